	.target	sm_90a

	.elftype	@"ET_EXEC"


//--------------------- .note.nv.tkinfo           --------------------------
	.section	.note.nv.tkinfo,"",@"SHT_NOTE"
	.sectionflags	@"SHF_NOTE_NV_TKINFO"
	.tkinfo
        /*0018*/ 	.word	0x00000002
        /*0030*/ 	.string	""
        /*0030*/ 	.string	"ptxas"
        /*0030*/ 	.string	"Cuda compilation tools, release 13.0, V13.0.88"
        /*0030*/ 	.string	"Build cuda_13.0.r13.0/compiler.36424714_0"
        /*0030*/ 	.string	"-v  -suppress-debug-info  -lineinfo  -arch sm_90a "



//--------------------- .note.nv.cuinfo           --------------------------
	.section	.note.nv.cuinfo,"",@"SHT_NOTE"
	.sectionflags	@"SHF_NOTE_NV_CUINFO"
        /*0018*/ 	.short	0x0002
        /*001a*/ 	.short	0x005a
        /*001c*/ 	.short	0x0082
	.zero		2


//--------------------- .nv.info                  --------------------------
	.section	.nv.info,"",@"SHT_CUDA_INFO"
	.align	4


	//----- nvinfo : EIATTR_REGCOUNT
	.align		4
        /*0000*/ 	.byte	0x04, 0x2f
        /*0002*/ 	.short	(.L_1 - .L_0)
	.align		4
.L_0:
        /*0004*/ 	.word	index@(matmul_kernel)
        /*0008*/ 	.word	0x00000020


	//----- nvinfo : EIATTR_FRAME_SIZE
	.align		4
.L_1:
        /*000c*/ 	.byte	0x04, 0x11
        /*000e*/ 	.short	(.L_3 - .L_2)
	.align		4
.L_2:
        /*0010*/ 	.word	index@(matmul_kernel)
        /*0014*/ 	.word	0x00012a48


	//----- nvinfo : EIATTR_MIN_STACK_SIZE
	.align		4
.L_3:
        /*0018*/ 	.byte	0x04, 0x12
        /*001a*/ 	.short	(.L_5 - .L_4)
	.align		4
.L_4:
        /*001c*/ 	.word	index@(matmul_kernel)
        /*0020*/ 	.word	0x00012a48
.L_5:


//--------------------- .nv.compat                --------------------------
	.section	.nv.compat,"",@"SHT_CUDA_COMPAT_INFO"
	.align	4
        /*0000*/ 	.byte	0x02, 0x09, 0x01, 0x00, 0x02, 0x02, 0x02, 0x00, 0x02, 0x05, 0x05, 0x00, 0x03, 0x07, 0x01, 0x01
        /*0010*/ 	.byte	0x02, 0x03, 0x00, 0x00, 0x02, 0x06, 0x01, 0x00, 0x04, 0x0b, 0x08, 0x00, 0x00, 0x00, 0x00, 0x00
        /*0020*/ 	.byte	0x00, 0x00, 0x00, 0x00


//--------------------- .nv.info.matmul_kernel    --------------------------
	.section	.nv.info.matmul_kernel,"",@"SHT_CUDA_INFO"
	.sectionflags	@""
	.align	4


	//----- nvinfo : EIATTR_CUDA_API_VERSION
	.align		4
        /*0000*/ 	.byte	0x04, 0x37
        /*0002*/ 	.short	(.L_7 - .L_6)
.L_6:
        /*0004*/ 	.word	0x00000082


	//----- nvinfo : EIATTR_KPARAM_INFO
	.align		4
.L_7:
        /*0008*/ 	.byte	0x04, 0x17
        /*000a*/ 	.short	(.L_9 - .L_8)
.L_8:
        /*000c*/ 	.word	0x00000000
        /*0010*/ 	.short	0x000d
        /*0012*/ 	.short	0x0048
        /*0014*/ 	.byte	0x00, 0xf4, 0x21, 0x00


	//----- nvinfo : EIATTR_KPARAM_INFO
	.align		4
.L_9:
        /*0018*/ 	.byte	0x04, 0x17
        /*001a*/ 	.short	(.L_11 - .L_10)
.L_10:
        /*001c*/ 	.word	0x00000000
        /*0020*/ 	.short	0x000c
        /*0022*/ 	.short	0x0040
        /*0024*/ 	.byte	0x00, 0xf4, 0x21, 0x00


	//----- nvinfo : EIATTR_KPARAM_INFO
	.align		4
.L_11:
        /*0028*/ 	.byte	0x04, 0x17
        /*002a*/ 	.short	(.L_13 - .L_12)
.L_12:
        /*002c*/ 	.word	0x00000000
        /*0030*/ 	.short	0x000b
        /*0032*/ 	.short	0x0038
        /*0034*/ 	.byte	0x00, 0xf0, 0x11, 0x00


	//----- nvinfo : EIATTR_KPARAM_INFO
	.align		4
.L_13:
        /*0038*/ 	.byte	0x04, 0x17
        /*003a*/ 	.short	(.L_15 - .L_14)
.L_14:
        /*003c*/ 	.word	0x00000000
        /*0040*/ 	.short	0x000a
        /*0042*/ 	.short	0x0034
        /*0044*/ 	.byte	0x00, 0xf0, 0x11, 0x00


	//----- nvinfo : EIATTR_KPARAM_INFO
	.align		4
.L_15:
        /*0048*/ 	.byte	0x04, 0x17
        /*004a*/ 	.short	(.L_17 - .L_16)
.L_16:
        /*004c*/ 	.word	0x00000000
        /*0050*/ 	.short	0x0009
        /*0052*/ 	.short	0x0030
        /*0054*/ 	.byte	0x00, 0xf0, 0x11, 0x00


	//----- nvinfo : EIATTR_KPARAM_INFO
	.align		4
.L_17:
        /*0058*/ 	.byte	0x04, 0x17
        /*005a*/ 	.short	(.L_19 - .L_18)
.L_18:
        /*005c*/ 	.word	0x00000000
        /*0060*/ 	.short	0x0008
        /*0062*/ 	.short	0x002c
        /*0064*/ 	.byte	0x00, 0xf0, 0x11, 0x00


	//----- nvinfo : EIATTR_KPARAM_INFO
	.align		4
.L_19:
        /*0068*/ 	.byte	0x04, 0x17
        /*006a*/ 	.short	(.L_21 - .L_20)
.L_20:
        /*006c*/ 	.word	0x00000000
        /*0070*/ 	.short	0x0007
        /*0072*/ 	.short	0x0028
        /*0074*/ 	.byte	0x00, 0xf0, 0x11, 0x00


	//----- nvinfo : EIATTR_KPARAM_INFO
	.align		4
.L_21:
        /*0078*/ 	.byte	0x04, 0x17
        /*007a*/ 	.short	(.L_23 - .L_22)
.L_22:
        /*007c*/ 	.word	0x00000000
        /*0080*/ 	.short	0x0006
        /*0082*/ 	.short	0x0024
        /*0084*/ 	.byte	0x00, 0xf0, 0x11, 0x00


	//----- nvinfo : EIATTR_KPARAM_INFO
	.align		4
.L_23:
        /*0088*/ 	.byte	0x04, 0x17
        /*008a*/ 	.short	(.L_25 - .L_24)
.L_24:
        /*008c*/ 	.word	0x00000000
        /*0090*/ 	.short	0x0005
        /*0092*/ 	.short	0x0020
        /*0094*/ 	.byte	0x00, 0xf0, 0x11, 0x00


	//----- nvinfo : EIATTR_KPARAM_INFO
	.align		4
.L_25:
        /*0098*/ 	.byte	0x04, 0x17
        /*009a*/ 	.short	(.L_27 - .L_26)
.L_26:
        /*009c*/ 	.word	0x00000000
        /*00a0*/ 	.short	0x0004
        /*00a2*/ 	.short	0x001c
        /*00a4*/ 	.byte	0x00, 0xf0, 0x11, 0x00


	//----- nvinfo : EIATTR_KPARAM_INFO
	.align		4
.L_27:
        /*00a8*/ 	.byte	0x04, 0x17
        /*00aa*/ 	.short	(.L_29 - .L_28)
.L_28:
        /*00ac*/ 	.word	0x00000000
        /*00b0*/ 	.short	0x0003
        /*00b2*/ 	.short	0x0018
        /*00b4*/ 	.byte	0x00, 0xf0, 0x11, 0x00


	//----- nvinfo : EIATTR_KPARAM_INFO
	.align		4
.L_29:
        /*00b8*/ 	.byte	0x04, 0x17
        /*00ba*/ 	.short	(.L_31 - .L_30)
.L_30:
        /*00bc*/ 	.word	0x00000000
        /*00c0*/ 	.short	0x0002
        /*00c2*/ 	.short	0x0010
        /*00c4*/ 	.byte	0x00, 0xf4, 0x21, 0x00


	//----- nvinfo : EIATTR_KPARAM_INFO
	.align		4
.L_31:
        /*00c8*/ 	.byte	0x04, 0x17
        /*00ca*/ 	.short	(.L_33 - .L_32)
.L_32:
        /*00cc*/ 	.word	0x00000000
        /*00d0*/ 	.short	0x0001
        /*00d2*/ 	.short	0x0008
        /*00d4*/ 	.byte	0x00, 0xf4, 0x21, 0x00


	//----- nvinfo : EIATTR_KPARAM_INFO
	.align		4
.L_33:
        /*00d8*/ 	.byte	0x04, 0x17
        /*00da*/ 	.short	(.L_35 - .L_34)
.L_34:
        /*00dc*/ 	.word	0x00000000
        /*00e0*/ 	.short	0x0000
        /*00e2*/ 	.short	0x0000
        /*00e4*/ 	.byte	0x00, 0xf4, 0x21, 0x00


	//----- nvinfo : EIATTR_SPARSE_MMA_MASK
	.align		4
.L_35:
        /*00e8*/ 	.byte	0x03, 0x50
        /*00ea*/ 	.short	0x0000


	//----- nvinfo : EIATTR_MAXREG_COUNT
	.align		4
        /*00ec*/ 	.byte	0x03, 0x1b
        /*00ee*/ 	.short	0x00ff


	//----- nvinfo : EIATTR_NUM_BARRIERS
	.align		4
        /*00f0*/ 	.byte	0x02, 0x4c
        /*00f2*/ 	.byte	0x01
	.zero		1


	//----- nvinfo : EIATTR_ANNOTATIONS
	.align		4
        /*00f4*/ 	.byte	0x04, 0x55
        /*00f6*/ 	.short	(.L_37 - .L_36)


	//   ....[0]....
.L_36:
        /*00f8*/ 	.word	0x00000001
        /*00fc*/ 	.byte	0xf0, 0x04, 0x00, 0x00, 0x01, 0x00, 0x00, 0x00, 0x20, 0x05, 0x00, 0x00, 0x01, 0x00, 0x00, 0x00
        /* <DEDUP_REMOVED lines=1680> */
        /*6a0c*/ 	.byte	0x10, 0xac, 0x01, 0x00, 0x01, 0x00, 0x00, 0x00, 0x30, 0xac, 0x01, 0x00


	//----- nvinfo : EIATTR_MERCURY_ISA_VERSION
	.align		4
.L_37:
        /*6a18*/ 	.byte	0x03, 0x5f
        /*6a1a*/ 	.short	0x0101


	//----- nvinfo : EIATTR_EXIT_INSTR_OFFSETS
	.align		4
        /*6a1c*/ 	.byte	0x04, 0x1c
        /*6a1e*/ 	.short	(.L_39 - .L_38)


	//   ....[0]....
.L_38:
        /*6a20*/ 	.word	0x00271820


	//   ....[1]....
        /*6a24*/ 	.word	0x00271850


	//----- nvinfo : EIATTR_REQNTID
	.align		4
.L_39:
        /*6a28*/ 	.byte	0x04, 0x10
        /*6a2a*/ 	.short	(.L_41 - .L_40)
.L_40:
        /*6a2c*/ 	.word	0x00000040
        /*6a30*/ 	.word	0x00000001
        /*6a34*/ 	.word	0x00000001


	//----- nvinfo : EIATTR_CBANK_PARAM_SIZE
	.align		4
.L_41:
        /*6a38*/ 	.byte	0x03, 0x19
        /*6a3a*/ 	.short	0x0050


	//----- nvinfo : EIATTR_PARAM_CBANK
	.align		4
        /*6a3c*/ 	.byte	0x04, 0x0a
        /*6a3e*/ 	.short	(.L_43 - .L_42)
	.align		4
.L_42:
        /*6a40*/ 	.word	index@(.nv.constant0.matmul_kernel)
        /*6a44*/ 	.short	0x0210
        /*6a46*/ 	.short	0x0050


	//----- nvinfo : EIATTR_SW_WAR
	.align		4
.L_43:
        /*6a48*/ 	.byte	0x04, 0x36
        /*6a4a*/ 	.short	(.L_45 - .L_44)
.L_44:
        /*6a4c*/ 	.word	0x00000008
.L_45:


//--------------------- .nv.callgraph             --------------------------
	.section	.nv.callgraph,"",@"SHT_CUDA_CALLGRAPH"
	.align	4
	.sectionentsize	8
	.align		4
        /*0000*/ 	.word	0x00000000
	.align		4
        /*0004*/ 	.word	0xffffffff
	.align		4
        /*0008*/ 	.word	0x00000000
	.align		4
        /*000c*/ 	.word	0xfffffffe
	.align		4
        /*0010*/ 	.word	0x00000000
	.align		4
        /*0014*/ 	.word	0xfffffffd
	.align		4
        /*0018*/ 	.word	0x00000000
	.align		4
        /*001c*/ 	.word	0xfffffffc


//--------------------- .text.matmul_kernel       --------------------------
	.section	.text.matmul_kernel,"ax",@progbits
	.align	128
        .global         matmul_kernel
        .type           matmul_kernel,@function
        .size           matmul_kernel,(.L_x_4 - matmul_kernel)
        .other          matmul_kernel,@"STO_CUDA_ENTRY STV_DEFAULT"
matmul_kernel:
.text.matmul_kernel:
[----:B------:R-:W0:Y:S08]  /*0000*/  LDC R1, c[0x0][0x28] ;  /* 0x00000a00ff017b82 */ /* 0x000e300000000800 */
[----:B------:R-:W1:Y:S01]  /*0010*/  LDC.64 R2, c[0x0][0x228] ;  /* 0x00008a00ff027b82 */ /* 0x000e620000000a00 */
[----:B0-----:R-:W-:Y:S01]  /*0020*/  VIADD R1, R1, 0xfffed5b8 ;  /* 0xfffed5b801017836 */ /* 0x001fe20000000000 */
[----:B------:R-:W0:Y:S01]  /*0030*/  S2R R14, SR_TID.X ;  /* 0x00000000000e7919 */ /* 0x000e220000002100 */
[----:B------:R-:W-:Y:S01]  /*0040*/  UMOV UR4, 0x400 ;  /* 0x0000040000047882 */ /* 0x000fe20000000000 */
[----:B------:R-:W-:-:S04]  /*0050*/  ULDC.64 UR20, c[0x0][0x208] ;  /* 0x0000820000147ab9 */ /* 0x000fc80000000a00 */
[----:B------:R-:W2:Y:S01]  /*0060*/  S2UR UR5, SR_CgaCtaId ;  /* 0x00000000000579c3 */ /* 0x000ea20000008800 */
[----:B-1----:R-:W-:-:S05]  /*0070*/  VIADD R0, R3, 0x1ff ;  /* 0x000001ff03007836 */ /* 0x002fca0000000000 */
[----:B------:R-:W-:Y:S01]  /*0080*/  SHF.R.S32.HI R5, RZ, 0x1f, R0 ;  /* 0x0000001fff057819 */ /* 0x000fe20000011400 */
[----:B--2---:R-:W-:-:S03]  /*0090*/  ULEA UR4, UR5, UR4, 0x18 ;  /* 0x0000000405047291 */ /* 0x004fc6000f8ec03f */
[----:B------:R-:W-:Y:S02]  /*00a0*/  LEA.HI R5, R5, R0, RZ, 0x9 ;  /* 0x0000000005057211 */ /* 0x000fe400078f48ff */
[----:B0-----:R-:W-:Y:S02]  /*00b0*/  LOP3.LUT R18, R14, 0x3f, RZ, 0xc0, !PT ;  /* 0x0000003f0e127812 */ /* 0x001fe400078ec0ff */
[----:B------:R-:W-:Y:S02]  /*00c0*/  SHF.R.S32.HI R0, RZ, 0x9, R5 ;  /* 0x00000009ff007819 */ /* 0x000fe40000011405 */
[----:B------:R-:W0:Y:S03]  /*00d0*/  S2R R5, SR_CTAID.X ;  /* 0x0000000000057919 */ /* 0x000e260000002500 */
[----:B------:R-:W-:-:S05]  /*00e0*/  IMAD.SHL.U32 R0, R0, 0x8, RZ ;  /* 0x0000000800007824 */ /* 0x000fca00078e00ff */
[-C--:B------:R-:W-:Y:S02]  /*00f0*/  IABS R9, R0.reuse ;  /* 0x0000000000097213 */ /* 0x080fe40000000000 */
[----:B------:R-:W-:Y:S02]  /*0100*/  IABS R12, R0 ;  /* 0x00000000000c7213 */ /* 0x000fe40000000000 */
[----:B------:R-:W1:Y:S08]  /*0110*/  I2F.RP R4, R9 ;  /* 0x0000000900047306 */ /* 0x000e700000209400 */
[----:B-1----:R-:W1:Y:S01]  /*0120*/  MUFU.RCP R4, R4 ;  /* 0x0000000400047308 */ /* 0x002e620000001000 */
[----:B0-----:R-:W-:Y:S01]  /*0130*/  IABS R10, R5 ;  /* 0x00000005000a7213 */ /* 0x001fe20000000000 */
[----:B-1----:R-:W-:-:S02]  /*0140*/  VIADD R6, R4, 0xffffffe ;  /* 0x0ffffffe04067836 */ /* 0x002fc40000000000 */
[----:B------:R-:W-:-:S04]  /*0150*/  IMAD.MOV R4, RZ, RZ, -R12 ;  /* 0x000000ffff047224 */ /* 0x000fc800078e0a0c */
[----:B------:R0:W1:Y:S02]  /*0160*/  F2I.FTZ.U32.TRUNC.NTZ R7, R6 ;  /* 0x0000000600077305 */ /* 0x000064000021f000 */
[----:B0-----:R-:W-:Y:S02]  /*0170*/  IMAD.MOV.U32 R6, RZ, RZ, RZ ;  /* 0x000000ffff067224 */ /* 0x001fe400078e00ff */
[----:B-1----:R-:W-:-:S04]  /*0180*/  IMAD.MOV R8, RZ, RZ, -R7 ;  /* 0x000000ffff087224 */ /* 0x002fc800078e0a07 */
[----:B------:R-:W-:Y:S02]  /*0190*/  IMAD R11, R8, R9, RZ ;  /* 0x00000009080b7224 */ /* 0x000fe400078e02ff */
[----:B------:R-:W-:Y:S02]  /*01a0*/  IMAD.MOV.U32 R8, RZ, RZ, R10 ;  /* 0x000000ffff087224 */ /* 0x000fe400078e000a */
[----:B------:R-:W-:-:S06]  /*01b0*/  IMAD.HI.U32 R7, R7, R11, R6 ;  /* 0x0000000b07077227 */ /* 0x000fcc00078e0006 */
[----:B------:R-:W-:-:S04]  /*01c0*/  IMAD.HI.U32 R7, R7, R8, RZ ;  /* 0x0000000807077227 */ /* 0x000fc800078e00ff */
[----:B------:R-:W-:-:S05]  /*01d0*/  IMAD R4, R7, R4, R8 ;  /* 0x0000000407047224 */ /* 0x000fca00078e0208 */
[----:B------:R-:W-:-:S13]  /*01e0*/  ISETP.GT.U32.AND P1, PT, R9, R4, PT ;  /* 0x000000040900720c */ /* 0x000fda0003f24070 */
[----:B------:R-:W-:Y:S02]  /*01f0*/  @!P1 IMAD.IADD R4, R4, 0x1, -R9 ;  /* 0x0000000104049824 */ /* 0x000fe400078e0a09 */
[----:B------:R-:W-:Y:S01]  /*0200*/  @!P1 VIADD R7, R7, 0x1 ;  /* 0x0000000107079836 */ /* 0x000fe20000000000 */
[----:B------:R-:W-:Y:S02]  /*0210*/  ISETP.NE.AND P1, PT, R0, RZ, PT ;  /* 0x000000ff0000720c */ /* 0x000fe40003f25270 */
[----:B------:R-:W-:Y:S02]  /*0220*/  ISETP.GE.U32.AND P0, PT, R4, R9, PT ;  /* 0x000000090400720c */ /* 0x000fe40003f06070 */
[----:B------:R-:W-:-:S04]  /*0230*/  LOP3.LUT R4, R5, R0, RZ, 0x3c, !PT ;  /* 0x0000000005047212 */ /* 0x000fc800078e3cff */
[----:B------:R-:W-:Y:S01]  /*0240*/  ISETP.GE.AND P2, PT, R4, RZ, PT ;  /* 0x000000ff0400720c */ /* 0x000fe20003f46270 */
[----:B------:R-:W-:-:S06]  /*0250*/  VIADD R4, R2, 0xff ;  /* 0x000000ff02047836 */ /* 0x000fcc0000000000 */
[----:B------:R-:W-:-:S04]  /*0260*/  @P0 VIADD R7, R7, 0x1 ;  /* 0x0000000107070836 */ /* 0x000fc80000000000 */
[----:B------:R-:W-:Y:S01]  /*0270*/  IMAD.MOV.U32 R6, RZ, RZ, R7 ;  /* 0x000000ffff067224 */ /* 0x000fe200078e0007 */
[----:B------:R-:W-:-:S03]  /*0280*/  SHF.R.S32.HI R7, RZ, 0x1f, R4 ;  /* 0x0000001fff077819 */ /* 0x000fc60000011404 */
[----:B------:R-:W-:Y:S01]  /*0290*/  @!P2 IMAD.MOV R6, RZ, RZ, -R6 ;  /* 0x000000ffff06a224 */ /* 0x000fe200078e0a06 */
[----:B------:R-:W-:Y:S02]  /*02a0*/  @!P1 LOP3.LUT R6, RZ, R0, RZ, 0x33, !PT ;  /* 0x00000000ff069212 */ /* 0x000fe400078e33ff */
[----:B------:R-:W-:-:S03]  /*02b0*/  LEA.HI R7, R7, R4, RZ, 0x8 ;  /* 0x0000000407077211 */ /* 0x000fc600078f40ff */
[----:B------:R-:W-:Y:S02]  /*02c0*/  IMAD.SHL.U32 R4, R6, 0x8, RZ ;  /* 0x0000000806047824 */ /* 0x000fe400078e00ff */
[----:B------:R-:W-:-:S03]  /*02d0*/  IMAD.MOV R6, RZ, RZ, -R6 ;  /* 0x000000ffff067224 */ /* 0x000fc600078e0a06 */
[----:B------:R-:W-:Y:S01]  /*02e0*/  LEA.HI.SX32 R7, R7, -R4, 0x18 ;  /* 0x8000000407077211 */ /* 0x000fe200078fc2ff */
[----:B------:R-:W-:Y:S02]  /*02f0*/  IMAD R15, R0, R6, R5 ;  /* 0x00000006000f7224 */ /* 0x000fe400078e0205 */
[----:B------:R-:W-:Y:S01]  /*0300*/  IMAD.MOV.U32 R6, RZ, RZ, RZ ;  /* 0x000000ffff067224 */ /* 0x000fe200078e00ff */
[----:B------:R-:W-:Y:S02]  /*0310*/  VIMNMX R8, R7, 0x8, PT ;  /* 0x0000000807087848 */ /* 0x000fe40003fe0100 */
[----:B------:R-:W-:Y:S02]  /*0320*/  IABS R13, R15 ;  /* 0x0000000f000d7213 */ /* 0x000fe40000000000 */
[----:B------:R-:W-:-:S04]  /*0330*/  IABS R11, R8 ;  /* 0x00000008000b7213 */ /* 0x000fc80000000000 */
[----:B------:R-:W0:Y:S08]  /*0340*/  I2F.RP R9, R11 ;  /* 0x0000000b00097306 */ /* 0x000e300000209400 */
[----:B0-----:R-:W0:Y:S02]  /*0350*/  MUFU.RCP R9, R9 ;  /* 0x0000000900097308 */ /* 0x001e240000001000 */
[----:B0-----:R-:W-:-:S06]  /*0360*/  VIADD R7, R9, 0xffffffe ;  /* 0x0ffffffe09077836 */ /* 0x001fcc0000000000 */
[----:B------:R-:W0:Y:S02]  /*0370*/  F2I.FTZ.U32.TRUNC.NTZ R7, R7 ;  /* 0x0000000700077305 */ /* 0x000e24000021f000 */
[----:B0-----:R-:W-:-:S04]  /*0380*/  IMAD.MOV R10, RZ, RZ, -R7 ;  /* 0x000000ffff0a7224 */ /* 0x001fc800078e0a07 */
[----:B------:R-:W-:-:S04]  /*0390*/  IMAD.MOV.U32 R0, RZ, RZ, R10 ;  /* 0x000000ffff007224 */ /* 0x000fc800078e000a */
[----:B------:R-:W-:Y:S01]  /*03a0*/  IMAD R5, R0, R11, RZ ;  /* 0x0000000b00057224 */ /* 0x000fe200078e02ff */
[----:B------:R-:W-:-:S03]  /*03b0*/  IABS R0, R8 ;  /* 0x0000000800007213 */ /* 0x000fc60000000000 */
[----:B------:R-:W-:-:S04]  /*03c0*/  IMAD.HI.U32 R6, R7, R5, R6 ;  /* 0x0000000507067227 */ /* 0x000fc800078e0006 */
[----:B------:R-:W-:Y:S02]  /*03d0*/  IMAD.MOV R0, RZ, RZ, -R0 ;  /* 0x000000ffff007224 */ /* 0x000fe400078e0a00 */
        /* <DEDUP_REMOVED lines=8> */
[----:B------:R-:W-:Y:S02]  /*0460*/  ISETP.GE.AND P2, PT, R0, RZ, PT ;  /* 0x000000ff0000720c */ /* 0x000fe40003f46270 */
[----:B------:R-:W0:Y:S05]  /*0470*/  LDC R0, c[0x0][0x230] ;  /* 0x00008c00ff007b82 */ /* 0x000e2a0000000800 */
[----:B------:R-:W-:-:S06]  /*0480*/  @P0 VIADD R6, R6, 0x1 ;  /* 0x0000000106060836 */ /* 0x000fcc0000000000 */
[----:B------:R-:W-:Y:S01]  /*0490*/  @!P2 IMAD.MOV R6, RZ, RZ, -R6 ;  /* 0x000000ffff06a224 */ /* 0x000fe200078e0a06 */
[----:B------:R-:W-:-:S05]  /*04a0*/  @!P1 LOP3.LUT R6, RZ, R8, RZ, 0x33, !PT ;  /* 0x00000008ff069212 */ /* 0x000fca00078e33ff */
[----:B------:R-:W-:Y:S02]  /*04b0*/  IMAD.MOV R5, RZ, RZ, -R6 ;  /* 0x000000ffff057224 */ /* 0x000fe400078e0a06 */
[----:B------:R-:W-:Y:S02]  /*04c0*/  IMAD.SHL.U32 R24, R6, 0x200, RZ ;  /* 0x0000020006187824 */ /* 0x000fe400078e00ff */
[----:B------:R-:W-:Y:S02]  /*04d0*/  IMAD R5, R8, R5, R15 ;  /* 0x0000000508057224 */ /* 0x000fe400078e020f */
[----:B------:R-:W-:Y:S01]  /*04e0*/  VIADD R6, R24, 0x1 ;  /* 0x0000000118067836 */ /* 0x000fe20000000000 */
[----:B------:R-:W-:Y:S01]  /*04f0*/  STL [R1+0x12c0], R24 ;  /* 0x0012c01801007387 */ /* 0x000fe20000100800 */
[----:B------:R-:W-:Y:S02]  /*0500*/  IMAD.IADD R4, R4, 0x1, R5 ;  /* 0x0000000104047824 */ /* 0x000fe400078e0205 */
[----:B0-----:R-:W-:Y:S01]  /*0510*/  VIADD R16, R0, 0x7f ;  /* 0x0000007f00107836 */ /* 0x001fe20000000000 */
[----:B------:R0:W-:Y:S01]  /*0520*/  STL [R1+0xba8], R6 ;  /* 0x000ba80601007387 */ /* 0x0001e20000100800 */
[----:B------:R-:W-:-:S02]  /*0530*/  VIADD R5, R24, 0x2 ;  /* 0x0000000218057836 */ /* 0x000fc40000000000 */
[----:B------:R-:W-:Y:S01]  /*0540*/  VIADD R0, R24, 0x3 ;  /* 0x0000000318007836 */ /* 0x000fe20000000000 */
[----:B------:R-:W-:Y:S01]  /*0550*/  ISETP.GT.AND P0, PT, R16, 0x7f, PT ;  /* 0x0000007f1000780c */ /* 0x000fe20003f04270 */
[C---:B------:R-:W-:Y:S01]  /*0560*/  VIADD R17, R24.reuse, 0x1c ;  /* 0x0000001c18117836 */ /* 0x040fe20000000000 */
[----:B------:R1:W-:Y:S01]  /*0570*/  STL [R1+0xba4], R5 ;  /* 0x000ba40501007387 */ /* 0x0003e20000100800 */
[C---:B------:R-:W-:Y:S02]  /*0580*/  VIADD R15, R24.reuse, 0xc2 ;  /* 0x000000c2180f7836 */ /* 0x040fe40000000000 */
[C---:B------:R-:W-:Y:S01]  /*0590*/  VIADD R16, R24.reuse, 0xd0 ;  /* 0x000000d018107836 */ /* 0x040fe20000000000 */
[----:B------:R2:W-:Y:S01]  /*05a0*/  STL [R1+0xba0], R0 ;  /* 0x000ba00001007387 */ /* 0x0005e20000100800 */
[C---:B0-----:R-:W-:Y:S02]  /*05b0*/  VIADD R6, R24.reuse, 0x4 ;  /* 0x0000000418067836 */ /* 0x041fe40000000000 */
[----:B------:R-:W-:-:S02]  /*05c0*/  VIADD R23, R24, 0x150 ;  /* 0x0000015018177836 */ /* 0x000fc40000000000 */
[C---:B------:R-:W-:Y:S01]  /*05d0*/  VIADD R29, R24.reuse, 0x1f1 ;  /* 0x000001f1181d7836 */ /* 0x040fe20000000000 */
[----:B------:R0:W-:Y:S01]  /*05e0*/  STL [R1+0xb9c], R6 ;  /* 0x000b9c0601007387 */ /* 0x0001e20000100800 */
[C---:B-1----:R-:W-:Y:S02]  /*05f0*/  VIADD R5, R24.reuse, 0x5 ;  /* 0x0000000518057836 */ /* 0x042fe40000000000 */
[C---:B------:R-:W-:Y:S02]  /*0600*/  VIADD R22, R24.reuse, 0x1f2 ;  /* 0x000001f218167836 */ /* 0x040fe40000000000 */
[C---:B--2---:R-:W-:Y:S01]  /*0610*/  VIADD R0, R24.reuse, 0x6 ;  /* 0x0000000618007836 */ /* 0x044fe20000000000 */
[----:B------:R1:W-:Y:S01]  /*0620*/  STL [R1+0xb98], R5 ;  /* 0x000b980501007387 */ /* 0x0003e20000100800 */
[C---:B------:R-:W-:Y:S02]  /*0630*/  VIADD R21, R24.reuse, 0x1f3 ;  /* 0x000001f318157836 */ /* 0x040fe40000000000 */
[C---:B------:R-:W-:Y:S01]  /*0640*/  VIADD R20, R24.reuse, 0x1f4 ;  /* 0x000001f418147836 */ /* 0x040fe20000000000 */
[----:B------:R2:W-:Y:S01]  /*0650*/  STL [R1+0xb94], R0 ;  /* 0x000b940001007387 */ /* 0x0005e20000100800 */
[----:B0-----:R-:W-:-:S02]  /*0660*/  VIADD R6, R24, 0x7 ;  /* 0x0000000718067836 */ /* 0x001fc40000000000 */
[C---:B------:R-:W-:Y:S02]  /*0670*/  VIADD R19, R24.reuse, 0x1f5 ;  /* 0x000001f518137836 */ /* 0x040fe40000000000 */
[C---:B------:R-:W-:Y:S01]  /*0680*/  VIADD R13, R24.reuse, 0x1f7 ;  /* 0x000001f7180d7836 */ /* 0x040fe20000000000 */
[----:B------:R0:W-:Y:S01]  /*0690*/  STL [R1+0xb90], R6 ;  /* 0x000b900601007387 */ /* 0x0001e20000100800 */
[C---:B-1----:R-:W-:Y:S02]  /*06a0*/  VIADD R5, R24.reuse, 0x8 ;  /* 0x0000000818057836 */ /* 0x042fe40000000000 */
[C---:B------:R-:W-:Y:S02]  /*06b0*/  VIADD R12, R24.reuse, 0x1f8 ;  /* 0x000001f8180c7836 */ /* 0x040fe40000000000 */
[C---:B--2---:R-:W-:Y:S01]  /*06c0*/  VIADD R0, R24.reuse, 0x9 ;  /* 0x0000000918007836 */ /* 0x044fe20000000000 */
[----:B------:R1:W-:Y:S01]  /*06d0*/  STL [R1+0xb8c], R5 ;  /* 0x000b8c0501007387 */ /* 0x0003e20000100800 */
[----:B------:R-:W-:-:S02]  /*06e0*/  VIADD R11, R24, 0x1f9 ;  /* 0x000001f9180b7836 */ /* 0x000fc40000000000 */
[C---:B------:R-:W-:Y:S01]  /*06f0*/  VIADD R10, R24.reuse, 0x1fa ;  /* 0x000001fa180a7836 */ /* 0x040fe20000000000 */
[----:B------:R2:W-:Y:S01]  /*0700*/  STL [R1+0xb88], R0 ;  /* 0x000b880001007387 */ /* 0x0005e20000100800 */
[C---:B0-----:R-:W-:Y:S02]  /*0710*/  VIADD R6, R24.reuse, 0xa ;  /* 0x0000000a18067836 */ /* 0x041fe40000000000 */
[C---:B------:R-:W-:Y:S02]  /*0720*/  VIADD R9, R24.reuse, 0x1fb ;  /* 0x000001fb18097836 */ /* 0x040fe40000000000 */
[C---:B------:R-:W-:Y:S01]  /*0730*/  VIADD R8, R24.reuse, 0x1fc ;  /* 0x000001fc18087836 */ /* 0x040fe20000000000 */
[----:B------:R0:W-:Y:S01]  /*0740*/  STL [R1+0xb84], R6 ;  /* 0x000b840601007387 */ /* 0x0001e20000100800 */
[C---:B-1----:R-:W-:Y:S02]  /*0750*/  VIADD R5, R24.reuse, 0xb ;  /* 0x0000000b18057836 */ /* 0x042fe40000000000 */
[----:B------:R-:W-:-:S02]  /*0760*/  VIADD R7, R24, 0x1fd ;  /* 0x000001fd18077836 */ /* 0x000fc40000000000 */
[C---:B--2---:R-:W-:Y:S01]  /*0770*/  VIADD R0, R24.reuse, 0xc ;  /* 0x0000000c18007836 */ /* 0x044fe20000000000 */
[----:B------:R1:W-:Y:S01]  /*0780*/  STL [R1+0xb80], R5 ;  /* 0x000b800501007387 */ /* 0x0003e20000100800 */
[----:B0-----:R-:W-:-:S03]  /*0790*/  VIADD R6, R24, 0xd ;  /* 0x0000000d18067836 */ /* 0x001fc60000000000 */
[----:B------:R0:W-:Y:S04]  /*07a0*/  STL [R1+0xa5c], R0 ;  /* 0x000a5c0001007387 */ /* 0x0001e80000100800 */
[----:B------:R2:W-:Y:S01]  /*07b0*/  STL [R1+0xb7c], R6 ;  /* 0x000b7c0601007387 */ /* 0x0005e20000100800 */
[C---:B-1----:R-:W-:Y:S02]  /*07c0*/  VIADD R5, R24.reuse, 0xe ;  /* 0x0000000e18057836 */ /* 0x042fe40000000000 */
[----:B0-----:R-:W-:-:S03]  /*07d0*/  VIADD R0, R24, 0xf ;  /* 0x0000000f18007836 */ /* 0x001fc60000000000 */
[----:B------:R0:W-:Y:S01]  /*07e0*/  STL [R1+0xb78], R5 ;  /* 0x000b780501007387 */ /* 0x0001e20000100800 */
[----:B--2---:R-:W-:-:S03]  /*07f0*/  VIADD R6, R24, 0x10 ;  /* 0x0000001018067836 */ /* 0x004fc60000000000 */
[----:B------:R1:W-:Y:S04]  /*0800*/  STL [R1+0xb74], R0 ;  /* 0x000b740001007387 */ /* 0x0003e80000100800 */
[----:B------:R2:W-:Y:S01]  /*0810*/  STL [R1+0xb70], R6 ;  /* 0x000b700601007387 */ /* 0x0005e20000100800 */
[C---:B0-----:R-:W-:Y:S02]  /*0820*/  VIADD R5, R24.reuse, 0x11 ;  /* 0x0000001118057836 */ /* 0x041fe40000000000 */
[----:B-1----:R-:W-:-:S03]  /*0830*/  VIADD R0, R24, 0x12 ;  /* 0x0000001218007836 */ /* 0x002fc60000000000 */
        /* <DEDUP_REMOVED lines=353> */
[C---:B-1----:R-:W-:Y:S02]  /*1e50*/  VIADD R0, R24.reuse, 0xc4 ;  /* 0x000000c418007836 */ /* 0x042fe40000000000 */
[----:B--2---:R-:W-:-:S03]  /*1e60*/  VIADD R6, R24, 0xc7 ;  /* 0x000000c718067836 */ /* 0x004fc60000000000 */
[----:B------:R0:W-:Y:S04]  /*1e70*/  STL [R1+0x704], R0 ;  /* 0x0007040001007387 */ /* 0x0001e80000100800 */
[----:B------:R1:W-:Y:S01]  /*1e80*/  STL [R1+0x700], R5 ;  /* 0x0007000501007387 */ /* 0x0003e20000100800 */
[C---:B0-----:R-:W-:Y:S02]  /*1e90*/  VIADD R0, R24.reuse, 0xc6 ;  /* 0x000000c618007836 */ /* 0x041fe40000000000 */
[----:B-1----:R-:W-:-:S03]  /*1ea0*/  VIADD R5, R24, 0xc8 ;  /* 0x000000c818057836 */ /* 0x002fc60000000000 */
[----:B------:R0:W-:Y:S04]  /*1eb0*/  STL [R1+0x6fc], R0 ;  /* 0x0006fc0001007387 */ /* 0x0001e80000100800 */
        /* <DEDUP_REMOVED lines=18> */
[----:B------:R1:W-:Y:S01]  /*1fe0*/  STL [R1+0x69c], R6 ;  /* 0x00069c0601007387 */ /* 0x0003e20000100800 */
[C---:B0-----:R-:W-:Y:S02]  /*1ff0*/  VIADD R0, R24.reuse, 0xd2 ;  /* 0x000000d218007836 */ /* 0x041fe40000000000 */
[----:B-1----:R-:W-:-:S03]  /*2000*/  VIADD R6, R24, 0xd5 ;  /* 0x000000d518067836 */ /* 0x002fc60000000000 */
        /* <DEDUP_REMOVED lines=535> */
[----:B0-----:R-:W-:Y:S01]  /*4180*/  IMAD.SHL.U32 R0, R4, 0x100, RZ ;  /* 0x0000010004007824 */ /* 0x001fe200078e00ff */
[----:B------:R-:W-:Y:S01]  /*4190*/  PRMT R4, R18, 0x6540, R4 ;  /* 0x0000654012047816 */ /* 0x000fe20000000004 */
[C---:B-1----:R-:W-:Y:S02]  /*41a0*/  VIADD R6, R24.reuse, 0x1e0 ;  /* 0x000001e018067836 */ /* 0x042fe40000000000 */
[----:B--2---:R-:W-:-:S03]  /*41b0*/  VIADD R5, R24, 0x1e1 ;  /* 0x000001e118057836 */ /* 0x004fc60000000000 */
[----:B------:R0:W-:Y:S04]  /*41c0*/  STL [R1+0x40], R6 ;  /* 0x0000400601007387 */ /* 0x0001e80000100800 */
[----:B------:R1:W-:Y:S01]  /*41d0*/  STL [R1+0x3c], R5 ;  /* 0x00003c0501007387 */ /* 0x0003e20000100800 */
[----:B0-----:R-:W-:Y:S01]  /*41e0*/  LOP3.LUT R6, R0, 0x40, R18, 0xfe, !PT ;  /* 0x0000004000067812 */ /* 0x001fe200078efe12 */
[C---:B------:R-:W-:Y:S02]  /*41f0*/  VIADD R0, R24.reuse, 0x1e2 ;  /* 0x000001e218007836 */ /* 0x040fe40000000000 */
[C---:B------:R-:W-:Y:S02]  /*4200*/  VIADD R18, R24.reuse, 0x1f6 ;  /* 0x000001f618127836 */ /* 0x040fe40000000000 */
[----:B------:R0:W-:Y:S01]  /*4210*/  STL [R1+0x3784], R6 ;  /* 0x0037840601007387 */ /* 0x0001e20000100800 */
[----:B-1----:R-:W-:-:S03]  /*4220*/  VIADD R5, R24, 0x1e3 ;  /* 0x000001e318057836 */ /* 0x002fc60000000000 */
[----:B------:R-:W-:Y:S04]  /*4230*/  STL [R1+0x3780], R4 ;  /* 0x0037800401007387 */ /* 0x000fe80000100800 */
[----:B------:R1:W-:Y:S01]  /*4240*/  STL [R1+0x38], R0 ;  /* 0x0000380001007387 */ /* 0x0003e20000100800 */
[----:B0-----:R-:W-:-:S03]  /*4250*/  VIADD R6, R24, 0x1e5 ;  /* 0x000001e518067836 */ /* 0x001fc60000000000 */
[----:B------:R0:W-:Y:S01]  /*4260*/  STL [R1+0x34], R5 ;  /* 0x0000340501007387 */ /* 0x0001e20000100800 */
[C---:B-1----:R-:W-:Y:S02]  /*4270*/  VIADD R0, R24.reuse, 0x1e4 ;  /* 0x000001e418007836 */ /* 0x042fe40000000000 */
[----:B0-----:R-:W-:-:S03]  /*4280*/  VIADD R5, R24, 0x1e6 ;  /* 0x000001e618057836 */ /* 0x001fc60000000000 */
        /* <DEDUP_REMOVED lines=20> */
[----:B------:R2:W-:Y:S01]  /*43d0*/  STL [R1], R5 ;  /* 0x0000000501007387 */ /* 0x0005e20000100800 */
[C---:B0-----:R-:W-:Y:S02]  /*43e0*/  VIADD R0, R24.reuse, 0x1f0 ;  /* 0x000001f018007836 */ /* 0x041fe40000000000 */
[----:B-1----:R-:W-:-:S03]  /*43f0*/  VIADD R6, R24, 0x1fe ;  /* 0x000001fe18067836 */ /* 0x002fc60000000000 */
[----:B------:R0:W-:Y:S01]  /*4400*/  STL [R1+0x24], R0 ;  /* 0x0000240001007387 */ /* 0x0001e20000100800 */
[----:B--2---:R-:W-:Y:S01]  /*4410*/  VIADD R5, R24, 0x1ff ;  /* 0x000001ff18057836 */ /* 0x004fe20000000000 */
[----:B------:R-:W-:-:S05]  /*4420*/  LOP3.LUT R24, R4, 0x80, RZ, 0xfc, !PT ;  /* 0x0000008004187812 */ /* 0x000fca00078efcff */
[----:B------:R1:W-:Y:S01]  /*4430*/  STL [R1+0x378c], R24 ;  /* 0x00378c1801007387 */ /* 0x0003e20000100800 */
[----:B0-----:R-:W-:-:S05]  /*4440*/  LOP3.LUT R0, R4, 0xc0, RZ, 0xfc, !PT ;  /* 0x000000c004007812 */ /* 0x001fca00078efcff */
[----:B------:R1:W-:Y:S01]  /*4450*/  STL [R1+0x3788], R0 ;  /* 0x0037880001007387 */ /* 0x0003e20000100800 */
[----:B------:R-:W-:Y:S05]  /*4460*/  @P0 BRA `(.L_x_0) ;  /* 0x0000008000100947 */ /* 0x000fea0003800000 */
[----:B------:R0:W-:Y:S01]  /*4470*/  STL [R1+0x180], RZ ;  /* 0x000180ff01007387 */ /* 0x0001e20000100800 */
[----:B-1----:R-:W-:-:S03]  /*4480*/  IMAD.SHL.U32 R0, R14, 0x20, RZ ;  /* 0x000000200e007824 */ /* 0x002fc600078e00ff */
[----:B------:R0:W-:Y:S02]  /*4490*/  STL [R1+0x184], RZ ;  /* 0x000184ff01007387 */ /* 0x0001e40000100800 */
[----:B------:R-:W-:Y:S02]  /*44a0*/  LOP3.LUT R0, R0, 0x400, RZ, 0xc0, !PT ;  /* 0x0000040000007812 */ /* 0x000fe400078ec0ff */
[----:B------:R0:W-:Y:S04]  /*44b0*/  STL [R1+0x188], RZ ;  /* 0x000188ff01007387 */ /* 0x0001e80000100800 */
        /* <DEDUP_REMOVED lines=1923> */
[----:B------:R0:W-:Y:S04]  /*bcf0*/  STL [R1+0x73cc], R0 ;  /* 0x0073cc0001007387 */ /* 0x0001e80000100800 */
        /* <DEDUP_REMOVED lines=121> */
[----:B------:R0:W-:Y:S01]  /*c490*/  STL [R1+0x8ec], RZ ;  /* 0x0008ecff01007387 */ /* 0x0001e20000100800 */
[----:B------:R-:W-:Y:S05]  /*c4a0*/  BRA `(.L_x_1) ;  /* 0x00001b4c00547947 */ /* 0x000fea0003800000 */
.L_x_0:
[----:B------:R0:W-:Y:S01]  /*c4b0*/  STL [R1+0x774c], R13 ;  /* 0x00774c0d01007387 */ /* 0x0001e20000100800 */
[----:B------:R-:W-:Y:S02]  /*c4c0*/  IABS R4, R2 ;  /* 0x0000000200047213 */ /* 0x000fe40000000000 */
[----:B------:R-:W-:Y:S01]  /*c4d0*/  IABS R26, R3 ;  /* 0x00000003001a7213 */ /* 0x000fe20000000000 */
[----:B------:R-:W-:Y:S01]  /*c4e0*/  IMAD.MOV.U32 R14, RZ, RZ, RZ ;  /* 0x000000ffff0e7224 */ /* 0x000fe200078e00ff */
[----:B------:R-:W-:Y:S01]  /*c4f0*/  ISETP.GE.AND P2, PT, R5, RZ, PT ;  /* 0x000000ff0500720c */ /* 0x000fe20003f46270 */
[----:B------:R-:W-:Y:S01]  /*c500*/  ULDC.64 UR6, c[0x0][0x218] ;  /* 0x0000860000067ab9 */ /* 0x000fe20000000a00 */
[----:B------:R-:W-:Y:S01]  /*c510*/  ULDC UR16, c[0x0][0x234] ;  /* 0x00008d0000107ab9 */ /* 0x000fe20000000800 */
[----:B------:R-:W-:Y:S01]  /*c520*/  ULDC.64 UR34, c[0x0][0x210] ;  /* 0x0000840000227ab9 */ /* 0x000fe20000000a00 */
[----:B------:R-:W-:Y:S01]  /*c530*/  ULDC UR61, c[0x0][0x240] ;  /* 0x00009000003d7ab9 */ /* 0x000fe20000000800 */
[----:B0-----:R-:W2:Y:S01]  /*c540*/  LDL R13, [R1+0x3780] ;  /* 0x00378000010d7983 */ /* 0x001ea20000100800 */
[----:B------:R-:W-:Y:S01]  /*c550*/  ULDC UR17, c[0x0][0x238] ;  /* 0x00008e0000117ab9 */ /* 0x000fe20000000800 */
[----:B------:R-:W-:Y:S01]  /*c560*/  ULDC UR18, c[0x0][0x238] ;  /* 0x00008e0000127ab9 */ /* 0x000fe20000000800 */
[----:B------:R-:W-:Y:S01]  /*c570*/  ULDC UR19, c[0x0][0x238] ;  /* 0x00008e0000137ab9 */ /* 0x000fe20000000800 */
[----:B------:R0:W-:Y:S01]  /*c580*/  STL [R1+0x7748], R18 ;  /* 0x0077481201007387 */ /* 0x0001e20000100800 */
[----:B------:R-:W-:Y:S01]  /*c590*/  ULDC UR22, c[0x0][0x238] ;  /* 0x00008e0000167ab9 */ /* 0x000fe20000000800 */
        /* <DEDUP_REMOVED lines=8> */
[----:B0-----:R-:W3:Y:S01]  /*c620*/  LDL R18, [R1+0x3784] ;  /* 0x0037840001127983 */ /* 0x001ee20000100800 */
        /* <DEDUP_REMOVED lines=13> */
[----:B0-----:R-:W4:Y:S01]  /*c700*/  LDL R19, [R1+0x378c] ;  /* 0x00378c0001137983 */ /* 0x001f220000100800 */
        /* <DEDUP_REMOVED lines=13> */
[----:B0-----:R-:W5:Y:S01]  /*c7e0*/  LDL R20, [R1+0x3788] ;  /* 0x0037880001147983 */ /* 0x001f620000100800 */
[----:B-1----:R-:W0:Y:S01]  /*c7f0*/  I2F.RP R0, R4 ;  /* 0x0000000400007306 */ /* 0x002e220000209400 */
[----:B------:R-:W-:Y:S01]  /*c800*/  ULDC UR57, c[0x0][0x238] ;  /* 0x00008e0000397ab9 */ /* 0x000fe20000000800 */
[----:B------:R-:W-:Y:S01]  /*c810*/  ULDC UR58, c[0x0][0x238] ;  /* 0x00008e00003a7ab9 */ /* 0x000fe20000000800 */
[----:B------:R1:W-:Y:S01]  /*c820*/  STL [R1+0x773c], R21 ;  /* 0x00773c1501007387 */ /* 0x0003e20000100800 */
[----:B------:R-:W-:Y:S01]  /*c830*/  ULDC UR9, c[0x0][0x238] ;  /* 0x00008e0000097ab9 */ /* 0x000fe20000000800 */
        /* <DEDUP_REMOVED lines=8> */
[----:B-1----:R-:W-:Y:S01]  /*c8c0*/  IMAD.MOV.U32 R21, RZ, RZ, R15 ;  /* 0x000000ffff157224 */ /* 0x002fe200078e000f */
[----:B------:R-:W-:Y:S01]  /*c8d0*/  ULDC UR12, c[0x0][0x238] ;  /* 0x00008e00000c7ab9 */ /* 0x000fe20000000800 */
[----:B0-----:R-:W0:Y:S01]  /*c8e0*/  MUFU.RCP R0, R0 ;  /* 0x0000000000007308 */ /* 0x001e220000001000 */
[----:B------:R1:W-:Y:S01]  /*c8f0*/  STL [R1+0x7588], R3 ;  /* 0x0075880301007387 */ /* 0x0003e20000100800 */
[----:B------:R-:W-:Y:S01]  /*c900*/  IMAD.MOV.U32 R22, RZ, RZ, R16 ;  /* 0x000000ffff167224 */ /* 0x000fe200078e0010 */
[----:B------:R-:W-:Y:S01]  /*c910*/  ULDC UR13, c[0x0][0x238] ;  /* 0x00008e00000d7ab9 */ /* 0x000fe20000000800 */
[----:B------:R-:W-:Y:S01]  /*c920*/  ULDC UR14, c[0x0][0x238] ;  /* 0x00008e00000e7ab9 */ /* 0x000fe20000000800 */
[----:B------:R-:W-:Y:S01]  /*c930*/  ULDC UR15, c[0x0][0x238] ;  /* 0x00008e00000f7ab9 */ /* 0x000fe20000000800 */
[----:B------:R-:W-:-:S02]  /*c940*/  IMAD.MOV.U32 R29, RZ, RZ, R23 ;  /* 0x000000ffff1d7224 */ /* 0x000fc400078e0017 */
[----:B-1----:R-:W-:Y:S02]  /*c950*/  IMAD.MOV.U32 R3, RZ, RZ, R17 ;  /* 0x000000ffff037224 */ /* 0x002fe400078e0011 */
[----:B------:R-:W1:Y:S01]  /*c960*/  I2F.RP R17, R26 ;  /* 0x0000001a00117306 */ /* 0x000e620000209400 */
[----:B0-----:R-:W-:-:S07]  /*c970*/  VIADD R0, R0, 0xffffffe ;  /* 0x0ffffffe00007836 */ /* 0x001fce0000000000 */
[----:B------:R-:W0:Y:S08]  /*c980*/  F2I.FTZ.U32.TRUNC.NTZ R15, R0 ;  /* 0x00000000000f7305 */ /* 0x000e30000021f000 */
[----:B-1----:R-:W1:Y:S01]  /*c990*/  MUFU.RCP R17, R17 ;  /* 0x0000001100117308 */ /* 0x002e620000001000 */
[----:B0-----:R-:W-:-:S04]  /*c9a0*/  IMAD.MOV R24, RZ, RZ, -R15 ;  /* 0x000000ffff187224 */ /* 0x001fc800078e0a0f */
[----:B------:R-:W-:-:S04]  /*c9b0*/  IMAD R24, R24, R4, RZ ;  /* 0x0000000418187224 */ /* 0x000fc800078e02ff */
[----:B------:R-:W-:-:S04]  /*c9c0*/  IMAD.HI.U32 R24, R15, R24, R14 ;  /* 0x000000180f187227 */ /* 0x000fc800078e000e */
[----:B-1----:R-:W-:-:S06]  /*c9d0*/  VIADD R17, R17, 0xffffffe ;  /* 0x0ffffffe11117836 */ /* 0x002fcc0000000000 */
[----:B------:R-:W0:Y:S02]  /*c9e0*/  F2I.FTZ.U32.TRUNC.NTZ R17, R17 ;  /* 0x0000001100117305 */ /* 0x000e24000021f000 */
[----:B0-----:R-:W-:Y:S01]  /*c9f0*/  IMAD.MOV R28, RZ, RZ, -R17 ;  /* 0x000000ffff1c7224 */ /* 0x001fe200078e0a11 */
[----:B--2---:R-:W-:-:S05]  /*ca00*/  IABS R16, R13 ;  /* 0x0000000d00107213 */ /* 0x004fca0000000000 */
[----:B------:R-:W-:-:S04]  /*ca10*/  IMAD.HI.U32 R25, R24, R16, RZ ;  /* 0x0000001018197227 */ /* 0x000fc800078e00ff */
[----:B------:R-:W-:-:S04]  /*ca20*/  IMAD.MOV R25, RZ, RZ, -R25 ;  /* 0x000000ffff197224 */ /* 0x000fc800078e0a19 */
[----:B------:R-:W-:Y:S01]  /*ca30*/  IMAD R25, R4, R25, R16 ;  /* 0x0000001904197224 */ /* 0x000fe200078e0210 */
[----:B---3--:R-:W-:Y:S01]  /*ca40*/  IABS R15, R18 ;  /* 0x00000012000f7213 */ /* 0x008fe20000000000 */
[----:B------:R-:W-:-:S03]  /*ca50*/  IMAD.MOV.U32 R16, RZ, RZ, RZ ;  /* 0x000000ffff107224 */ /* 0x000fc600078e00ff */
[----:B------:R-:W-:Y:S01]  /*ca60*/  ISETP.GT.U32.AND P0, PT, R4, R25, PT ;  /* 0x000000190400720c */ /* 0x000fe20003f04070 */
[----:B------:R-:W-:-:S04]  /*ca70*/  IMAD.HI.U32 R27, R24, R15, RZ ;  /* 0x0000000f181b7227 */ /* 0x000fc800078e00ff */
[----:B------:R-:W-:-:S04]  /*ca80*/  IMAD.MOV R27, RZ, RZ, -R27 ;  /* 0x000000ffff1b7224 */ /* 0x000fc800078e0a1b */
[----:B------:R-:W-:Y:S01]  /*ca90*/  IMAD R15, R4, R27, R15 ;  /* 0x0000001b040f7224 */ /* 0x000fe200078e020f */
[----:B----4-:R-:W-:-:S03]  /*caa0*/  IABS R14, R19 ;  /* 0x00000013000e7213 */ /* 0x010fc60000000000 */
[----:B------:R-:W-:Y:S01]  /*cab0*/  @!P0 IMAD.IADD R25, R25, 0x1, -R4 ;  /* 0x0000000119198824 */ /* 0x000fe200078e0a04 */
[----:B------:R-:W-:Y:S01]  /*cac0*/  ISETP.GT.U32.AND P1, PT, R4, R15, PT ;  /* 0x0000000f0400720c */ /* 0x000fe20003f24070 */
[----:B------:R-:W-:-:S03]  /*cad0*/  IMAD.HI.U32 R23, R24, R14, RZ ;  /* 0x0000000e18177227 */ /* 0x000fc600078e00ff */
[----:B------:R-:W-:Y:S01]  /*cae0*/  ISETP.GT.U32.AND P4, PT, R4, R25, PT ;  /* 0x000000190400720c */ /* 0x000fe20003f84070 */
[----:B------:R-:W-:-:S04]  /*caf0*/  IMAD.MOV R23, RZ, RZ, -R23 ;  /* 0x000000ffff177224 */ /* 0x000fc800078e0a17 */
[C---:B------:R-:W-:Y:S01]  /*cb00*/  IMAD R14, R4.reuse, R23, R14 ;  /* 0x00000017040e7224 */ /* 0x040fe200078e020e */
[----:B-----5:R-:W-:Y:S02]  /*cb10*/  IABS R0, R20 ;  /* 0x0000001400007213 */ /* 0x020fe40000000000 */
[----:B------:R-:W-:Y:S01]  /*cb20*/  IABS R23, R6 ;  /* 0x0000000600177213 */ /* 0x000fe20000000000 */
[----:B------:R-:W-:Y:S01]  /*cb30*/  @!P1 IMAD.IADD R15, R15, 0x1, -R4 ;  /* 0x000000010f0f9824 */ /* 0x000fe200078e0a04 */
[----:B------:R-:W-:Y:S01]  /*cb40*/  ISETP.GT.U32.AND P3, PT, R4, R14, PT ;  /* 0x0000000e0400720c */ /* 0x000fe20003f64070 */
[----:B------:R-:W-:-:S04]  /*cb50*/  IMAD.HI.U32 R24, R24, R0, RZ ;  /* 0x0000000018187227 */ /* 0x000fc800078e00ff */
[----:B------:R-:W-:Y:S01]  /*cb60*/  @!P4 IMAD.IADD R25, R25, 0x1, -R4 ;  /* 0x000000011919c824 */ /* 0x000fe200078e0a04 */
[----:B------:R-:W-:Y:S01]  /*cb70*/  ISETP.GE.AND P1, PT, R13, RZ, PT ;  /* 0x000000ff0d00720c */ /* 0x000fe20003f26270 */
[----:B------:R-:W-:Y:S01]  /*cb80*/  IMAD.MOV R24, RZ, RZ, -R24 ;  /* 0x000000ffff187224 */ /* 0x000fe200078e0a18 */
[----:B------:R-:W-:-:S03]  /*cb90*/  ISETP.GT.U32.AND P0, PT, R4, R15, PT ;  /* 0x0000000f0400720c */ /* 0x000fc60003f04070 */
[----:B------:R-:W-:Y:S02]  /*cba0*/  IMAD R24, R4, R24, R0 ;  /* 0x0000001804187224 */ /* 0x000fe400078e0200 */
[----:B------:R-:W-:Y:S02]  /*cbb0*/  IMAD R0, R28, R26, RZ ;  /* 0x0000001a1c007224 */ /* 0x000fe400078e02ff */
[----:B------:R-:W-:Y:S01]  /*cbc0*/  @!P3 IMAD.IADD R14, R14, 0x1, -R4 ;  /* 0x000000010e0eb824 */ /* 0x000fe200078e0a04 */
[----:B------:R-:W-:Y:S01]  /*cbd0*/  ISETP.GT.U32.AND P5, PT, R4, R24, PT ;  /* 0x000000180400720c */ /* 0x000fe20003fa4070 */
[----:B------:R-:W-:Y:S01]  /*cbe0*/  IMAD.HI.U32 R0, R17, R0, R16 ;  /* 0x0000000011007227 */ /* 0x000fe200078e0010 */
[----:B------:R-:W-:Y:S02]  /*cbf0*/  IABS R16, R5 ;  /* 0x0000000500107213 */ /* 0x000fe40000000000 */
[----:B------:R-:W-:Y:S01]  /*cc00*/  ISETP.GE.AND P3, PT, R6, RZ, PT ;  /* 0x000000ff0600720c */ /* 0x000fe20003f66270 */
[----:B------:R-:W-:Y:S01]  /*cc10*/  @!P1 IMAD.MOV R25, RZ, RZ, -R25 ;  /* 0x000000ffff199224 */ /* 0x000fe200078e0a19 */
[----:B------:R-:W2:Y:S01]  /*cc20*/  LDL.LU R6, [R1+0xb50] ;  /* 0x000b500001067983 */ /* 0x000ea20000300800 */
[----:B------:R-:W-:Y:S01]  /*cc30*/  IMAD.HI.U32 R27, R0, R16, RZ ;  /* 0x00000010001b7227 */ /* 0x000fe200078e00ff */
[----:B------:R-:W-:-:S02]  /*cc40*/  IABS R17, R7 ;  /* 0x0000000700117213 */ /* 0x000fc40000000000 */
[----:B------:R-:W3:Y:S01]  /*cc50*/  LDL.LU R13, [R1+0x774c] ;  /* 0x00774c00010d7983 */ /* 0x000ee20000300800 */
[----:B------:R-:W-:Y:S02]  /*cc60*/  IMAD.MOV R27, RZ, RZ, -R27 ;  /* 0x000000ffff1b7224 */ /* 0x000fe400078e0a1b */
[----:B------:R-:W-:Y:S01]  /*cc70*/  @!P5 IMAD.IADD R24, R24, 0x1, -R4 ;  /* 0x000000011818d824 */ /* 0x000fe200078e0a04 */
[----:B------:R-:W-:Y:S01]  /*cc80*/  ISETP.GT.U32.AND P5, PT, R4, R14, PT ;  /* 0x0000000e0400720c */ /* 0x000fe20003fa4070 */
[----:B------:R-:W-:Y:S02]  /*cc90*/  IMAD R16, R26, R27, R16 ;  /* 0x0000001b1a107224 */ /* 0x000fe400078e0210 */
[----:B------:R-:W-:Y:S01]  /*cca0*/  @!P0 IMAD.IADD R15, R15, 0x1, -R4 ;  /* 0x000000010f0f8824 */ /* 0x000fe200078e0a04 */
[----:B------:R-:W-:Y:S01]  /*ccb0*/  ISETP.GT.U32.AND P6, PT, R4, R24, PT ;  /* 0x000000180400720c */ /* 0x000fe20003fc4070 */
[----:B------:R-:W-:Y:S01]  /*ccc0*/  IMAD.MOV.U32 R5, RZ, RZ, R23 ;  /* 0x000000ffff057224 */ /* 0x000fe200078e0017 */
[----:B------:R-:W-:Y:S01]  /*ccd0*/  ISETP.GT.U32.AND P4, PT, R26, R16, PT ;  /* 0x000000101a00720c */ /* 0x000fe20003f84070 */
[----:B------:R-:W-:-:S04]  /*cce0*/  IMAD.HI.U32 R28, R0, R17, RZ ;  /* 0x00000011001c7227 */ /* 0x000fc800078e00ff */
[----:B------:R-:W-:-:S08]  /*ccf0*/  IMAD.HI.U32 R23, R0, R5, RZ ;  /* 0x0000000500177227 */ /* 0x000fd000078e00ff */
[----:B------:R-:W-:-:S05]  /*cd00*/  @!P4 IMAD.IADD R16, R16, 0x1, -R26 ;  /* 0x000000011010c824 */ /* 0x000fca00078e0a1a */
[----:B------:R-:W-:Y:S01]  /*cd10*/  ISETP.GT.U32.AND P1, PT, R26, R16, PT ;  /* 0x000000101a00720c */ /* 0x000fe20003f24070 */
[--C-:B------:R-:W-:Y:S01]  /*cd20*/  @!P5 IMAD.IADD R14, R14, 0x1, -R4.reuse ;  /* 0x000000010e0ed824 */ /* 0x100fe200078e0a04 */
[----:B------:R-:W-:Y:S01]  /*cd30*/  ISETP.GE.AND P5, PT, R18, RZ, PT ;  /* 0x000000ff1200720c */ /* 0x000fe20003fa6270 */
[----:B------:R-:W-:Y:S01]  /*cd40*/  @!P6 IMAD.IADD R24, R24, 0x1, -R4 ;  /* 0x000000011818e824 */ /* 0x000fe200078e0a04 */
[----:B------:R-:W4:Y:S01]  /*cd50*/  LDL.LU R18, [R1+0x7748] ;  /* 0x0077480001127983 */ /* 0x000f220000300800 */
[----:B------:R-:W-:Y:S02]  /*cd60*/  ISETP.GE.AND P6, PT, R19, RZ, PT ;  /* 0x000000ff1300720c */ /* 0x000fe40003fc6270 */
[----:B------:R-:W-:Y:S01]  /*cd70*/  ISETP.GE.AND P4, PT, R20, RZ, PT ;  /* 0x000000ff1400720c */ /* 0x000fe20003f86270 */
[----:B------:R-:W5:Y:S01]  /*cd80*/  LDL.LU R19, [R1+0x7744] ;  /* 0x0077440001137983 */ /* 0x000f620000300800 */
[----:B------:R-:W-:-:S03]  /*cd90*/  IABS R4, R8 ;  /* 0x0000000800047213 */ /* 0x000fc60000000000 */
[----:B------:R-:W5:Y:S01]  /*cda0*/  LDL.LU R20, [R1+0x7740] ;  /* 0x0077400001147983 */ /* 0x000f620000300800 */
[----:B------:R-:W-:Y:S01]  /*cdb0*/  @!P1 IMAD.IADD R16, R16, 0x1, -R26 ;  /* 0x0000000110109824 */ /* 0x000fe200078e0a1a */
[----:B------:R-:W-:Y:S02]  /*cdc0*/  ISETP.GE.AND P1, PT, R8, RZ, PT ;  /* 0x000000ff0800720c */ /* 0x000fe40003f26270 */
[----:B------:R-:W3:Y:S01]  /*cdd0*/  LDL.LU R8, [R1+0xb20] ;  /* 0x000b200001087983 */ /* 0x000ee20000300800 */
[----:B------:R-:W-:-:S04]  /*cde0*/  IMAD.MOV R23, RZ, RZ, -R23 ;  /* 0x000000ffff177224 */ /* 0x000fc800078e0a17 */
[----:B------:R-:W-:Y:S02]  /*cdf0*/  IMAD R5, R26, R23, R5 ;  /* 0x000000171a057224 */ /* 0x000fe400078e0205 */
[----:B------:R-:W-:-:S03]  /*ce00*/  @!P5 IMAD.MOV R15, RZ, RZ, -R15 ;  /* 0x000000ffff0fd224 */ /* 0x000fc600078e0a0f */
[----:B------:R-:W-:Y:S01]  /*ce10*/  ISETP.GT.U32.AND P5, PT, R26, R5, PT ;  /* 0x000000051a00720c */ /* 0x000fe20003fa4070 */
[----:B------:R-:W-:-:S04]  /*ce20*/  IMAD.MOV R28, RZ, RZ, -R28 ;  /* 0x000000ffff1c7224 */ /* 0x000fc800078e0a1c */
[----:B------:R-:W-:Y:S02]  /*ce30*/  IMAD R17, R26, R28, R17 ;  /* 0x0000001c1a117224 */ /* 0x000fe400078e0211 */
[----:B------:R-:W-:Y:S02]  /*ce40*/  IMAD.MOV.U32 R27, RZ, RZ, R14 ;  /* 0x000000ffff1b7224 */ /* 0x000fe400078e000e */
[----:B------:R-:W-:-:S04]  /*ce50*/  @!P4 IMAD.MOV R24, RZ, RZ, -R24 ;  /* 0x000000ffff18c224 */ /* 0x000fc800078e0a18 */
[----:B------:R-:W-:Y:S01]  /*ce60*/  @!P5 IMAD.IADD R5, R5, 0x1, -R26 ;  /* 0x000000010505d824 */ /* 0x000fe200078e0a1a */
[----:B------:R-:W-:Y:S02]  /*ce70*/  ISETP.NE.AND P5, PT, R2, RZ, PT ;  /* 0x000000ff0200720c */ /* 0x000fe40003fa5270 */
[----:B------:R-:W-:Y:S02]  /*ce80*/  LOP3.LUT R2, RZ, R2, RZ, 0x33, !PT ;  /* 0x00000002ff027212 */ /* 0x000fe400078e33ff */
[----:B------:R-:W-:Y:S01]  /*ce90*/  ISETP.GT.U32.AND P4, PT, R26, R5, PT ;  /* 0x000000051a00720c */ /* 0x000fe20003f84070 */
[----:B------:R-:W-:Y:S01]  /*cea0*/  @!P6 IMAD.MOV R27, RZ, RZ, -R27 ;  /* 0x000000ffff1be224 */ /* 0x000fe200078e0a1b */
[C---:B------:R-:W-:Y:S02]  /*ceb0*/  SEL R25, R2.reuse, R25, !P5 ;  /* 0x0000001902197207 */ /* 0x040fe40006800000 */
[C---:B------:R-:W-:Y:S02]  /*cec0*/  SEL R15, R2.reuse, R15, !P5 ;  /* 0x0000000f020f7207 */ /* 0x040fe40006800000 */
[C---:B------:R-:W-:Y:S01]  /*ced0*/  SEL R27, R2.reuse, R27, !P5 ;  /* 0x0000001b021b7207 */ /* 0x040fe20006800000 */
[----:B------:R-:W-:Y:S01]  /*cee0*/  @!P2 IMAD.MOV R16, RZ, RZ, -R16 ;  /* 0x000000ffff10a224 */ /* 0x000fe200078e0a10 */
[----:B------:R-:W-:-:S05]  /*cef0*/  SEL R2, R2, R24, !P5 ;  /* 0x0000001802027207 */ /* 0x000fca0006800000 */
[----:B------:R-:W-:Y:S02]  /*cf00*/  @!P4 IMAD.IADD R5, R5, 0x1, -R26 ;  /* 0x000000010505c824 */ /* 0x000fe400078e0a1a */
[----:B--2---:R-:W-:Y:S02]  /*cf10*/  IMAD.MOV.U32 R28, RZ, RZ, R6 ;  /* 0x000000ffff1c7224 */ /* 0x004fe400078e0006 */
[----:B------:R-:W-:-:S04]  /*cf20*/  IMAD.HI.U32 R6, R0, R4, RZ ;  /* 0x0000000400067227 */ /* 0x000fc800078e00ff */
[----:B------:R-:W-:-:S04]  /*cf30*/  IMAD.MOV R6, RZ, RZ, -R6 ;  /* 0x000000ffff067224 */ /* 0x000fc800078e0a06 */
[----:B------:R-:W-:Y:S02]  /*cf40*/  IMAD R4, R26, R6, R4 ;  /* 0x000000061a047224 */ /* 0x000fe400078e0204 */
[----:B------:R-:W2:Y:S04]  /*cf50*/  LDL.LU R6, [R1+0xb40] ;  /* 0x000b400001067983 */ /* 0x000ea80000300800 */
[----:B------:R0:W-:Y:S04]  /*cf60*/  STL [R1+0xbb8], R25 ;  /* 0x000bb81901007387 */ /* 0x0001e80000100800 */
[----:B0-----:R-:W5:Y:S04]  /*cf70*/  LDL.LU R25, [R1+0xafc] ;  /* 0x000afc0001197983 */ /* 0x001f680000300800 */
[----:B------:R0:W-:Y:S04]  /*cf80*/  STL [R1+0xbb4], R15 ;  /* 0x000bb40f01007387 */ /* 0x0001e80000100800 */
[----:B0-----:R-:W4:Y:S04]  /*cf90*/  LDL.LU R15, [R1+0x69c] ;  /* 0x00069c00010f7983 */ /* 0x001f280000300800 */
[----:B------:R0:W-:Y:S01]  /*cfa0*/  STL [R1+0xbb0], R27 ;  /* 0x000bb01b01007387 */ /* 0x0001e20000100800 */
[----:B---3--:R-:W-:Y:S01]  /*cfb0*/  IMAD.MOV.U32 R24, RZ, RZ, R8 ;  /* 0x000000ffff187224 */ /* 0x008fe200078e0008 */
[----:B------:R-:W-:-:S02]  /*cfc0*/  IABS R8, R13 ;  /* 0x0000000d00087213 */ /* 0x000fc40000000000 */
[----:B0-----:R-:W3:Y:S04]  /*cfd0*/  LDL.LU R27, [R1+0xb4c] ;  /* 0x000b4c00011b7983 */ /* 0x001ee80000300800 */
[----:B------:R-:W-:Y:S04]  /*cfe0*/  STL [R1+0xbac], R2 ;  /* 0x000bac0201007387 */ /* 0x000fe80000100800 */
[----:B------:R-:W-:Y:S04]  /*cff0*/  STL [R1+0x968], R16 ;  /* 0x0009681001007387 */ /* 0x000fe80000100800 */
[----:B------:R0:W-:Y:S02]  /*d000*/  STL [R1+0x7734], R13 ;  /* 0x0077340d01007387 */ /* 0x0001e40000100800 */
[----:B0-----:R-:W-:-:S02]  /*d010*/  IMAD.MOV.U32 R13, RZ, RZ, R21 ;  /* 0x000000ffff0d7224 */ /* 0x001fc400078e0015 */
[----:B------:R-:W-:Y:S02]  /*d020*/  IMAD.MOV.U32 R21, RZ, RZ, R5 ;  /* 0x000000ffff157224 */ /* 0x000fe400078e0005 */
[----:B------:R-:W5:Y:S01]  /*d030*/  LDL.LU R5, [R1+0x98] ;  /* 0x0000980001057983 */ /* 0x000f620000300800 */
[----:B------:R-:W-:Y:S02]  /*d040*/  ISETP.GE.AND P0, PT, R7, RZ, PT ;  /* 0x000000ff0700720c */ /* 0x000fe40003f06270 */
[----:B------:R-:W-:Y:S02]  /*d050*/  IABS R7, R9 ;  /* 0x0000000900077213 */ /* 0x000fe40000000000 */
[----:B------:R-:W-:-:S03]  /*d060*/  ISETP.GT.U32.AND P6, PT, R26, R17, PT ;  /* 0x000000111a00720c */ /* 0x000fc60003fc4070 */
[----:B------:R-:W-:Y:S01]  /*d070*/  IMAD.HI.U32 R23, R0, R7, RZ ;  /* 0x0000000700177227 */ /* 0x000fe200078e00ff */
[----:B------:R-:W-:-:S03]  /*d080*/  IABS R14, R10 ;  /* 0x0000000a000e7213 */ /* 0x000fc60000000000 */
[----:B------:R-:W-:-:S04]  /*d090*/  IMAD.MOV R23, RZ, RZ, -R23 ;  /* 0x000000ffff177224 */ /* 0x000fc800078e0a17 */
[C---:B------:R-:W-:Y:S02]  /*d0a0*/  IMAD R7, R26.reuse, R23, R7 ;  /* 0x000000171a077224 */ /* 0x040fe400078e0207 */
[--C-:B------:R-:W-:Y:S01]  /*d0b0*/  @!P6 IMAD.IADD R17, R17, 0x1, -R26.reuse ;  /* 0x000000011111e824 */ /* 0x100fe200078e0a1a */
[C---:B------:R-:W-:Y:S01]  /*d0c0*/  ISETP.GT.U32.AND P6, PT, R26.reuse, R4, PT ;  /* 0x000000041a00720c */ /* 0x040fe20003fc4070 */
[----:B------:R-:W-:Y:S01]  /*d0d0*/  @!P3 IMAD.MOV R21, RZ, RZ, -R21 ;  /* 0x000000ffff15b224 */ /* 0x000fe200078e0a15 */
[C---:B------:R-:W-:Y:S02]  /*d0e0*/  ISETP.GT.U32.AND P2, PT, R26.reuse, R7, PT ;  /* 0x000000071a00720c */ /* 0x040fe40003f44070 */
[----:B------:R-:W-:Y:S02]  /*d0f0*/  ISETP.GT.U32.AND P5, PT, R26, R17, PT ;  /* 0x000000111a00720c */ /* 0x000fe40003fa4070 */
[----:B------:R0:W-:Y:S07]  /*d100*/  STL [R1+0x964], R21 ;  /* 0x0009641501007387 */ /* 0x0001ee0000100800 */
[--C-:B------:R-:W-:Y:S01]  /*d110*/  @!P6 IMAD.IADD R4, R4, 0x1, -R26.reuse ;  /* 0x000000010404e824 */ /* 0x100fe200078e0a1a */
[----:B0-----:R-:W5:Y:S04]  /*d120*/  LDL.LU R21, [R1+0x773c] ;  /* 0x00773c0001157983 */ /* 0x001f680000300800 */
[----:B------:R-:W-:Y:S01]  /*d130*/  ISETP.GT.U32.AND P6, PT, R26, R4, PT ;  /* 0x000000041a00720c */ /* 0x000fe20003fc4070 */
[----:B------:R-:W-:-:S02]  /*d140*/  @!P2 IMAD.IADD R7, R7, 0x1, -R26 ;  /* 0x000000010707a824 */ /* 0x000fc400078e0a1a */
[----:B------:R-:W-:-:S03]  /*d150*/  @!P5 IMAD.IADD R17, R17, 0x1, -R26 ;  /* 0x000000011111d824 */ /* 0x000fc600078e0a1a */
[----:B------:R-:W-:Y:S02]  /*d160*/  ISETP.GT.U32.AND P2, PT, R26, R7, PT ;  /* 0x000000071a00720c */ /* 0x000fe40003f44070 */
[----:B------:R-:W-:-:S05]  /*d170*/  ISETP.GE.AND P5, PT, R9, RZ, PT ;  /* 0x000000ff0900720c */ /* 0x000fca0003fa6270 */
[----:B------:R-:W-:-:S06]  /*d180*/  @!P6 IMAD.IADD R4, R4, 0x1, -R26 ;  /* 0x000000010404e824 */ /* 0x000fcc00078e0a1a */
[----:B------:R-:W-:Y:S02]  /*d190*/  @!P2 IMAD.IADD R7, R7, 0x1, -R26 ;  /* 0x000000010707a824 */ /* 0x000fe400078e0a1a */
[----:B--2---:R-:W-:Y:S02]  /*d1a0*/  IMAD.MOV.U32 R23, RZ, RZ, R6 ;  /* 0x000000ffff177224 */ /* 0x004fe400078e0006 */
[----:B------:R-:W-:-:S04]  /*d1b0*/  IMAD.HI.U32 R6, R0, R14, RZ ;  /* 0x0000000e00067227 */ /* 0x000fc800078e00ff */
[----:B------:R-:W-:-:S04]  /*d1c0*/  IMAD.MOV R6, RZ, RZ, -R6 ;  /* 0x000000ffff067224 */ /* 0x000fc800078e0a06 */
[----:B------:R-:W-:Y:S01]  /*d1d0*/  IMAD R14, R26, R6, R14 ;  /* 0x000000061a0e7224 */ /* 0x000fe200078e020e */
[----:B------:R-:W-:-:S04]  /*d1e0*/  IABS R6, R11 ;  /* 0x0000000b00067213 */ /* 0x000fc80000000000 */
[----:B------:R-:W-:Y:S01]  /*d1f0*/  ISETP.GT.U32.AND P4, PT, R26, R14, PT ;  /* 0x0000000e1a00720c */ /* 0x000fe20003f84070 */
[----:B----4-:R-:W-:Y:S02]  /*d200*/  IMAD.MOV.U32 R16, RZ, RZ, R15 ;  /* 0x000000ffff107224 */ /* 0x010fe400078e000f */
[----:B------:R-:W-:-:S04]  /*d210*/  IMAD.HI.U32 R15, R0, R6, RZ ;  /* 0x00000006000f7227 */ /* 0x000fc800078e00ff */
[----:B------:R-:W-:Y:S01]  /*d220*/  IMAD.MOV R15, RZ, RZ, -R15 ;  /* 0x000000ffff0f7224 */ /* 0x000fe200078e0a0f */
[----:B---3--:R5:W-:Y:S03]  /*d230*/  STL [R1+0x7738], R27 ;  /* 0x0077381b01007387 */ /* 0x008be60000100800 */
[----:B------:R-:W-:Y:S02]  /*d240*/  IMAD R6, R26, R15, R6 ;  /* 0x0000000f1a067224 */ /* 0x000fe400078e0206 */
[----:B------:R-:W-:-:S05]  /*d250*/  @!P4 IMAD.IADD R14, R14, 0x1, -R26 ;  /* 0x000000010e0ec824 */ /* 0x000fca00078e0a1a */
[----:B------:R-:W-:Y:S01]  /*d260*/  ISETP.GT.U32.AND P3, PT, R26, R14, PT ;  /* 0x0000000e1a00720c */ /* 0x000fe20003f64070 */
[----:B-----5:R-:W-:Y:S01]  /*d270*/  IMAD.MOV.U32 R27, RZ, RZ, R5 ;  /* 0x000000ffff1b7224 */ /* 0x020fe200078e0005 */
[----:B------:R-:W-:-:S05]  /*d280*/  IABS R5, R18 ;  /* 0x0000001200057213 */ /* 0x000fca0000000000 */
[----:B------:R-:W-:-:S04]  /*d290*/  IMAD.HI.U32 R15, R0, R5, RZ ;  /* 0x00000005000f7227 */ /* 0x000fc800078e00ff */
[----:B------:R-:W-:-:S04]  /*d2a0*/  IMAD.MOV R15, RZ, RZ, -R15 ;  /* 0x000000ffff0f7224 */ /* 0x000fc800078e0a0f */
[----:B------:R-:W-:Y:S02]  /*d2b0*/  IMAD R5, R26, R15, R5 ;  /* 0x0000000f1a057224 */ /* 0x000fe400078e0205 */
[----:B------:R-:W-:Y:S02]  /*d2c0*/  IMAD.MOV.U32 R15, RZ, RZ, R27 ;  /* 0x000000ffff0f7224 */ /* 0x000fe400078e001b */
[----:B------:R-:W-:Y:S02]  /*d2d0*/  IMAD.MOV.U32 R27, RZ, RZ, R17 ;  /* 0x000000ffff1b7224 */ /* 0x000fe400078e0011 */
[----:B------:R-:W-:Y:S02]  /*d2e0*/  IMAD.MOV.U32 R17, RZ, RZ, R13 ;  /* 0x000000ffff117224 */ /* 0x000fe400078e000d */
[----:B------:R-:W-:Y:S02]  /*d2f0*/  IMAD.MOV.U32 R13, RZ, RZ, R4 ;  /* 0x000000ffff0d7224 */ /* 0x000fe400078e0004 */
[----:B------:R-:W-:Y:S01]  /*d300*/  @!P0 IMAD.MOV R27, RZ, RZ, -R27 ;  /* 0x000000ffff1b8224 */ /* 0x000fe200078e0a1b */
[----:B------:R-:W2:Y:S01]  /*d310*/  LDL.LU R4, [R1+0x4] ;  /* 0x0000040001047983 */ /* 0x000ea20000300800 */
[----:B------:R-:W-:-:S03]  /*d320*/  @!P1 IMAD.MOV R13, RZ, RZ, -R13 ;  /* 0x000000ffff0d9224 */ /* 0x000fc600078e0a0d */
[----:B------:R0:W-:Y:S01]  /*d330*/  STL [R1+0x944], R27 ;  /* 0x0009441b01007387 */ /* 0x0001e20000100800 */
[----:B------:R-:W-:-:S03]  /*d340*/  @!P3 IMAD.IADD R14, R14, 0x1, -R26 ;  /* 0x000000010e0eb824 */ /* 0x000fc600078e0a1a */
[----:B0-----:R-:W3:Y:S04]  /*d350*/  LDL.LU R27, [R1+0x7738] ;  /* 0x00773800011b7983 */ /* 0x001ee80000300800 */
[----:B------:R0:W-:Y:S02]  /*d360*/  STL [R1+0x940], R13 ;  /* 0x0009400d01007387 */ /* 0x0001e40000100800 */
[----:B0-----:R-:W-:Y:S02]  /*d370*/  IMAD.MOV.U32 R13, RZ, RZ, R7 ;  /* 0x000000ffff0d7224 */ /* 0x001fe400078e0007 */
[----:B------:R-:W-:Y:S02]  /*d380*/  IMAD.MOV.U32 R7, RZ, RZ, R22 ;  /* 0x000000ffff077224 */ /* 0x000fe400078e0016 */
[----:B------:R-:W-:-:S02]  /*d390*/  @!P5 IMAD.MOV R13, RZ, RZ, -R13 ;  /* 0x000000ffff0dd224 */ /* 0x000fc400078e0a0d */
[----:B------:R-:W-:Y:S02]  /*d3a0*/  IMAD.MOV.U32 R22, RZ, RZ, R14 ;  /* 0x000000ffff167224 */ /* 0x000fe400078e000e */
[----:B------:R-:W4:Y:S04]  /*d3b0*/  LDL.LU R14, [R1+0xb8] ;  /* 0x0000b800010e7983 */ /* 0x000f280000300800 */
[----:B------:R0:W-:Y:S04]  /*d3c0*/  STL [R1+0x93c], R13 ;  /* 0x00093c0d01007387 */ /* 0x0001e80000100800 */
[----:B0-----:R-:W5:Y:S01]  /*d3d0*/  LDL.LU R13, [R1+0x7734] ;  /* 0x00773400010d7983 */ /* 0x001f620000300800 */
[----:B------:R-:W-:Y:S01]  /*d3e0*/  IABS R2, R12 ;  /* 0x0000000c00027213 */ /* 0x000fe20000000000 */
[----:B------:R-:W-:-:S04]  /*d3f0*/  IMAD.MOV.U32 R9, RZ, RZ, R8 ;  /* 0x000000ffff097224 */ /* 0x000fc800078e0008 */
[----:B------:R-:W-:-:S04]  /*d400*/  IMAD.HI.U32 R8, R0, R2, RZ ;  /* 0x0000000200087227 */ /* 0x000fc800078e00ff */
[----:B------:R-:W-:-:S04]  /*d410*/  IMAD.MOV R8, RZ, RZ, -R8 ;  /* 0x000000ffff087224 */ /* 0x000fc800078e0a08 */
[C---:B------:R-:W-:Y:S01]  /*d420*/  IMAD R8, R26.reuse, R8, R2 ;  /* 0x000000081a087224 */ /* 0x040fe200078e0202 */
[----:B------:R-:W-:-:S04]  /*d430*/  ISETP.GT.U32.AND P6, PT, R26, R6, PT ;  /* 0x000000061a00720c */ /* 0x000fc80003fc4070 */
[----:B------:R-:W-:Y:S02]  /*d440*/  ISETP.GT.U32.AND P2, PT, R26, R8, PT ;  /* 0x000000081a00720c */ /* 0x000fe40003f44070 */
[----:B------:R-:W-:-:S07]  /*d450*/  ISETP.GE.AND P4, PT, R10, RZ, PT ;  /* 0x000000ff0a00720c */ /* 0x000fce0003f86270 */
[----:B------:R-:W-:-:S04]  /*d460*/  @!P6 IMAD.IADD R6, R6, 0x1, -R26 ;  /* 0x000000010606e824 */ /* 0x000fc800078e0a1a */
[----:B------:R-:W-:Y:S01]  /*d470*/  @!P2 IMAD.IADD R8, R8, 0x1, -R26 ;  /* 0x000000010808a824 */ /* 0x000fe200078e0a1a */
[----:B------:R-:W-:-:S04]  /*d480*/  ISETP.GT.U32.AND P0, PT, R26, R6, PT ;  /* 0x000000061a00720c */ /* 0x000fc80003f04070 */
[----:B------:R-:W-:Y:S02]  /*d490*/  ISETP.GT.U32.AND P1, PT, R26, R8, PT ;  /* 0x000000081a00720c */ /* 0x000fe40003f24070 */
[----:B------:R-:W-:Y:S01]  /*d4a0*/  ISETP.GE.AND P3, PT, R11, RZ, PT ;  /* 0x000000ff0b00720c */ /* 0x000fe20003f66270 */
[----:B------:R-:W-:-:S06]  /*d4b0*/  @!P4 IMAD.MOV R22, RZ, RZ, -R22 ;  /* 0x000000ffff16c224 */ /* 0x000fcc00078e0a16 */
[----:B------:R-:W-:-:S04]  /*d4c0*/  @!P0 IMAD.IADD R6, R6, 0x1, -R26 ;  /* 0x0000000106068824 */ /* 0x000fc800078e0a1a */
[----:B------:R-:W-:Y:S01]  /*d4d0*/  @!P1 IMAD.IADD R8, R8, 0x1, -R26 ;  /* 0x0000000108089824 */ /* 0x000fe200078e0a1a */
[----:B------:R-:W-:Y:S01]  /*d4e0*/  ISETP.GE.AND P1, PT, R18, RZ, PT ;  /* 0x000000ff1200720c */ /* 0x000fe20003f26270 */
[----:B------:R-:W-:Y:S02]  /*d4f0*/  IMAD.MOV.U32 R18, RZ, RZ, R29 ;  /* 0x000000ffff127224 */ /* 0x000fe400078e001d */
[----:B------:R-:W-:Y:S01]  /*d500*/  IMAD.MOV.U32 R29, RZ, RZ, R6 ;  /* 0x000000ffff1d7224 */ /* 0x000fe200078e0006 */
[----:B------:R0:W-:Y:S03]  /*d510*/  STL [R1+0x938], R22 ;  /* 0x0009381601007387 */ /* 0x0001e60000100800 */
[----:B------:R-:W-:Y:S01]  /*d520*/  @!P3 IMAD.MOV R29, RZ, RZ, -R29 ;  /* 0x000000ffff1db224 */ /* 0x000fe200078e0a1d */
[----:B0-----:R-:W3:Y:S01]  /*d530*/  LDL.LU R22, [R1+0x7730] ;  /* 0x0077300001167983 */ /* 0x001ee20000300800 */
[----:B-----5:R-:W-:-:S03]  /*d540*/  ISETP.GE.AND P4, PT, R13, RZ, PT ;  /* 0x000000ff0d00720c */ /* 0x020fc60003f86270 */
[----:B------:R-:W5:Y:S04]  /*d550*/  LDL.LU R13, [R1+0x78] ;  /* 0x00007800010d7983 */ /* 0x000f680000300800 */
[----:B------:R-:W4:Y:S04]  /*d560*/  LDL.LU R6, [R1+0x7ac] ;  /* 0x0007ac0001067983 */ /* 0x000f280000300800 */
[----:B------:R0:W-:Y:S04]  /*d570*/  STL [R1+0x934], R29 ;  /* 0x0009341d01007387 */ /* 0x0001e80000100800 */
[----:B0-----:R-:W5:Y:S01]  /*d580*/  LDL.LU R29, [R1+0x772c] ;  /* 0x00772c00011d7983 */ /* 0x001f620000300800 */
[----:B------:R-:W-:-:S04]  /*d590*/  IMAD.HI.U32 R10, R0, R9, RZ ;  /* 0x00000009000a7227 */ /* 0x000fc800078e00ff */
[----:B------:R-:W-:Y:S01]  /*d5a0*/  IMAD.MOV R10, RZ, RZ, -R10 ;  /* 0x000000ffff0a7224 */ /* 0x000fe200078e0a0a */
[----:B------:R-:W-:-:S03]  /*d5b0*/  IABS R2, R19 ;  /* 0x0000001300027213 */ /* 0x000fc60000000000 */
[C---:B------:R-:W-:Y:S01]  /*d5c0*/  IMAD R9, R26.reuse, R10, R9 ;  /* 0x0000000a1a097224 */ /* 0x040fe200078e0209 */
[----:B------:R-:W-:Y:S01]  /*d5d0*/  ISETP.GT.U32.AND P5, PT, R26, R5, PT ;  /* 0x000000051a00720c */ /* 0x000fe20003fa4070 */
[----:B------:R-:W-:-:S03]  /*d5e0*/  IMAD.HI.U32 R10, R0, R2, RZ ;  /* 0x00000002000a7227 */ /* 0x000fc600078e00ff */
[----:B------:R-:W-:Y:S01]  /*d5f0*/  ISETP.GT.U32.AND P6, PT, R26, R9, PT ;  /* 0x000000091a00720c */ /* 0x000fe20003fc4070 */
[----:B------:R-:W-:-:S04]  /*d600*/  IMAD.MOV R10, RZ, RZ, -R10 ;  /* 0x000000ffff0a7224 */ /* 0x000fc800078e0a0a */
[----:B------:R-:W-:Y:S01]  /*d610*/  IMAD R10, R26, R10, R2 ;  /* 0x0000000a1a0a7224 */ /* 0x000fe200078e0202 */
[----:B------:R-:W-:-:S03]  /*d620*/  ISETP.GE.AND P2, PT, R12, RZ, PT ;  /* 0x000000ff0c00720c */ /* 0x000fc60003f46270 */
[----:B------:R-:W-:Y:S01]  /*d630*/  @!P5 IMAD.IADD R5, R5, 0x1, -R26 ;  /* 0x000000010505d824 */ /* 0x000fe200078e0a1a */
[----:B------:R-:W-:-:S03]  /*d640*/  ISETP.GT.U32.AND P0, PT, R26, R10, PT ;  /* 0x0000000a1a00720c */ /* 0x000fc60003f04070 */
[----:B------:R-:W-:Y:S01]  /*d650*/  @!P6 IMAD.IADD R9, R9, 0x1, -R26 ;  /* 0x000000010909e824 */ /* 0x000fe200078e0a1a */
[----:B------:R-:W-:-:S04]  /*d660*/  ISETP.GT.U32.AND P3, PT, R26, R5, PT ;  /* 0x000000051a00720c */ /* 0x000fc80003f64070 */
[----:B------:R-:W-:Y:S02]  /*d670*/  ISETP.GT.U32.AND P6, PT, R26, R9, PT ;  /* 0x000000091a00720c */ /* 0x000fe40003fc4070 */
[----:B------:R-:W-:-:S03]  /*d680*/  IABS R11, R20 ;  /* 0x00000014000b7213 */ /* 0x000fc60000000000 */
[----:B------:R-:W-:Y:S02]  /*d690*/  @!P0 IMAD.IADD R10, R10, 0x1, -R26 ;  /* 0x000000010a0a8824 */ /* 0x000fe400078e0a1a */
[----:B------:R-:W-:Y:S01]  /*d6a0*/  IMAD.HI.U32 R12, R0, R11, RZ ;  /* 0x0000000b000c7227 */ /* 0x000fe200078e00ff */
[----:B------:R0:W-:Y:S03]  /*d6b0*/  STL [R1+0x7728], R16 ;  /* 0x0077281001007387 */ /* 0x0001e60000100800 */
[----:B------:R-:W-:Y:S02]  /*d6c0*/  @!P2 IMAD.MOV R8, RZ, RZ, -R8 ;  /* 0x000000ffff08a224 */ /* 0x000fe400078e0a08 */
[--C-:B------:R-:W-:Y:S01]  /*d6d0*/  @!P6 IMAD.IADD R9, R9, 0x1, -R26.reuse ;  /* 0x000000010909e824 */ /* 0x100fe200078e0a1a */
[----:B------:R-:W-:Y:S01]  /*d6e0*/  ISETP.GT.U32.AND P2, PT, R26, R10, PT ;  /* 0x0000000a1a00720c */ /* 0x000fe20003f44070 */
[----:B------:R-:W-:-:S02]  /*d6f0*/  @!P3 IMAD.IADD R5, R5, 0x1, -R26 ;  /* 0x000000010505b824 */ /* 0x000fc400078e0a1a */
[----:B------:R-:W-:Y:S02]  /*d700*/  IMAD.MOV R12, RZ, RZ, -R12 ;  /* 0x000000ffff0c7224 */ /* 0x000fe400078e0a0c */
[----:B0-----:R-:W-:Y:S02]  /*d710*/  IMAD.MOV.U32 R16, RZ, RZ, R9 ;  /* 0x000000ffff107224 */ /* 0x001fe400078e0009 */
[----:B------:R-:W-:Y:S02]  /*d720*/  IMAD.MOV.U32 R9, RZ, RZ, R5 ;  /* 0x000000ffff097224 */ /* 0x000fe400078e0005 */
[----:B------:R-:W-:Y:S02]  /*d730*/  IMAD R11, R26, R12, R11 ;  /* 0x0000000c1a0b7224 */ /* 0x000fe400078e020b */
[----:B------:R-:W-:Y:S02]  /*d740*/  @!P4 IMAD.MOV R16, RZ, RZ, -R16 ;  /* 0x000000ffff10c224 */ /* 0x000fe400078e0a10 */
[----:B--2---:R-:W-:Y:S01]  /*d750*/  IMAD.MOV.U32 R12, RZ, RZ, R4 ;  /* 0x000000ffff0c7224 */ /* 0x004fe200078e0004 */
[----:B------:R-:W-:Y:S01]  /*d760*/  ISETP.GE.AND P5, PT, R19, RZ, PT ;  /* 0x000000ff1300720c */ /* 0x000fe20003fa6270 */
[----:B------:R0:W-:Y:S01]  /*d770*/  STL [R1+0x930], R8 ;  /* 0x0009300801007387 */ /* 0x0001e20000100800 */
[----:B------:R-:W-:Y:S01]  /*d780*/  @!P1 IMAD.MOV R9, RZ, RZ, -R9 ;  /* 0x000000ffff099224 */ /* 0x000fe200078e0a09 */
[----:B---3--:R-:W-:Y:S01]  /*d790*/  ISETP.GE.AND P1, PT, R22, RZ, PT ;  /* 0x000000ff1600720c */ /* 0x008fe20003f26270 */
[----:B------:R-:W-:Y:S01]  /*d7a0*/  @!P2 IMAD.IADD R10, R10, 0x1, -R26 ;  /* 0x000000010a0aa824 */ /* 0x000fe200078e0a1a */
[----:B------:R-:W-:Y:S01]  /*d7b0*/  ISETP.GE.AND P0, PT, R20, RZ, PT ;  /* 0x000000ff1400720c */ /* 0x000fe20003f06270 */
[----:B------:R-:W-:Y:S01]  /*d7c0*/  IMAD.MOV.U32 R20, RZ, RZ, R7 ;  /* 0x000000ffff147224 */ /* 0x000fe200078e0007 */
[----:B0-----:R-:W2:Y:S04]  /*d7d0*/  LDL.LU R8, [R1+0x24] ;  /* 0x0000240001087983 */ /* 0x001ea80000300800 */
[----:B------:R0:W-:Y:S01]  /*d7e0*/  STL [R1+0x92c], R16 ;  /* 0x00092c1001007387 */ /* 0x0001e20000100800 */
[----:B------:R-:W-:-:S02]  /*d7f0*/  IABS R2, R21 ;  /* 0x0000001500027213 */ /* 0x000fc40000000000 */
[----:B------:R-:W-:Y:S01]  /*d800*/  ISETP.GE.AND P4, PT, R21, RZ, PT ;  /* 0x000000ff1500720c */ /* 0x000fe20003f86270 */
[----:B0-----:R-:W3:Y:S01]  /*d810*/  LDL.LU R16, [R1+0x7728] ;  /* 0x0077280001107983 */ /* 0x001ee20000300800 */
[----:B----4-:R-:W-:Y:S01]  /*d820*/  IMAD.MOV.U32 R19, RZ, RZ, R6 ;  /* 0x000000ffff137224 */ /* 0x010fe200078e0006 */
[----:B------:R-:W-:Y:S01]  /*d830*/  IABS R6, R22 ;  /* 0x0000001600067213 */ /* 0x000fe20000000000 */
[----:B------:R-:W-:Y:S02]  /*d840*/  IMAD.MOV.U32 R22, RZ, RZ, R12 ;  /* 0x000000ffff167224 */ /* 0x000fe400078e000c */
[----:B------:R-:W4:Y:S04]  /*d850*/  LDL R12, [R1+0x8] ;  /* 0x00000800010c7983 */ /* 0x000f280000100800 */
[----:B------:R0:W-:Y:S01]  /*d860*/  STL [R1+0x928], R9 ;  /* 0x0009280901007387 */ /* 0x0001e20000100800 */
[----:B-----5:R-:W-:-:S02]  /*d870*/  IABS R7, R29 ;  /* 0x0000001d00077213 */ /* 0x020fc40000000000 */
[----:B------:R-:W-:Y:S02]  /*d880*/  ISETP.GE.AND P2, PT, R29, RZ, PT ;  /* 0x000000ff1d00720c */ /* 0x000fe40003f46270 */
[----:B------:R-:W5:Y:S04]  /*d890*/  LDL.LU R29, [R1] ;  /* 0x00000000011d7983 */ /* 0x000f680000300800 */
[----:B------:R-:W3:Y:S01]  /*d8a0*/  LDL.LU R21, [R1+0x10] ;  /* 0x0000100001157983 */ /* 0x000ee20000300800 */
[----:B------:R-:W-:Y:S01]  /*d8b0*/  ISETP.GT.U32.AND P6, PT, R26, R11, PT ;  /* 0x0000000b1a00720c */ /* 0x000fe20003fc4070 */
[----:B------:R-:W-:-:S04]  /*d8c0*/  IMAD.HI.U32 R4, R0, R2, RZ ;  /* 0x0000000200047227 */ /* 0x000fc800078e00ff */
[----:B------:R-:W-:-:S04]  /*d8d0*/  IMAD.MOV R4, RZ, RZ, -R4 ;  /* 0x000000ffff047224 */ /* 0x000fc800078e0a04 */
[----:B------:R-:W-:-:S04]  /*d8e0*/  IMAD R2, R26, R4, R2 ;  /* 0x000000041a027224 */ /* 0x000fc800078e0202 */
[----:B------:R-:W-:Y:S01]  /*d8f0*/  @!P6 IMAD.IADD R11, R11, 0x1, -R26 ;  /* 0x000000010b0be824 */ /* 0x000fe200078e0a1a */
[----:B------:R-:W-:-:S04]  /*d900*/  ISETP.GT.U32.AND P3, PT, R26, R2, PT ;  /* 0x000000021a00720c */ /* 0x000fc80003f64070 */
[----:B------:R-:W-:Y:S01]  /*d910*/  ISETP.GT.U32.AND P6, PT, R26, R11, PT ;  /* 0x0000000b1a00720c */ /* 0x000fe20003fc4070 */
[----:B------:R-:W-:-:S04]  /*d920*/  IMAD.HI.U32 R5, R0, R7, RZ ;  /* 0x0000000700057227 */ /* 0x000fc800078e00ff */
[----:B------:R-:W-:-:S04]  /*d930*/  IMAD.MOV R5, RZ, RZ, -R5 ;  /* 0x000000ffff057224 */ /* 0x000fc800078e0a05 */
[----:B------:R-:W-:-:S04]  /*d940*/  @!P3 IMAD.IADD R2, R2, 0x1, -R26 ;  /* 0x000000010202b824 */ /* 0x000fc800078e0a1a */
[----:B------:R-:W-:Y:S02]  /*d950*/  @!P6 IMAD.IADD R11, R11, 0x1, -R26 ;  /* 0x000000010b0be824 */ /* 0x000fe400078e0a1a */
[----:B0-----:R-:W-:Y:S01]  /*d960*/  IMAD R9, R26, R5, R7 ;  /* 0x000000051a097224 */ /* 0x001fe200078e0207 */
[----:B--2---:R-:W-:Y:S02]  /*d970*/  ISETP.GE.AND P3, PT, R8, RZ, PT ;  /* 0x000000ff0800720c */ /* 0x004fe40003f66270 */
[----:B------:R-:W-:Y:S02]  /*d980*/  IABS R8, R8 ;  /* 0x0000000800087213 */ /* 0x000fe40000000000 */
[----:B----4-:R-:W-:-:S03]  /*d990*/  IABS R7, R12 ;  /* 0x0000000c00077213 */ /* 0x010fc60000000000 */
[----:B------:R-:W-:Y:S01]  /*d9a0*/  IMAD.HI.U32 R12, R0, R8, RZ ;  /* 0x00000008000c7227 */ /* 0x000fe200078e00ff */
[----:B---3--:R0:W-:Y:S03]  /*d9b0*/  STL [R1+0x7724], R21 ;  /* 0x0077241501007387 */ /* 0x0081e60000100800 */
[----:B0-----:R-:W-:-:S04]  /*d9c0*/  IMAD.MOV.U32 R21, RZ, RZ, R10 ;  /* 0x000000ffff157224 */ /* 0x001fc800078e000a */
[----:B------:R-:W-:-:S05]  /*d9d0*/  @!P5 IMAD.MOV R21, RZ, RZ, -R21 ;  /* 0x000000ffff15d224 */ /* 0x000fca00078e0a15 */
[----:B------:R0:W-:Y:S02]  /*d9e0*/  STL [R1+0x920], R21 ;  /* 0x0009201501007387 */ /* 0x0001e40000100800 */
[----:B0-----:R-:W-:-:S04]  /*d9f0*/  IMAD.MOV.U32 R21, RZ, RZ, R11 ;  /* 0x000000ffff157224 */ /* 0x001fc800078e000b */
[----:B------:R-:W-:Y:S02]  /*da00*/  @!P0 IMAD.MOV R21, RZ, RZ, -R21 ;  /* 0x000000ffff158224 */ /* 0x000fe400078e0a15 */
[----:B------:R-:W-:Y:S02]  /*da10*/  IMAD.MOV R11, RZ, RZ, -R12 ;  /* 0x000000ffff0b7224 */ /* 0x000fe400078e0a0c */
[----:B------:R-:W2:Y:S04]  /*da20*/  LDL R12, [R1+0xc] ;  /* 0x00000c00010c7983 */ /* 0x000ea80000100800 */
[----:B------:R0:W-:Y:S04]  /*da30*/  STL [R1+0x91c], R21 ;  /* 0x00091c1501007387 */ /* 0x0001e80000100800 */
[----:B0-----:R-:W3:Y:S01]  /*da40*/  LDL.LU R21, [R1+0x7724] ;  /* 0x0077240001157983 */ /* 0x001ee20000300800 */
[----:B------:R-:W-:-:S04]  /*da50*/  IMAD.HI.U32 R4, R0, R6, RZ ;  /* 0x0000000600047227 */ /* 0x000fc800078e00ff */
[----:B------:R-:W-:-:S04]  /*da60*/  IMAD.MOV R4, RZ, RZ, -R4 ;  /* 0x000000ffff047224 */ /* 0x000fc800078e0a04 */
[C---:B------:R-:W-:Y:S01]  /*da70*/  IMAD R4, R26.reuse, R4, R6 ;  /* 0x000000041a047224 */ /* 0x040fe200078e0206 */
[----:B-----5:R-:W-:Y:S02]  /*da80*/  IABS R6, R29 ;  /* 0x0000001d00067213 */ /* 0x020fe40000000000 */
[----:B------:R-:W-:-:S03]  /*da90*/  ISETP.GT.U32.AND P5, PT, R26, R2, PT ;  /* 0x000000021a00720c */ /* 0x000fc60003fa4070 */
[----:B------:R-:W-:Y:S01]  /*daa0*/  IMAD.HI.U32 R10, R0, R6, RZ ;  /* 0x00000006000a7227 */ /* 0x000fe200078e00ff */
[C---:B------:R-:W-:Y:S02]  /*dab0*/  ISETP.GT.U32.AND P0, PT, R26.reuse, R9, PT ;  /* 0x000000091a00720c */ /* 0x040fe40003f04070 */
[----:B------:R-:W-:Y:S01]  /*dac0*/  IABS R5, R22 ;  /* 0x0000001600057213 */ /* 0x000fe20000000000 */
[----:B------:R-:W-:Y:S02]  /*dad0*/  IMAD.MOV R10, RZ, RZ, -R10 ;  /* 0x000000ffff0a7224 */ /* 0x000fe400078e0a0a */
[C---:B------:R-:W-:Y:S02]  /*dae0*/  IMAD R8, R26.reuse, R11, R8 ;  /* 0x0000000b1a087224 */ /* 0x040fe400078e0208 */
[----:B------:R-:W-:Y:S02]  /*daf0*/  IMAD R11, R26, R10, R6 ;  /* 0x0000000a1a0b7224 */ /* 0x000fe400078e0206 */
[----:B------:R-:W-:-:S04]  /*db00*/  IMAD.HI.U32 R6, R0, R5, RZ ;  /* 0x0000000500067227 */ /* 0x000fc800078e00ff */
[----:B------:R-:W-:Y:S02]  /*db10*/  IMAD.MOV R6, RZ, RZ, -R6 ;  /* 0x000000ffff067224 */ /* 0x000fe400078e0a06 */
[--C-:B------:R-:W-:Y:S02]  /*db20*/  @!P5 IMAD.IADD R2, R2, 0x1, -R26.reuse ;  /* 0x000000010202d824 */ /* 0x100fe400078e0a1a */
[----:B------:R-:W-:Y:S01]  /*db30*/  @!P0 IMAD.IADD R9, R9, 0x1, -R26 ;  /* 0x0000000109098824 */ /* 0x000fe200078e0a1a */
[----:B------:R-:W-:Y:S01]  /*db40*/  ISETP.GE.AND P0, PT, R29, RZ, PT ;  /* 0x000000ff1d00720c */ /* 0x000fe20003f06270 */
[C---:B------:R-:W-:Y:S01]  /*db50*/  IMAD R5, R26.reuse, R6, R5 ;  /* 0x000000061a057224 */ /* 0x040fe200078e0205 */
[----:B------:R-:W4:Y:S01]  /*db60*/  LDL.LU R29, [R1+0x18] ;  /* 0x00001800011d7983 */ /* 0x000f220000300800 */
[----:B------:R-:W-:Y:S02]  /*db70*/  ISETP.GT.U32.AND P6, PT, R26, R4, PT ;  /* 0x000000041a00720c */ /* 0x000fe40003fc4070 */
[----:B---3--:R-:W-:Y:S01]  /*db80*/  IABS R6, R21 ;  /* 0x0000001500067213 */ /* 0x008fe20000000000 */
[----:B------:R0:W-:Y:S02]  /*db90*/  STL [R1+0x7718], R21 ;  /* 0x0077181501007387 */ /* 0x0001e40000100800 */
[----:B0-----:R-:W-:-:S02]  /*dba0*/  IMAD.MOV.U32 R21, RZ, RZ, R2 ;  /* 0x000000ffff157224 */ /* 0x001fc400078e0002 */
[----:B------:R-:W3:Y:S02]  /*dbb0*/  LDL R2, [R1+0x14] ;  /* 0x0000140001027983 */ /* 0x000ee40000100800 */
[----:B------:R-:W-:-:S05]  /*dbc0*/  @!P4 IMAD.MOV R21, RZ, RZ, -R21 ;  /* 0x000000ffff15c224 */ /* 0x000fca00078e0a15 */
[----:B------:R0:W-:Y:S02]  /*dbd0*/  STL [R1+0x914], R21 ;  /* 0x0009141501007387 */ /* 0x0001e40000100800 */
[----:B0-----:R-:W-:Y:S02]  /*dbe0*/  IMAD.MOV.U32 R21, RZ, RZ, R22 ;  /* 0x000000ffff157224 */ /* 0x001fe400078e0016 */
[----:B------:R-:W5:Y:S01]  /*dbf0*/  LDL.LU R22, [R1+0x20] ;  /* 0x0000200001167983 */ /* 0x000f620000300800 */
[----:B------:R-:W-:-:S05]  /*dc00*/  @!P6 IMAD.IADD R4, R4, 0x1, -R26 ;  /* 0x000000010404e824 */ /* 0x000fca00078e0a1a */
[----:B------:R-:W-:-:S13]  /*dc10*/  ISETP.GT.U32.AND P6, PT, R26, R4, PT ;  /* 0x000000041a00720c */ /* 0x000fda0003fc4070 */
[----:B------:R-:W-:Y:S01]  /*dc20*/  @!P6 IMAD.IADD R4, R4, 0x1, -R26 ;  /* 0x000000010404e824 */ /* 0x000fe200078e0a1a */
[----:B------:R-:W-:-:S13]  /*dc30*/  ISETP.GT.U32.AND P6, PT, R26, R11, PT ;  /* 0x0000000b1a00720c */ /* 0x000fda0003fc4070 */
[----:B------:R-:W-:-:S05]  /*dc40*/  @!P6 IMAD.IADD R11, R11, 0x1, -R26 ;  /* 0x000000010b0be824 */ /* 0x000fca00078e0a1a */
[----:B------:R-:W-:Y:S01]  /*dc50*/  ISETP.GT.U32.AND P4, PT, R26, R11, PT ;  /* 0x0000000b1a00720c */ /* 0x000fe20003f84070 */
[----:B------:R-:W-:-:S12]  /*dc60*/  @!P1 IMAD.MOV R4, RZ, RZ, -R4 ;  /* 0x000000ffff049224 */ /* 0x000fd800078e0a04 */
[----:B------:R-:W-:Y:S01]  /*dc70*/  @!P4 IMAD.IADD R11, R11, 0x1, -R26 ;  /* 0x000000010b0bc824 */ /* 0x000fe200078e0a1a */
[----:B------:R-:W-:Y:S01]  /*dc80*/  ISETP.GE.AND P4, PT, R21, RZ, PT ;  /* 0x000000ff1500720c */ /* 0x000fe20003f86270 */
[----:B-----5:R0:W-:Y:S04]  /*dc90*/  STL [R1+0x771c], R22 ;  /* 0x00771c1601007387 */ /* 0x0201e80000100800 */
[----:B0-----:R-:W5:Y:S04]  /*dca0*/  LDL.LU R22, [R1+0x8] ;  /* 0x0000080001167983 */ /* 0x001f680000300800 */
[----:B------:R-:W-:Y:S04]  /*dcb0*/  STL [R1+0x910], R4 ;  /* 0x0009100401007387 */ /* 0x000fe80000100800 */
[----:B------:R0:W-:Y:S04]  /*dcc0*/  STL [R1+0x7720], R24 ;  /* 0x0077201801007387 */ /* 0x0001e80000100800 */
[----:B------:R-:W2:Y:S01]  /*dcd0*/  LDL.LU R21, [R1+0xc] ;  /* 0x00000c0001157983 */ /* 0x000ea20000300800 */
[----:B------:R-:W-:-:S02]  /*dce0*/  ISETP.GT.U32.AND P5, PT, R26, R8, PT ;  /* 0x000000081a00720c */ /* 0x000fc40003fa4070 */
[----:B------:R-:W-:-:S11]  /*dcf0*/  ISETP.GT.U32.AND P1, PT, R26, R5, PT ;  /* 0x000000051a00720c */ /* 0x000fd60003f24070 */
[----:B------:R-:W-:Y:S01]  /*dd00*/  @!P5 IMAD.IADD R8, R8, 0x1, -R26 ;  /* 0x000000010808d824 */ /* 0x000fe200078e0a1a */
[----:B------:R-:W-:-:S04]  /*dd10*/  ISETP.GT.U32.AND P5, PT, R26, R9, PT ;  /* 0x000000091a00720c */ /* 0x000fc80003fa4070 */
[----:B------:R-:W-:Y:S01]  /*dd20*/  ISETP.GT.U32.AND P6, PT, R26, R8, PT ;  /* 0x000000081a00720c */ /* 0x000fe20003fc4070 */
[----:B------:R-:W-:-:S08]  /*dd30*/  @!P1 IMAD.IADD R5, R5, 0x1, -R26 ;  /* 0x0000000105059824 */ /* 0x000fd000078e0a1a */
[----:B------:R-:W-:-:S04]  /*dd40*/  @!P5 IMAD.IADD R9, R9, 0x1, -R26 ;  /* 0x000000010909d824 */ /* 0x000fc800078e0a1a */
[----:B------:R-:W-:Y:S02]  /*dd50*/  @!P6 IMAD.IADD R8, R8, 0x1, -R26 ;  /* 0x000000010808e824 */ /* 0x000fe400078e0a1a */
[----:B0-----:R-:W-:Y:S02]  /*dd60*/  IMAD.MOV.U32 R24, RZ, RZ, R9 ;  /* 0x000000ffff187224 */ /* 0x001fe400078e0009 */
[----:B------:R-:W3:Y:S02]  /*dd70*/  LDL R9, [R1+0x1c] ;  /* 0x00001c0001097983 */ /* 0x000ee40000100800 */
[----:B------:R-:W-:-:S05]  /*dd80*/  @!P2 IMAD.MOV R24, RZ, RZ, -R24 ;  /* 0x000000ffff18a224 */ /* 0x000fca00078e0a18 */
[----:B------:R0:W-:Y:S04]  /*dd90*/  STL [R1+0x904], R24 ;  /* 0x0009041801007387 */ /* 0x0001e80000100800 */
[----:B0-----:R-:W3:Y:S01]  /*dda0*/  LDL.LU R24, [R1+0x7720] ;  /* 0x0077200001187983 */ /* 0x001ee20000300800 */
[----:B-----5:R-:W-:Y:S01]  /*ddb0*/  ISETP.GE.AND P1, PT, R22, RZ, PT ;  /* 0x000000ff1600720c */ /* 0x020fe20003f26270 */
[----:B------:R-:W-:-:S04]  /*ddc0*/  IMAD.MOV.U32 R22, RZ, RZ, R8 ;  /* 0x000000ffff167224 */ /* 0x000fc800078e0008 */
[----:B------:R-:W-:Y:S02]  /*ddd0*/  @!P3 IMAD.MOV R22, RZ, RZ, -R22 ;  /* 0x000000ffff16b224 */ /* 0x000fe400078e0a16 */
[----:B------:R-:W-:Y:S02]  /*dde0*/  IMAD.MOV.U32 R8, RZ, RZ, R11 ;  /* 0x000000ffff087224 */ /* 0x000fe400078e000b */
[----:B------:R-:W5:Y:S01]  /*ddf0*/  LDL.LU R11, [R1+0x14] ;  /* 0x00001400010b7983 */ /* 0x000f620000300800 */
[----:B--2---:R-:W-:-:S03]  /*de00*/  ISETP.GE.AND P3, PT, R21, RZ, PT ;  /* 0x000000ff1500720c */ /* 0x004fc60003f66270 */
[----:B------:R0:W-:Y:S04]  /*de10*/  STL [R1+0x814], R22 ;  /* 0x0008141601007387 */ /* 0x0001e80000100800 */
[----:B0-----:R-:W2:Y:S04]  /*de20*/  LDL.LU R22, [R1+0x771c] ;  /* 0x00771c0001167983 */ /* 0x001ea80000300800 */
[----:B------:R-:W3:Y:S01]  /*de30*/  LDL.LU R21, [R1+0x7718] ;  /* 0x0077180001157983 */ /* 0x000ee20000300800 */
[----:B------:R-:W-:Y:S01]  /*de40*/  IABS R10, R12 ;  /* 0x0000000c000a7213 */ /* 0x000fe20000000000 */
[----:B------:R-:W-:-:S04]  /*de50*/  IMAD.HI.U32 R12, R0, R7, RZ ;  /* 0x00000007000c7227 */ /* 0x000fc800078e00ff */
[----:B------:R-:W-:-:S04]  /*de60*/  IMAD.MOV R12, RZ, RZ, -R12 ;  /* 0x000000ffff0c7224 */ /* 0x000fc800078e0a0c */
[----:B------:R-:W-:Y:S02]  /*de70*/  IMAD R7, R26, R12, R7 ;  /* 0x0000000c1a077224 */ /* 0x000fe400078e0207 */
[----:B------:R-:W-:-:S03]  /*de80*/  IMAD.HI.U32 R4, R0, R6, RZ ;  /* 0x0000000600047227 */ /* 0x000fc600078e00ff */
[----:B------:R-:W-:Y:S01]  /*de90*/  ISETP.GT.U32.AND P5, PT, R26, R7, PT ;  /* 0x000000071a00720c */ /* 0x000fe20003fa4070 */
[----:B------:R-:W-:-:S04]  /*dea0*/  IMAD.MOV R4, RZ, RZ, -R4 ;  /* 0x000000ffff047224 */ /* 0x000fc800078e0a04 */
[----:B------:R-:W-:Y:S02]  /*deb0*/  IMAD R6, R26, R4, R6 ;  /* 0x000000041a067224 */ /* 0x000fe400078e0206 */
[----:B------:R-:W-:-:S03]  /*dec0*/  @!P0 IMAD.MOV R8, RZ, RZ, -R8 ;  /* 0x000000ffff088224 */ /* 0x000fc600078e0a08 */
[----:B------:R-:W-:-:S03]  /*ded0*/  ISETP.GT.U32.AND P0, PT, R26, R6, PT ;  /* 0x000000061a00720c */ /* 0x000fc60003f04070 */
[----:B------:R-:W-:Y:S01]  /*dee0*/  @!P5 IMAD.IADD R7, R7, 0x1, -R26 ;  /* 0x000000010707d824 */ /* 0x000fe200078e0a1a */
[----:B------:R-:W-:Y:S01]  /*def0*/  ISETP.GT.U32.AND P5, PT, R26, R5, PT ;  /* 0x000000051a00720c */ /* 0x000fe20003fa4070 */
[----:B------:R-:W-:Y:S01]  /*df00*/  STL [R1+0x900], R8 ;  /* 0x0009000801007387 */ /* 0x000fe20000100800 */
[----:B----4-:R-:W-:-:S07]  /*df10*/  IABS R4, R29 ;  /* 0x0000001d00047213 */ /* 0x010fce0000000000 */
[----:B------:R-:W-:Y:S01]  /*df20*/  @!P0 IMAD.IADD R6, R6, 0x1, -R26 ;  /* 0x0000000106068824 */ /* 0x000fe200078e0a1a */
[----:B------:R-:W-:-:S03]  /*df30*/  ISETP.GE.AND P0, PT, R29, RZ, PT ;  /* 0x000000ff1d00720c */ /* 0x000fc60003f06270 */
[----:B------:R-:W-:Y:S01]  /*df40*/  @!P5 IMAD.IADD R5, R5, 0x1, -R26 ;  /* 0x000000010505d824 */ /* 0x000fe200078e0a1a */
[----:B---3--:R-:W-:Y:S02]  /*df50*/  ISETP.GE.AND P5, PT, R21, RZ, PT ;  /* 0x000000ff1500720c */ /* 0x008fe40003fa6270 */
[----:B------:R-:W3:Y:S04]  /*df60*/  LDL R21, [R1+0x28] ;  /* 0x0000280001157983 */ /* 0x000ee80000100800 */
[----:B--2---:R0:W-:Y:S04]  /*df70*/  STL [R1+0x7710], R22 ;  /* 0x0077101601007387 */ /* 0x0041e80000100800 */
[----:B------:R-:W2:Y:S01]  /*df80*/  LDL.LU R29, [R1+0x38] ;  /* 0x00003800011d7983 */ /* 0x000ea20000300800 */
[----:B------:R-:W-:-:S04]  /*df90*/  IMAD.HI.U32 R12, R0, R10, RZ ;  /* 0x0000000a000c7227 */ /* 0x000fc800078e00ff */
[----:B------:R-:W-:-:S04]  /*dfa0*/  IMAD.MOV R12, RZ, RZ, -R12 ;  /* 0x000000ffff0c7224 */ /* 0x000fc800078e0a0c */
[----:B------:R-:W-:-:S05]  /*dfb0*/  IMAD R10, R26, R12, R10 ;  /* 0x0000000c1a0a7224 */ /* 0x000fca00078e020a */
[----:B------:R-:W-:-:S13]  /*dfc0*/  ISETP.GT.U32.AND P6, PT, R26, R10, PT ;  /* 0x0000000a1a00720c */ /* 0x000fda0003fc4070 */
[----:B------:R-:W-:-:S05]  /*dfd0*/  @!P6 IMAD.IADD R10, R10, 0x1, -R26 ;  /* 0x000000010a0ae824 */ /* 0x000fca00078e0a1a */
[----:B------:R-:W-:-:S13]  /*dfe0*/  ISETP.GT.U32.AND P2, PT, R26, R10, PT ;  /* 0x0000000a1a00720c */ /* 0x000fda0003f44070 */
[----:B------:R-:W-:Y:S01]  /*dff0*/  @!P2 IMAD.IADD R10, R10, 0x1, -R26 ;  /* 0x000000010a0aa824 */ /* 0x000fe200078e0a1a */
[----:B-----5:R-:W-:Y:S02]  /*e000*/  ISETP.GE.AND P2, PT, R11, RZ, PT ;  /* 0x000000ff0b00720c */ /* 0x020fe40003f46270 */
[----:B------:R-:W-:Y:S01]  /*e010*/  IABS R11, R22 ;  /* 0x00000016000b7213 */ /* 0x000fe20000000000 */
[----:B--2---:R1:W-:Y:S04]  /*e020*/  STL [R1+0x7714], R29 ;  /* 0x0077141d01007387 */ /* 0x0043e80000100800 */
[----:B0-----:R-:W2:Y:S01]  /*e030*/  LDL.LU R22, [R1+0x1c] ;  /* 0x00001c0001167983 */ /* 0x001ea20000300800 */
[----:B------:R-:W-:Y:S02]  /*e040*/  IABS R2, R2 ;  /* 0x0000000200027213 */ /* 0x000fe40000000000 */
[----:B------:R-:W-:Y:S01]  /*e050*/  ISETP.GT.U32.AND P6, PT, R26, R7, PT ;  /* 0x000000071a00720c */ /* 0x000fe20003fc4070 */
[----:B------:R-:W-:-:S04]  /*e060*/  IMAD.HI.U32 R8, R0, R4, RZ ;  /* 0x0000000400087227 */ /* 0x000fc800078e00ff */
[----:B------:R-:W-:-:S04]  /*e070*/  IMAD.HI.U32 R12, R0, R2, RZ ;  /* 0x00000002000c7227 */ /* 0x000fc800078e00ff */
[----:B------:R-:W-:Y:S02]  /*e080*/  IMAD.MOV R12, RZ, RZ, -R12 ;  /* 0x000000ffff0c7224 */ /* 0x000fe400078e0a0c */
[----:B------:R-:W-:Y:S01]  /*e090*/  IMAD.MOV R8, RZ, RZ, -R8 ;  /* 0x000000ffff087224 */ /* 0x000fe200078e0a08 */
[----:B------:R-:W-:Y:S01]  /*e0a0*/  IABS R9, R9 ;  /* 0x0000000900097213 */ /* 0x000fe20000000000 */
[C---:B------:R-:W-:Y:S02]  /*e0b0*/  IMAD R2, R26.reuse, R12, R2 ;  /* 0x0000000c1a027224 */ /* 0x040fe400078e0202 */
[----:B------:R-:W-:Y:S01]  /*e0c0*/  IMAD R12, R26, R8, R4 ;  /* 0x000000081a0c7224 */ /* 0x000fe200078e0204 */
[----:B---3--:R-:W-:Y:S01]  /*e0d0*/  IABS R8, R21 ;  /* 0x0000001500087213 */ /* 0x008fe20000000000 */
[----:B------:R-:W-:Y:S02]  /*e0e0*/  IMAD.MOV.U32 R21, RZ, RZ, R5 ;  /* 0x000000ffff157224 */ /* 0x000fe400078e0005 */
[----:B------:R-:W-:-:S02]  /*e0f0*/  @!P6 IMAD.IADD R7, R7, 0x1, -R26 ;  /* 0x000000010707e824 */ /* 0x000fc400078e0a1a */
[----:B------:R-:W-:-:S04]  /*e100*/  IMAD.HI.U32 R4, R0, R9, RZ ;  /* 0x0000000900047227 */ /* 0x000fc800078e00ff */
[----:B-1----:R-:W-:Y:S02]  /*e110*/  IMAD.MOV.U32 R29, RZ, RZ, R10 ;  /* 0x000000ffff1d7224 */ /* 0x002fe400078e000a */
[----:B------:R-:W-:Y:S02]  /*e120*/  @!P4 IMAD.MOV R21, RZ, RZ, -R21 ;  /* 0x000000ffff15c224 */ /* 0x000fe400078e0a15 */
[----:B------:R-:W-:Y:S02]  /*e130*/  @!P1 IMAD.MOV R7, RZ, RZ, -R7 ;  /* 0x000000ffff079224 */ /* 0x000fe400078e0a07 */
[----:B------:R-:W-:Y:S02]  /*e140*/  IMAD.MOV R4, RZ, RZ, -R4 ;  /* 0x000000ffff047224 */ /* 0x000fe400078e0a04 */
[----:B------:R-:W-:Y:S01]  /*e150*/  @!P3 IMAD.MOV R29, RZ, RZ, -R29 ;  /* 0x000000ffff1db224 */ /* 0x000fe200078e0a1d */
[----:B------:R0:W-:Y:S01]  /*e160*/  STL [R1+0x8fc], R21 ;  /* 0x0008fc1501007387 */ /* 0x0001e20000100800 */
[----:B------:R-:W-:-:S03]  /*e170*/  IMAD R4, R26, R4, R9 ;  /* 0x000000041a047224 */ /* 0x000fc600078e0209 */
[----:B------:R-:W-:Y:S04]  /*e180*/  STL [R1+0x8f8], R7 ;  /* 0x0008f80701007387 */ /* 0x000fe80000100800 */
[----:B------:R-:W3:Y:S04]  /*e190*/  LDL R10, [R1+0x30] ;  /* 0x00003000010a7983 */ /* 0x000ee80000100800 */
[----:B0-----:R-:W4:Y:S04]  /*e1a0*/  LDL R21, [R1+0x34] ;  /* 0x0000340001157983 */ /* 0x001f280000100800 */
[----:B------:R-:W5:Y:S04]  /*e1b0*/  LDL R9, [R1+0x2c] ;  /* 0x00002c0001097983 */ /* 0x000f680000100800 */
[----:B------:R0:W-:Y:S04]  /*e1c0*/  STL [R1+0x8f4], R29 ;  /* 0x0008f41d01007387 */ /* 0x0001e80000100800 */
[----:B0-----:R-:W3:Y:S01]  /*e1d0*/  LDL.LU R29, [R1+0x7714] ;  /* 0x00771400011d7983 */ /* 0x001ee20000300800 */
[----:B--2---:R-:W-:-:S03]  /*e1e0*/  ISETP.GE.AND P3, PT, R22, RZ, PT ;  /* 0x000000ff1600720c */ /* 0x004fc60003f66270 */
[----:B------:R-:W2:Y:S01]  /*e1f0*/  LDL.LU R22, [R1+0x7710] ;  /* 0x0077100001167983 */ /* 0x000ea20000300800 */
[----:B------:R-:W-:-:S13]  /*e200*/  ISETP.GT.U32.AND P6, PT, R26, R2, PT ;  /* 0x000000021a00720c */ /* 0x000fda0003fc4070 */
[----:B------:R-:W-:-:S05]  /*e210*/  @!P6 IMAD.IADD R2, R2, 0x1, -R26 ;  /* 0x000000010202e824 */ /* 0x000fca00078e0a1a */
[----:B------:R-:W-:-:S13]  /*e220*/  ISETP.GT.U32.AND P1, PT, R26, R2, PT ;  /* 0x000000021a00720c */ /* 0x000fda0003f24070 */
[----:B------:R-:W-:Y:S01]  /*e230*/  @!P1 IMAD.IADD R2, R2, 0x1, -R26 ;  /* 0x0000000102029824 */ /* 0x000fe200078e0a1a */
[----:B--2---:R-:W-:Y:S02]  /*e240*/  ISETP.GE.AND P1, PT, R22, RZ, PT ;  /* 0x000000ff1600720c */ /* 0x004fe40003f26270 */
[----:B------:R-:W2:Y:S01]  /*e250*/  LDL.LU R22, [R1+0x3c] ;  /* 0x00003c0001167983 */ /* 0x000ea20000300800 */
[----:B------:R-:W-:Y:S01]  /*e260*/  ISETP.GT.U32.AND P4, PT, R26, R6, PT ;  /* 0x000000061a00720c */ /* 0x000fe20003f84070 */
[----:B------:R-:W-:-:S04]  /*e270*/  IMAD.HI.U32 R5, R0, R11, RZ ;  /* 0x0000000b00057227 */ /* 0x000fc800078e00ff */
[----:B------:R-:W-:-:S04]  /*e280*/  IMAD.HI.U32 R7, R0, R8, RZ ;  /* 0x0000000800077227 */ /* 0x000fc800078e00ff */
[----:B------:R-:W-:Y:S02]  /*e290*/  IMAD.MOV R5, RZ, RZ, -R5 ;  /* 0x000000ffff057224 */ /* 0x000fe400078e0a05 */
[----:B------:R-:W-:Y:S02]  /*e2a0*/  IMAD.MOV R7, RZ, RZ, -R7 ;  /* 0x000000ffff077224 */ /* 0x000fe400078e0a07 */
[----:B------:R-:W-:Y:S02]  /*e2b0*/  IMAD R5, R26, R5, R11 ;  /* 0x000000051a057224 */ /* 0x000fe400078e020b */
[----:B------:R-:W-:Y:S02]  /*e2c0*/  @!P4 IMAD.IADD R6, R6, 0x1, -R26 ;  /* 0x000000010606c824 */ /* 0x000fe400078e0a1a */
[C---:B------:R-:W-:Y:S01]  /*e2d0*/  IMAD R11, R26.reuse, R7, R8 ;  /* 0x000000071a0b7224 */ /* 0x040fe200078e0208 */
[----:B-----5:R-:W-:Y:S02]  /*e2e0*/  IABS R8, R9 ;  /* 0x0000000900087213 */ /* 0x020fe40000000000 */
[----:B---3--:R-:W-:Y:S01]  /*e2f0*/  IABS R9, R29 ;  /* 0x0000001d00097213 */ /* 0x008fe20000000000 */
[----:B------:R-:W-:Y:S01]  /*e300*/  @!P2 IMAD.MOV R2, RZ, RZ, -R2 ;  /* 0x000000ffff02a224 */ /* 0x000fe200078e0a02 */
[----:B------:R-:W-:-:S02]  /*e310*/  ISETP.GT.U32.AND P6, PT, R26, R12, PT ;  /* 0x0000000c1a00720c */ /* 0x000fc40003fc4070 */
[----:B------:R-:W-:Y:S01]  /*e320*/  ISETP.GT.U32.AND P4, PT, R26, R4, PT ;  /* 0x000000041a00720c */ /* 0x000fe20003f84070 */
[----:B--2---:R0:W-:Y:S04]  /*e330*/  STL [R1+0x770c], R22 ;  /* 0x00770c1601007387 */ /* 0x0041e80000100800 */
[----:B0-----:R-:W2:Y:S04]  /*e340*/  LDL.LU R22, [R1+0x28] ;  /* 0x0000280001167983 */ /* 0x001ea80000300800 */
[----:B------:R0:W-:Y:S02]  /*e350*/  STL [R1+0x7708], R29 ;  /* 0x0077081d01007387 */ /* 0x0001e40000100800 */
[----:B0-----:R-:W-:-:S04]  /*e360*/  IMAD.MOV.U32 R29, RZ, RZ, R6 ;  /* 0x000000ffff1d7224 */ /* 0x001fc800078e0006 */
[----:B------:R-:W-:-:S05]  /*e370*/  @!P5 IMAD.MOV R29, RZ, RZ, -R29 ;  /* 0x000000ffff1dd224 */ /* 0x000fca00078e0a1d */
[----:B------:R0:W-:Y:S04]  /*e380*/  STL [R1+0x800], R29 ;  /* 0x0008001d01007387 */ /* 0x0001e80000100800 */
[----:B------:R-:W-:Y:S04]  /*e390*/  STL [R1+0x8f0], R2 ;  /* 0x0008f00201007387 */ /* 0x000fe80000100800 */
[----:B0-----:R-:W3:Y:S01]  /*e3a0*/  LDL.LU R29, [R1+0x30] ;  /* 0x00003000011d7983 */ /* 0x001ee20000300800 */
[--C-:B------:R-:W-:Y:S01]  /*e3b0*/  @!P6 IMAD.IADD R12, R12, 0x1, -R26.reuse ;  /* 0x000000010c0ce824 */ /* 0x100fe200078e0a1a */
[----:B------:R-:W-:Y:S01]  /*e3c0*/  ISETP.GT.U32.AND P6, PT, R26, R5, PT ;  /* 0x000000051a00720c */ /* 0x000fe20003fc4070 */
[----:B------:R-:W-:-:S03]  /*e3d0*/  @!P4 IMAD.IADD R4, R4, 0x1, -R26 ;  /* 0x000000010404c824 */ /* 0x000fc600078e0a1a */
[----:B------:R-:W-:Y:S02]  /*e3e0*/  ISETP.GT.U32.AND P4, PT, R26, R12, PT ;  /* 0x0000000c1a00720c */ /* 0x000fe40003f84070 */
[----:B------:R-:W-:Y:S02]  /*e3f0*/  IABS R7, R10 ;  /* 0x0000000a00077213 */ /* 0x000fe40000000000 */
[----:B----4-:R-:W-:Y:S01]  /*e400*/  IABS R10, R21 ;  /* 0x00000015000a7213 */ /* 0x010fe20000000000 */
[----:B------:R-:W-:Y:S02]  /*e410*/  IMAD.MOV.U32 R21, RZ, RZ, R13 ;  /* 0x000000ffff157224 */ /* 0x000fe400078e000d */
[----:B------:R-:W-:-:S04]  /*e420*/  IMAD.HI.U32 R6, R0, R8, RZ ;  /* 0x0000000800067227 */ /* 0x000fc800078e00ff */
[--C-:B------:R-:W-:Y:S01]  /*e430*/  @!P6 IMAD.IADD R5, R5, 0x1, -R26.reuse ;  /* 0x000000010505e824 */ /* 0x100fe200078e0a1a */
[----:B------:R-:W-:Y:S01]  /*e440*/  ISETP.GT.U32.AND P6, PT, R26, R4, PT ;  /* 0x000000041a00720c */ /* 0x000fe20003fc4070 */
[----:B------:R-:W-:Y:S02]  /*e450*/  @!P4 IMAD.IADD R12, R12, 0x1, -R26 ;  /* 0x000000010c0cc824 */ /* 0x000fe400078e0a1a */
[----:B------:R-:W-:-:S04]  /*e460*/  IMAD.HI.U32 R13, R0, R7, RZ ;  /* 0x00000007000d7227 */ /* 0x000fc800078e00ff */
[----:B------:R-:W-:Y:S02]  /*e470*/  IMAD.MOV R6, RZ, RZ, -R6 ;  /* 0x000000ffff067224 */ /* 0x000fe400078e0a06 */
[----:B------:R-:W-:Y:S02]  /*e480*/  IMAD.MOV R13, RZ, RZ, -R13 ;  /* 0x000000ffff0d7224 */ /* 0x000fe400078e0a0d */
[C---:B------:R-:W-:Y:S02]  /*e490*/  IMAD R6, R26.reuse, R6, R8 ;  /* 0x000000061a067224 */ /* 0x040fe400078e0208 */
[----:B------:R-:W-:Y:S02]  /*e4a0*/  IMAD R7, R26, R13, R7 ;  /* 0x0000000d1a077224 */ /* 0x000fe400078e0207 */
[----:B------:R-:W4:Y:S01]  /*e4b0*/  LDL.LU R13, [R1+0x40] ;  /* 0x00004000010d7983 */ /* 0x000f220000300800 */
[----:B------:R-:W-:Y:S01]  /*e4c0*/  @!P6 IMAD.IADD R4, R4, 0x1, -R26 ;  /* 0x000000010404e824 */ /* 0x000fe200078e0a1a */
[----:B------:R-:W-:-:S13]  /*e4d0*/  ISETP.GT.U32.AND P6, PT, R26, R6, PT ;  /* 0x000000061a00720c */ /* 0x000fda0003fc4070 */
[----:B------:R-:W-:Y:S01]  /*e4e0*/  @!P6 IMAD.IADD R6, R6, 0x1, -R26 ;  /* 0x000000010606e824 */ /* 0x000fe200078e0a1a */
[----:B--2---:R-:W-:Y:S01]  /*e4f0*/  ISETP.GE.AND P4, PT, R22, RZ, PT ;  /* 0x000000ff1600720c */ /* 0x004fe20003f86270 */
[----:B------:R-:W-:Y:S02]  /*e500*/  IMAD.MOV.U32 R22, RZ, RZ, R12 ;  /* 0x000000ffff167224 */ /* 0x000fe400078e000c */
[----:B------:R-:W2:Y:S02]  /*e510*/  LDL.LU R12, [R1+0x2c] ;  /* 0x00002c00010c7983 */ /* 0x000ea40000300800 */
[----:B------:R-:W-:-:S05]  /*e520*/  @!P0 IMAD.MOV R22, RZ, RZ, -R22 ;  /* 0x000000ffff168224 */ /* 0x000fca00078e0a16 */
[----:B------:R0:W-:Y:S04]  /*e530*/  STL [R1+0x7f8], R22 ;  /* 0x0007f81601007387 */ /* 0x0001e80000100800 */
[----:B0-----:R-:W5:Y:S01]  /*e540*/  LDL.LU R22, [R1+0x770c] ;  /* 0x00770c0001167983 */ /* 0x001f620000300800 */
[----:B---3--:R-:W-:-:S03]  /*e550*/  ISETP.GE.AND P6, PT, R29, RZ, PT ;  /* 0x000000ff1d00720c */ /* 0x008fc60003fc6270 */
[----:B------:R-:W3:Y:S01]  /*e560*/  LDL.LU R29, [R1+0x7708] ;  /* 0x00770800011d7983 */ /* 0x000ee20000300800 */
[C---:B------:R-:W-:Y:S02]  /*e570*/  ISETP.GT.U32.AND P5, PT, R26.reuse, R5, PT ;  /* 0x000000051a00720c */ /* 0x040fe40003fa4070 */
[----:B------:R-:W-:Y:S01]  /*e580*/  ISETP.GT.U32.AND P2, PT, R26, R11, PT ;  /* 0x0000000b1a00720c */ /* 0x000fe20003f44070 */
[----:B------:R-:W-:-:S10]  /*e590*/  IMAD.HI.U32 R8, R0, R9, RZ ;  /* 0x0000000900087227 */ /* 0x000fd400078e00ff */
[--C-:B------:R-:W-:Y:S01]  /*e5a0*/  @!P5 IMAD.IADD R5, R5, 0x1, -R26.reuse ;  /* 0x000000010505d824 */ /* 0x100fe200078e0a1a */
[----:B------:R-:W-:Y:S01]  /*e5b0*/  ISETP.GT.U32.AND P5, PT, R26, R7, PT ;  /* 0x000000071a00720c */ /* 0x000fe20003fa4070 */
[----:B------:R-:W-:Y:S02]  /*e5c0*/  @!P2 IMAD.IADD R11, R11, 0x1, -R26 ;  /* 0x000000010b0ba824 */ /* 0x000fe400078e0a1a */
[----:B------:R-:W-:-:S03]  /*e5d0*/  IMAD.MOV R8, RZ, RZ, -R8 ;  /* 0x000000ffff087224 */ /* 0x000fc600078e0a08 */
[----:B------:R-:W-:Y:S01]  /*e5e0*/  ISETP.GT.U32.AND P2, PT, R26, R11, PT ;  /* 0x0000000b1a00720c */ /* 0x000fe20003f44070 */
[----:B------:R-:W-:-:S04]  /*e5f0*/  IMAD.HI.U32 R2, R0, R10, RZ ;  /* 0x0000000a00027227 */ /* 0x000fc800078e00ff */
[C---:B------:R-:W-:Y:S02]  /*e600*/  IMAD R8, R26.reuse, R8, R9 ;  /* 0x000000081a087224 */ /* 0x040fe400078e0209 */
[----:B------:R-:W-:Y:S02]  /*e610*/  IMAD.MOV.U32 R9, RZ, RZ, R4 ;  /* 0x000000ffff097224 */ /* 0x000fe400078e0004 */
[----:B------:R-:W-:Y:S02]  /*e620*/  @!P5 IMAD.IADD R7, R7, 0x1, -R26 ;  /* 0x000000010707d824 */ /* 0x000fe400078e0a1a */
[----:B------:R-:W-:Y:S02]  /*e630*/  IMAD.MOV R2, RZ, RZ, -R2 ;  /* 0x000000ffff027224 */ /* 0x000fe400078e0a02 */
[----:B------:R-:W-:Y:S01]  /*e640*/  @!P3 IMAD.MOV R9, RZ, RZ, -R9 ;  /* 0x000000ffff09b224 */ /* 0x000fe200078e0a09 */
[C---:B------:R-:W-:Y:S01]  /*e650*/  ISETP.GT.U32.AND P5, PT, R26.reuse, R7, PT ;  /* 0x000000071a00720c */ /* 0x040fe20003fa4070 */
[----:B------:R-:W-:-:S02]  /*e660*/  IMAD R2, R26, R2, R10 ;  /* 0x000000021a027224 */ /* 0x000fc400078e020a */
[----:B------:R-:W-:Y:S01]  /*e670*/  @!P2 IMAD.IADD R11, R11, 0x1, -R26 ;  /* 0x000000010b0ba824 */ /* 0x000fe200078e0a1a */
[----:B------:R-:W4:Y:S04]  /*e680*/  LDL.LU R10, [R1+0x34] ;  /* 0x00003400010a7983 */ /* 0x000f280000300800 */
[----:B------:R-:W-:Y:S01]  /*e690*/  STL [R1+0x7f4], R4 ;  /* 0x0007f40401007387 */ /* 0x000fe20000100800 */
[----:B------:R-:W-:-:S03]  /*e6a0*/  @!P1 IMAD.MOV R5, RZ, RZ, -R5 ;  /* 0x000000ffff059224 */ /* 0x000fc600078e0a05 */
[----:B------:R0:W-:Y:S01]  /*e6b0*/  @!P3 STL [R1+0x7f4], R9 ;  /* 0x0007f4090100b387 */ /* 0x0001e20000100800 */
[----:B------:R-:W-:Y:S02]  /*e6c0*/  @!P5 IMAD.IADD R7, R7, 0x1, -R26 ;  /* 0x000000010707d824 */ /* 0x000fe400078e0a1a */
[----:B0-----:R-:W-:Y:S01]  /*e6d0*/  IMAD.MOV.U32 R9, RZ, RZ, R11 ;  /* 0x000000ffff097224 */ /* 0x001fe200078e000b */
[----:B------:R-:W-:Y:S03]  /*e6e0*/  STL [R1+0x7f0], R5 ;  /* 0x0007f00501007387 */ /* 0x000fe60000100800 */
[----:B------:R-:W-:Y:S01]  /*e6f0*/  @!P4 IMAD.MOV R9, RZ, RZ, -R9 ;  /* 0x000000ffff09c224 */ /* 0x000fe200078e0a09 */
[----:B--2---:R-:W-:Y:S02]  /*e700*/  ISETP.GE.AND P0, PT, R12, RZ, PT ;  /* 0x000000ff0c00720c */ /* 0x004fe40003f06270 */
[----:B-----5:R-:W-:-:S05]  /*e710*/  IABS R12, R22 ;  /* 0x00000016000c7213 */ /* 0x020fca0000000000 */
[----:B------:R-:W-:-:S04]  /*e720*/  IMAD.HI.U32 R4, R0, R12, RZ ;  /* 0x0000000c00047227 */ /* 0x000fc800078e00ff */
[----:B------:R-:W-:-:S04]  /*e730*/  IMAD.MOV R4, RZ, RZ, -R4 ;  /* 0x000000ffff047224 */ /* 0x000fc800078e0a04 */
[----:B------:R-:W-:Y:S02]  /*e740*/  IMAD R4, R26, R4, R12 ;  /* 0x000000041a047224 */ /* 0x000fe400078e020c */
[----:B------:R-:W2:Y:S01]  /*e750*/  LDL.LU R12, [R1+0x48] ;  /* 0x00004800010c7983 */ /* 0x000ea20000300800 */
[----:B---3--:R-:W-:-:S03]  /*e760*/  ISETP.GE.AND P5, PT, R29, RZ, PT ;  /* 0x000000ff1d00720c */ /* 0x008fc60003fa6270 */
[----:B------:R-:W-:Y:S04]  /*e770*/  STL [R1+0x8ec], R9 ;  /* 0x0008ec0901007387 */ /* 0x000fe80000100800 */
[----:B------:R-:W3:Y:S01]  /*e780*/  LDL.LU R29, [R1+0x4c] ;  /* 0x00004c00011d7983 */ /* 0x000ee20000300800 */
[C---:B------:R-:W-:Y:S02]  /*e790*/  ISETP.GT.U32.AND P3, PT, R26.reuse, R6, PT ;  /* 0x000000061a00720c */ /* 0x040fe40003f64070 */
[C---:B------:R-:W-:Y:S02]  /*e7a0*/  ISETP.GT.U32.AND P4, PT, R26.reuse, R8, PT ;  /* 0x000000081a00720c */ /* 0x040fe40003f84070 */
[----:B------:R-:W-:-:S09]  /*e7b0*/  ISETP.GT.U32.AND P2, PT, R26, R2, PT ;  /* 0x000000021a00720c */ /* 0x000fd20003f44070 */
[--C-:B------:R-:W-:Y:S01]  /*e7c0*/  @!P3 IMAD.IADD R6, R6, 0x1, -R26.reuse ;  /* 0x000000010606b824 */ /* 0x100fe200078e0a1a */
[----:B------:R-:W-:Y:S01]  /*e7d0*/  ISETP.GT.U32.AND P3, PT, R26, R4, PT ;  /* 0x000000041a00720c */ /* 0x000fe20003f64070 */
[--C-:B------:R-:W-:Y:S02]  /*e7e0*/  @!P4 IMAD.IADD R8, R8, 0x1, -R26.reuse ;  /* 0x000000010808c824 */ /* 0x100fe400078e0a1a */
[--C-:B------:R-:W-:Y:S01]  /*e7f0*/  @!P2 IMAD.IADD R2, R2, 0x1, -R26.reuse ;  /* 0x000000010202a824 */ /* 0x100fe200078e0a1a */
[----:B---3--:R0:W-:Y:S04]  /*e800*/  STL [R1+0x7704], R29 ;  /* 0x0077041d01007387 */ /* 0x0081e80000100800 */
[----:B0-----:R-:W3:Y:S05]  /*e810*/  LDL.LU R29, [R1+0x44] ;  /* 0x00004400011d7983 */ /* 0x001eea0000300800 */
[----:B------:R-:W-:Y:S01]  /*e820*/  @!P3 IMAD.IADD R4, R4, 0x1, -R26 ;  /* 0x000000010404b824 */ /* 0x000fe200078e0a1a */
[----:B------:R-:W-:Y:S01]  /*e830*/  ISETP.GT.U32.AND P3, PT, R26, R8, PT ;  /* 0x000000081a00720c */ /* 0x000fe20003f64070 */
[----:B------:R-:W-:Y:S01]  /*e840*/  @!P0 IMAD.MOV R6, RZ, RZ, -R6 ;  /* 0x000000ffff068224 */ /* 0x000fe200078e0a06 */
[----:B----4-:R-:W-:-:S02]  /*e850*/  IABS R5, R13 ;  /* 0x0000000d00057213 */ /* 0x010fc40000000000 */
[----:B------:R-:W-:Y:S01]  /*e860*/  ISETP.GE.AND P2, PT, R22, RZ, PT ;  /* 0x000000ff1600720c */ /* 0x000fe20003f46270 */
[----:B------:R-:W-:Y:S01]  /*e870*/  IMAD.MOV.U32 R22, RZ, RZ, R21 ;  /* 0x000000ffff167224 */ /* 0x000fe200078e0015 */
[----:B------:R-:W-:Y:S01]  /*e880*/  ISETP.GT.U32.AND P4, PT, R26, R2, PT ;  /* 0x000000021a00720c */ /* 0x000fe20003f84070 */
[----:B------:R-:W4:Y:S01]  /*e890*/  LDL.LU R21, [R1+0x54] ;  /* 0x0000540001157983 */ /* 0x000f220000300800 */
[----:B------:R-:W-:-:S03]  /*e8a0*/  IMAD.HI.U32 R11, R0, R5, RZ ;  /* 0x00000005000b7227 */ /* 0x000fc600078e00ff */
[----:B------:R0:W-:Y:S01]  /*e8b0*/  STL [R1+0x7e8], R6 ;  /* 0x0007e80601007387 */ /* 0x0001e20000100800 */
[----:B------:R-:W-:Y:S01]  /*e8c0*/  ISETP.GE.AND P1, PT, R10, RZ, PT ;  /* 0x000000ff0a00720c */ /* 0x000fe20003f26270 */
[----:B------:R-:W-:Y:S02]  /*e8d0*/  IMAD.MOV R11, RZ, RZ, -R11 ;  /* 0x000000ffff0b7224 */ /* 0x000fe400078e0a0b */
[----:B0-----:R-:W-:-:S04]  /*e8e0*/  IMAD.MOV.U32 R6, RZ, RZ, R7 ;  /* 0x000000ffff067224 */ /* 0x001fc800078e0007 */
[----:B------:R-:W-:Y:S01]  /*e8f0*/  @!P6 IMAD.MOV R6, RZ, RZ, -R6 ;  /* 0x000000ffff06e224 */ /* 0x000fe200078e0a06 */
[----:B------:R-:W-:Y:S01]  /*e900*/  ISETP.GE.AND P6, PT, R13, RZ, PT ;  /* 0x000000ff0d00720c */ /* 0x000fe20003fc6270 */
[--C-:B------:R-:W-:Y:S01]  /*e910*/  @!P3 IMAD.IADD R8, R8, 0x1, -R26.reuse ;  /* 0x000000010808b824 */ /* 0x100fe200078e0a1a */
[----:B------:R-:W5:Y:S01]  /*e920*/  LDL R13, [R1+0x58] ;  /* 0x00005800010d7983 */ /* 0x000f620000100800 */
[----:B------:R-:W-:Y:S02]  /*e930*/  IMAD R5, R26, R11, R5 ;  /* 0x0000000b1a057224 */ /* 0x000fe400078e0205 */
[----:B------:R-:W-:Y:S01]  /*e940*/  @!P4 IMAD.IADD R2, R2, 0x1, -R26 ;  /* 0x000000010202c824 */ /* 0x000fe200078e0a1a */
[----:B------:R-:W-:Y:S04]  /*e950*/  STL [R1+0x7e4], R6 ;  /* 0x0007e40601007387 */ /* 0x000fe80000100800 */
[----:B------:R-:W4:Y:S01]  /*e960*/  LDL R11, [R1+0x50] ;  /* 0x00005000010b7983 */ /* 0x000f220000100800 */
[----:B---3--:R-:W-:-:S02]  /*e970*/  IABS R9, R29 ;  /* 0x0000001d00097213 */ /* 0x008fc40000000000 */
[----:B------:R-:W-:Y:S02]  /*e980*/  ISETP.GE.AND P4, PT, R29, RZ, PT ;  /* 0x000000ff1d00720c */ /* 0x000fe40003f86270 */
[----:B------:R-:W3:Y:S04]  /*e990*/  LDL.LU R29, [R1+0x7704] ;  /* 0x00770400011d7983 */ /* 0x000ee80000300800 */
[----:B------:R0:W-:Y:S02]  /*e9a0*/  STL [R1+0x7700], R8 ;  /* 0x0077000801007387 */ /* 0x0001e40000100800 */
[----:B0-----:R-:W-:-:S04]  /*e9b0*/  IMAD.MOV.U32 R8, RZ, RZ, R2 ;  /* 0x000000ffff087224 */ /* 0x001fc800078e0002 */
[----:B------:R-:W-:-:S05]  /*e9c0*/  @!P1 IMAD.MOV R8, RZ, RZ, -R8 ;  /* 0x000000ffff089224 */ /* 0x000fca00078e0a08 */
[----:B------:R0:W-:Y:S04]  /*e9d0*/  STL [R1+0x7e0], R8 ;  /* 0x0007e00801007387 */ /* 0x0001e80000100800 */
[----:B0-----:R-:W3:Y:S01]  /*e9e0*/  LDL.LU R8, [R1+0x7700] ;  /* 0x0077000001087983 */ /* 0x001ee20000300800 */
[C---:B------:R-:W-:Y:S02]  /*e9f0*/  ISETP.GT.U32.AND P3, PT, R26.reuse, R5, PT ;  /* 0x000000051a00720c */ /* 0x040fe40003f64070 */
[----:B------:R-:W-:Y:S02]  /*ea00*/  ISETP.GT.U32.AND P0, PT, R26, R4, PT ;  /* 0x000000041a00720c */ /* 0x000fe40003f04070 */
[----:B--2---:R-:W-:-:S09]  /*ea10*/  IABS R10, R12 ;  /* 0x0000000c000a7213 */ /* 0x004fd20000000000 */
[----:B------:R-:W-:Y:S02]  /*ea20*/  @!P3 IMAD.IADD R5, R5, 0x1, -R26 ;  /* 0x000000010505b824 */ /* 0x000fe400078e0a1a */
[----:B------:R-:W-:-:S03]  /*ea30*/  IMAD.HI.U32 R7, R0, R10, RZ ;  /* 0x0000000a00077227 */ /* 0x000fc600078e00ff */
[----:B------:R-:W-:Y:S01]  /*ea40*/  ISETP.GT.U32.AND P3, PT, R26, R5, PT ;  /* 0x000000051a00720c */ /* 0x000fe20003f64070 */
[----:B------:R-:W-:Y:S02]  /*ea50*/  IMAD.MOV R7, RZ, RZ, -R7 ;  /* 0x000000ffff077224 */ /* 0x000fe400078e0a07 */
[----:B------:R-:W-:Y:S01]  /*ea60*/  @!P0 IMAD.IADD R4, R4, 0x1, -R26 ;  /* 0x0000000104048824 */ /* 0x000fe200078e0a1a */
[----:B------:R-:W-:Y:S01]  /*ea70*/  ISETP.GE.AND P0, PT, R12, RZ, PT ;  /* 0x000000ff0c00720c */ /* 0x000fe20003f06270 */
[----:B------:R-:W-:Y:S01]  /*ea80*/  IMAD R12, R26, R7, R10 ;  /* 0x000000071a0c7224 */ /* 0x000fe200078e020a */
[----:B----4-:R-:W-:Y:S01]  /*ea90*/  IABS R7, R11 ;  /* 0x0000000b00077213 */ /* 0x010fe20000000000 */
[----:B------:R-:W-:Y:S01]  /*eaa0*/  @!P2 IMAD.MOV R4, RZ, RZ, -R4 ;  /* 0x000000ffff04a224 */ /* 0x000fe200078e0a04 */
[----:B-----5:R-:W-:-:S03]  /*eab0*/  IABS R11, R13 ;  /* 0x0000000d000b7213 */ /* 0x020fc60000000000 */
[----:B------:R-:W-:-:S04]  /*eac0*/  IMAD.HI.U32 R13, R0, R7, RZ ;  /* 0x00000007000d7227 */ /* 0x000fc800078e00ff */
[----:B------:R-:W-:Y:S02]  /*ead0*/  @!P3 IMAD.IADD R5, R5, 0x1, -R26 ;  /* 0x000000010505b824 */ /* 0x000fe400078e0a1a */
[----:B------:R-:W-:Y:S02]  /*eae0*/  IMAD.MOV R13, RZ, RZ, -R13 ;  /* 0x000000ffff0d7224 */ /* 0x000fe400078e0a0d */
[----:B------:R-:W-:-:S04]  /*eaf0*/  IMAD.HI.U32 R6, R0, R9, RZ ;  /* 0x0000000900067227 */ /* 0x000fc800078e00ff */
[----:B------:R-:W-:Y:S02]  /*eb00*/  IMAD R7, R26, R13, R7 ;  /* 0x0000000d1a077224 */ /* 0x000fe400078e0207 */
[----:B------:R-:W-:-:S04]  /*eb10*/  IMAD.MOV R6, RZ, RZ, -R6 ;  /* 0x000000ffff067224 */ /* 0x000fc800078e0a06 */
[----:B------:R-:W-:-:S05]  /*eb20*/  IMAD R9, R26, R6, R9 ;  /* 0x000000061a097224 */ /* 0x000fca00078e0209 */
[----:B------:R-:W-:-:S13]  /*eb30*/  ISETP.GT.U32.AND P1, PT, R26, R9, PT ;  /* 0x000000091a00720c */ /* 0x000fda0003f24070 */
[----:B------:R-:W-:-:S05]  /*eb40*/  @!P1 IMAD.IADD R9, R9, 0x1, -R26 ;  /* 0x0000000109099824 */ /* 0x000fca00078e0a1a */
[----:B------:R-:W-:Y:S02]  /*eb50*/  ISETP.GT.U32.AND P1, PT, R26, R9, PT ;  /* 0x000000091a00720c */ /* 0x000fe40003f24070 */
[----:B------:R-:W-:-:S11]  /*eb60*/  IABS R6, R21 ;  /* 0x0000001500067213 */ /* 0x000fd60000000000 */
[----:B------:R-:W-:-:S04]  /*eb70*/  @!P1 IMAD.IADD R9, R9, 0x1, -R26 ;  /* 0x0000000109099824 */ /* 0x000fc800078e0a1a */
[----:B------:R-:W-:Y:S01]  /*eb80*/  @!P4 IMAD.MOV R9, RZ, RZ, -R9 ;  /* 0x000000ffff09c224 */ /* 0x000fe200078e0a09 */
[----:B---3--:R-:W-:Y:S02]  /*eb90*/  IABS R10, R29 ;  /* 0x0000001d000a7213 */ /* 0x008fe40000000000 */
[----:B------:R-:W-:Y:S01]  /*eba0*/  ISETP.GE.AND P2, PT, R29, RZ, PT ;  /* 0x000000ff1d00720c */ /* 0x000fe20003f46270 */
[----:B------:R-:W-:Y:S02]  /*ebb0*/  IMAD.MOV.U32 R29, RZ, RZ, R5 ;  /* 0x000000ffff1d7224 */ /* 0x000fe400078e0005 */
[----:B------:R-:W-:-:S04]  /*ebc0*/  IMAD.HI.U32 R2, R0, R10, RZ ;  /* 0x0000000a00027227 */ /* 0x000fc800078e00ff */
[----:B------:R-:W-:Y:S02]  /*ebd0*/  IMAD.MOV R2, RZ, RZ, -R2 ;  /* 0x000000ffff027224 */ /* 0x000fe400078e0a02 */
[----:B------:R-:W-:Y:S02]  /*ebe0*/  @!P6 IMAD.MOV R29, RZ, RZ, -R29 ;  /* 0x000000ffff1de224 */ /* 0x000fe400078e0a1d */
[----:B------:R-:W-:Y:S02]  /*ebf0*/  IMAD R2, R26, R2, R10 ;  /* 0x000000021a027224 */ /* 0x000fe400078e020a */
[----:B------:R-:W-:-:S05]  /*ec00*/  @!P5 IMAD.MOV R8, RZ, RZ, -R8 ;  /* 0x000000ffff08d224 */ /* 0x000fca00078e0a08 */
[----:B------:R0:W-:Y:S04]  /*ec10*/  STL [R1+0x7dc], R8 ;  /* 0x0007dc0801007387 */ /* 0x0001e80000100800 */
[----:B------:R-:W-:Y:S04]  /*ec20*/  STL [R1+0x8e8], R4 ;  /* 0x0008e80401007387 */ /* 0x000fe80000100800 */
[----:B------:R-:W2:Y:S01]  /*ec30*/  LDL.LU R10, [R1+0x60] ;  /* 0x00006000010a7983 */ /* 0x000ea20000300800 */
[----:B0-----:R-:W-:-:S03]  /*ec40*/  IMAD.HI.U32 R8, R0, R11, RZ ;  /* 0x0000000b00087227 */ /* 0x001fc600078e00ff */
[----:B------:R-:W3:Y:S04]  /*ec50*/  LDL.LU R13, [R1+0x5c] ;  /* 0x00005c00010d7983 */ /* 0x000ee80000300800 */
[----:B------:R0:W-:Y:S01]  /*ec60*/  STL [R1+0x8e4], R29 ;  /* 0x0008e41d01007387 */ /* 0x0001e20000100800 */
[----:B------:R-:W-:Y:S02]  /*ec70*/  IMAD.MOV R8, RZ, RZ, -R8 ;  /* 0x000000ffff087224 */ /* 0x000fe400078e0a08 */
[----:B0-----:R-:W-:Y:S02]  /*ec80*/  IMAD.MOV.U32 R29, RZ, RZ, R22 ;  /* 0x000000ffff1d7224 */ /* 0x001fe400078e0016 */
[----:B------:R-:W-:-:S03]  /*ec90*/  IMAD R11, R26, R8, R11 ;  /* 0x000000081a0b7224 */ /* 0x000fc600078e020b */
[----:B------:R0:W-:Y:S04]  /*eca0*/  STL [R1+0x76fc], R29 ;  /* 0x0076fc1d01007387 */ /* 0x0001e80000100800 */
[----:B0-----:R-:W4:Y:S04]  /*ecb0*/  LDL.LU R29, [R1+0x58] ;  /* 0x00005800011d7983 */ /* 0x001f280000300800 */
[----:B------:R-:W5:Y:S04]  /*ecc0*/  LDL.LU R22, [R1+0x64] ;  /* 0x0000640001167983 */ /* 0x000f680000300800 */
[----:B------:R-:W4:Y:S01]  /*ecd0*/  LDL.LU R8, [R1+0x50] ;  /* 0x0000500001087983 */ /* 0x000f220000300800 */
[----:B------:R-:W-:-:S13]  /*ece0*/  ISETP.GT.U32.AND P3, PT, R26, R2, PT ;  /* 0x000000021a00720c */ /* 0x000fda0003f64070 */
[----:B------:R-:W-:-:S05]  /*ecf0*/  @!P3 IMAD.IADD R2, R2, 0x1, -R26 ;  /* 0x000000010202b824 */ /* 0x000fca00078e0a1a */
[----:B------:R-:W-:Y:S01]  /*ed00*/  ISETP.GT.U32.AND P3, PT, R26, R2, PT ;  /* 0x000000021a00720c */ /* 0x000fe20003f64070 */
[----:B------:R0:W-:-:S12]  /*ed10*/  STL [R1+0x8e0], R9 ;  /* 0x0008e00901007387 */ /* 0x0001d80000100800 */
[----:B------:R-:W-:Y:S01]  /*ed20*/  @!P3 IMAD.IADD R2, R2, 0x1, -R26 ;  /* 0x000000010202b824 */ /* 0x000fe200078e0a1a */
[----:B------:R-:W-:Y:S02]  /*ed30*/  ISETP.GE.AND P3, PT, R21, RZ, PT ;  /* 0x000000ff1500720c */ /* 0x000fe40003f66270 */
[----:B------:R-:W5:Y:S01]  /*ed40*/  LDL.LU R21, [R1+0x68] ;  /* 0x0000680001157983 */ /* 0x000f620000300800 */
[C---:B------:R-:W-:Y:S02]  /*ed50*/  ISETP.GT.U32.AND P5, PT, R26.reuse, R12, PT ;  /* 0x0000000c1a00720c */ /* 0x040fe40003fa4070 */
[----:B------:R-:W-:Y:S01]  /*ed60*/  ISETP.GT.U32.AND P6, PT, R26, R7, PT ;  /* 0x000000071a00720c */ /* 0x000fe20003fc4070 */
[----:B------:R-:W-:-:S10]  /*ed70*/  IMAD.HI.U32 R4, R0, R6, RZ ;  /* 0x0000000600047227 */ /* 0x000fd400078e00ff */
[--C-:B------:R-:W-:Y:S02]  /*ed80*/  @!P5 IMAD.IADD R12, R12, 0x1, -R26.reuse ;  /* 0x000000010c0cd824 */ /* 0x100fe400078e0a1a */
[----:B------:R-:W-:-:S03]  /*ed90*/  @!P6 IMAD.IADD R7, R7, 0x1, -R26 ;  /* 0x000000010707e824 */ /* 0x000fc600078e0a1a */
[C---:B------:R-:W-:Y:S01]  /*eda0*/  ISETP.GT.U32.AND P5, PT, R26.reuse, R12, PT ;  /* 0x0000000c1a00720c */ /* 0x040fe20003fa4070 */
[----:B------:R-:W-:Y:S01]  /*edb0*/  IMAD.MOV R4, RZ, RZ, -R4 ;  /* 0x000000ffff047224 */ /* 0x000fe200078e0a04 */
[----:B------:R-:W-:-:S03]  /*edc0*/  ISETP.GT.U32.AND P4, PT, R26, R7, PT ;  /* 0x000000071a00720c */ /* 0x000fc60003f84070 */
[----:B------:R-:W-:-:S05]  /*edd0*/  IMAD R4, R26, R4, R6 ;  /* 0x000000041a047224 */ /* 0x000fca00078e0206 */
[----:B------:R-:W-:-:S03]  /*ede0*/  ISETP.GT.U32.AND P1, PT, R26, R4, PT ;  /* 0x000000041a00720c */ /* 0x000fc60003f24070 */
[--C-:B------:R-:W-:Y:S01]  /*edf0*/  @!P5 IMAD.IADD R12, R12, 0x1, -R26.reuse ;  /* 0x000000010c0cd824 */ /* 0x100fe200078e0a1a */
[----:B------:R-:W-:Y:S01]  /*ee00*/  ISETP.GT.U32.AND P5, PT, R26, R11, PT ;  /* 0x0000000b1a00720c */ /* 0x000fe20003fa4070 */
[----:B------:R-:W-:Y:S02]  /*ee10*/  @!P4 IMAD.IADD R7, R7, 0x1, -R26 ;  /* 0x000000010707c824 */ /* 0x000fe400078e0a1a */
[----:B------:R-:W-:-:S06]  /*ee20*/  @!P0 IMAD.MOV R12, RZ, RZ, -R12 ;  /* 0x000000ffff0c8224 */ /* 0x000fcc00078e0a0c */
[----:B------:R-:W-:-:S04]  /*ee30*/  @!P1 IMAD.IADD R4, R4, 0x1, -R26 ;  /* 0x0000000104049824 */ /* 0x000fc800078e0a1a */
[----:B------:R-:W-:Y:S01]  /*ee40*/  @!P5 IMAD.IADD R11, R11, 0x1, -R26 ;  /* 0x000000010b0bd824 */ /* 0x000fe200078e0a1a */
[----:B------:R-:W-:-:S04]  /*ee50*/  ISETP.GT.U32.AND P0, PT, R26, R4, PT ;  /* 0x000000041a00720c */ /* 0x000fc80003f04070 */
[----:B------:R-:W-:-:S09]  /*ee60*/  ISETP.GT.U32.AND P5, PT, R26, R11, PT ;  /* 0x0000000b1a00720c */ /* 0x000fd20003fa4070 */
[----:B------:R-:W-:-:S04]  /*ee70*/  @!P0 IMAD.IADD R4, R4, 0x1, -R26 ;  /* 0x0000000104048824 */ /* 0x000fc800078e0a1a */
[----:B------:R-:W-:Y:S02]  /*ee80*/  @!P5 IMAD.IADD R11, R11, 0x1, -R26 ;  /* 0x000000010b0bd824 */ /* 0x000fe400078e0a1a */
[----:B------:R-:W-:Y:S01]  /*ee90*/  @!P3 IMAD.MOV R4, RZ, RZ, -R4 ;  /* 0x000000ffff04b224 */ /* 0x000fe200078e0a04 */
[----:B--2---:R-:W-:Y:S02]  /*eea0*/  IABS R6, R10 ;  /* 0x0000000a00067213 */ /* 0x004fe40000000000 */
[----:B---3--:R-:W-:-:S03]  /*eeb0*/  IABS R5, R13 ;  /* 0x0000000d00057213 */ /* 0x008fc60000000000 */
[----:B0-----:R-:W-:-:S04]  /*eec0*/  IMAD.HI.U32 R9, R0, R6, RZ ;  /* 0x0000000600097227 */ /* 0x001fc800078e00ff */
[----:B------:R-:W-:-:S04]  /*eed0*/  IMAD.MOV R9, RZ, RZ, -R9 ;  /* 0x000000ffff097224 */ /* 0x000fc800078e0a09 */
[----:B------:R-:W-:Y:S01]  /*eee0*/  IMAD R6, R26, R9, R6 ;  /* 0x000000091a067224 */ /* 0x000fe200078e0206 */
[----:B----4-:R-:W-:Y:S01]  /*eef0*/  ISETP.GE.AND P6, PT, R8, RZ, PT ;  /* 0x000000ff0800720c */ /* 0x010fe20003fc6270 */
[----:B------:R-:W-:-:S04]  /*ef00*/  IMAD.HI.U32 R8, R0, R5, RZ ;  /* 0x0000000500087227 */ /* 0x000fc800078e00ff */
[----:B------:R-:W-:-:S04]  /*ef10*/  IMAD.MOV R8, RZ, RZ, -R8 ;  /* 0x000000ffff087224 */ /* 0x000fc800078e0a08 */
[----:B------:R-:W-:Y:S02]  /*ef20*/  IMAD R5, R26, R8, R5 ;  /* 0x000000081a057224 */ /* 0x000fe400078e0205 */
[----:B------:R-:W-:-:S03]  /*ef30*/  IMAD.MOV.U32 R8, RZ, RZ, R7 ;  /* 0x000000ffff087224 */ /* 0x000fc600078e0007 */
[C---:B------:R-:W-:Y:S01]  /*ef40*/  ISETP.GT.U32.AND P4, PT, R26.reuse, R5, PT ;  /* 0x000000051a00720c */ /* 0x040fe20003f84070 */
[----:B------:R-:W-:Y:S01]  /*ef50*/  @!P6 IMAD.MOV R8, RZ, RZ, -R8 ;  /* 0x000000ffff08e224 */ /* 0x000fe200078e0a08 */
[----:B------:R-:W-:Y:S01]  /*ef60*/  ISETP.GT.U32.AND P6, PT, R26, R6, PT ;  /* 0x000000061a00720c */ /* 0x000fe20003fc4070 */
[----:B------:R-:W-:Y:S01]  /*ef70*/  IMAD.MOV.U32 R9, RZ, RZ, R2 ;  /* 0x000000ffff097224 */ /* 0x000fe200078e0002 */
[----:B------:R-:W-:Y:S02]  /*ef80*/  ISETP.GE.AND P1, PT, R29, RZ, PT ;  /* 0x000000ff1d00720c */ /* 0x000fe40003f26270 */
[----:B------:R-:W2:Y:S01]  /*ef90*/  LDL.LU R29, [R1+0x76fc] ;  /* 0x0076fc00011d7983 */ /* 0x000ea20000300800 */
[----:B------:R-:W-:-:S06]  /*efa0*/  @!P2 IMAD.MOV R9, RZ, RZ, -R9 ;  /* 0x000000ffff09a224 */ /* 0x000fcc00078e0a09 */
[--C-:B------:R-:W-:Y:S02]  /*efb0*/  @!P4 IMAD.IADD R5, R5, 0x1, -R26.reuse ;  /* 0x000000010505c824 */ /* 0x100fe400078e0a1a */
[----:B------:R-:W-:-:S03]  /*efc0*/  @!P6 IMAD.IADD R6, R6, 0x1, -R26 ;  /* 0x000000010606e824 */ /* 0x000fc600078e0a1a */
[----:B------:R-:W-:Y:S01]  /*efd0*/  ISETP.GT.U32.AND P6, PT, R26, R5, PT ;  /* 0x000000051a00720c */ /* 0x000fe20003fc4070 */
[----:B------:R0:W-:Y:S04]  /*efe0*/  STL [R1+0x8dc], R12 ;  /* 0x0008dc0c01007387 */ /* 0x0001e80000100800 */
[----:B------:R-:W-:Y:S01]  /*eff0*/  STL [R1+0x8d8], R9 ;  /* 0x0008d80901007387 */ /* 0x000fe20000100800 */
[----:B------:R-:W-:-:S03]  /*f000*/  ISETP.GE.AND P2, PT, R13, RZ, PT ;  /* 0x000000ff0d00720c */ /* 0x000fc60003f46270 */
[----:B0-----:R-:W3:Y:S01]  /*f010*/  LDL.LU R12, [R1+0x84] ;  /* 0x00008400010c7983 */ /* 0x001ee20000300800 */
[----:B------:R-:W-:Y:S01]  /*f020*/  @!P1 IMAD.MOV R11, RZ, RZ, -R11 ;  /* 0x000000ffff0b9224 */ /* 0x000fe200078e0a0b */
[----:B-----5:R-:W-:Y:S02]  /*f030*/  IABS R2, R22 ;  /* 0x0000001600027213 */ /* 0x020fe40000000000 */
[----:B------:R-:W-:Y:S01]  /*f040*/  @!P6 IMAD.IADD R5, R5, 0x1, -R26 ;  /* 0x000000010505e824 */ /* 0x000fe200078e0a1a */
[----:B------:R-:W-:Y:S01]  /*f050*/  IABS R7, R21 ;  /* 0x0000001500077213 */ /* 0x000fe20000000000 */
[----:B------:R-:W-:Y:S01]  /*f060*/  STL [R1+0x8d4], R8 ;  /* 0x0008d40801007387 */ /* 0x000fe20000100800 */
[----:B------:R-:W-:Y:S02]  /*f070*/  ISETP.GE.AND P5, PT, R22, RZ, PT ;  /* 0x000000ff1600720c */ /* 0x000fe40003fa6270 */
[----:B------:R-:W-:Y:S01]  /*f080*/  ISETP.GE.AND P4, PT, R21, RZ, PT ;  /* 0x000000ff1500720c */ /* 0x000fe20003f86270 */
[----:B------:R-:W4:Y:S04]  /*f090*/  LDL R13, [R1+0x6c] ;  /* 0x00006c00010d7983 */ /* 0x000f280000100800 */
[----:B------:R-:W5:Y:S04]  /*f0a0*/  LDL R22, [R1+0x70] ;  /* 0x0000700001167983 */ /* 0x000f680000100800 */
[----:B------:R-:W5:Y:S04]  /*f0b0*/  LDL R21, [R1+0x74] ;  /* 0x0000740001157983 */ /* 0x000f680000100800 */
[----:B------:R-:W-:Y:S04]  /*f0c0*/  STL [R1+0x8d0], R4 ;  /* 0x0008d00401007387 */ /* 0x000fe80000100800 */
[----:B------:R-:W-:Y:S04]  /*f0d0*/  STL [R1+0x8cc], R11 ;  /* 0x0008cc0b01007387 */ /* 0x000fe80000100800 */
[----:B------:R0:W-:Y:S02]  /*f0e0*/  STL [R1+0x76f8], R20 ;  /* 0x0076f81401007387 */ /* 0x0001e40000100800 */
[----:B0-----:R-:W-:-:S02]  /*f0f0*/  IMAD.MOV.U32 R20, RZ, RZ, R5 ;  /* 0x000000ffff147224 */ /* 0x001fc400078e0005 */
[----:B------:R-:W5:Y:S02]  /*f100*/  LDL.LU R5, [R1+0x6c] ;  /* 0x00006c0001057983 */ /* 0x000f640000300800 */
[----:B------:R-:W-:-:S05]  /*f110*/  @!P2 IMAD.MOV R20, RZ, RZ, -R20 ;  /* 0x000000ffff14a224 */ /* 0x000fca00078e0a14 */
[----:B------:R0:W-:Y:S04]  /*f120*/  STL [R1+0x8c8], R20 ;  /* 0x0008c81401007387 */ /* 0x0001e80000100800 */
[----:B0-----:R-:W5:Y:S01]  /*f130*/  LDL.LU R20, [R1+0x76f8] ;  /* 0x0076f80001147983 */ /* 0x001f620000300800 */
[----:B------:R-:W-:-:S04]  /*f140*/  IMAD.HI.U32 R9, R0, R2, RZ ;  /* 0x0000000200097227 */ /* 0x000fc800078e00ff */
[----:B------:R-:W-:-:S04]  /*f150*/  IMAD.MOV R9, RZ, RZ, -R9 ;  /* 0x000000ffff097224 */ /* 0x000fc800078e0a09 */
[----:B------:R-:W-:-:S05]  /*f160*/  IMAD R2, R26, R9, R2 ;  /* 0x000000091a027224 */ /* 0x000fca00078e0202 */
[C---:B------:R-:W-:Y:S01]  /*f170*/  ISETP.GT.U32.AND P6, PT, R26.reuse, R2, PT ;  /* 0x000000021a00720c */ /* 0x040fe20003fc4070 */
[----:B------:R-:W-:Y:S01]  /*f180*/  IMAD.MOV.U32 R8, RZ, RZ, R7 ;  /* 0x000000ffff087224 */ /* 0x000fe200078e0007 */
[----:B------:R-:W-:Y:S02]  /*f190*/  ISETP.GT.U32.AND P3, PT, R26, R6, PT ;  /* 0x000000061a00720c */ /* 0x000fe40003f64070 */
[----:B------:R-:W-:Y:S01]  /*f1a0*/  ISETP.GE.AND P0, PT, R10, RZ, PT ;  /* 0x000000ff0a00720c */ /* 0x000fe20003f06270 */
[----:B------:R-:W-:-:S04]  /*f1b0*/  IMAD.HI.U32 R10, R0, R8, RZ ;  /* 0x00000008000a7227 */ /* 0x000fc800078e00ff */
[----:B------:R-:W-:-:S04]  /*f1c0*/  IMAD.MOV R10, RZ, RZ, -R10 ;  /* 0x000000ffff0a7224 */ /* 0x000fc800078e0a0a */
[----:B------:R-:W-:Y:S02]  /*f1d0*/  @!P6 IMAD.IADD R2, R2, 0x1, -R26 ;  /* 0x000000010202e824 */ /* 0x000fe400078e0a1a */
[----:B------:R-:W-:Y:S02]  /*f1e0*/  IMAD R4, R26, R10, R8 ;  /* 0x0000000a1a047224 */ /* 0x000fe400078e0208 */
[----:B------:R-:W-:Y:S01]  /*f1f0*/  @!P3 IMAD.IADD R6, R6, 0x1, -R26 ;  /* 0x000000010606b824 */ /* 0x000fe200078e0a1a */
[----:B------:R-:W-:-:S03]  /*f200*/  ISETP.GT.U32.AND P2, PT, R26, R2, PT ;  /* 0x000000021a00720c */ /* 0x000fc60003f44070 */
[----:B------:R-:W-:-:S05]  /*f210*/  @!P0 IMAD.MOV R6, RZ, RZ, -R6 ;  /* 0x000000ffff068224 */ /* 0x000fca00078e0a06 */
[----:B------:R0:W-:Y:S05]  /*f220*/  STL [R1+0x8c4], R6 ;  /* 0x0008c40601007387 */ /* 0x0001ea0000100800 */
[----:B------:R-:W-:Y:S01]  /*f230*/  @!P2 IMAD.IADD R2, R2, 0x1, -R26 ;  /* 0x000000010202a824 */ /* 0x000fe200078e0a1a */
[----:B--2---:R-:W-:Y:S01]  /*f240*/  IABS R11, R29 ;  /* 0x0000001d000b7213 */ /* 0x004fe20000000000 */
[----:B0-----:R-:W-:Y:S01]  /*f250*/  IMAD.MOV.U32 R6, RZ, RZ, R29 ;  /* 0x000000ffff067224 */ /* 0x001fe200078e001d */
[----:B---3--:R-:W-:Y:S02]  /*f260*/  IABS R7, R12 ;  /* 0x0000000c00077213 */ /* 0x008fe40000000000 */
[----:B------:R-:W-:-:S03]  /*f270*/  ISETP.GE.AND P1, PT, R12, RZ, PT ;  /* 0x000000ff0c00720c */ /* 0x000fc60003f26270 */
[----:B------:R-:W-:Y:S01]  /*f280*/  IMAD.HI.U32 R12, R0, R7, RZ ;  /* 0x00000007000c7227 */ /* 0x000fe200078e00ff */
[----:B----4-:R-:W-:-:S03]  /*f290*/  IABS R8, R13 ;  /* 0x0000000d00087213 */ /* 0x010fc60000000000 */
[----:B------:R-:W-:Y:S01]  /*f2a0*/  IMAD.MOV R12, RZ, RZ, -R12 ;  /* 0x000000ffff0c7224 */ /* 0x000fe200078e0a0c */
[----:B-----5:R-:W-:-:S03]  /*f2b0*/  IABS R9, R22 ;  /* 0x0000001600097213 */ /* 0x020fc60000000000 */
[----:B------:R-:W-:Y:S02]  /*f2c0*/  IMAD R7, R26, R12, R7 ;  /* 0x0000000c1a077224 */ /* 0x000fe400078e0207 */
[----:B------:R-:W-:Y:S01]  /*f2d0*/  IMAD.HI.U32 R12, R0, R8, RZ ;  /* 0x00000008000c7227 */ /* 0x000fe200078e00ff */
[----:B------:R-:W-:-:S03]  /*f2e0*/  IABS R10, R21 ;  /* 0x00000015000a7213 */ /* 0x000fc60000000000 */
[----:B------:R-:W-:-:S04]  /*f2f0*/  IMAD.HI.U32 R13, R0, R9, RZ ;  /* 0x00000009000d7227 */ /* 0x000fc800078e00ff */
[----:B------:R-:W-:Y:S02]  /*f300*/  IMAD.MOV.U32 R21, RZ, RZ, R14 ;  /* 0x000000ffff157224 */ /* 0x000fe400078e000e */
[----:B------:R-:W-:Y:S02]  /*f310*/  IMAD.MOV.U32 R22, RZ, RZ, R15 ;  /* 0x000000ffff167224 */ /* 0x000fe400078e000f */
[----:B------:R-:W-:-:S04]  /*f320*/  IMAD.HI.U32 R15, R0, R11, RZ ;  /* 0x0000000b000f7227 */ /* 0x000fc800078e00ff */
[----:B------:R-:W-:Y:S02]  /*f330*/  IMAD.MOV R12, RZ, RZ, -R12 ;  /* 0x000000ffff0c7224 */ /* 0x000fe400078e0a0c */
[----:B------:R-:W-:-:S04]  /*f340*/  IMAD.HI.U32 R14, R0, R10, RZ ;  /* 0x0000000a000e7227 */ /* 0x000fc800078e00ff */
[----:B------:R-:W-:Y:S02]  /*f350*/  IMAD.MOV R13, RZ, RZ, -R13 ;  /* 0x000000ffff0d7224 */ /* 0x000fe400078e0a0d */
[----:B------:R-:W-:Y:S02]  /*f360*/  IMAD.MOV.U32 R29, RZ, RZ, R21 ;  /* 0x000000ffff1d7224 */ /* 0x000fe400078e0015 */
[----:B------:R-:W-:Y:S02]  /*f370*/  IMAD.MOV R15, RZ, RZ, -R15 ;  /* 0x000000ffff0f7224 */ /* 0x000fe400078e0a0f */
[----:B------:R-:W-:Y:S02]  /*f380*/  IMAD.MOV R14, RZ, RZ, -R14 ;  /* 0x000000ffff0e7224 */ /* 0x000fe400078e0a0e */
[C---:B------:R-:W-:Y:S02]  /*f390*/  IMAD R8, R26.reuse, R12, R8 ;  /* 0x0000000c1a087224 */ /* 0x040fe400078e0208 */
[----:B------:R-:W-:-:S02]  /*f3a0*/  IMAD R9, R26, R13, R9 ;  /* 0x0000000d1a097224 */ /* 0x000fc400078e0209 */
[C---:B------:R-:W-:Y:S02]  /*f3b0*/  IMAD R10, R26.reuse, R14, R10 ;  /* 0x0000000e1a0a7224 */ /* 0x040fe400078e020a */
[----:B------:R-:W-:Y:S02]  /*f3c0*/  IMAD R11, R26, R15, R11 ;  /* 0x0000000f1a0b7224 */ /* 0x000fe400078e020b */
[----:B------:R-:W-:Y:S02]  /*f3d0*/  IMAD.MOV.U32 R21, RZ, RZ, R20 ;  /* 0x000000ffff157224 */ /* 0x000fe400078e0014 */
[----:B------:R-:W2:Y:S04]  /*f3e0*/  LDL.LU R20, [R1+0x88] ;  /* 0x0000880001147983 */ /* 0x000ea80000300800 */
[----:B------:R-:W3:Y:S01]  /*f3f0*/  LDL.LU R12, [R1+0x74] ;  /* 0x00007400010c7983 */ /* 0x000ee20000300800 */
[----:B------:R-:W-:-:S03]  /*f400*/  IMAD.MOV.U32 R14, RZ, RZ, R2 ;  /* 0x000000ffff0e7224 */ /* 0x000fc600078e0002 */
[----:B------:R-:W4:Y:S04]  /*f410*/  LDL.LU R13, [R1+0x7c] ;  /* 0x00007c00010d7983 */ /* 0x000f280000300800 */
[----:B------:R-:W5:Y:S04]  /*f420*/  LDL.LU R15, [R1+0x80] ;  /* 0x00008000010f7983 */ /* 0x000f680000300800 */
[----:B------:R-:W2:Y:S01]  /*f430*/  LDL.LU R2, [R1+0x70] ;  /* 0x0000700001027983 */ /* 0x000ea20000300800 */
[C---:B------:R-:W-:Y:S02]  /*f440*/  ISETP.GT.U32.AND P3, PT, R26.reuse, R4, PT ;  /* 0x000000041a00720c */ /* 0x040fe40003f64070 */
[----:B------:R-:W-:-:S11]  /*f450*/  ISETP.GT.U32.AND P6, PT, R26, R7, PT ;  /* 0x000000071a00720c */ /* 0x000fd60003fc4070 */
[--C-:B------:R-:W-:Y:S02]  /*f460*/  @!P3 IMAD.IADD R4, R4, 0x1, -R26.reuse ;  /* 0x000000010404b824 */ /* 0x100fe400078e0a1a */
[----:B------:R-:W-:-:S03]  /*f470*/  @!P6 IMAD.IADD R7, R7, 0x1, -R26 ;  /* 0x000000010707e824 */ /* 0x000fc600078e0a1a */
[C---:B------:R-:W-:Y:S02]  /*f480*/  ISETP.GT.U32.AND P3, PT, R26.reuse, R4, PT ;  /* 0x000000041a00720c */ /* 0x040fe40003f64070 */
[C---:B------:R-:W-:Y:S02]  /*f490*/  ISETP.GT.U32.AND P6, PT, R26.reuse, R7, PT ;  /* 0x000000071a00720c */ /* 0x040fe40003fc4070 */
[----:B------:R-:W-:Y:S01]  /*f4a0*/  ISETP.GT.U32.AND P2, PT, R26, R8, PT ;  /* 0x000000081a00720c */ /* 0x000fe20003f44070 */
[----:B------:R-:W-:Y:S01]  /*f4b0*/  @!P5 IMAD.MOV R14, RZ, RZ, -R14 ;  /* 0x000000ffff0ed224 */ /* 0x000fe200078e0a0e */
[----:B------:R-:W-:-:S07]  /*f4c0*/  ISETP.GE.AND P0, PT, R5, RZ, PT ;  /* 0x000000ff0500720c */ /* 0x000fce0003f06270 */
[--C-:B------:R-:W-:Y:S01]  /*f4d0*/  @!P3 IMAD.IADD R4, R4, 0x1, -R26.reuse ;  /* 0x000000010404b824 */ /* 0x100fe200078e0a1a */
[----:B------:R0:W-:Y:S01]  /*f4e0*/  STL [R1+0x7b0], R14 ;  /* 0x0007b00e01007387 */ /* 0x0001e20000100800 */
[----:B------:R-:W-:Y:S02]  /*f4f0*/  @!P6 IMAD.IADD R7, R7, 0x1, -R26 ;  /* 0x000000010707e824 */ /* 0x000fe400078e0a1a */
[----:B------:R-:W-:Y:S02]  /*f500*/  @!P4 IMAD.MOV R4, RZ, RZ, -R4 ;  /* 0x000000ffff04c224 */ /* 0x000fe400078e0a04 */
[----:B------:R-:W-:Y:S02]  /*f510*/  @!P1 IMAD.MOV R7, RZ, RZ, -R7 ;  /* 0x000000ffff079224 */ /* 0x000fe400078e0a07 */
[----:B------:R-:W-:Y:S01]  /*f520*/  @!P2 IMAD.IADD R8, R8, 0x1, -R26 ;  /* 0x000000010808a824 */ /* 0x000fe200078e0a1a */
[----:B0-----:R-:W2:Y:S04]  /*f530*/  LDL.LU R14, [R1+0x90] ;  /* 0x00009000010e7983 */ /* 0x001ea80000300800 */
[----:B------:R5:W-:Y:S04]  /*f540*/  STL [R1+0x8c0], R4 ;  /* 0x0008c00401007387 */ /* 0x000be80000100800 */
[----:B------:R-:W-:Y:S01]  /*f550*/  STL [R1+0x7a8], R7 ;  /* 0x0007a80701007387 */ /* 0x000fe20000100800 */
[----:B----4-:R-:W-:-:S02]  /*f560*/  IABS R5, R13 ;  /* 0x0000000d00057213 */ /* 0x010fc40000000000 */
[----:B---3--:R-:W-:Y:S02]  /*f570*/  ISETP.GE.AND P2, PT, R12, RZ, PT ;  /* 0x000000ff0c00720c */ /* 0x008fe40003f46270 */
[----:B-----5:R-:W-:Y:S02]  /*f580*/  IABS R4, R15 ;  /* 0x0000000f00047213 */ /* 0x020fe40000000000 */
[----:B--2---:R-:W-:Y:S01]  /*f590*/  ISETP.GE.AND P4, PT, R2, RZ, PT ;  /* 0x000000ff0200720c */ /* 0x004fe20003f86270 */
[----:B------:R-:W-:Y:S01]  /*f5a0*/  IMAD.HI.U32 R2, R0, R5, RZ ;  /* 0x0000000500027227 */ /* 0x000fe200078e00ff */
[----:B------:R0:W-:Y:S03]  /*f5b0*/  STL [R1+0x76f4], R20 ;  /* 0x0076f41401007387 */ /* 0x0001e60000100800 */
[----:B------:R-:W-:Y:S02]  /*f5c0*/  IMAD.MOV.U32 R12, RZ, RZ, R6 ;  /* 0x000000ffff0c7224 */ /* 0x000fe400078e0006 */
[----:B------:R-:W-:-:S02]  /*f5d0*/  IMAD.MOV R6, RZ, RZ, -R2 ;  /* 0x000000ffff067224 */ /* 0x000fc400078e0a02 */
[----:B------:R-:W-:Y:S01]  /*f5e0*/  IMAD.MOV.U32 R2, RZ, RZ, R4 ;  /* 0x000000ffff027224 */ /* 0x000fe200078e0004 */
[----:B------:R-:W-:Y:S02]  /*f5f0*/  IABS R4, R20 ;  /* 0x0000001400047213 */ /* 0x000fe40000000000 */
[----:B0-----:R-:W2:Y:S01]  /*f600*/  LDL.LU R20, [R1+0x8c] ;  /* 0x00008c0001147983 */ /* 0x001ea20000300800 */
[C---:B------:R-:W-:Y:S02]  /*f610*/  ISETP.GT.U32.AND P3, PT, R26.reuse, R9, PT ;  /* 0x000000091a00720c */ /* 0x040fe40003f64070 */
[----:B------:R-:W-:-:S11]  /*f620*/  ISETP.GT.U32.AND P5, PT, R26, R10, PT ;  /* 0x0000000a1a00720c */ /* 0x000fd60003fa4070 */
[--C-:B------:R-:W-:Y:S02]  /*f630*/  @!P3 IMAD.IADD R9, R9, 0x1, -R26.reuse ;  /* 0x000000010909b824 */ /* 0x100fe400078e0a1a */
[----:B------:R-:W-:-:S03]  /*f640*/  @!P5 IMAD.IADD R10, R10, 0x1, -R26 ;  /* 0x000000010a0ad824 */ /* 0x000fc600078e0a1a */
[C---:B------:R-:W-:Y:S01]  /*f650*/  ISETP.GT.U32.AND P5, PT, R26.reuse, R9, PT ;  /* 0x000000091a00720c */ /* 0x040fe20003fa4070 */
[C---:B------:R-:W-:Y:S01]  /*f660*/  IMAD R5, R26.reuse, R6, R5 ;  /* 0x000000061a057224 */ /* 0x040fe200078e0205 */
[----:B------:R-:W-:-:S11]  /*f670*/  ISETP.GT.U32.AND P3, PT, R26, R8, PT ;  /* 0x000000081a00720c */ /* 0x000fd60003f64070 */
[--C-:B------:R-:W-:Y:S01]  /*f680*/  @!P5 IMAD.IADD R9, R9, 0x1, -R26.reuse ;  /* 0x000000010909d824 */ /* 0x100fe200078e0a1a */
[----:B------:R-:W-:Y:S01]  /*f690*/  ISETP.GT.U32.AND P5, PT, R26, R5, PT ;  /* 0x000000051a00720c */ /* 0x000fe20003fa4070 */
[----:B------:R-:W-:Y:S01]  /*f6a0*/  @!P3 IMAD.IADD R8, R8, 0x1, -R26 ;  /* 0x000000010808b824 */ /* 0x000fe200078e0a1a */
[----:B------:R-:W-:-:S11]  /*f6b0*/  ISETP.GE.AND P3, PT, R12, RZ, PT ;  /* 0x000000ff0c00720c */ /* 0x000fd60003f66270 */
[----:B------:R-:W-:Y:S01]  /*f6c0*/  @!P5 IMAD.IADD R5, R5, 0x1, -R26 ;  /* 0x000000010505d824 */ /* 0x000fe200078e0a1a */
[----:B------:R-:W-:Y:S01]  /*f6d0*/  ISETP.GE.AND P5, PT, R15, RZ, PT ;  /* 0x000000ff0f00720c */ /* 0x000fe20003fa6270 */
[----:B------:R-:W-:Y:S01]  /*f6e0*/  IMAD.MOV.U32 R15, RZ, RZ, R8 ;  /* 0x000000ffff0f7224 */ /* 0x000fe200078e0008 */
[----:B--2---:R-:W-:Y:S01]  /*f6f0*/  IABS R12, R20 ;  /* 0x00000014000c7213 */ /* 0x004fe20000000000 */
[----:B------:R-:W-:Y:S02]  /*f700*/  IMAD.MOV.U32 R8, RZ, RZ, R20 ;  /* 0x000000ffff087224 */ /* 0x000fe400078e0014 */
[----:B------:R-:W2:Y:S01]  /*f710*/  LDL.LU R20, [R1+0x76f4] ;  /* 0x0076f40001147983 */ /* 0x000ea20000300800 */
[----:B------:R-:W-:Y:S01]  /*f720*/  ISETP.GT.U32.AND P6, PT, R26, R11, PT ;  /* 0x0000000b1a00720c */ /* 0x000fe20003fc4070 */
[----:B------:R-:W-:-:S12]  /*f730*/  @!P0 IMAD.MOV R15, RZ, RZ, -R15 ;  /* 0x000000ffff0f8224 */ /* 0x000fd800078e0a0f */
[--C-:B------:R-:W-:Y:S01]  /*f740*/  @!P6 IMAD.IADD R11, R11, 0x1, -R26.reuse ;  /* 0x000000010b0be824 */ /* 0x100fe200078e0a1a */
[----:B------:R-:W-:Y:S01]  /*f750*/  ISETP.GT.U32.AND P6, PT, R26, R10, PT ;  /* 0x0000000a1a00720c */ /* 0x000fe20003fc4070 */
[----:B------:R-:W-:Y:S01]  /*f760*/  @!P4 IMAD.MOV R9, RZ, RZ, -R9 ;  /* 0x000000ffff09c224 */ /* 0x000fe200078e0a09 */
[----:B------:R0:W-:Y:S04]  /*f770*/  STL [R1+0x7a4], R15 ;  /* 0x0007a40f01007387 */ /* 0x0001e80000100800 */
[----:B0-----:R-:W3:Y:S07]  /*f780*/  LDL.LU R15, [R1+0xb0] ;  /* 0x0000b000010f7983 */ /* 0x001eee0000300800 */
[----:B------:R-:W-:Y:S01]  /*f790*/  @!P6 IMAD.IADD R10, R10, 0x1, -R26 ;  /* 0x000000010a0ae824 */ /* 0x000fe200078e0a1a */
[----:B------:R-:W-:Y:S03]  /*f7a0*/  STL [R1+0x7a0], R9 ;  /* 0x0007a00901007387 */ /* 0x000fe60000100800 */
[----:B------:R-:W-:-:S02]  /*f7b0*/  @!P2 IMAD.MOV R10, RZ, RZ, -R10 ;  /* 0x000000ffff0aa224 */ /* 0x000fc400078e0a0a */
[----:B------:R-:W-:-:S04]  /*f7c0*/  IMAD.HI.U32 R6, R0, R2, RZ ;  /* 0x0000000200067227 */ /* 0x000fc800078e00ff */
[----:B------:R-:W-:-:S04]  /*f7d0*/  IMAD.MOV R6, RZ, RZ, -R6 ;  /* 0x000000ffff067224 */ /* 0x000fc800078e0a06 */
[----:B------:R-:W-:Y:S01]  /*f7e0*/  IMAD R2, R26, R6, R2 ;  /* 0x000000061a027224 */ /* 0x000fe200078e0202 */
[----:B--2---:R-:W-:Y:S02]  /*f7f0*/  ISETP.GE.AND P2, PT, R20, RZ, PT ;  /* 0x000000ff1400720c */ /* 0x004fe40003f46270 */
[----:B------:R-:W2:Y:S02]  /*f800*/  LDL.LU R20, [R1+0xb4] ;  /* 0x0000b40001147983 */ /* 0x000ea40000300800 */
[C---:B------:R-:W-:Y:S02]  /*f810*/  ISETP.GT.U32.AND P6, PT, R26.reuse, R2, PT ;  /* 0x000000021a00720c */ /* 0x040fe40003fc4070 */
[C---:B------:R-:W-:Y:S02]  /*f820*/  ISETP.GT.U32.AND P1, PT, R26.reuse, R11, PT ;  /* 0x0000000b1a00720c */ /* 0x040fe40003f24070 */
[----:B------:R-:W-:-:S09]  /*f830*/  ISETP.GT.U32.AND P0, PT, R26, R5, PT ;  /* 0x000000051a00720c */ /* 0x000fd20003f04070 */
[----:B------:R-:W-:-:S05]  /*f840*/  @!P6 IMAD.IADD R2, R2, 0x1, -R26 ;  /* 0x000000010202e824 */ /* 0x000fca00078e0a1a */
[----:B------:R-:W-:Y:S01]  /*f850*/  ISETP.GT.U32.AND P6, PT, R26, R2, PT ;  /* 0x000000021a00720c */ /* 0x000fe20003fc4070 */
[--C-:B------:R-:W-:Y:S01]  /*f860*/  @!P1 IMAD.IADD R11, R11, 0x1, -R26.reuse ;  /* 0x000000010b0b9824 */ /* 0x100fe200078e0a1a */
[----:B------:R-:W-:Y:S01]  /*f870*/  ISETP.GE.AND P1, PT, R13, RZ, PT ;  /* 0x000000ff0d00720c */ /* 0x000fe20003f26270 */
[----:B------:R-:W-:Y:S02]  /*f880*/  @!P0 IMAD.IADD R5, R5, 0x1, -R26 ;  /* 0x0000000105058824 */ /* 0x000fe400078e0a1a */
[----:B------:R-:W-:Y:S01]  /*f890*/  @!P3 IMAD.MOV R11, RZ, RZ, -R11 ;  /* 0x000000ffff0bb224 */ /* 0x000fe200078e0a0b */
[----:B------:R-:W-:-:S07]  /*f8a0*/  ISETP.GE.AND P3, PT, R8, RZ, PT ;  /* 0x000000ff0800720c */ /* 0x000fce0003f66270 */
[----:B------:R-:W-:-:S04]  /*f8b0*/  @!P6 IMAD.IADD R2, R2, 0x1, -R26 ;  /* 0x000000010202e824 */ /* 0x000fc800078e0a1a */
[----:B------:R-:W-:Y:S02]  /*f8c0*/  IMAD.MOV.U32 R8, RZ, RZ, R2 ;  /* 0x000000ffff087224 */ /* 0x000fe400078e0002 */
[----:B------:R-:W-:Y:S01]  /*f8d0*/  @!P1 IMAD.MOV R5, RZ, RZ, -R5 ;  /* 0x000000ffff059224 */ /* 0x000fe200078e0a05 */
[----:B------:R-:W-:Y:S01]  /*f8e0*/  STL [R1+0x79c], R10 ;  /* 0x00079c0a01007387 */ /* 0x000fe20000100800 */
[----:B------:R-:W-:Y:S01]  /*f8f0*/  @!P5 IMAD.MOV R8, RZ, RZ, -R8 ;  /* 0x000000ffff08d224 */ /* 0x000fe200078e0a08 */
[----:B------:R-:W-:Y:S02]  /*f900*/  IABS R6, R14 ;  /* 0x0000000e00067213 */ /* 0x000fe40000000000 */
[----:B------:R0:W-:Y:S01]  /*f910*/  STL [R1+0x8bc], R11 ;  /* 0x0008bc0b01007387 */ /* 0x0001e20000100800 */
[----:B------:R-:W-:-:S03]  /*f920*/  ISETP.GE.AND P0, PT, R14, RZ, PT ;  /* 0x000000ff0e00720c */ /* 0x000fc60003f06270 */
[----:B------:R-:W4:Y:S04]  /*f930*/  LDL R14, [R1+0x9c] ;  /* 0x00009c00010e7983 */ /* 0x000f280000100800 */
[----:B------:R-:W-:Y:S04]  /*f940*/  STL [R1+0x794], R5 ;  /* 0x0007940501007387 */ /* 0x000fe80000100800 */
[----:B------:R-:W-:Y:S01]  /*f950*/  STL [R1+0x790], R8 ;  /* 0x0007900801007387 */ /* 0x000fe20000100800 */
[----:B--2---:R-:W-:Y:S02]  /*f960*/  ISETP.GE.AND P5, PT, R20, RZ, PT ;  /* 0x000000ff1400720c */ /* 0x004fe40003fa6270 */
[----:B0-----:R-:W-:-:S02]  /*f970*/  IABS R11, R20 ;  /* 0x00000014000b7213 */ /* 0x001fc40000000000 */
[----:B------:R-:W2:Y:S01]  /*f980*/  LDL.LU R20, [R1+0xa8] ;  /* 0x0000a80001147983 */ /* 0x000ea20000300800 */
[----:B------:R-:W-:-:S04]  /*f990*/  IMAD.HI.U32 R7, R0, R4, RZ ;  /* 0x0000000400077227 */ /* 0x000fc800078e00ff */
[----:B------:R-:W-:-:S04]  /*f9a0*/  IMAD.MOV R7, RZ, RZ, -R7 ;  /* 0x000000ffff077224 */ /* 0x000fc800078e0a07 */
[----:B------:R-:W-:-:S05]  /*f9b0*/  IMAD R4, R26, R7, R4 ;  /* 0x000000071a047224 */ /* 0x000fca00078e0204 */
[----:B------:R-:W-:Y:S01]  /*f9c0*/  ISETP.GT.U32.AND P4, PT, R26, R4, PT ;  /* 0x000000041a00720c */ /* 0x000fe20003f84070 */
[----:B------:R-:W-:-:S12]  /*f9d0*/  IMAD.HI.U32 R7, R0, R6, RZ ;  /* 0x0000000600077227 */ /* 0x000fd800078e00ff */
[----:B------:R-:W-:Y:S01]  /*f9e0*/  @!P4 IMAD.IADD R4, R4, 0x1, -R26 ;  /* 0x000000010404c824 */ /* 0x000fe200078e0a1a */
[----:B--2---:R0:W-:Y:S04]  /*f9f0*/  STL [R1+0x76f0], R20 ;  /* 0x0076f01401007387 */ /* 0x0041e80000100800 */
[----:B0-----:R-:W2:Y:S01]  /*fa00*/  LDL.LU R20, [R1+0x94] ;  /* 0x0000940001147983 */ /* 0x001ea20000300800 */
[----:B------:R-:W-:Y:S01]  /*fa10*/  ISETP.GT.U32.AND P4, PT, R26, R4, PT ;  /* 0x000000041a00720c */ /* 0x000fe20003f84070 */
[----:B------:R-:W-:-:S04]  /*fa20*/  IMAD.MOV R7, RZ, RZ, -R7 ;  /* 0x000000ffff077224 */ /* 0x000fc800078e0a07 */
[----:B------:R-:W-:Y:S02]  /*fa30*/  IMAD R6, R26, R7, R6 ;  /* 0x000000071a067224 */ /* 0x000fe400078e0206 */
[----:B------:R-:W-:-:S06]  /*fa40*/  IMAD.HI.U32 R13, R0, R12, RZ ;  /* 0x0000000c000d7227 */ /* 0x000fcc00078e00ff */
[----:B------:R-:W-:Y:S01]  /*fa50*/  @!P4 IMAD.IADD R4, R4, 0x1, -R26 ;  /* 0x000000010404c824 */ /* 0x000fe200078e0a1a */
[----:B------:R-:W-:Y:S01]  /*fa60*/  ISETP.GT.U32.AND P4, PT, R26, R6, PT ;  /* 0x000000061a00720c */ /* 0x000fe20003f84070 */
[----:B------:R-:W-:-:S04]  /*fa70*/  IMAD.HI.U32 R5, R0, R11, RZ ;  /* 0x0000000b00057227 */ /* 0x000fc800078e00ff */
[----:B------:R-:W-:Y:S02]  /*fa80*/  IMAD.MOV R13, RZ, RZ, -R13 ;  /* 0x000000ffff0d7224 */ /* 0x000fe400078e0a0d */
[----:B------:R-:W-:Y:S01]  /*fa90*/  IMAD.MOV R5, RZ, RZ, -R5 ;  /* 0x000000ffff057224 */ /* 0x000fe200078e0a05 */
[----:B---3--:R-:W-:Y:S01]  /*faa0*/  ISETP.GE.AND P1, PT, R15, RZ, PT ;  /* 0x000000ff0f00720c */ /* 0x008fe20003f26270 */
[C---:B------:R-:W-:Y:S01]  /*fab0*/  IMAD R12, R26.reuse, R13, R12 ;  /* 0x0000000d1a0c7224 */ /* 0x040fe200078e020c */
[----:B------:R-:W-:Y:S01]  /*fac0*/  IABS R13, R15 ;  /* 0x0000000f000d7213 */ /* 0x000fe20000000000 */
[----:B------:R-:W-:Y:S01]  /*fad0*/  IMAD R5, R26, R5, R11 ;  /* 0x000000051a057224 */ /* 0x000fe200078e020b */
[----:B------:R-:W3:Y:S01]  /*fae0*/  LDL R15, [R1+0xac] ;  /* 0x0000ac00010f7983 */ /* 0x000ee20000100800 */
[----:B------:R-:W-:Y:S01]  /*faf0*/  @!P4 IMAD.IADD R6, R6, 0x1, -R26 ;  /* 0x000000010606c824 */ /* 0x000fe200078e0a1a */
[----:B------:R-:W-:Y:S02]  /*fb00*/  ISETP.GT.U32.AND P6, PT, R26, R12, PT ;  /* 0x0000000c1a00720c */ /* 0x000fe40003fc4070 */
[----:B--2---:R-:W-:-:S02]  /*fb10*/  IABS R10, R20 ;  /* 0x00000014000a7213 */ /* 0x004fc40000000000 */
[----:B------:R-:W-:Y:S02]  /*fb20*/  ISETP.GE.AND P4, PT, R20, RZ, PT ;  /* 0x000000ff1400720c */ /* 0x000fe40003f86270 */
[----:B------:R-:W2:Y:S04]  /*fb30*/  LDL.LU R20, [R1+0x76f0] ;  /* 0x0076f00001147983 */ /* 0x000ea80000300800 */
[----:B------:R-:W5:Y:S03]  /*fb40*/  LDL R11, [R1+0xa4] ;  /* 0x0000a400010b7983 */ /* 0x000f660000100800 */
[----:B------:R-:W-:Y:S01]  /*fb50*/  @!P6 IMAD.IADD R12, R12, 0x1, -R26 ;  /* 0x000000010c0ce824 */ /* 0x000fe200078e0a1a */
[----:B----4-:R-:W-:-:S04]  /*fb60*/  IABS R8, R14 ;  /* 0x0000000e00087213 */ /* 0x010fc80000000000 */
[----:B------:R-:W-:Y:S01]  /*fb70*/  ISETP.GT.U32.AND P6, PT, R26, R12, PT ;  /* 0x0000000c1a00720c */ /* 0x000fe20003fc4070 */
[----:B------:R-:W-:-:S04]  /*fb80*/  IMAD.HI.U32 R2, R0, R13, RZ ;  /* 0x0000000d00027227 */ /* 0x000fc800078e00ff */
[----:B------:R-:W-:Y:S02]  /*fb90*/  IMAD.MOV R2, RZ, RZ, -R2 ;  /* 0x000000ffff027224 */ /* 0x000fe400078e0a02 */
[----:B------:R-:W-:-:S04]  /*fba0*/  IMAD.HI.U32 R7, R0, R8, RZ ;  /* 0x0000000800077227 */ /* 0x000fc800078e00ff */
[----:B------:R-:W-:Y:S02]  /*fbb0*/  IMAD R13, R26, R2, R13 ;  /* 0x000000021a0d7224 */ /* 0x000fe400078e020d */
[----:B------:R-:W-:Y:S02]  /*fbc0*/  IMAD.MOV R7, RZ, RZ, -R7 ;  /* 0x000000ffff077224 */ /* 0x000fe400078e0a07 */
[----:B------:R-:W-:-:S04]  /*fbd0*/  IMAD.HI.U32 R2, R0, R10, RZ ;  /* 0x0000000a00027227 */ /* 0x000fc800078e00ff */
[----:B------:R-:W-:Y:S02]  /*fbe0*/  @!P6 IMAD.IADD R12, R12, 0x1, -R26 ;  /* 0x000000010c0ce824 */ /* 0x000fe400078e0a1a */
[C---:B------:R-:W-:Y:S02]  /*fbf0*/  IMAD R7, R26.reuse, R7, R8 ;  /* 0x000000071a077224 */ /* 0x040fe400078e0208 */
[----:B------:R-:W-:Y:S02]  /*fc00*/  IMAD.MOV R2, RZ, RZ, -R2 ;  /* 0x000000ffff027224 */ /* 0x000fe400078e0a02 */
[----:B------:R-:W-:Y:S02]  /*fc10*/  IMAD.MOV.U32 R8, RZ, RZ, R12 ;  /* 0x000000ffff087224 */ /* 0x000fe400078e000c */
[----:B------:R-:W-:Y:S02]  /*fc20*/  @!P2 IMAD.MOV R4, RZ, RZ, -R4 ;  /* 0x000000ffff04a224 */ /* 0x000fe400078e0a04 */
[----:B------:R-:W-:-:S02]  /*fc30*/  IMAD R2, R26, R2, R10 ;  /* 0x000000021a027224 */ /* 0x000fc400078e020a */
[----:B------:R-:W-:Y:S01]  /*fc40*/  @!P3 IMAD.MOV R8, RZ, RZ, -R8 ;  /* 0x000000ffff08b224 */ /* 0x000fe200078e0a08 */
[----:B------:R-:W4:Y:S01]  /*fc50*/  LDL R10, [R1+0xa0] ;  /* 0x0000a000010a7983 */ /* 0x000f220000100800 */
[----:B------:R-:W-:-:S03]  /*fc60*/  IABS R9, R22 ;  /* 0x0000001600097213 */ /* 0x000fc60000000000 */
[----:B------:R5:W-:Y:S04]  /*fc70*/  STL [R1+0x8b8], R4 ;  /* 0x0008b80401007387 */ /* 0x000be80000100800 */
[----:B--2---:R0:W-:Y:S01]  /*fc80*/  STL [R1+0x76e8], R20 ;  /* 0x0076e81401007387 */ /* 0x0041e20000100800 */
[----:B-----5:R-:W-:-:S03]  /*fc90*/  IABS R4, R11 ;  /* 0x0000000b00047213 */ /* 0x020fc60000000000 */
[----:B------:R-:W-:Y:S01]  /*fca0*/  STL [R1+0x8b4], R8 ;  /* 0x0008b40801007387 */ /* 0x000fe20000100800 */
[----:B------:R-:W-:Y:S01]  /*fcb0*/  IABS R11, R20 ;  /* 0x00000014000b7213 */ /* 0x000fe20000000000 */
[----:B0-----:R-:W-:Y:S02]  /*fcc0*/  IMAD.MOV.U32 R20, RZ, RZ, R22 ;  /* 0x000000ffff147224 */ /* 0x001fe400078e0016 */
[----:B------:R-:W2:Y:S01]  /*fcd0*/  LDL.LU R22, [R1+0xc0] ;  /* 0x0000c00001167983 */ /* 0x000ea20000300800 */
[----:B------:R-:W-:-:S13]  /*fce0*/  ISETP.GT.U32.AND P6, PT, R26, R13, PT ;  /* 0x0000000d1a00720c */ /* 0x000fda0003fc4070 */
[----:B------:R-:W-:Y:S01]  /*fcf0*/  @!P6 IMAD.IADD R13, R13, 0x1, -R26 ;  /* 0x000000010d0de824 */ /* 0x000fe200078e0a1a */
[----:B------:R-:W-:Y:S01]  /*fd00*/  ISETP.GT.U32.AND P6, PT, R26, R6, PT ;  /* 0x000000061a00720c */ /* 0x000fe20003fc4070 */
[----:B------:R-:W-:-:S04]  /*fd10*/  IMAD.MOV.U32 R12, RZ, RZ, R4 ;  /* 0x000000ffff0c7224 */ /* 0x000fc800078e0004 */
[----:B------:R-:W-:-:S08]  /*fd20*/  IMAD.HI.U32 R4, R0, R12, RZ ;  /* 0x0000000c00047227 */ /* 0x000fd000078e00ff */
[----:B------:R-:W-:Y:S02]  /*fd30*/  @!P6 IMAD.IADD R6, R6, 0x1, -R26 ;  /* 0x000000010606e824 */ /* 0x000fe400078e0a1a */
[----:B------:R-:W-:-:S04]  /*fd40*/  IMAD.MOV R4, RZ, RZ, -R4 ;  /* 0x000000ffff047224 */ /* 0x000fc800078e0a04 */
[----:B------:R-:W-:Y:S02]  /*fd50*/  IMAD R4, R26, R4, R12 ;  /* 0x000000041a047224 */ /* 0x000fe400078e020c */
[----:B------:R-:W-:Y:S02]  /*fd60*/  IMAD.MOV.U32 R12, RZ, RZ, R20 ;  /* 0x000000ffff0c7224 */ /* 0x000fe400078e0014 */
[----:B------:R-:W-:Y:S01]  /*fd70*/  IMAD.HI.U32 R14, R0, R9, RZ ;  /* 0x00000009000e7227 */ /* 0x000fe200078e00ff */
[----:B------:R-:W-:-:S03]  /*fd80*/  ISETP.GT.U32.AND P2, PT, R26, R13, PT ;  /* 0x0000000d1a00720c */ /* 0x000fc60003f44070 */
[----:B------:R-:W-:Y:S01]  /*fd90*/  IMAD.MOV R14, RZ, RZ, -R14 ;  /* 0x000000ffff0e7224 */ /* 0x000fe200078e0a0e */
[----:B--2---:R0:W-:Y:S02]  /*fda0*/  STL [R1+0x76ec], R22 ;  /* 0x0076ec1601007387 */ /* 0x0041e40000100800 */
[----:B0-----:R-:W-:Y:S02]  /*fdb0*/  IMAD.MOV.U32 R22, RZ, RZ, R6 ;  /* 0x000000ffff167224 */ /* 0x001fe400078e0006 */
[----:B------:R-:W2:Y:S02]  /*fdc0*/  LDL R6, [R1+0xbc] ;  /* 0x0000bc0001067983 */ /* 0x000ea40000100800 */
[----:B------:R-:W-:-:S05]  /*fdd0*/  @!P0 IMAD.MOV R22, RZ, RZ, -R22 ;  /* 0x000000ffff168224 */ /* 0x000fca00078e0a16 */
[----:B------:R0:W-:Y:S04]  /*fde0*/  STL [R1+0x8b0], R22 ;  /* 0x0008b01601007387 */ /* 0x0001e80000100800 */
[----:B0-----:R-:W5:Y:S04]  /*fdf0*/  LDL.LU R22, [R1+0x9c] ;  /* 0x00009c0001167983 */ /* 0x001f680000300800 */
[----:B------:R-:W2:Y:S01]  /*fe00*/  LDL.LU R20, [R1+0xa0] ;  /* 0x0000a00001147983 */ /* 0x000ea20000300800 */
[----:B------:R-:W-:Y:S01]  /*fe10*/  IMAD R9, R26, R14, R9 ;  /* 0x0000000e1a097224 */ /* 0x000fe200078e0209 */
[----:B----4-:R-:W-:-:S02]  /*fe20*/  IABS R14, R10 ;  /* 0x0000000a000e7213 */ /* 0x010fc40000000000 */
[----:B---3--:R-:W-:Y:S02]  /*fe30*/  IABS R10, R15 ;  /* 0x0000000f000a7213 */ /* 0x008fe40000000000 */
[----:B------:R-:W-:Y:S01]  /*fe40*/  ISETP.GT.U32.AND P6, PT, R26, R2, PT ;  /* 0x000000021a00720c */ /* 0x000fe20003fc4070 */
[----:B------:R-:W-:Y:S01]  /*fe50*/  IMAD.HI.U32 R15, R0, R14, RZ ;  /* 0x0000000e000f7227 */ /* 0x000fe200078e00ff */
[----:B------:R-:W-:-:S03]  /*fe60*/  ISETP.GT.U32.AND P3, PT, R26, R5, PT ;  /* 0x000000051a00720c */ /* 0x000fc60003f64070 */
[----:B------:R-:W-:Y:S01]  /*fe70*/  @!P2 IMAD.IADD R13, R13, 0x1, -R26 ;  /* 0x000000010d0da824 */ /* 0x000fe200078e0a1a */
[----:B------:R-:W-:Y:S01]  /*fe80*/  ISETP.GT.U32.AND P2, PT, R26, R9, PT ;  /* 0x000000091a00720c */ /* 0x000fe20003f44070 */
[----:B------:R-:W-:-:S04]  /*fe90*/  IMAD.MOV R15, RZ, RZ, -R15 ;  /* 0x000000ffff0f7224 */ /* 0x000fc800078e0a0f */
[----:B------:R-:W-:Y:S02]  /*fea0*/  IMAD R15, R26, R15, R14 ;  /* 0x0000000f1a0f7224 */ /* 0x000fe400078e020e */
[--C-:B------:R-:W-:Y:S02]  /*feb0*/  @!P6 IMAD.IADD R2, R2, 0x1, -R26.reuse ;  /* 0x000000010202e824 */ /* 0x100fe400078e0a1a */
[----:B------:R-:W-:Y:S01]  /*fec0*/  @!P3 IMAD.IADD R5, R5, 0x1, -R26 ;  /* 0x000000010505b824 */ /* 0x000fe200078e0a1a */
[----:B------:R-:W-:-:S03]  /*fed0*/  ISETP.GT.U32.AND P6, PT, R26, R15, PT ;  /* 0x0000000f1a00720c */ /* 0x000fc60003fc4070 */
[----:B------:R-:W-:Y:S01]  /*fee0*/  @!P2 IMAD.IADD R9, R9, 0x1, -R26 ;  /* 0x000000010909a824 */ /* 0x000fe200078e0a1a */
[----:B------:R-:W-:Y:S01]  /*fef0*/  ISETP.GT.U32.AND P2, PT, R26, R5, PT ;  /* 0x000000051a00720c */ /* 0x000fe20003f44070 */
[----:B------:R-:W-:-:S08]  /*ff00*/  @!P1 IMAD.MOV R13, RZ, RZ, -R13 ;  /* 0x000000ffff0d9224 */ /* 0x000fd000078e0a0d */
[----:B------:R-:W-:-:S04]  /*ff10*/  @!P6 IMAD.IADD R15, R15, 0x1, -R26 ;  /* 0x000000010f0fe824 */ /* 0x000fc800078e0a1a */
[----:B------:R-:W-:Y:S01]  /*ff20*/  @!P2 IMAD.IADD R5, R5, 0x1, -R26 ;  /* 0x000000010505a824 */ /* 0x000fe200078e0a1a */
[C---:B------:R-:W-:Y:S02]  /*ff30*/  ISETP.GT.U32.AND P1, PT, R26.reuse, R15, PT ;  /* 0x0000000f1a00720c */ /* 0x040fe40003f24070 */
[----:B------:R-:W-:Y:S01]  /*ff40*/  ISETP.GT.U32.AND P2, PT, R26, R4, PT ;  /* 0x000000041a00720c */ /* 0x000fe20003f44070 */
[----:B------:R-:W-:-:S04]  /*ff50*/  IMAD.HI.U32 R14, R0, R10, RZ ;  /* 0x0000000a000e7227 */ /* 0x000fc800078e00ff */
[----:B------:R-:W-:Y:S01]  /*ff60*/  IMAD.MOV R14, RZ, RZ, -R14 ;  /* 0x000000ffff0e7224 */ /* 0x000fe200078e0a0e */
[----:B------:R0:W-:Y:S03]  /*ff70*/  STL [R1+0x8ac], R13 ;  /* 0x0008ac0d01007387 */ /* 0x0001e60000100800 */
[----:B------:R-:W-:Y:S02]  /*ff80*/  IMAD R10, R26, R14, R10 ;  /* 0x0000000e1a0a7224 */ /* 0x000fe400078e020a */
[--C-:B------:R-:W-:Y:S01]  /*ff90*/  @!P1 IMAD.IADD R15, R15, 0x1, -R26.reuse ;  /* 0x000000010f0f9824 */ /* 0x100fe200078e0a1a */
[----:B------:R-:W3:Y:S01]  /*ffa0*/  LDL.LU R14, [R1+0xa4] ;  /* 0x0000a400010e7983 */ /* 0x000ee20000300800 */
[----:B------:R-:W-:Y:S01]  /*ffb0*/  @!P2 IMAD.IADD R4, R4, 0x1, -R26 ;  /* 0x000000010404a824 */ /* 0x000fe200078e0a1a */
[----:B-----5:R-:W-:Y:S02]  /*ffc0*/  ISETP.GE.AND P1, PT, R22, RZ, PT ;  /* 0x000000ff1600720c */ /* 0x020fe40003f26270 */
[----:B------:R-:W4:Y:S01]  /*ffd0*/  LDL.LU R22, [R1+0x76ec] ;  /* 0x0076ec0001167983 */ /* 0x000f220000300800 */
[----:B--2---:R-:W-:-:S03]  /*ffe0*/  ISETP.GE.AND P2, PT, R20, RZ, PT ;  /* 0x000000ff1400720c */ /* 0x004fc60003f46270 */
[----:B------:R-:W2:Y:S01]  /*fff0*/  LDL.LU R20, [R1+0x76e8] ;  /* 0x0076e80001147983 */ /* 0x000ea20000300800 */
[----:B------:R-:W-:Y:S01]  /*10000*/  ISETP.GT.U32.AND P3, PT, R26, R7, PT ;  /* 0x000000071a00720c */ /* 0x000fe20003f64070 */
[----:B------:R-:W-:Y:S01]  /*10010*/  IMAD.HI.U32 R8, R0, R11, RZ ;  /* 0x0000000b00087227 */ /* 0x000fe200078e00ff */
[----:B------:R-:W-:-:S03]  /*10020*/  ISETP.GT.U32.AND P0, PT, R26, R2, PT ;  /* 0x000000021a00720c */ /* 0x000fc60003f04070 */
[----:B------:R-:W-:-:S08]  /*10030*/  IMAD.MOV R8, RZ, RZ, -R8 ;  /* 0x000000ffff087224 */ /* 0x000fd000078e0a08 */
[--C-:B------:R-:W-:Y:S01]  /*10040*/  @!P3 IMAD.IADD R7, R7, 0x1, -R26.reuse ;  /* 0x000000010707b824 */ /* 0x100fe200078e0a1a */
[C---:B------:R-:W-:Y:S01]  /*10050*/  ISETP.GT.U32.AND P3, PT, R26.reuse, R9, PT ;  /* 0x000000091a00720c */ /* 0x040fe20003f64070 */
[C---:B------:R-:W-:Y:S01]  /*10060*/  IMAD R8, R26.reuse, R8, R11 ;  /* 0x000000081a087224 */ /* 0x040fe200078e020b */
[----:B------:R-:W-:Y:S02]  /*10070*/  IABS R11, R29 ;  /* 0x0000001d000b7213 */ /* 0x000fe40000000000 */
[----:B------:R-:W-:Y:S02]  /*10080*/  ISETP.GT.U32.AND P6, PT, R26, R7, PT ;  /* 0x000000071a00720c */ /* 0x000fe40003fc4070 */
[----:B------:R-:W-:Y:S01]  /*10090*/  IABS R6, R6 ;  /* 0x0000000600067213 */ /* 0x000fe20000000000 */
[----:B------:R-:W-:-:S06]  /*100a0*/  @!P0 IMAD.IADD R2, R2, 0x1, -R26 ;  /* 0x0000000102028824 */ /* 0x000fcc00078e0a1a */
[----:B------:R-:W-:Y:S01]  /*100b0*/  @!P3 IMAD.IADD R9, R9, 0x1, -R26 ;  /* 0x000000010909b824 */ /* 0x000fe200078e0a1a */
[----:B------:R-:W-:Y:S01]  /*100c0*/  ISETP.GE.AND P3, PT, R12, RZ, PT ;  /* 0x000000ff0c00720c */ /* 0x000fe20003f66270 */
[----:B------:R-:W-:-:S04]  /*100d0*/  IMAD.HI.U32 R12, R0, R11, RZ ;  /* 0x0000000b000c7227 */ /* 0x000fc800078e00ff */
[----:B0-----:R-:W-:-:S04]  /*100e0*/  IMAD.HI.U32 R13, R0, R6, RZ ;  /* 0x00000006000d7227 */ /* 0x001fc800078e00ff */
[----:B------:R-:W-:Y:S02]  /*100f0*/  IMAD.MOV R12, RZ, RZ, -R12 ;  /* 0x000000ffff0c7224 */ /* 0x000fe400078e0a0c */
[----:B------:R-:W-:Y:S02]  /*10100*/  @!P5 IMAD.MOV R5, RZ, RZ, -R5 ;  /* 0x000000ffff05d224 */ /* 0x000fe400078e0a05 */
[----:B------:R-:W-:Y:S02]  /*10110*/  IMAD.MOV R13, RZ, RZ, -R13 ;  /* 0x000000ffff0d7224 */ /* 0x000fe400078e0a0d */
[----:B------:R-:W-:Y:S01]  /*10120*/  @!P4 IMAD.MOV R2, RZ, RZ, -R2 ;  /* 0x000000ffff02c224 */ /* 0x000fe200078e0a02 */
[----:B------:R0:W-:Y:S01]  /*10130*/  STL [R1+0x77c], R5 ;  /* 0x00077c0501007387 */ /* 0x0001e20000100800 */
[----:B------:R-:W-:Y:S02]  /*10140*/  IMAD R11, R26, R12, R11 ;  /* 0x0000000c1a0b7224 */ /* 0x000fe400078e020b */
[----:B------:R-:W-:-:S02]  /*10150*/  @!P6 IMAD.IADD R7, R7, 0x1, -R26 ;  /* 0x000000010707e824 */ /* 0x000fc400078e0a1a */
[----:B------:R-:W-:Y:S02]  /*10160*/  IMAD.MOV.U32 R12, RZ, RZ, R9 ;  /* 0x000000ffff0c7224 */ /* 0x000fe400078e0009 */
[----:B------:R-:W-:Y:S01]  /*10170*/  IMAD R6, R26, R13, R6 ;  /* 0x0000000d1a067224 */ /* 0x000fe200078e0206 */
[----:B------:R-:W5:Y:S04]  /*10180*/  LDL.LU R9, [R1+0xac] ;  /* 0x0000ac0001097983 */ /* 0x000f680000300800 */
[----:B------:R-:W4:Y:S01]  /*10190*/  LDL.LU R13, [R1+0xbc] ;  /* 0x0000bc00010d7983 */ /* 0x000f220000300800 */
[----:B------:R-:W-:-:S03]  /*101a0*/  @!P3 IMAD.MOV R12, RZ, RZ, -R12 ;  /* 0x000000ffff0cb224 */ /* 0x000fc600078e0a0c */
[----:B------:R1:W-:Y:S01]  /*101b0*/  STL [R1+0x778], R2 ;  /* 0x0007780201007387 */ /* 0x0003e20000100800 */
[----:B0-----:R-:W-:Y:S02]  /*101c0*/  IMAD.MOV.U32 R5, RZ, RZ, R29 ;  /* 0x000000ffff057224 */ /* 0x001fe400078e001d */
[----:B-1----:R-:W-:Y:S02]  /*101d0*/  IMAD.MOV.U32 R2, RZ, RZ, R7 ;  /* 0x000000ffff027224 */ /* 0x002fe400078e0007 */
[----:B------:R-:W-:Y:S02]  /*101e0*/  IMAD.MOV.U32 R7, RZ, RZ, R15 ;  /* 0x000000ffff077224 */ /* 0x000fe400078e000f */
[----:B------:R-:W-:Y:S02]  /*101f0*/  @!P1 IMAD.MOV R2, RZ, RZ, -R2 ;  /* 0x000000ffff029224 */ /* 0x000fe400078e0a02 */
[----:B------:R-:W-:Y:S01]  /*10200*/  @!P2 IMAD.MOV R7, RZ, RZ, -R7 ;  /* 0x000000ffff07a224 */ /* 0x000fe200078e0a07 */
[----:B------:R0:W-:Y:S04]  /*10210*/  STL [R1+0x774], R12 ;  /* 0x0007740c01007387 */ /* 0x0001e80000100800 */
[----:B------:R-:W4:Y:S04]  /*10220*/  LDL.LU R29, [R1+0xc8] ;  /* 0x0000c800011d7983 */ /* 0x000f280000300800 */
[----:B------:R-:W-:Y:S04]  /*10230*/  STL [R1+0x770], R2 ;  /* 0x0007700201007387 */ /* 0x000fe80000100800 */
[----:B------:R1:W-:Y:S01]  /*10240*/  STL [R1+0x8a8], R7 ;  /* 0x0008a80701007387 */ /* 0x0003e20000100800 */
[----:B--2---:R-:W-:Y:S01]  /*10250*/  ISETP.GE.AND P1, PT, R20, RZ, PT ;  /* 0x000000ff1400720c */ /* 0x004fe20003f26270 */
[----:B------:R-:W-:-:S02]  /*10260*/  IMAD.MOV.U32 R20, RZ, RZ, R19 ;  /* 0x000000ffff147224 */ /* 0x000fc400078e0013 */
[----:B------:R-:W-:Y:S02]  /*10270*/  IMAD.MOV.U32 R19, RZ, RZ, R17 ;  /* 0x000000ffff137224 */ /* 0x000fe400078e0011 */
[----:B------:R-:W2:Y:S01]  /*10280*/  LDL.LU R17, [R1+0xf0] ;  /* 0x0000f00001117983 */ /* 0x000ea20000300800 */
[C---:B------:R-:W-:Y:S02]  /*10290*/  ISETP.GT.U32.AND P0, PT, R26.reuse, R8, PT ;  /* 0x000000081a00720c */ /* 0x040fe40003f04070 */
[C---:B------:R-:W-:Y:S01]  /*102a0*/  ISETP.GT.U32.AND P6, PT, R26.reuse, R10, PT ;  /* 0x0000000a1a00720c */ /* 0x040fe20003fc4070 */
[----:B0-----:R-:W2:Y:S01]  /*102b0*/  LDL.LU R12, [R1+0xc4] ;  /* 0x0000c400010c7983 */ /* 0x001ea20000300800 */
[----:B------:R-:W-:-:S09]  /*102c0*/  ISETP.GT.U32.AND P3, PT, R26, R11, PT ;  /* 0x0000000b1a00720c */ /* 0x000fd20003f64070 */
[--C-:B------:R-:W-:Y:S02]  /*102d0*/  @!P0 IMAD.IADD R8, R8, 0x1, -R26.reuse ;  /* 0x0000000108088824 */ /* 0x100fe400078e0a1a */
[--C-:B------:R-:W-:Y:S01]  /*102e0*/  @!P6 IMAD.IADD R10, R10, 0x1, -R26.reuse ;  /* 0x000000010a0ae824 */ /* 0x100fe200078e0a1a */
[----:B------:R-:W-:Y:S02]  /*102f0*/  ISETP.GT.U32.AND P6, PT, R26, R4, PT ;  /* 0x000000041a00720c */ /* 0x000fe40003fc4070 */
[----:B---3--:R-:W-:Y:S02]  /*10300*/  ISETP.GE.AND P0, PT, R14, RZ, PT ;  /* 0x000000ff0e00720c */ /* 0x008fe40003f06270 */
[C---:B------:R-:W-:Y:S02]  /*10310*/  ISETP.GT.U32.AND P5, PT, R26.reuse, R8, PT ;  /* 0x000000081a00720c */ /* 0x040fe40003fa4070 */
[C---:B------:R-:W-:Y:S01]  /*10320*/  ISETP.GT.U32.AND P4, PT, R26.reuse, R10, PT ;  /* 0x0000000a1a00720c */ /* 0x040fe20003f84070 */
[----:B------:R-:W-:Y:S01]  /*10330*/  @!P3 IMAD.IADD R11, R11, 0x1, -R26 ;  /* 0x000000010b0bb824 */ /* 0x000fe200078e0a1a */
[----:B------:R-:W-:-:S05]  /*10340*/  ISETP.GT.U32.AND P2, PT, R26, R6, PT ;  /* 0x000000061a00720c */ /* 0x000fca0003f44070 */
[----:B------:R-:W-:-:S04]  /*10350*/  @!P6 IMAD.IADD R4, R4, 0x1, -R26 ;  /* 0x000000010404e824 */ /* 0x000fc800078e0a1a */
[----:B------:R-:W-:Y:S02]  /*10360*/  @!P5 IMAD.IADD R8, R8, 0x1, -R26 ;  /* 0x000000010808d824 */ /* 0x000fe400078e0a1a */
[----:B------:R-:W-:Y:S01]  /*10370*/  @!P0 IMAD.MOV R4, RZ, RZ, -R4 ;  /* 0x000000ffff048224 */ /* 0x000fe200078e0a04 */
[----:B------:R-:W-:Y:S01]  /*10380*/  ISETP.GT.U32.AND P0, PT, R26, R11, PT ;  /* 0x0000000b1a00720c */ /* 0x000fe20003f04070 */
[----:B------:R-:W-:Y:S01]  /*10390*/  @!P4 IMAD.IADD R10, R10, 0x1, -R26 ;  /* 0x000000010a0ac824 */ /* 0x000fe200078e0a1a */
[----:B------:R-:W-:Y:S01]  /*103a0*/  ISETP.GE.AND P5, PT, R5, RZ, PT ;  /* 0x000000ff0500720c */ /* 0x000fe20003fa6270 */
[----:B------:R-:W-:Y:S01]  /*103b0*/  IMAD.MOV.U32 R5, RZ, RZ, R8 ;  /* 0x000000ffff057224 */ /* 0x000fe200078e0008 */
[----:B-----5:R-:W-:-:S03]  /*103c0*/  ISETP.GE.AND P6, PT, R9, RZ, PT ;  /* 0x000000ff0900720c */ /* 0x020fc60003fc6270 */
[----:B------:R-:W-:Y:S01]  /*103d0*/  @!P1 IMAD.MOV R5, RZ, RZ, -R5 ;  /* 0x000000ffff059224 */ /* 0x000fe200078e0a05 */
[----:B----4-:R-:W-:Y:S02]  /*103e0*/  ISETP.GE.AND P4, PT, R13, RZ, PT ;  /* 0x000000ff0d00720c */ /* 0x010fe40003f86270 */
[----:B------:R-:W3:Y:S01]  /*103f0*/  LDL.LU R13, [R1+0xcc] ;  /* 0x0000cc00010d7983 */ /* 0x000ee20000300800 */
[----:B-1----:R-:W-:Y:S02]  /*10400*/  IMAD.MOV.U32 R7, RZ, RZ, R10 ;  /* 0x000000ffff077224 */ /* 0x002fe400078e000a */
[--C-:B------:R-:W-:Y:S01]  /*10410*/  @!P2 IMAD.IADD R6, R6, 0x1, -R26.reuse ;  /* 0x000000010606a824 */ /* 0x100fe200078e0a1a */
[----:B------:R-:W-:Y:S01]  /*10420*/  STL [R1+0x8a4], R4 ;  /* 0x0008a40401007387 */ /* 0x000fe20000100800 */
[----:B------:R-:W-:Y:S01]  /*10430*/  @!P0 IMAD.IADD R11, R11, 0x1, -R26 ;  /* 0x000000010b0b8824 */ /* 0x000fe200078e0a1a */
[----:B------:R-:W-:Y:S01]  /*10440*/  IABS R14, R22 ;  /* 0x00000016000e7213 */ /* 0x000fe20000000000 */
[----:B------:R-:W-:Y:S01]  /*10450*/  @!P6 IMAD.MOV R7, RZ, RZ, -R7 ;  /* 0x000000ffff07e224 */ /* 0x000fe200078e0a07 */
[----:B------:R0:W-:Y:S01]  /*10460*/  STL [R1+0x8a0], R5 ;  /* 0x0008a00501007387 */ /* 0x0001e20000100800 */
[----:B------:R-:W-:Y:S01]  /*10470*/  ISETP.GE.AND P3, PT, R22, RZ, PT ;  /* 0x000000ff1600720c */ /* 0x000fe20003f66270 */
[----:B------:R-:W-:Y:S01]  /*10480*/  IMAD.MOV.U32 R15, RZ, RZ, R11 ;  /* 0x000000ffff0f7224 */ /* 0x000fe200078e000b */
[----:B------:R-:W-:Y:S01]  /*10490*/  ISETP.GT.U32.AND P2, PT, R26, R6, PT ;  /* 0x000000061a00720c */ /* 0x000fe20003f44070 */
[----:B------:R-:W-:-:S04]  /*104a0*/  IMAD.HI.U32 R2, R0, R14, RZ ;  /* 0x0000000e00027227 */ /* 0x000fc800078e00ff */
[----:B------:R-:W-:-:S04]  /*104b0*/  IMAD.MOV R2, RZ, RZ, -R2 ;  /* 0x000000ffff027224 */ /* 0x000fc800078e0a02 */
[----:B------:R-:W-:-:S04]  /*104c0*/  IMAD R2, R26, R2, R14 ;  /* 0x000000021a027224 */ /* 0x000fc800078e020e */
[----:B------:R-:W-:-:S04]  /*104d0*/  @!P2 IMAD.IADD R6, R6, 0x1, -R26 ;  /* 0x000000010606a824 */ /* 0x000fc800078e0a1a */
[----:B------:R-:W-:Y:S02]  /*104e0*/  IMAD.MOV.U32 R14, RZ, RZ, R6 ;  /* 0x000000ffff0e7224 */ /* 0x000fe400078e0006 */
[----:B------:R-:W-:Y:S02]  /*104f0*/  @!P5 IMAD.MOV R15, RZ, RZ, -R15 ;  /* 0x000000ffff0fd224 */ /* 0x000fe400078e0a0f */
[----:B------:R-:W-:Y:S01]  /*10500*/  @!P4 IMAD.MOV R14, RZ, RZ, -R14 ;  /* 0x000000ffff0ec224 */ /* 0x000fe200078e0a0e */
[----:B--2---:R-:W-:Y:S02]  /*10510*/  ISETP.GE.AND P1, PT, R17, RZ, PT ;  /* 0x000000ff1100720c */ /* 0x004fe40003f26270 */
[----:B0-----:R-:W-:Y:S02]  /*10520*/  IABS R5, R17 ;  /* 0x0000001100057213 */ /* 0x001fe40000000000 */
[----:B------:R-:W2:Y:S04]  /*10530*/  LDL.LU R17, [R1+0xd0] ;  /* 0x0000d00001117983 */ /* 0x000ea80000300800 */
[----:B------:R-:W4:Y:S04]  /*10540*/  LDL.LU R22, [R1+0xd4] ;  /* 0x0000d40001167983 */ /* 0x000f280000300800 */
[----:B------:R-:W-:Y:S04]  /*10550*/  STL [R1+0x89c], R7 ;  /* 0x00089c0701007387 */ /* 0x000fe80000100800 */
[----:B------:R-:W5:Y:S04]  /*10560*/  LDL R11, [R1+0xd8] ;  /* 0x0000d800010b7983 */ /* 0x000f680000100800 */
[----:B------:R0:W-:Y:S04]  /*10570*/  STL [R1+0x898], R15 ;  /* 0x0008980f01007387 */ /* 0x0001e80000100800 */
[----:B------:R1:W-:Y:S04]  /*10580*/  STL [R1+0x894], R14 ;  /* 0x0008940e01007387 */ /* 0x0003e80000100800 */
[----:B0-----:R-:W5:Y:S04]  /*10590*/  LDL R15, [R1+0xdc] ;  /* 0x0000dc00010f7983 */ /* 0x001f680000100800 */
[----:B-1----:R-:W5:Y:S01]  /*105a0*/  LDL.LU R14, [R1+0xe0] ;  /* 0x0000e000010e7983 */ /* 0x002f620000300800 */
[----:B------:R-:W-:-:S02]  /*105b0*/  ISETP.GT.U32.AND P6, PT, R26, R2, PT ;  /* 0x000000021a00720c */ /* 0x000fc40003fc4070 */
[----:B------:R-:W-:Y:S01]  /*105c0*/  IABS R4, R12 ;  /* 0x0000000c00047213 */ /* 0x000fe20000000000 */
[----:B------:R-:W-:Y:S01]  /*105d0*/  IMAD.HI.U32 R7, R0, R5, RZ ;  /* 0x0000000500077227 */ /* 0x000fe200078e00ff */
[----:B------:R-:W-:-:S03]  /*105e0*/  IABS R9, R29 ;  /* 0x0000001d00097213 */ /* 0x000fc60000000000 */
[----:B------:R-:W-:Y:S01]  /*105f0*/  IMAD.HI.U32 R8, R0, R4, RZ ;  /* 0x0000000400087227 */ /* 0x000fe200078e00ff */
[----:B------:R-:W-:-:S05]  /*10600*/  ISETP.GE.AND P0, PT, R12, RZ, PT ;  /* 0x000000ff0c00720c */ /* 0x000fca0003f06270 */
[----:B------:R-:W-:Y:S02]  /*10610*/  @!P6 IMAD.IADD R2, R2, 0x1, -R26 ;  /* 0x000000010202e824 */ /* 0x000fe400078e0a1a */
[----:B------:R-:W-:Y:S02]  /*10620*/  IMAD.MOV R7, RZ, RZ, -R7 ;  /* 0x000000ffff077224 */ /* 0x000fe400078e0a07 */
[----:B------:R-:W-:Y:S01]  /*10630*/  IMAD.HI.U32 R12, R0, R9, RZ ;  /* 0x00000009000c7227 */ /* 0x000fe200078e00ff */
[----:B------:R-:W-:-:S03]  /*10640*/  ISETP.GT.U32.AND P6, PT, R26, R2, PT ;  /* 0x000000021a00720c */ /* 0x000fc60003fc4070 */
[----:B------:R-:W-:Y:S02]  /*10650*/  IMAD.MOV R8, RZ, RZ, -R8 ;  /* 0x000000ffff087224 */ /* 0x000fe400078e0a08 */
[C---:B------:R-:W-:Y:S02]  /*10660*/  IMAD R5, R26.reuse, R7, R5 ;  /* 0x000000071a057224 */ /* 0x040fe400078e0205 */
[----:B------:R-:W-:Y:S02]  /*10670*/  IMAD.MOV R12, RZ, RZ, -R12 ;  /* 0x000000ffff0c7224 */ /* 0x000fe400078e0a0c */
[C---:B------:R-:W-:Y:S01]  /*10680*/  IMAD R4, R26.reuse, R8, R4 ;  /* 0x000000081a047224 */ /* 0x040fe200078e0204 */
[C---:B------:R-:W-:Y:S01]  /*10690*/  ISETP.GT.U32.AND P5, PT, R26.reuse, R5, PT ;  /* 0x000000051a00720c */ /* 0x040fe20003fa4070 */
[----:B------:R-:W-:-:S03]  /*106a0*/  IMAD R9, R26, R12, R9 ;  /* 0x0000000c1a097224 */ /* 0x000fc600078e0209 */
[----:B------:R-:W-:Y:S01]  /*106b0*/  ISETP.GT.U32.AND P4, PT, R26, R4, PT ;  /* 0x000000041a00720c */ /* 0x000fe20003f84070 */
[----:B------:R-:W-:Y:S01]  /*106c0*/  @!P6 IMAD.IADD R2, R2, 0x1, -R26 ;  /* 0x000000010202e824 */ /* 0x000fe200078e0a1a */
[----:B------:R-:W-:Y:S02]  /*106d0*/  ISETP.GT.U32.AND P6, PT, R26, R9, PT ;  /* 0x000000091a00720c */ /* 0x000fe40003fc4070 */
[----:B---3--:R-:W-:-:S05]  /*106e0*/  IABS R10, R13 ;  /* 0x0000000d000a7213 */ /* 0x008fca0000000000 */
[----:B------:R-:W-:-:S04]  /*106f0*/  IMAD.HI.U32 R8, R0, R10, RZ ;  /* 0x0000000a00087227 */ /* 0x000fc800078e00ff */
[----:B------:R-:W-:Y:S02]  /*10700*/  @!P5 IMAD.IADD R5, R5, 0x1, -R26 ;  /* 0x000000010505d824 */ /* 0x000fe400078e0a1a */
[----:B------:R-:W-:Y:S02]  /*10710*/  IMAD.MOV R8, RZ, RZ, -R8 ;  /* 0x000000ffff087224 */ /* 0x000fe400078e0a08 */
[--C-:B------:R-:W-:Y:S01]  /*10720*/  @!P4 IMAD.IADD R4, R4, 0x1, -R26.reuse ;  /* 0x000000010404c824 */ /* 0x100fe200078e0a1a */
[C---:B------:R-:W-:Y:S01]  /*10730*/  ISETP.GT.U32.AND P4, PT, R26.reuse, R5, PT ;  /* 0x000000051a00720c */ /* 0x040fe20003f84070 */
[----:B------:R-:W-:Y:S02]  /*10740*/  @!P6 IMAD.IADD R9, R9, 0x1, -R26 ;  /* 0x000000010909e824 */ /* 0x000fe400078e0a1a */
[C---:B------:R-:W-:Y:S02]  /*10750*/  IMAD R10, R26.reuse, R8, R10 ;  /* 0x000000081a0a7224 */ /* 0x040fe400078e020a */
[----:B------:R-:W-:Y:S01]  /*10760*/  @!P3 IMAD.MOV R2, RZ, RZ, -R2 ;  /* 0x000000ffff02b224 */ /* 0x000fe200078e0a02 */
[----:B------:R-:W-:-:S02]  /*10770*/  ISETP.GT.U32.AND P3, PT, R26, R4, PT ;  /* 0x000000041a00720c */ /* 0x000fc40003f64070 */
[----:B------:R-:W-:-:S05]  /*10780*/  ISETP.GT.U32.AND P6, PT, R26, R9, PT ;  /* 0x000000091a00720c */ /* 0x000fca0003fc4070 */
[--C-:B------:R-:W-:Y:S01]  /*10790*/  @!P4 IMAD.IADD R5, R5, 0x1, -R26.reuse ;  /* 0x000000010505c824 */ /* 0x100fe200078e0a1a */
[----:B------:R-:W-:Y:S02]  /*107a0*/  ISETP.GE.AND P2, PT, R29, RZ, PT ;  /* 0x000000ff1d00720c */ /* 0x000fe40003f46270 */
[----:B------:R-:W3:Y:S03]  /*107b0*/  LDL.LU R29, [R1+0xe4] ;  /* 0x0000e400011d7983 */ /* 0x000ee60000300800 */
[--C-:B------:R-:W-:Y:S02]  /*107c0*/  @!P3 IMAD.IADD R4, R4, 0x1, -R26.reuse ;  /* 0x000000010404b824 */ /* 0x100fe400078e0a1a */
[----:B------:R-:W-:Y:S01]  /*107d0*/  @!P6 IMAD.IADD R9, R9, 0x1, -R26 ;  /* 0x000000010909e824 */ /* 0x000fe200078e0a1a */
[----:B------:R-:W-:Y:S04]  /*107e0*/  STL [R1+0x890], R2 ;  /* 0x0008900201007387 */ /* 0x000fe80000100800 */
[----:B------:R0:W-:Y:S02]  /*107f0*/  STL [R1+0x76e4], R9 ;  /* 0x0076e40901007387 */ /* 0x0001e40000100800 */
[----:B0-----:R-:W-:-:S04]  /*10800*/  IMAD.MOV.U32 R9, RZ, RZ, R5 ;  /* 0x000000ffff097224 */ /* 0x001fc800078e0005 */
[----:B------:R-:W-:Y:S01]  /*10810*/  @!P1 IMAD.MOV R9, RZ, RZ, -R9 ;  /* 0x000000ffff099224 */ /* 0x000fe200078e0a09 */
[----:B--2---:R-:W-:Y:S02]  /*10820*/  IABS R6, R17 ;  /* 0x0000001100067213 */ /* 0x004fe40000000000 */
[----:B----4-:R-:W-:-:S03]  /*10830*/  IABS R7, R22 ;  /* 0x0000001600077213 */ /* 0x010fc60000000000 */
[----:B------:R-:W-:Y:S01]  /*10840*/  IMAD.HI.U32 R12, R0, R6, RZ ;  /* 0x00000006000c7227 */ /* 0x000fe200078e00ff */
[----:B-----5:R-:W-:-:S03]  /*10850*/  IABS R8, R11 ;  /* 0x0000000b00087213 */ /* 0x020fc60000000000 */
[----:B------:R-:W-:-:S04]  /*10860*/  IMAD.HI.U32 R11, R0, R7, RZ ;  /* 0x00000007000b7227 */ /* 0x000fc800078e00ff */
[----:B------:R-:W-:Y:S02]  /*10870*/  IMAD.MOV R12, RZ, RZ, -R12 ;  /* 0x000000ffff0c7224 */ /* 0x000fe400078e0a0c */
[----:B------:R-:W-:Y:S02]  /*10880*/  IMAD.MOV R11, RZ, RZ, -R11 ;  /* 0x000000ffff0b7224 */ /* 0x000fe400078e0a0b */
[C---:B------:R-:W-:Y:S02]  /*10890*/  IMAD R6, R26.reuse, R12, R6 ;  /* 0x0000000c1a067224 */ /* 0x040fe400078e0206 */
[----:B------:R-:W-:-:S03]  /*108a0*/  IMAD R7, R26, R11, R7 ;  /* 0x0000000b1a077224 */ /* 0x000fc600078e0207 */
[C---:B------:R-:W-:Y:S02]  /*108b0*/  ISETP.GT.U32.AND P4, PT, R26.reuse, R6, PT ;  /* 0x000000061a00720c */ /* 0x040fe40003f84070 */
[----:B------:R-:W-:Y:S01]  /*108c0*/  ISETP.GT.U32.AND P3, PT, R26, R7, PT ;  /* 0x000000071a00720c */ /* 0x000fe20003f64070 */
[----:B------:R-:W-:Y:S01]  /*108d0*/  IMAD.HI.U32 R11, R0, R8, RZ ;  /* 0x00000008000b7227 */ /* 0x000fe200078e00ff */
[----:B------:R-:W-:-:S03]  /*108e0*/  IABS R2, R15 ;  /* 0x0000000f00027213 */ /* 0x000fc60000000000 */
[----:B------:R-:W-:Y:S01]  /*108f0*/  IMAD.MOV R11, RZ, RZ, -R11 ;  /* 0x000000ffff0b7224 */ /* 0x000fe200078e0a0b */
[----:B------:R0:W-:Y:S03]  /*10900*/  STL [R1+0x76e0], R14 ;  /* 0x0076e00e01007387 */ /* 0x0001e60000100800 */
[----:B------:R-:W-:Y:S01]  /*10910*/  IMAD R8, R26, R11, R8 ;  /* 0x0000000b1a087224 */ /* 0x000fe200078e0208 */
[----:B------:R-:W2:Y:S01]  /*10920*/  LDL.LU R15, [R1+0xe8] ;  /* 0x0000e800010f7983 */ /* 0x000ea20000300800 */
[--C-:B------:R-:W-:Y:S01]  /*10930*/  @!P4 IMAD.IADD R6, R6, 0x1, -R26.reuse ;  /* 0x000000010606c824 */ /* 0x100fe200078e0a1a */
[----:B------:R-:W-:Y:S01]  /*10940*/  ISETP.GE.AND P4, PT, R17, RZ, PT ;  /* 0x000000ff1100720c */ /* 0x000fe20003f86270 */
[----:B------:R-:W-:Y:S01]  /*10950*/  @!P3 IMAD.IADD R7, R7, 0x1, -R26 ;  /* 0x000000010707b824 */ /* 0x000fe200078e0a1a */
[----:B------:R-:W-:Y:S01]  /*10960*/  IABS R11, R14 ;  /* 0x0000000e000b7213 */ /* 0x000fe20000000000 */
[----:B------:R-:W4:Y:S01]  /*10970*/  LDL.LU R17, [R1+0xec] ;  /* 0x0000ec0001117983 */ /* 0x000f220000300800 */
[----:B------:R-:W-:Y:S01]  /*10980*/  ISETP.GE.AND P3, PT, R22, RZ, PT ;  /* 0x000000ff1600720c */ /* 0x000fe20003f66270 */
[----:B0-----:R-:W-:-:S02]  /*10990*/  IMAD.MOV.U32 R14, RZ, RZ, R4 ;  /* 0x000000ffff0e7224 */ /* 0x001fc400078e0004 */
[----:B------:R-:W5:Y:S04]  /*109a0*/  LDL.LU R22, [R1+0xf4] ;  /* 0x0000f40001167983 */ /* 0x000f680000300800 */
[----:B------:R-:W2:Y:S04]  /*109b0*/  LDL.LU R4, [R1+0xdc] ;  /* 0x0000dc0001047983 */ /* 0x000ea80000300800 */
[----:B------:R0:W-:Y:S04]  /*109c0*/  STL [R1+0x750], R9 ;  /* 0x0007500901007387 */ /* 0x0001e80000100800 */
[----:B0-----:R-:W3:Y:S01]  /*109d0*/  LDL.LU R9, [R1+0x76e4] ;  /* 0x0076e40001097983 */ /* 0x001ee20000300800 */
[----:B------:R-:W-:-:S05]  /*109e0*/  @!P0 IMAD.MOV R14, RZ, RZ, -R14 ;  /* 0x000000ffff0e8224 */ /* 0x000fca00078e0a0e */
[----:B------:R3:W-:Y:S01]  /*109f0*/  STL [R1+0x74c], R14 ;  /* 0x00074c0e01007387 */ /* 0x0007e20000100800 */
[----:B------:R-:W-:-:S13]  /*10a00*/  ISETP.GT.U32.AND P5, PT, R26, R10, PT ;  /* 0x0000000a1a00720c */ /* 0x000fda0003fa4070 */
[----:B------:R-:W-:-:S05]  /*10a10*/  @!P5 IMAD.IADD R10, R10, 0x1, -R26 ;  /* 0x000000010a0ad824 */ /* 0x000fca00078e0a1a */
[----:B------:R-:W-:Y:S02]  /*10a20*/  ISETP.GT.U32.AND P5, PT, R26, R10, PT ;  /* 0x0000000a1a00720c */ /* 0x000fe40003fa4070 */
[----:B------:R-:W-:Y:S01]  /*10a30*/  ISETP.GE.AND P6, PT, R13, RZ, PT ;  /* 0x000000ff0d00720c */ /* 0x000fe20003fc6270 */
[----:B------:R-:W-:-:S10]  /*10a40*/  IMAD.HI.U32 R13, R0, R2, RZ ;  /* 0x00000002000d7227 */ /* 0x000fd400078e00ff */
[----:B------:R-:W-:Y:S01]  /*10a50*/  @!P5 IMAD.IADD R10, R10, 0x1, -R26 ;  /* 0x000000010a0ad824 */ /* 0x000fe200078e0a1a */
[----:B------:R-:W-:Y:S01]  /*10a60*/  ISETP.GT.U32.AND P5, PT, R26, R8, PT ;  /* 0x000000081a00720c */ /* 0x000fe20003fa4070 */
[----:B---3--:R-:W-:Y:S02]  /*10a70*/  IMAD.MOV.U32 R14, RZ, RZ, R9 ;  /* 0x000000ffff0e7224 */ /* 0x008fe400078e0009 */
[----:B------:R-:W3:Y:S02]  /*10a80*/  LDL.LU R9, [R1+0xd8] ;  /* 0x0000d80001097983 */ /* 0x000ee40000300800 */
[----:B------:R-:W-:-:S05]  /*10a90*/  @!P2 IMAD.MOV R14, RZ, RZ, -R14 ;  /* 0x000000ffff0ea224 */ /* 0x000fca00078e0a0e */
[----:B------:R0:W-:Y:S04]  /*10aa0*/  STL [R1+0x748], R14 ;  /* 0x0007480e01007387 */ /* 0x0001e80000100800 */
[----:B0-----:R-:W4:Y:S01]  /*10ab0*/  LDL.LU R14, [R1+0x76e0] ;  /* 0x0076e000010e7983 */ /* 0x001f220000300800 */
[----:B------:R-:W-:Y:S02]  /*10ac0*/  IMAD.MOV R13, RZ, RZ, -R13 ;  /* 0x000000ffff0d7224 */ /* 0x000fe400078e0a0d */
[----:B------:R-:W-:Y:S01]  /*10ad0*/  @!P5 IMAD.IADD R8, R8, 0x1, -R26 ;  /* 0x000000010808d824 */ /* 0x000fe200078e0a1a */
[C---:B------:R-:W-:Y:S01]  /*10ae0*/  ISETP.GT.U32.AND P5, PT, R26.reuse, R7, PT ;  /* 0x000000071a00720c */ /* 0x040fe20003fa4070 */
[----:B------:R-:W-:Y:S01]  /*10af0*/  IMAD R13, R26, R13, R2 ;  /* 0x0000000d1a0d7224 */ /* 0x000fe200078e0202 */
[----:B------:R-:W-:Y:S01]  /*10b00*/  IABS R12, R29 ;  /* 0x0000001d000c7213 */ /* 0x000fe20000000000 */
[----:B------:R-:W-:-:S04]  /*10b10*/  IMAD.HI.U32 R2, R0, R11, RZ ;  /* 0x0000000b00027227 */ /* 0x000fc800078e00ff */
[----:B------:R-:W-:Y:S01]  /*10b20*/  @!P6 IMAD.MOV R10, RZ, RZ, -R10 ;  /* 0x000000ffff0ae224 */ /* 0x000fe200078e0a0a */
[----:B------:R-:W-:Y:S01]  /*10b30*/  ISETP.GT.U32.AND P6, PT, R26, R13, PT ;  /* 0x0000000d1a00720c */ /* 0x000fe20003fc4070 */
[----:B------:R-:W-:Y:S02]  /*10b40*/  IMAD.MOV R2, RZ, RZ, -R2 ;  /* 0x000000ffff027224 */ /* 0x000fe400078e0a02 */
[----:B------:R-:W-:-:S04]  /*10b50*/  IMAD.HI.U32 R5, R0, R12, RZ ;  /* 0x0000000c00057227 */ /* 0x000fc800078e00ff */
[C---:B------:R-:W-:Y:S02]  /*10b60*/  IMAD R2, R26.reuse, R2, R11 ;  /* 0x000000021a027224 */ /* 0x040fe400078e020b */
[----:B------:R-:W-:Y:S01]  /*10b70*/  IMAD.MOV R5, RZ, RZ, -R5 ;  /* 0x000000ffff057224 */ /* 0x000fe200078e0a05 */
[C---:B------:R-:W-:Y:S01]  /*10b80*/  ISETP.GT.U32.AND P1, PT, R26.reuse, R6, PT ;  /* 0x000000061a00720c */ /* 0x040fe20003f24070 */
[----:B------:R-:W-:Y:S01]  /*10b90*/  @!P5 IMAD.IADD R7, R7, 0x1, -R26 ;  /* 0x000000010707d824 */ /* 0x000fe200078e0a1a */
[C---:B------:R-:W-:Y:S01]  /*10ba0*/  ISETP.GT.U32.AND P5, PT, R26.reuse, R2, PT ;  /* 0x000000021a00720c */ /* 0x040fe20003fa4070 */
[----:B------:R-:W-:Y:S02]  /*10bb0*/  IMAD R12, R26, R5, R12 ;  /* 0x000000051a0c7224 */ /* 0x000fe400078e020c */
[----:B------:R-:W-:-:S03]  /*10bc0*/  @!P6 IMAD.IADD R13, R13, 0x1, -R26 ;  /* 0x000000010d0de824 */ /* 0x000fc600078e0a1a */
[C---:B------:R-:W-:Y:S02]  /*10bd0*/  ISETP.GT.U32.AND P6, PT, R26.reuse, R12, PT ;  /* 0x0000000c1a00720c */ /* 0x040fe40003fc4070 */
[----:B------:R-:W-:-:S03]  /*10be0*/  ISETP.GT.U32.AND P0, PT, R26, R8, PT ;  /* 0x000000081a00720c */ /* 0x000fc60003f04070 */
[--C-:B------:R-:W-:Y:S02]  /*10bf0*/  @!P1 IMAD.IADD R6, R6, 0x1, -R26.reuse ;  /* 0x0000000106069824 */ /* 0x100fe400078e0a1a */
[----:B------:R-:W-:Y:S01]  /*10c00*/  @!P5 IMAD.IADD R2, R2, 0x1, -R26 ;  /* 0x000000010202d824 */ /* 0x000fe200078e0a1a */
[----:B------:R-:W-:Y:S01]  /*10c10*/  ISETP.GT.U32.AND P5, PT, R26, R13, PT ;  /* 0x0000000d1a00720c */ /* 0x000fe20003fa4070 */
[----:B------:R-:W-:-:S04]  /*10c20*/  IMAD.MOV.U32 R11, RZ, RZ, R6 ;  /* 0x000000ffff0b7224 */ /* 0x000fc800078e0006 */
[--C-:B------:R-:W-:Y:S02]  /*10c30*/  @!P6 IMAD.IADD R12, R12, 0x1, -R26.reuse ;  /* 0x000000010c0ce824 */ /* 0x100fe400078e0a1a */
[----:B------:R-:W-:Y:S01]  /*10c40*/  @!P4 IMAD.MOV R11, RZ, RZ, -R11 ;  /* 0x000000ffff0bc224 */ /* 0x000fe200078e0a0b */
[----:B--2---:R-:W-:Y:S01]  /*10c50*/  ISETP.GE.AND P1, PT, R4, RZ, PT ;  /* 0x000000ff0400720c */ /* 0x004fe20003f26270 */
[--C-:B------:R-:W-:Y:S02]  /*10c60*/  @!P0 IMAD.IADD R8, R8, 0x1, -R26.reuse ;  /* 0x0000000108088824 */ /* 0x100fe400078e0a1a */
[----:B------:R-:W-:Y:S01]  /*10c70*/  @!P3 IMAD.MOV R7, RZ, RZ, -R7 ;  /* 0x000000ffff07b224 */ /* 0x000fe200078e0a07 */
[----:B------:R-:W-:Y:S01]  /*10c80*/  ISETP.GT.U32.AND P3, PT, R26, R12, PT ;  /* 0x0000000c1a00720c */ /* 0x000fe20003f64070 */
[----:B------:R-:W-:Y:S01]  /*10c90*/  STL [R1+0x88c], R10 ;  /* 0x00088c0a01007387 */ /* 0x000fe20000100800 */
[----:B------:R-:W-:Y:S01]  /*10ca0*/  ISETP.GE.AND P4, PT, R29, RZ, PT ;  /* 0x000000ff1d00720c */ /* 0x000fe20003f86270 */
[----:B------:R-:W-:-:S02]  /*10cb0*/  @!P5 IMAD.IADD R13, R13, 0x1, -R26 ;  /* 0x000000010d0dd824 */ /* 0x000fc400078e0a1a */
[----:B------:R0:W-:Y:S04]  /*10cc0*/  STL [R1+0x740], R11 ;  /* 0x0007400b01007387 */ /* 0x0001e80000100800 */
[----:B------:R-:W2:Y:S04]  /*10cd0*/  LDL.LU R29, [R1+0xfc] ;  /* 0x0000fc00011d7983 */ /* 0x000ea80000300800 */
[----:B------:R1:W-:Y:S01]  /*10ce0*/  STL [R1+0x73c], R7 ;  /* 0x00073c0701007387 */ /* 0x0003e20000100800 */
[----:B0-----:R-:W-:-:S03]  /*10cf0*/  IMAD.MOV.U32 R11, RZ, RZ, R8 ;  /* 0x000000ffff0b7224 */ /* 0x001fc600078e0008 */
[----:B------:R-:W2:Y:S01]  /*10d00*/  LDL.LU R8, [R1+0xf8] ;  /* 0x0000f80001087983 */ /* 0x000ea20000300800 */
[----:B------:R-:W-:Y:S02]  /*10d10*/  @!P3 IMAD.IADD R12, R12, 0x1, -R26 ;  /* 0x000000010c0cb824 */ /* 0x000fe400078e0a1a */
[----:B-1----:R-:W-:-:S04]  /*10d20*/  IMAD.MOV.U32 R7, RZ, RZ, R13 ;  /* 0x000000ffff077224 */ /* 0x002fc800078e000d */
[----:B------:R-:W-:Y:S01]  /*10d30*/  @!P1 IMAD.MOV R7, RZ, RZ, -R7 ;  /* 0x000000ffff079224 */ /* 0x000fe200078e0a07 */
[----:B------:R-:W-:-:S13]  /*10d40*/  ISETP.GT.U32.AND P6, PT, R26, R2, PT ;  /* 0x000000021a00720c */ /* 0x000fda0003fc4070 */
[----:B------:R-:W-:Y:S01]  /*10d50*/  @!P6 IMAD.IADD R2, R2, 0x1, -R26 ;  /* 0x000000010202e824 */ /* 0x000fe200078e0a1a */
[----:B---3--:R-:W-:-:S13]  /*10d60*/  ISETP.GE.AND P2, PT, R9, RZ, PT ;  /* 0x000000ff0900720c */ /* 0x008fda0003f46270 */
[----:B------:R-:W-:Y:S01]  /*10d70*/  @!P2 IMAD.MOV R11, RZ, RZ, -R11 ;  /* 0x000000ffff0ba224 */ /* 0x000fe200078e0a0b */
[----:B----4-:R-:W-:Y:S02]  /*10d80*/  ISETP.GE.AND P0, PT, R14, RZ, PT ;  /* 0x000000ff0e00720c */ /* 0x010fe40003f06270 */
[----:B------:R-:W3:Y:S04]  /*10d90*/  LDL R14, [R1+0x104] ;  /* 0x00010400010e7983 */ /* 0x000ee80000100800 */
[----:B------:R-:W-:Y:S04]  /*10da0*/  STL [R1+0x888], R11 ;  /* 0x0008880b01007387 */ /* 0x000fe80000100800 */
[----:B------:R-:W-:Y:S04]  /*10db0*/  STL [R1+0x884], R7 ;  /* 0x0008840701007387 */ /* 0x000fe80000100800 */
[----:B------:R0:W-:Y:S04]  /*10dc0*/  STL [R1+0x76dc], R12 ;  /* 0x0076dc0c01007387 */ /* 0x0001e80000100800 */
[----:B0-----:R-:W4:Y:S01]  /*10dd0*/  LDL.LU R12, [R1+0x100] ;  /* 0x00010000010c7983 */ /* 0x001f220000300800 */
[----:B------:R-:W-:-:S05]  /*10de0*/  @!P0 IMAD.MOV R2, RZ, RZ, -R2 ;  /* 0x000000ffff028224 */ /* 0x000fca00078e0a02 */
[----:B------:R0:W-:Y:S04]  /*10df0*/  STL [R1+0x880], R2 ;  /* 0x0008800201007387 */ /* 0x0001e80000100800 */
[----:B------:R-:W4:Y:S04]  /*10e00*/  LDL R13, [R1+0x108] ;  /* 0x00010800010d7983 */ /* 0x000f280000100800 */
[----:B------:R-:W4:Y:S01]  /*10e10*/  LDL R11, [R1+0x10c] ;  /* 0x00010c00010b7983 */ /* 0x000f220000100800 */
[----:B------:R-:W-:Y:S02]  /*10e20*/  IABS R5, R15 ;  /* 0x0000000f00057213 */ /* 0x000fe40000000000 */
[----:B------:R-:W-:-:S03]  /*10e30*/  IABS R4, R17 ;  /* 0x0000001100047213 */ /* 0x000fc60000000000 */
[----:B------:R-:W-:Y:S01]  /*10e40*/  IMAD.HI.U32 R6, R0, R5, RZ ;  /* 0x0000000500067227 */ /* 0x000fe200078e00ff */
[----:B-----5:R-:W-:-:S03]  /*10e50*/  IABS R9, R22 ;  /* 0x0000001600097213 */ /* 0x020fc60000000000 */
[----:B------:R-:W-:Y:S02]  /*10e60*/  IMAD.MOV R6, RZ, RZ, -R6 ;  /* 0x000000ffff067224 */ /* 0x000fe400078e0a06 */
[----:B------:R-:W-:-:S04]  /*10e70*/  IMAD.HI.U32 R10, R0, R4, RZ ;  /* 0x00000004000a7227 */ /* 0x000fc800078e00ff */
[----:B------:R-:W-:Y:S02]  /*10e80*/  IMAD R5, R26, R6, R5 ;  /* 0x000000061a057224 */ /* 0x000fe400078e0205 */
[----:B------:R-:W-:-:S03]  /*10e90*/  IMAD.HI.U32 R6, R0, R9, RZ ;  /* 0x0000000900067227 */ /* 0x000fc600078e00ff */
[C---:B------:R-:W-:Y:S01]  /*10ea0*/  ISETP.GT.U32.AND P5, PT, R26.reuse, R5, PT ;  /* 0x000000051a00720c */ /* 0x040fe20003fa4070 */
[----:B------:R-:W-:Y:S02]  /*10eb0*/  IMAD.MOV R10, RZ, RZ, -R10 ;  /* 0x000000ffff0a7224 */ /* 0x000fe400078e0a0a */
[----:B------:R-:W-:Y:S02]  /*10ec0*/  IMAD.MOV R6, RZ, RZ, -R6 ;  /* 0x000000ffff067224 */ /* 0x000fe400078e0a06 */
[C---:B------:R-:W-:Y:S02]  /*10ed0*/  IMAD R4, R26.reuse, R10, R4 ;  /* 0x0000000a1a047224 */ /* 0x040fe400078e0204 */
[C---:B------:R-:W-:Y:S01]  /*10ee0*/  IMAD R6, R26.reuse, R6, R9 ;  /* 0x000000061a067224 */ /* 0x040fe200078e0209 */
[----:B------:R-:W-:Y:S01]  /*10ef0*/  ISETP.GE.AND P1, PT, R17, RZ, PT ;  /* 0x000000ff1100720c */ /* 0x000fe20003f26270 */
[----:B------:R-:W5:Y:S01]  /*10f00*/  LDL R9, [R1+0x114] ;  /* 0x0001140001097983 */ /* 0x000f620000100800 */
[----:B------:R-:W-:-:S02]  /*10f10*/  ISETP.GT.U32.AND P6, PT, R26, R4, PT ;  /* 0x000000041a00720c */ /* 0x000fc40003fc4070 */
[C---:B------:R-:W-:Y:S01]  /*10f20*/  ISETP.GT.U32.AND P3, PT, R26.reuse, R6, PT ;  /* 0x000000061a00720c */ /* 0x040fe20003f64070 */
[----:B------:R-:W-:Y:S01]  /*10f30*/  @!P5 IMAD.IADD R5, R5, 0x1, -R26 ;  /* 0x000000010505d824 */ /* 0x000fe200078e0a1a */
[----:B--2---:R-:W-:Y:S01]  /*10f40*/  IABS R17, R8 ;  /* 0x0000000800117213 */ /* 0x004fe20000000000 */
[----:B------:R-:W2:Y:S03]  /*10f50*/  LDL R10, [R1+0x110] ;  /* 0x00011000010a7983 */ /* 0x000ea60000100800 */
[----:B------:R-:W-:Y:S02]  /*10f60*/  ISETP.GT.U32.AND P5, PT, R26, R5, PT ;  /* 0x000000051a00720c */ /* 0x000fe40003fa4070 */
[----:B------:R-:W-:Y:S01]  /*10f70*/  ISETP.GE.AND P0, PT, R22, RZ, PT ;  /* 0x000000ff1600720c */ /* 0x000fe20003f06270 */
[----:B------:R-:W-:Y:S02]  /*10f80*/  IMAD.MOV.U32 R22, RZ, RZ, R16 ;  /* 0x000000ffff167224 */ /* 0x000fe400078e0010 */
[--C-:B------:R-:W-:Y:S01]  /*10f90*/  @!P6 IMAD.IADD R4, R4, 0x1, -R26.reuse ;  /* 0x000000010404e824 */ /* 0x100fe200078e0a1a */
[----:B------:R-:W-:Y:S01]  /*10fa0*/  IABS R16, R29 ;  /* 0x0000001d00107213 */ /* 0x000fe20000000000 */
[----:B------:R-:W-:-:S02]  /*10fb0*/  @!P3 IMAD.IADD R6, R6, 0x1, -R26 ;  /* 0x000000010606b824 */ /* 0x000fc400078e0a1a */
[----:B------:R-:W-:Y:S01]  /*10fc0*/  IMAD.HI.U32 R7, R0, R17, RZ ;  /* 0x0000001100077227 */ /* 0x000fe200078e00ff */
[C---:B------:R-:W-:Y:S02]  /*10fd0*/  ISETP.GT.U32.AND P6, PT, R26.reuse, R4, PT ;  /* 0x000000041a00720c */ /* 0x040fe40003fc4070 */
[----:B------:R-:W-:Y:S01]  /*10fe0*/  ISETP.GT.U32.AND P3, PT, R26, R6, PT ;  /* 0x000000061a00720c */ /* 0x000fe20003f64070 */
[----:B0-----:R-:W-:-:S04]  /*10ff0*/  IMAD.HI.U32 R2, R0, R16, RZ ;  /* 0x0000001000027227 */ /* 0x001fc800078e00ff */
[----:B------:R-:W-:Y:S02]  /*11000*/  IMAD.MOV R7, RZ, RZ, -R7 ;  /* 0x000000ffff077224 */ /* 0x000fe400078e0a07 */
[----:B------:R-:W-:Y:S01]  /*11010*/  @!P5 IMAD.IADD R5, R5, 0x1, -R26 ;  /* 0x000000010505d824 */ /* 0x000fe200078e0a1a */
[----:B------:R-:W-:Y:S01]  /*11020*/  ISETP.GE.AND P5, PT, R8, RZ, PT ;  /* 0x000000ff0800720c */ /* 0x000fe20003fa6270 */
[----:B------:R-:W-:Y:S01]  /*11030*/  IMAD.MOV R8, RZ, RZ, -R2 ;  /* 0x000000ffff087224 */ /* 0x000fe200078e0a02 */
[----:B------:R-:W-:Y:S01]  /*11040*/  ISETP.GE.AND P2, PT, R15, RZ, PT ;  /* 0x000000ff0f00720c */ /* 0x000fe20003f46270 */
[C---:B------:R-:W-:Y:S02]  /*11050*/  IMAD R17, R26.reuse, R7, R17 ;  /* 0x000000071a117224 */ /* 0x040fe400078e0211 */
[----:B------:R-:W-:Y:S02]  /*11060*/  IMAD R16, R26, R8, R16 ;  /* 0x000000081a107224 */ /* 0x000fe400078e0210 */
[--C-:B------:R-:W-:Y:S01]  /*11070*/  @!P6 IMAD.IADD R4, R4, 0x1, -R26.reuse ;  /* 0x000000010404e824 */ /* 0x100fe200078e0a1a */
[----:B------:R-:W-:Y:S01]  /*11080*/  ISETP.GT.U32.AND P6, PT, R26, R17, PT ;  /* 0x000000111a00720c */ /* 0x000fe20003fc4070 */
[--C-:B------:R-:W-:Y:S01]  /*11090*/  @!P3 IMAD.IADD R6, R6, 0x1, -R26.reuse ;  /* 0x000000010606b824 */ /* 0x100fe200078e0a1a */
[----:B------:R-:W-:Y:S01]  /*110a0*/  ISETP.GT.U32.AND P3, PT, R26, R16, PT ;  /* 0x000000101a00720c */ /* 0x000fe20003f64070 */
[----:B------:R-:W2:Y:S10]  /*110b0*/  LDL R8, [R1+0x118] ;  /* 0x0001180001087983 */ /* 0x000eb40000100800 */
[----:B------:R-:W-:-:S02]  /*110c0*/  @!P6 IMAD.IADD R17, R17, 0x1, -R26 ;  /* 0x000000011111e824 */ /* 0x000fc400078e0a1a */
[----:B------:R-:W-:-:S05]  /*110d0*/  @!P3 IMAD.IADD R16, R16, 0x1, -R26 ;  /* 0x000000011010b824 */ /* 0x000fca00078e0a1a */
[----:B------:R-:W-:Y:S01]  /*110e0*/  STL [R1+0x76d8], R16 ;  /* 0x0076d81001007387 */ /* 0x000fe20000100800 */
[----:B---3--:R-:W-:-:S05]  /*110f0*/  IABS R14, R14 ;  /* 0x0000000e000e7213 */ /* 0x008fca0000000000 */
[----:B------:R-:W-:-:S04]  /*11100*/  IMAD.HI.U32 R2, R0, R14, RZ ;  /* 0x0000000e00027227 */ /* 0x000fc800078e00ff */
[----:B------:R-:W-:Y:S01]  /*11110*/  IMAD.MOV R2, RZ, RZ, -R2 ;  /* 0x000000ffff027224 */ /* 0x000fe200078e0a02 */
[----:B----4-:R-:W-:-:S05]  /*11120*/  IABS R15, R12 ;  /* 0x0000000c000f7213 */ /* 0x010fca0000000000 */
[----:B------:R-:W-:-:S04]  /*11130*/  IMAD.HI.U32 R7, R0, R15, RZ ;  /* 0x0000000f00077227 */ /* 0x000fc800078e00ff */
[----:B------:R-:W-:Y:S02]  /*11140*/  IMAD.MOV R7, RZ, RZ, -R7 ;  /* 0x000000ffff077224 */ /* 0x000fe400078e0a07 */
[C---:B------:R-:W-:Y:S02]  /*11150*/  IMAD R14, R26.reuse, R2, R14 ;  /* 0x000000021a0e7224 */ /* 0x040fe400078e020e */
[----:B------:R-:W-:-:S03]  /*11160*/  IMAD R15, R26, R7, R15 ;  /* 0x000000071a0f7224 */ /* 0x000fc600078e020f */
[C---:B------:R-:W-:Y:S02]  /*11170*/  ISETP.GT.U32.AND P3, PT, R26.reuse, R14, PT ;  /* 0x0000000e1a00720c */ /* 0x040fe40003f64070 */
[----:B------:R-:W-:Y:S02]  /*11180*/  ISETP.GT.U32.AND P6, PT, R26, R15, PT ;  /* 0x0000000f1a00720c */ /* 0x000fe40003fc4070 */
[----:B------:R-:W-:-:S09]  /*11190*/  IABS R13, R13 ;  /* 0x0000000d000d7213 */ /* 0x000fd20000000000 */
[--C-:B------:R-:W-:Y:S02]  /*111a0*/  @!P3 IMAD.IADD R14, R14, 0x1, -R26.reuse ;  /* 0x000000010e0eb824 */ /* 0x100fe400078e0a1a */
[----:B------:R-:W-:-:S05]  /*111b0*/  @!P6 IMAD.IADD R15, R15, 0x1, -R26 ;  /* 0x000000010f0fe824 */ /* 0x000fca00078e0a1a */
[----:B------:R0:W-:Y:S01]  /*111c0*/  STL [R1+0x76d4], R15 ;  /* 0x0076d40f01007387 */ /* 0x0001e20000100800 */
[----:B------:R-:W-:-:S03]  /*111d0*/  IMAD.HI.U32 R2, R0, R13, RZ ;  /* 0x0000000d00027227 */ /* 0x000fc600078e00ff */
[----:B0-----:R-:W3:Y:S04]  /*111e0*/  LDL.LU R15, [R1+0x298] ;  /* 0x00029800010f7983 */ /* 0x001ee80000300800 */
[----:B------:R0:W-:Y:S01]  /*111f0*/  STL [R1+0x76d0], R14 ;  /* 0x0076d00e01007387 */ /* 0x0001e20000100800 */
[----:B------:R-:W-:Y:S01]  /*11200*/  IABS R11, R11 ;  /* 0x0000000b000b7213 */ /* 0x000fe20000000000 */
[----:B------:R-:W-:Y:S02]  /*11210*/  IMAD.MOV R2, RZ, RZ, -R2 ;  /* 0x000000ffff027224 */ /* 0x000fe400078e0a02 */
[----:B0-----:R-:W-:Y:S02]  /*11220*/  IMAD.MOV.U32 R14, RZ, RZ, R12 ;  /* 0x000000ffff0e7224 */ /* 0x001fe400078e000c */
[----:B------:R-:W4:Y:S01]  /*11230*/  LDL.LU R12, [R1+0x76dc] ;  /* 0x0076dc00010c7983 */ /* 0x000f220000300800 */
[----:B------:R-:W-:-:S02]  /*11240*/  IMAD R13, R26, R2, R13 ;  /* 0x000000021a0d7224 */ /* 0x000fc400078e020d */
[----:B------:R-:W-:-:S04]  /*11250*/  IMAD.HI.U32 R2, R0, R11, RZ ;  /* 0x0000000b00027227 */ /* 0x000fc800078e00ff */
[----:B------:R-:W-:-:S04]  /*11260*/  IMAD.MOV R2, RZ, RZ, -R2 ;  /* 0x000000ffff027224 */ /* 0x000fc800078e0a02 */
[----:B------:R-:W-:Y:S02]  /*11270*/  IMAD R2, R26, R2, R11 ;  /* 0x000000021a027224 */ /* 0x000fe400078e020b */
[----:B------:R-:W3:Y:S01]  /*11280*/  LDL.LU R11, [R1+0x11c] ;  /* 0x00011c00010b7983 */ /* 0x000ee20000300800 */
[----:B-----5:R-:W-:Y:S02]  /*11290*/  IABS R9, R9 ;  /* 0x0000000900097213 */ /* 0x020fe40000000000 */
[----:B--2---:R-:W-:Y:S02]  /*112a0*/  IABS R10, R10 ;  /* 0x0000000a000a7213 */ /* 0x004fe40000000000 */
[----:B------:R-:W-:Y:S01]  /*112b0*/  IABS R7, R8 ;  /* 0x0000000800077213 */ /* 0x000fe20000000000 */
[----:B------:R-:W-:-:S04]  /*112c0*/  IMAD.HI.U32 R8, R0, R9, RZ ;  /* 0x0000000900087227 */ /* 0x000fc800078e00ff */
[----:B------:R-:W-:Y:S02]  /*112d0*/  IMAD.MOV R8, RZ, RZ, -R8 ;  /* 0x000000ffff087224 */ /* 0x000fe400078e0a08 */
[----:B------:R-:W-:Y:S02]  /*112e0*/  IMAD.MOV.U32 R16, RZ, RZ, R18 ;  /* 0x000000ffff107224 */ /* 0x000fe400078e0012 */
[----:B------:R-:W-:-:S04]  /*112f0*/  IMAD.HI.U32 R18, R0, R10, RZ ;  /* 0x0000000a00127227 */ /* 0x000fc800078e00ff */
[C---:B------:R-:W-:Y:S02]  /*11300*/  IMAD R8, R26.reuse, R8, R9 ;  /* 0x000000081a087224 */ /* 0x040fe400078e0209 */
[----:B------:R-:W-:Y:S02]  /*11310*/  IMAD.MOV.U32 R9, RZ, RZ, R14 ;  /* 0x000000ffff097224 */ /* 0x000fe400078e000e */
[----:B------:R-:W-:Y:S01]  /*11320*/  IMAD.MOV R18, RZ, RZ, -R18 ;  /* 0x000000ffff127224 */ /* 0x000fe200078e0a12 */
[----:B------:R-:W-:Y:S01]  /*11330*/  ISETP.GE.AND P3, PT, R29, RZ, PT ;  /* 0x000000ff1d00720c */ /* 0x000fe20003f66270 */
[----:B------:R-:W-:Y:S02]  /*11340*/  IMAD.MOV.U32 R29, RZ, RZ, R22 ;  /* 0x000000ffff1d7224 */ /* 0x000fe400078e0016 */
[----:B------:R-:W-:Y:S02]  /*11350*/  IMAD R10, R26, R18, R10 ;  /* 0x000000121a0a7224 */ /* 0x000fe400078e020a */
[----:B------:R-:W-:Y:S01]  /*11360*/  IMAD.MOV.U32 R22, RZ, RZ, R21 ;  /* 0x000000ffff167224 */ /* 0x000fe200078e0015 */
[----:B------:R-:W2:Y:S01]  /*11370*/  LDL.LU R18, [R1+0x54c] ;  /* 0x00054c0001127983 */ /* 0x000ea20000300800 */
[----:B------:R-:W-:-:S02]  /*11380*/  IMAD.MOV.U32 R21, RZ, RZ, R19 ;  /* 0x000000ffff157224 */ /* 0x000fc400078e0013 */
[----:B------:R-:W-:-:S04]  /*11390*/  IMAD.HI.U32 R19, R0, R7, RZ ;  /* 0x0000000700137227 */ /* 0x000fc800078e00ff */
[----:B------:R-:W-:-:S04]  /*113a0*/  IMAD.MOV R19, RZ, RZ, -R19 ;  /* 0x000000ffff137224 */ /* 0x000fc800078e0a13 */
[----:B------:R-:W-:Y:S02]  /*113b0*/  IMAD R7, R26, R19, R7 ;  /* 0x000000131a077224 */ /* 0x000fe400078e0207 */
[----:B----4-:R-:W-:Y:S02]  /*113c0*/  IMAD.MOV.U32 R14, RZ, RZ, R12 ;  /* 0x000000ffff0e7224 */ /* 0x010fe400078e000c */
[----:B------:R-:W-:Y:S02]  /*113d0*/  IMAD.MOV.U32 R12, RZ, RZ, R16 ;  /* 0x000000ffff0c7224 */ /* 0x000fe400078e0010 */
[----:B------:R-:W-:Y:S02]  /*113e0*/  @!P4 IMAD.MOV R14, RZ, RZ, -R14 ;  /* 0x000000ffff0ec224 */ /* 0x000fe400078e0a0e */
[----:B------:R-:W-:Y:S02]  /*113f0*/  IMAD.MOV.U32 R16, RZ, RZ, R5 ;  /* 0x000000ffff107224 */ /* 0x000fe400078e0005 */
[----:B---3--:R-:W-:-:S02]  /*11400*/  IMAD.MOV.U32 R5, RZ, RZ, R15 ;  /* 0x000000ffff057224 */ /* 0x008fc400078e000f */
[----:B------:R-:W-:Y:S02]  /*11410*/  IMAD.MOV.U32 R15, RZ, RZ, R4 ;  /* 0x000000ffff0f7224 */ /* 0x000fe400078e0004 */
[----:B------:R-:W3:Y:S01]  /*11420*/  LDL R4, [R1+0x120] ;  /* 0x0001200001047983 */ /* 0x000ee20000100800 */
[----:B------:R-:W-:-:S03]  /*11430*/  @!P2 IMAD.MOV R16, RZ, RZ, -R16 ;  /* 0x000000ffff10a224 */ /* 0x000fc600078e0a10 */
[----:B------:R0:W-:Y:S01]  /*11440*/  STL [R1+0x87c], R14 ;  /* 0x00087c0e01007387 */ /* 0x0001e20000100800 */
[----:B------:R-:W-:Y:S02]  /*11450*/  @!P1 IMAD.MOV R15, RZ, RZ, -R15 ;  /* 0x000000ffff0f9224 */ /* 0x000fe400078e0a0f */
[----:B0-----:R-:W-:Y:S02]  /*11460*/  IMAD.MOV.U32 R14, RZ, RZ, R6 ;  /* 0x000000ffff0e7224 */ /* 0x001fe400078e0006 */
[----:B------:R-:W4:Y:S02]  /*11470*/  LDL.LU R6, [R1+0x2bc] ;  /* 0x0002bc0001067983 */ /* 0x000f240000300800 */
[----:B------:R-:W-:Y:S02]  /*11480*/  @!P0 IMAD.MOV R14, RZ, RZ, -R14 ;  /* 0x000000ffff0e8224 */ /* 0x000fe400078e0a0e */
[----:B------:R0:W-:Y:S01]  /*11490*/  STL [R1+0x878], R16 ;  /* 0x0008781001007387 */ /* 0x0001e20000100800 */
[----:B------:R-:W-:Y:S01]  /*114a0*/  IMAD.MOV.U32 R19, RZ, RZ, R5 ;  /* 0x000000ffff137224 */ /* 0x000fe200078e0005 */
[----:B------:R-:W-:-:S02]  /*114b0*/  IABS R5, R11 ;  /* 0x0000000b00057213 */ /* 0x000fc40000000000 */
[----:B0-----:R-:W5:Y:S04]  /*114c0*/  LDL.LU R16, [R1+0x76d8] ;  /* 0x0076d80001107983 */ /* 0x001f680000300800 */
[----:B------:R0:W-:Y:S04]  /*114d0*/  STL [R1+0x874], R15 ;  /* 0x0008740f01007387 */ /* 0x0001e80000100800 */
[----:B0-----:R-:W2:Y:S04]  /*114e0*/  LDL.LU R15, [R1+0x76d4] ;  /* 0x0076d400010f7983 */ /* 0x001ea80000300800 */
[----:B------:R0:W-:Y:S04]  /*114f0*/  STL [R1+0x870], R14 ;  /* 0x0008700e01007387 */ /* 0x0001e80000100800 */
[----:B0-----:R-:W3:Y:S04]  /*11500*/  LDL.LU R14, [R1+0x76d0] ;  /* 0x0076d000010e7983 */ /* 0x001ee80000300800 */
[----:B------:R0:W-:Y:S04]  /*11510*/  STL [R1+0x76bc], R11 ;  /* 0x0076bc0b01007387 */ /* 0x0001e80000100800 */
[----:B------:R1:W-:Y:S01]  /*11520*/  STL [R1+0x76cc], R20 ;  /* 0x0076cc1401007387 */ /* 0x0003e20000100800 */
[----:B0-----:R-:W-:-:S03]  /*11530*/  IMAD.MOV.U32 R11, RZ, RZ, R19 ;  /* 0x000000ffff0b7224 */ /* 0x001fc600078e0013 */
[----:B-1----:R-:W2:Y:S04]  /*11540*/  LDL.LU R20, [R1+0x104] ;  /* 0x0001040001147983 */ /* 0x002ea80000300800 */
[----:B------:R0:W-:Y:S04]  /*11550*/  STL [R1+0x76c4], R11 ;  /* 0x0076c40b01007387 */ /* 0x0001e80000100800 */
[----:B0-----:R-:W4:Y:S01]  /*11560*/  LDL.LU R11, [R1+0x10c] ;  /* 0x00010c00010b7983 */ /* 0x001f220000300800 */
[----:B------:R-:W-:-:S13]  /*11570*/  ISETP.GT.U32.AND P4, PT, R26, R17, PT ;  /* 0x000000111a00720c */ /* 0x000fda0003f84070 */
[----:B------:R-:W-:Y:S01]  /*11580*/  @!P4 IMAD.IADD R17, R17, 0x1, -R26 ;  /* 0x000000011111c824 */ /* 0x000fe200078e0a1a */
[----:B----4-:R0:W-:Y:S04]  /*11590*/  STL [R1+0x76c8], R11 ;  /* 0x0076c80b01007387 */ /* 0x0101e80000100800 */
[----:B0-----:R-:W4:Y:S01]  /*115a0*/  LDL.LU R11, [R1+0x108] ;  /* 0x00010800010b7983 */ /* 0x001f220000300800 */
[C---:B-----5:R-:W-:Y:S02]  /*115b0*/  ISETP.GT.U32.AND P2, PT, R26.reuse, R16, PT ;  /* 0x000000101a00720c */ /* 0x060fe40003f44070 */
[C---:B---3--:R-:W-:Y:S02]  /*115c0*/  ISETP.GT.U32.AND P0, PT, R26.reuse, R14, PT ;  /* 0x0000000e1a00720c */ /* 0x048fe40003f04070 */
[----:B------:R-:W-:-:S09]  /*115d0*/  ISETP.GT.U32.AND P4, PT, R26, R2, PT ;  /* 0x000000021a00720c */ /* 0x000fd20003f84070 */
[--C-:B------:R-:W-:Y:S01]  /*115e0*/  @!P2 IMAD.IADD R16, R16, 0x1, -R26.reuse ;  /* 0x000000011010a824 */ /* 0x100fe200078e0a1a */
[----:B------:R-:W-:Y:S02]  /*115f0*/  ISETP.GT.U32.AND P2, PT, R26, R10, PT ;  /* 0x0000000a1a00720c */ /* 0x000fe40003f44070 */
[----:B------:R-:W-:Y:S01]  /*11600*/  IABS R4, R4 ;  /* 0x0000000400047213 */ /* 0x000fe20000000000 */
[----:B------:R-:W-:Y:S01]  /*11610*/  @!P0 IMAD.IADD R14, R14, 0x1, -R26 ;  /* 0x000000010e0e8824 */ /* 0x000fe200078e0a1a */
[----:B------:R-:W-:Y:S01]  /*11620*/  ISETP.GE.AND P0, PT, R9, RZ, PT ;  /* 0x000000ff0900720c */ /* 0x000fe20003f06270 */
[----:B------:R-:W-:Y:S01]  /*11630*/  IMAD.MOV.U32 R19, RZ, RZ, R6 ;  /* 0x000000ffff137224 */ /* 0x000fe200078e0006 */
[----:B------:R0:W-:Y:S01]  /*11640*/  STL [R1+0x76c0], R0 ;  /* 0x0076c00001007387 */ /* 0x0001e20000100800 */
[----:B------:R-:W-:-:S04]  /*11650*/  IMAD.HI.U32 R6, R0, R5, RZ ;  /* 0x0000000500067227 */ /* 0x000fc800078e00ff */
[----:B------:R-:W-:-:S04]  /*11660*/  IMAD.HI.U32 R9, R0, R4, RZ ;  /* 0x0000000400097227 */ /* 0x000fc800078e00ff */
[--C-:B------:R-:W-:Y:S01]  /*11670*/  @!P4 IMAD.IADD R2, R2, 0x1, -R26.reuse ;  /* 0x000000010202c824 */ /* 0x100fe200078e0a1a */
[----:B0-----:R-:W3:Y:S01]  /*11680*/  LDL.LU R0, [R1+0x124] ;  /* 0x0001240001007983 */ /* 0x001ee20000300800 */
[----:B--2---:R-:W-:Y:S01]  /*11690*/  ISETP.GE.AND P4, PT, R20, RZ, PT ;  /* 0x000000ff1400720c */ /* 0x004fe20003f86270 */
[----:B------:R-:W-:Y:S02]  /*116a0*/  @!P2 IMAD.IADD R10, R10, 0x1, -R26 ;  /* 0x000000010a0aa824 */ /* 0x000fe400078e0a1a */
[----:B------:R-:W2:Y:S01]  /*116b0*/  LDL.LU R20, [R1+0x76cc] ;  /* 0x0076cc0001147983 */ /* 0x000ea20000300800 */
[----:B----4-:R-:W-:-:S03]  /*116c0*/  ISETP.GE.AND P2, PT, R11, RZ, PT ;  /* 0x000000ff0b00720c */ /* 0x010fc60003f46270 */
[----:B------:R-:W4:Y:S01]  /*116d0*/  LDL.LU R11, [R1+0x76c8] ;  /* 0x0076c800010b7983 */ /* 0x000f220000300800 */
[----:B------:R-:W-:-:S13]  /*116e0*/  ISETP.GT.U32.AND P1, PT, R26, R15, PT ;  /* 0x0000000f1a00720c */ /* 0x000fda0003f24070 */
[----:B------:R-:W-:Y:S01]  /*116f0*/  @!P1 IMAD.IADD R15, R15, 0x1, -R26 ;  /* 0x000000010f0f9824 */ /* 0x000fe200078e0a1a */
[----:B------:R-:W-:-:S13]  /*11700*/  ISETP.GT.U32.AND P1, PT, R26, R8, PT ;  /* 0x000000081a00720c */ /* 0x000fda0003f24070 */
[----:B------:R-:W-:Y:S01]  /*11710*/  @!P1 IMAD.IADD R8, R8, 0x1, -R26 ;  /* 0x0000000108089824 */ /* 0x000fe200078e0a1a */
[----:B----4-:R-:W-:Y:S02]  /*11720*/  ISETP.GE.AND P1, PT, R11, RZ, PT ;  /* 0x000000ff0b00720c */ /* 0x010fe40003f26270 */
[----:B------:R-:W4:Y:S01]  /*11730*/  LDL.LU R11, [R1+0x76c4] ;  /* 0x0076c400010b7983 */ /* 0x000f220000300800 */
[----:B------:R-:W-:Y:S02]  /*11740*/  IMAD.MOV R9, RZ, RZ, -R9 ;  /* 0x000000ffff097224 */ /* 0x000fe400078e0a09 */
[----:B------:R-:W-:Y:S02]  /*11750*/  IMAD.MOV R6, RZ, RZ, -R6 ;  /* 0x000000ffff067224 */ /* 0x000fe400078e0a06 */
[----:B------:R-:W-:Y:S02]  /*11760*/  IMAD R4, R26, R9, R4 ;  /* 0x000000091a047224 */ /* 0x000fe400078e0204 */
[----:B------:R-:W-:-:S02]  /*11770*/  @!P5 IMAD.MOV R17, RZ, RZ, -R17 ;  /* 0x000000ffff11d224 */ /* 0x000fc400078e0a11 */
[C---:B------:R-:W-:Y:S01]  /*11780*/  IMAD R5, R26.reuse, R6, R5 ;  /* 0x000000061a057224 */ /* 0x040fe200078e0205 */
[----:B---3--:R-:W-:Y:S02]  /*11790*/  IABS R6, R0 ;  /* 0x0000000000067213 */ /* 0x008fe40000000000 */
[----:B------:R-:W-:-:S13]  /*117a0*/  ISETP.GT.U32.AND P6, PT, R26, R13, PT ;  /* 0x0000000d1a00720c */ /* 0x000fda0003fc4070 */
[----:B------:R-:W-:-:S05]  /*117b0*/  @!P6 IMAD.IADD R13, R13, 0x1, -R26 ;  /* 0x000000010d0de824 */ /* 0x000fca00078e0a1a */
[----:B------:R-:W-:Y:S01]  /*117c0*/  ISETP.GT.U32.AND P6, PT, R26, R13, PT ;  /* 0x0000000d1a00720c */ /* 0x000fe20003fc4070 */
[----:B----4-:R-:W-:Y:S02]  /*117d0*/  IMAD.MOV.U32 R9, RZ, RZ, R11 ;  /* 0x000000ffff097224 */ /* 0x010fe400078e000b */
[----:B------:R-:W-:Y:S02]  /*117e0*/  IMAD.MOV.U32 R11, RZ, RZ, R16 ;  /* 0x000000ffff0b7224 */ /* 0x000fe400078e0010 */
[----:B------:R-:W-:Y:S02]  /*117f0*/  IMAD.MOV.U32 R16, RZ, RZ, R0 ;  /* 0x000000ffff107224 */ /* 0x000fe400078e0000 */
[----:B------:R-:W-:Y:S02]  /*11800*/  @!P3 IMAD.MOV R11, RZ, RZ, -R11 ;  /* 0x000000ffff0bb224 */ /* 0x000fe400078e0a0b */
[----:B------:R-:W-:Y:S02]  /*11810*/  IMAD.MOV.U32 R0, RZ, RZ, R15 ;  /* 0x000000ffff007224 */ /* 0x000fe400078e000f */
[----:B------:R-:W3:Y:S04]  /*11820*/  LDL.LU R15, [R1+0x128] ;  /* 0x00012800010f7983 */ /* 0x000ee80000300800 */
[----:B------:R0:W-:Y:S04]  /*11830*/  STL [R1+0x71c], R17 ;  /* 0x00071c1101007387 */ /* 0x0001e80000100800 */
[----:B0-----:R-:W4:Y:S04]  /*11840*/  LDL.LU R17, [R1+0x110] ;  /* 0x0001100001117983 */ /* 0x001f280000300800 */
[----:B------:R0:W-:Y:S04]  /*11850*/  STL [R1+0x718], R11 ;  /* 0x0007180b01007387 */ /* 0x0001e80000100800 */
[----:B0-----:R-:W5:Y:S01]  /*11860*/  LDL.LU R11, [R1+0x114] ;  /* 0x00011400010b7983 */ /* 0x001f620000300800 */
[----:B------:R-:W-:-:S02]  /*11870*/  @!P0 IMAD.MOV R0, RZ, RZ, -R0 ;  /* 0x000000ffff008224 */ /* 0x000fc400078e0a00 */
[----:B------:R-:W-:-:S03]  /*11880*/  @!P6 IMAD.IADD R13, R13, 0x1, -R26 ;  /* 0x000000010d0de824 */ /* 0x000fc600078e0a1a */
[----:B------:R0:W-:Y:S01]  /*11890*/  STL [R1+0x714], R0 ;  /* 0x0007140001007387 */ /* 0x0001e20000100800 */
[----:B------:R-:W-:Y:S02]  /*118a0*/  @!P4 IMAD.MOV R14, RZ, RZ, -R14 ;  /* 0x000000ffff0ec224 */ /* 0x000fe400078e0a0e */
[----:B0-----:R-:W-:Y:S02]  /*118b0*/  IMAD.MOV.U32 R0, RZ, RZ, R13 ;  /* 0x000000ffff007224 */ /* 0x001fe400078e000d */
[----:B------:R-:W2:Y:S02]  /*118c0*/  LDL.LU R13, [R1+0x118] ;  /* 0x00011800010d7983 */ /* 0x000ea40000300800 */
[----:B------:R-:W-:Y:S02]  /*118d0*/  @!P2 IMAD.MOV R0, RZ, RZ, -R0 ;  /* 0x000000ffff00a224 */ /* 0x000fe400078e0a00 */
[----:B------:R0:W-:Y:S01]  /*118e0*/  STL [R1+0x710], R14 ;  /* 0x0007100e01007387 */ /* 0x0001e20000100800 */
[----:B------:R-:W-:-:S03]  /*118f0*/  ISETP.GT.U32.AND P3, PT, R26, R10, PT ;  /* 0x0000000a1a00720c */ /* 0x000fc60003f64070 */
[----:B0-----:R-:W3:Y:S04]  /*11900*/  LDL.LU R14, [R1+0x120] ;  /* 0x00012000010e7983 */ /* 0x001ee80000300800 */
[----:B------:R0:W-:Y:S04]  /*11910*/  STL [R1+0x86c], R0 ;  /* 0x00086c0001007387 */ /* 0x0001e80000100800 */
[----:B0-----:R-:W3:Y:S02]  /*11920*/  LDL.LU R0, [R1+0x76c0] ;  /* 0x0076c00001007983 */ /* 0x001ee40000300800 */
[----:B------:R-:W-:Y:S01]  /*11930*/  @!P3 IMAD.IADD R10, R10, 0x1, -R26 ;  /* 0x000000010a0ab824 */ /* 0x000fe200078e0a1a */
[----:B-----5:R-:W-:-:S02]  /*11940*/  ISETP.GE.AND P3, PT, R11, RZ, PT ;  /* 0x000000ff0b00720c */ /* 0x020fc40003f66270 */
[----:B------:R-:W5:Y:S01]  /*11950*/  LDL.LU R11, [R1+0x76bc] ;  /* 0x0076bc00010b7983 */ /* 0x000f620000300800 */
[C---:B------:R-:W-:Y:S02]  /*11960*/  ISETP.GT.U32.AND P6, PT, R26.reuse, R7, PT ;  /* 0x000000071a00720c */ /* 0x040fe40003fc4070 */
[----:B------:R-:W-:Y:S02]  /*11970*/  ISETP.GT.U32.AND P0, PT, R26, R8, PT ;  /* 0x000000081a00720c */ /* 0x000fe40003f04070 */
[----:B----4-:R-:W-:Y:S01]  /*11980*/  ISETP.GE.AND P2, PT, R17, RZ, PT ;  /* 0x000000ff1100720c */ /* 0x010fe20003f46270 */
[----:B------:R-:W-:-:S08]  /*11990*/  IMAD.MOV.U32 R17, RZ, RZ, R9 ;  /* 0x000000ffff117224 */ /* 0x000fd000078e0009 */
[--C-:B------:R-:W-:Y:S01]  /*119a0*/  @!P6 IMAD.IADD R7, R7, 0x1, -R26.reuse ;  /* 0x000000010707e824 */ /* 0x100fe200078e0a1a */
[----:B------:R-:W-:Y:S01]  /*119b0*/  ISETP.GT.U32.AND P6, PT, R26, R2, PT ;  /* 0x000000021a00720c */ /* 0x000fe20003fc4070 */
[----:B------:R-:W-:Y:S01]  /*119c0*/  @!P0 IMAD.IADD R8, R8, 0x1, -R26 ;  /* 0x0000000108088824 */ /* 0x000fe200078e0a1a */
[C---:B------:R-:W-:Y:S02]  /*119d0*/  ISETP.GT.U32.AND P4, PT, R26.reuse, R5, PT ;  /* 0x000000051a00720c */ /* 0x040fe40003f84070 */
[----:B------:R-:W-:Y:S02]  /*119e0*/  ISETP.GT.U32.AND P5, PT, R26, R7, PT ;  /* 0x000000071a00720c */ /* 0x000fe40003fa4070 */
[----:B--2---:R-:W-:Y:S01]  /*119f0*/  ISETP.GE.AND P0, PT, R13, RZ, PT ;  /* 0x000000ff0d00720c */ /* 0x004fe20003f06270 */
[----:B------:R-:W-:-:S06]  /*11a00*/  @!P2 IMAD.MOV R10, RZ, RZ, -R10 ;  /* 0x000000ffff0aa224 */ /* 0x000fcc00078e0a0a */
[----:B------:R-:W-:-:S04]  /*11a10*/  @!P6 IMAD.IADD R2, R2, 0x1, -R26 ;  /* 0x000000010202e824 */ /* 0x000fc800078e0a1a */
[----:B------:R-:W-:Y:S02]  /*11a20*/  @!P1 IMAD.MOV R2, RZ, RZ, -R2 ;  /* 0x000000ffff029224 */ /* 0x000fe400078e0a02 */
[----:B---3--:R-:W-:-:S04]  /*11a30*/  IMAD.HI.U32 R9, R0, R6, RZ ;  /* 0x0000000600097227 */ /* 0x008fc800078e00ff */
[----:B------:R-:W-:-:S04]  /*11a40*/  IMAD.MOV R9, RZ, RZ, -R9 ;  /* 0x000000ffff097224 */ /* 0x000fc800078e0a09 */
[----:B------:R-:W-:Y:S02]  /*11a50*/  IMAD R6, R26, R9, R6 ;  /* 0x000000091a067224 */ /* 0x000fe400078e0206 */
[----:B------:R-:W2:Y:S01]  /*11a60*/  LDL.LU R9, [R1+0x150] ;  /* 0x0001500001097983 */ /* 0x000ea20000300800 */
[----:B------:R-:W-:Y:S02]  /*11a70*/  @!P5 IMAD.IADD R7, R7, 0x1, -R26 ;  /* 0x000000010707d824 */ /* 0x000fe400078e0a1a */
[----:B------:R-:W-:Y:S01]  /*11a80*/  @!P3 IMAD.MOV R8, RZ, RZ, -R8 ;  /* 0x000000ffff08b224 */ /* 0x000fe200078e0a08 */
[----:B------:R-:W-:Y:S01]  /*11a90*/  STL [R1+0x708], R2 ;  /* 0x0007080201007387 */ /* 0x000fe20000100800 */
[----:B------:R-:W-:Y:S01]  /*11aa0*/  @!P4 IMAD.IADD R5, R5, 0x1, -R26 ;  /* 0x000000010505c824 */ /* 0x000fe200078e0a1a */
[----:B------:R-:W-:Y:S02]  /*11ab0*/  ISETP.GE.AND P3, PT, R16, RZ, PT ;  /* 0x000000ff1000720c */ /* 0x000fe40003f66270 */
[----:B------:R-:W3:Y:S01]  /*11ac0*/  LDL.LU R13, [R1+0x154] ;  /* 0x00015400010d7983 */ /* 0x000ee20000300800 */
[----:B------:R-:W-:Y:S01]  /*11ad0*/  ISETP.GE.AND P4, PT, R14, RZ, PT ;  /* 0x000000ff0e00720c */ /* 0x000fe20003f86270 */
[----:B------:R-:W-:-:S02]  /*11ae0*/  @!P0 IMAD.MOV R7, RZ, RZ, -R7 ;  /* 0x000000ffff078224 */ /* 0x000fc400078e0a07 */
[----:B------:R-:W-:Y:S01]  /*11af0*/  STL [R1+0x868], R10 ;  /* 0x0008680a01007387 */ /* 0x000fe20000100800 */
[----:B------:R-:W-:-:S03]  /*11b00*/  ISETP.GE.AND P0, PT, R15, RZ, PT ;  /* 0x000000ff0f00720c */ /* 0x000fc60003f06270 */
[----:B------:R-:W4:Y:S04]  /*11b10*/  LDL.LU R16, [R1+0x158] ;  /* 0x0001580001107983 */ /* 0x000f280000300800 */
[----:B------:R-:W4:Y:S04]  /*11b20*/  LDL.LU R14, [R1+0x130] ;  /* 0x00013000010e7983 */ /* 0x000f280000300800 */
[----:B------:R0:W-:Y:S01]  /*11b30*/  STL [R1+0x864], R8 ;  /* 0x0008640801007387 */ /* 0x0001e20000100800 */
[----:B-----5:R-:W-:Y:S02]  /*11b40*/  ISETP.GE.AND P5, PT, R11, RZ, PT ;  /* 0x000000ff0b00720c */ /* 0x020fe40003fa6270 */
[----:B------:R-:W-:-:S02]  /*11b50*/  IABS R11, R15 ;  /* 0x0000000f000b7213 */ /* 0x000fc40000000000 */
[----:B------:R-:W5:Y:S01]  /*11b60*/  LDL R15, [R1+0x12c] ;  /* 0x00012c00010f7983 */ /* 0x000f620000100800 */
[C---:B------:R-:W-:Y:S02]  /*11b70*/  ISETP.GT.U32.AND P6, PT, R26.reuse, R4, PT ;  /* 0x000000041a00720c */ /* 0x040fe40003fc4070 */
[----:B------:R-:W-:-:S11]  /*11b80*/  ISETP.GT.U32.AND P1, PT, R26, R5, PT ;  /* 0x000000051a00720c */ /* 0x000fd60003f24070 */
[----:B------:R-:W-:-:S05]  /*11b90*/  @!P6 IMAD.IADD R4, R4, 0x1, -R26 ;  /* 0x000000010404e824 */ /* 0x000fca00078e0a1a */
[----:B------:R-:W-:Y:S01]  /*11ba0*/  ISETP.GT.U32.AND P2, PT, R26, R4, PT ;  /* 0x000000041a00720c */ /* 0x000fe20003f44070 */
[----:B------:R-:W-:Y:S01]  /*11bb0*/  @!P1 IMAD.IADD R5, R5, 0x1, -R26 ;  /* 0x0000000105059824 */ /* 0x000fe200078e0a1a */
[----:B------:R2:W-:Y:S03]  /*11bc0*/  STL [R1+0x860], R7 ;  /* 0x0008600701007387 */ /* 0x0005e60000100800 */
[----:B0-----:R-:W-:-:S08]  /*11bd0*/  IMAD.MOV.U32 R8, RZ, RZ, R5 ;  /* 0x000000ffff087224 */ /* 0x001fd000078e0005 */
[----:B------:R-:W-:-:S04]  /*11be0*/  @!P2 IMAD.IADD R4, R4, 0x1, -R26 ;  /* 0x000000010404a824 */ /* 0x000fc800078e0a1a */
[----:B------:R-:W-:Y:S02]  /*11bf0*/  IMAD.MOV.U32 R10, RZ, RZ, R4 ;  /* 0x000000ffff0a7224 */ /* 0x000fe400078e0004 */
[----:B------:R-:W-:Y:S02]  /*11c00*/  @!P5 IMAD.MOV R8, RZ, RZ, -R8 ;  /* 0x000000ffff08d224 */ /* 0x000fe400078e0a08 */
[----:B------:R-:W-:-:S03]  /*11c10*/  @!P4 IMAD.MOV R10, RZ, RZ, -R10 ;  /* 0x000000ffff0ac224 */ /* 0x000fc600078e0a0a */
[----:B------:R4:W-:Y:S01]  /*11c20*/  STL [R1+0x85c], R8 ;  /* 0x00085c0801007387 */ /* 0x0009e20000100800 */
[----:B--2---:R-:W-:Y:S02]  /*11c30*/  IABS R7, R9 ;  /* 0x0000000900077213 */ /* 0x004fe40000000000 */
[----:B------:R-:W-:-:S03]  /*11c40*/  ISETP.GE.AND P1, PT, R9, RZ, PT ;  /* 0x000000ff0900720c */ /* 0x000fc60003f26270 */
[----:B------:R-:W-:Y:S01]  /*11c50*/  IMAD.HI.U32 R9, R0, R7, RZ ;  /* 0x0000000700097227 */ /* 0x000fe200078e00ff */
[----:B------:R0:W-:Y:S01]  /*11c60*/  STL [R1+0x858], R10 ;  /* 0x0008580a01007387 */ /* 0x0001e20000100800 */
[----:B---3--:R-:W-:Y:S02]  /*11c70*/  ISETP.GE.AND P2, PT, R13, RZ, PT ;  /* 0x000000ff0d00720c */ /* 0x008fe40003f46270 */
[----:B------:R-:W-:Y:S01]  /*11c80*/  IMAD.MOV R4, RZ, RZ, -R9 ;  /* 0x000000ffff047224 */ /* 0x000fe200078e0a09 */
[----:B------:R-:W-:Y:S02]  /*11c90*/  IABS R5, R13 ;  /* 0x0000000d00057213 */ /* 0x000fe40000000000 */
[----:B------:R-:W2:Y:S01]  /*11ca0*/  LDL R13, [R1+0x134] ;  /* 0x00013400010d7983 */ /* 0x000ea20000100800 */
[----:B-----5:R-:W-:-:S03]  /*11cb0*/  IABS R9, R15 ;  /* 0x0000000f00097213 */ /* 0x020fc60000000000 */
[----:B------:R-:W3:Y:S01]  /*11cc0*/  LDL.LU R15, [R1+0x13c] ;  /* 0x00013c00010f7983 */ /* 0x000ee20000300800 */
[----:B------:R-:W-:-:S04]  /*11cd0*/  IMAD.HI.U32 R2, R0, R11, RZ ;  /* 0x0000000b00027227 */ /* 0x000fc800078e00ff */
[----:B------:R-:W-:Y:S01]  /*11ce0*/  IMAD.MOV R2, RZ, RZ, -R2 ;  /* 0x000000ffff027224 */ /* 0x000fe200078e0a02 */
[----:B------:R-:W-:-:S03]  /*11cf0*/  ISETP.GT.U32.AND P6, PT, R26, R6, PT ;  /* 0x000000061a00720c */ /* 0x000fc60003fc4070 */
[----:B------:R-:W-:-:S05]  /*11d00*/  IMAD R2, R26, R2, R11 ;  /* 0x000000021a027224 */ /* 0x000fca00078e020b */
[----:B------:R-:W-:-:S05]  /*11d10*/  ISETP.GT.U32.AND P5, PT, R26, R2, PT ;  /* 0x000000021a00720c */ /* 0x000fca0003fa4070 */
[----:B------:R-:W-:Y:S01]  /*11d20*/  @!P6 IMAD.IADD R6, R6, 0x1, -R26 ;  /* 0x000000010606e824 */ /* 0x000fe200078e0a1a */
[----:B----4-:R-:W-:Y:S02]  /*11d30*/  IABS R8, R16 ;  /* 0x0000001000087213 */ /* 0x010fe40000000000 */
[----:B------:R-:W-:Y:S02]  /*11d40*/  ISETP.GE.AND P4, PT, R16, RZ, PT ;  /* 0x000000ff1000720c */ /* 0x000fe40003f86270 */
[----:B------:R-:W-:-:S03]  /*11d50*/  ISETP.GT.U32.AND P6, PT, R26, R6, PT ;  /* 0x000000061a00720c */ /* 0x000fc60003fc4070 */
[----:B------:R-:W-:Y:S02]  /*11d60*/  @!P5 IMAD.IADD R2, R2, 0x1, -R26 ;  /* 0x000000010202d824 */ /* 0x000fe400078e0a1a */
[----:B------:R-:W-:Y:S02]  /*11d70*/  IMAD.MOV.U32 R16, RZ, RZ, R17 ;  /* 0x000000ffff107224 */ /* 0x000fe400078e0011 */
[----:B------:R-:W-:Y:S01]  /*11d80*/  IMAD.MOV.U32 R17, RZ, RZ, R12 ;  /* 0x000000ffff117224 */ /* 0x000fe200078e000c */
[----:B------:R-:W-:Y:S01]  /*11d90*/  ISETP.GT.U32.AND P5, PT, R26, R2, PT ;  /* 0x000000021a00720c */ /* 0x000fe20003fa4070 */
[----:B------:R-:W-:-:S04]  /*11da0*/  IMAD.HI.U32 R12, R0, R5, RZ ;  /* 0x00000005000c7227 */ /* 0x000fc800078e00ff */
[----:B------:R-:W-:Y:S02]  /*11db0*/  IMAD R4, R26, R4, R7 ;  /* 0x000000041a047224 */ /* 0x000fe400078e0207 */
[----:B------:R-:W-:Y:S02]  /*11dc0*/  IMAD.MOV.U32 R7, RZ, RZ, R8 ;  /* 0x000000ffff077224 */ /* 0x000fe400078e0008 */
[----:B------:R-:W-:Y:S01]  /*11dd0*/  IMAD.MOV.U32 R8, RZ, RZ, R9 ;  /* 0x000000ffff087224 */ /* 0x000fe200078e0009 */
[----:B------:R-:W-:Y:S01]  /*11de0*/  IABS R9, R14 ;  /* 0x0000000e00097213 */ /* 0x000fe20000000000 */
[----:B------:R-:W-:Y:S02]  /*11df0*/  IMAD.MOV R12, RZ, RZ, -R12 ;  /* 0x000000ffff0c7224 */ /* 0x000fe400078e0a0c */
[----:B------:R-:W-:Y:S02]  /*11e00*/  @!P6 IMAD.IADD R6, R6, 0x1, -R26 ;  /* 0x000000010606e824 */ /* 0x000fe400078e0a1a */
[----:B------:R-:W-:-:S02]  /*11e10*/  IMAD R5, R26, R12, R5 ;  /* 0x0000000c1a057224 */ /* 0x000fc400078e0205 */
[----:B0-----:R-:W-:-:S04]  /*11e20*/  IMAD.HI.U32 R10, R0, R7, RZ ;  /* 0x00000007000a7227 */ /* 0x001fc800078e00ff */
[----:B------:R-:W-:-:S04]  /*11e30*/  IMAD.HI.U32 R11, R0, R8, RZ ;  /* 0x00000008000b7227 */ /* 0x000fc800078e00ff */
[----:B------:R-:W-:Y:S01]  /*11e40*/  @!P5 IMAD.IADD R2, R2, 0x1, -R26 ;  /* 0x000000010202d824 */ /* 0x000fe200078e0a1a */
[----:B--2---:R-:W-:Y:S01]  /*11e50*/  IABS R12, R13 ;  /* 0x0000000d000c7213 */ /* 0x004fe20000000000 */
[----:B------:R-:W-:-:S04]  /*11e60*/  IMAD.HI.U32 R13, R0, R9, RZ ;  /* 0x00000009000d7227 */ /* 0x000fc800078e00ff */
[----:B------:R-:W-:Y:S02]  /*11e70*/  IMAD.MOV R10, RZ, RZ, -R10 ;  /* 0x000000ffff0a7224 */ /* 0x000fe400078e0a0a */
[----:B------:R-:W-:Y:S02]  /*11e80*/  IMAD.MOV R11, RZ, RZ, -R11 ;  /* 0x000000ffff0b7224 */ /* 0x000fe400078e0a0b */
[----:B------:R-:W-:Y:S02]  /*11e90*/  IMAD.MOV R13, RZ, RZ, -R13 ;  /* 0x000000ffff0d7224 */ /* 0x000fe400078e0a0d */
[C---:B------:R-:W-:Y:S02]  /*11ea0*/  IMAD R7, R26.reuse, R10, R7 ;  /* 0x0000000a1a077224 */ /* 0x040fe400078e0207 */
[C---:B------:R-:W-:Y:S02]  /*11eb0*/  IMAD R8, R26.reuse, R11, R8 ;  /* 0x0000000b1a087224 */ /* 0x040fe400078e0208 */
[----:B------:R-:W-:Y:S01]  /*11ec0*/  IMAD R9, R26, R13, R9 ;  /* 0x0000000d1a097224 */ /* 0x000fe200078e0209 */
[----:B---3--:R0:W-:Y:S04]  /*11ed0*/  STL [R1+0x76b4], R15 ;  /* 0x0076b40f01007387 */ /* 0x0081e80000100800 */
[----:B------:R1:W-:Y:S04]  /*11ee0*/  STL [R1+0x76b8], R14 ;  /* 0x0076b80e01007387 */ /* 0x0003e80000100800 */
[----:B------:R-:W2:Y:S01]  /*11ef0*/  LDL R10, [R1+0x140] ;  /* 0x00014000010a7983 */ /* 0x000ea20000100800 */
[----:B0-----:R-:W-:-:S03]  /*11f00*/  IMAD.MOV.U32 R15, RZ, RZ, R2 ;  /* 0x000000ffff0f7224 */ /* 0x001fc600078e0002 */
[----:B------:R-:W3:Y:S01]  /*11f10*/  LDL R11, [R1+0x138] ;  /* 0x00013800010b7983 */ /* 0x000ee20000100800 */
[----:B-1----:R-:W-:Y:S02]  /*11f20*/  IMAD.MOV.U32 R14, RZ, RZ, R6 ;  /* 0x000000ffff0e7224 */ /* 0x002fe400078e0006 */
[----:B------:R-:W-:Y:S01]  /*11f30*/  @!P0 IMAD.MOV R15, RZ, RZ, -R15 ;  /* 0x000000ffff0f8224 */ /* 0x000fe200078e0a0f */
[----:B------:R-:W4:Y:S01]  /*11f40*/  LDL R13, [R1+0x144] ;  /* 0x00014400010d7983 */ /* 0x000f220000100800 */
[----:B------:R-:W-:-:S03]  /*11f50*/  @!P3 IMAD.MOV R14, RZ, RZ, -R14 ;  /* 0x000000ffff0eb224 */ /* 0x000fc600078e0a0e */
[----:B------:R-:W5:Y:S04]  /*11f60*/  LDL.LU R2, [R1+0x12c] ;  /* 0x00012c0001027983 */ /* 0x000f680000300800 */
[----:B------:R0:W-:Y:S04]  /*11f70*/  STL [R1+0x6f0], R14 ;  /* 0x0006f00e01007387 */ /* 0x0001e80000100800 */
[----:B0-----:R-:W2:Y:S04]  /*11f80*/  LDL.LU R14, [R1+0x76b8] ;  /* 0x0076b800010e7983 */ /* 0x001ea80000300800 */
[----:B------:R0:W-:Y:S04]  /*11f90*/  STL [R1+0x6ec], R15 ;  /* 0x0006ec0f01007387 */ /* 0x0001e80000100800 */
[----:B0-----:R-:W4:Y:S01]  /*11fa0*/  LDL.LU R15, [R1+0x76b4] ;  /* 0x0076b400010f7983 */ /* 0x001f220000300800 */
[----:B------:R-:W-:-:S13]  /*11fb0*/  ISETP.GT.U32.AND P6, PT, R26, R4, PT ;  /* 0x000000041a00720c */ /* 0x000fda0003fc4070 */
[----:B------:R-:W-:-:S05]  /*11fc0*/  @!P6 IMAD.IADD R4, R4, 0x1, -R26 ;  /* 0x000000010404e824 */ /* 0x000fca00078e0a1a */
[----:B------:R-:W-:-:S13]  /*11fd0*/  ISETP.GT.U32.AND P6, PT, R26, R4, PT ;  /* 0x000000041a00720c */ /* 0x000fda0003fc4070 */
[----:B------:R-:W-:Y:S01]  /*11fe0*/  @!P6 IMAD.IADD R4, R4, 0x1, -R26 ;  /* 0x000000010404e824 */ /* 0x000fe200078e0a1a */
[----:B-----5:R-:W-:Y:S02]  /*11ff0*/  ISETP.GE.AND P6, PT, R2, RZ, PT ;  /* 0x000000ff0200720c */ /* 0x020fe40003fc6270 */
[----:B---3--:R-:W-:Y:S02]  /*12000*/  IABS R2, R11 ;  /* 0x0000000b00027213 */ /* 0x008fe40000000000 */
[----:B----4-:R-:W-:Y:S01]  /*12010*/  IABS R11, R15 ;  /* 0x0000000f000b7213 */ /* 0x010fe20000000000 */
[----:B------:R0:W-:Y:S04]  /*12020*/  STL [R1+0x76ac], R15 ;  /* 0x0076ac0f01007387 */ /* 0x0001e80000100800 */
[----:B0-----:R-:W3:Y:S01]  /*12030*/  LDL.LU R15, [R1+0x138] ;  /* 0x00013800010f7983 */ /* 0x001ee20000300800 */
[----:B------:R-:W-:Y:S01]  /*12040*/  ISETP.GT.U32.AND P5, PT, R26, R5, PT ;  /* 0x000000051a00720c */ /* 0x000fe20003fa4070 */
[----:B------:R-:W-:-:S04]  /*12050*/  IMAD.HI.U32 R6, R0, R12, RZ ;  /* 0x0000000c00067227 */ /* 0x000fc800078e00ff */
[----:B------:R-:W-:-:S08]  /*12060*/  IMAD.MOV R6, RZ, RZ, -R6 ;  /* 0x000000ffff067224 */ /* 0x000fd000078e0a06 */
[----:B------:R-:W-:Y:S01]  /*12070*/  @!P5 IMAD.IADD R5, R5, 0x1, -R26 ;  /* 0x000000010505d824 */ /* 0x000fe200078e0a1a */
[C---:B------:R-:W-:Y:S01]  /*12080*/  ISETP.GT.U32.AND P5, PT, R26.reuse, R9, PT ;  /* 0x000000091a00720c */ /* 0x040fe20003fa4070 */
[----:B------:R-:W-:Y:S01]  /*12090*/  IMAD R12, R26, R6, R12 ;  /* 0x000000061a0c7224 */ /* 0x000fe200078e020c */
[----:B------:R-:W-:Y:S01]  /*120a0*/  IABS R6, R13 ;  /* 0x0000000d00067213 */ /* 0x000fe20000000000 */
[----:B------:R-:W-:Y:S01]  /*120b0*/  IMAD.MOV.U32 R13, RZ, RZ, R4 ;  /* 0x000000ffff0d7224 */ /* 0x000fe200078e0004 */
[----:B---3--:R0:W-:Y:S04]  /*120c0*/  STL [R1+0x76b0], R15 ;  /* 0x0076b00f01007387 */ /* 0x0081e80000100800 */
[----:B0-----:R-:W3:Y:S05]  /*120d0*/  LDL.LU R15, [R1+0x134] ;  /* 0x00013400010f7983 */ /* 0x001eea0000300800 */
[----:B------:R-:W-:-:S02]  /*120e0*/  @!P5 IMAD.IADD R9, R9, 0x1, -R26 ;  /* 0x000000010909d824 */ /* 0x000fc400078e0a1a */
[----:B------:R-:W-:-:S03]  /*120f0*/  @!P1 IMAD.MOV R13, RZ, RZ, -R13 ;  /* 0x000000ffff0d9224 */ /* 0x000fc600078e0a0d */
[C---:B------:R-:W-:Y:S02]  /*12100*/  ISETP.GT.U32.AND P1, PT, R26.reuse, R9, PT ;  /* 0x000000091a00720c */ /* 0x040fe40003f24070 */
[----:B------:R0:W-:Y:S11]  /*12110*/  STL [R1+0x854], R13 ;  /* 0x0008540d01007387 */ /* 0x0001f60000100800 */
[----:B------:R-:W-:Y:S01]  /*12120*/  @!P1 IMAD.IADD R9, R9, 0x1, -R26 ;  /* 0x0000000109099824 */ /* 0x000fe200078e0a1a */
[----:B------:R-:W-:-:S02]  /*12130*/  ISETP.GT.U32.AND P3, PT, R26, R7, PT ;  /* 0x000000071a00720c */ /* 0x000fc40003f64070 */
[----:B---3--:R-:W-:Y:S02]  /*12140*/  ISETP.GE.AND P1, PT, R15, RZ, PT ;  /* 0x000000ff0f00720c */ /* 0x008fe40003f26270 */
[----:B------:R-:W3:Y:S09]  /*12150*/  LDL.LU R15, [R1+0x76b0] ;  /* 0x0076b000010f7983 */ /* 0x000ef20000300800 */
[----:B------:R-:W-:Y:S01]  /*12160*/  @!P3 IMAD.IADD R7, R7, 0x1, -R26 ;  /* 0x000000010707b824 */ /* 0x000fe200078e0a1a */
[----:B------:R-:W-:Y:S01]  /*12170*/  ISETP.GT.U32.AND P3, PT, R26, R5, PT ;  /* 0x000000051a00720c */ /* 0x000fe20003f64070 */
[----:B------:R-:W-:Y:S01]  /*12180*/  IMAD.HI.U32 R4, R0, R2, RZ ;  /* 0x0000000200047227 */ /* 0x000fe200078e00ff */
[----:B--2---:R-:W-:-:S03]  /*12190*/  IABS R10, R10 ;  /* 0x0000000a000a7213 */ /* 0x004fc60000000000 */
[----:B------:R-:W-:-:S08]  /*121a0*/  IMAD.MOV R4, RZ, RZ, -R4 ;  /* 0x000000ffff047224 */ /* 0x000fd000078e0a04 */
[----:B------:R-:W-:Y:S01]  /*121b0*/  @!P3 IMAD.IADD R5, R5, 0x1, -R26 ;  /* 0x000000010505b824 */ /* 0x000fe200078e0a1a */
[C---:B------:R-:W-:Y:S01]  /*121c0*/  ISETP.GT.U32.AND P3, PT, R26.reuse, R12, PT ;  /* 0x0000000c1a00720c */ /* 0x040fe20003f64070 */
[----:B------:R-:W-:Y:S02]  /*121d0*/  IMAD R2, R26, R4, R2 ;  /* 0x000000041a027224 */ /* 0x000fe400078e0202 */
[----:B------:R-:W-:-:S04]  /*121e0*/  IMAD.HI.U32 R4, R0, R11, RZ ;  /* 0x0000000b00047227 */ /* 0x000fc800078e00ff */
[----:B0-----:R-:W-:-:S04]  /*121f0*/  IMAD.HI.U32 R13, R0, R10, RZ ;  /* 0x0000000a000d7227 */ /* 0x001fc800078e00ff */
[----:B------:R-:W-:Y:S02]  /*12200*/  IMAD.MOV R4, RZ, RZ, -R4 ;  /* 0x000000ffff047224 */ /* 0x000fe400078e0a04 */
[----:B------:R-:W-:Y:S02]  /*12210*/  IMAD.MOV R13, RZ, RZ, -R13 ;  /* 0x000000ffff0d7224 */ /* 0x000fe400078e0a0d */
[----:B------:R-:W-:Y:S02]  /*12220*/  @!P3 IMAD.IADD R12, R12, 0x1, -R26 ;  /* 0x000000010c0cb824 */ /* 0x000fe400078e0a1a */
[C---:B------:R-:W-:Y:S02]  /*12230*/  IMAD R4, R26.reuse, R4, R11 ;  /* 0x000000041a047224 */ /* 0x040fe400078e020b */
[C---:B------:R-:W-:Y:S01]  /*12240*/  IMAD R10, R26.reuse, R13, R10 ;  /* 0x0000000d1a0a7224 */ /* 0x040fe200078e020a */
[----:B------:R-:W-:Y:S02]  /*12250*/  ISETP.GT.U32.AND P0, PT, R26, R8, PT ;  /* 0x000000081a00720c */ /* 0x000fe40003f04070 */
[----:B---3--:R-:W-:-:S02]  /*12260*/  ISETP.GE.AND P3, PT, R15, RZ, PT ;  /* 0x000000ff0f00720c */ /* 0x008fc40003f66270 */
[----:B------:R-:W2:Y:S04]  /*12270*/  LDL.LU R15, [R1+0x76ac] ;  /* 0x0076ac00010f7983 */ /* 0x000ea80000300800 */
[----:B------:R-:W3:Y:S04]  /*12280*/  LDL.LU R11, [R1+0x140] ;  /* 0x00014000010b7983 */ /* 0x000ee80000300800 */
[----:B------:R-:W4:Y:S01]  /*12290*/  LDL.LU R13, [R1+0x148] ;  /* 0x00014800010d7983 */ /* 0x000f220000300800 */
[----:B------:R-:W-:-:S05]  /*122a0*/  @!P0 IMAD.IADD R8, R8, 0x1, -R26 ;  /* 0x0000000108088824 */ /* 0x000fca00078e0a1a */
[C---:B------:R-:W-:Y:S02]  /*122b0*/  ISETP.GT.U32.AND P5, PT, R26.reuse, R8, PT ;  /* 0x000000081a00720c */ /* 0x040fe40003fa4070 */
[----:B------:R-:W-:-:S11]  /*122c0*/  ISETP.GT.U32.AND P0, PT, R26, R7, PT ;  /* 0x000000071a00720c */ /* 0x000fd60003f04070 */
[--C-:B------:R-:W-:Y:S01]  /*122d0*/  @!P5 IMAD.IADD R8, R8, 0x1, -R26.reuse ;  /* 0x000000010808d824 */ /* 0x100fe200078e0a1a */
[----:B------:R-:W-:Y:S01]  /*122e0*/  ISETP.GT.U32.AND P5, PT, R26, R2, PT ;  /* 0x000000021a00720c */ /* 0x000fe20003fa4070 */
[----:B------:R-:W-:Y:S01]  /*122f0*/  @!P0 IMAD.IADD R7, R7, 0x1, -R26 ;  /* 0x0000000107078824 */ /* 0x000fe200078e0a1a */
[----:B------:R-:W-:Y:S01]  /*12300*/  ISETP.GE.AND P0, PT, R14, RZ, PT ;  /* 0x000000ff0e00720c */ /* 0x000fe20003f06270 */
[----:B------:R-:W-:-:S04]  /*12310*/  IMAD.HI.U32 R14, R0, R6, RZ ;  /* 0x00000006000e7227 */ /* 0x000fc800078e00ff */
[----:B------:R-:W-:Y:S02]  /*12320*/  IMAD.MOV R14, RZ, RZ, -R14 ;  /* 0x000000ffff0e7224 */ /* 0x000fe400078e0a0e */
[----:B------:R-:W-:Y:S02]  /*12330*/  @!P4 IMAD.MOV R7, RZ, RZ, -R7 ;  /* 0x000000ffff07c224 */ /* 0x000fe400078e0a07 */
[----:B------:R-:W-:Y:S02]  /*12340*/  IMAD R14, R26, R14, R6 ;  /* 0x0000000e1a0e7224 */ /* 0x000fe400078e0206 */
[----:B------:R-:W-:-:S05]  /*12350*/  @!P5 IMAD.IADD R2, R2, 0x1, -R26 ;  /* 0x000000010202d824 */ /* 0x000fca00078e0a1a */
[----:B------:R-:W-:Y:S01]  /*12360*/  ISETP.GT.U32.AND P4, PT, R26, R2, PT ;  /* 0x000000021a00720c */ /* 0x000fe20003f84070 */
[----:B------:R-:W-:Y:S02]  /*12370*/  @!P6 IMAD.MOV R8, RZ, RZ, -R8 ;  /* 0x000000ffff08e224 */ /* 0x000fe400078e0a08 */
[----:B------:R-:W-:-:S10]  /*12380*/  @!P0 IMAD.MOV R9, RZ, RZ, -R9 ;  /* 0x000000ffff098224 */ /* 0x000fd400078e0a09 */
[----:B------:R-:W-:Y:S01]  /*12390*/  @!P4 IMAD.IADD R2, R2, 0x1, -R26 ;  /* 0x000000010202c824 */ /* 0x000fe200078e0a1a */
[----:B----4-:R-:W-:Y:S01]  /*123a0*/  IABS R6, R13 ;  /* 0x0000000d00067213 */ /* 0x010fe20000000000 */
[----:B------:R0:W-:Y:S02]  /*123b0*/  STL [R1+0x76a8], R13 ;  /* 0x0076a80d01007387 */ /* 0x0001e40000100800 */
[----:B0-----:R-:W-:Y:S02]  /*123c0*/  IMAD.MOV.U32 R13, RZ, RZ, R5 ;  /* 0x000000ffff0d7224 */ /* 0x001fe400078e0005 */
[----:B------:R-:W4:Y:S02]  /*123d0*/  LDL R5, [R1+0x14c] ;  /* 0x00014c0001057983 */ /* 0x000f240000100800 */
[----:B------:R-:W-:-:S05]  /*123e0*/  @!P2 IMAD.MOV R13, RZ, RZ, -R13 ;  /* 0x000000ffff0da224 */ /* 0x000fca00078e0a0d */
[----:B------:R0:W-:Y:S01]  /*123f0*/  STL [R1+0x6e4], R13 ;  /* 0x0006e40d01007387 */ /* 0x0001e20000100800 */
[----:B--2---:R-:W-:-:S03]  /*12400*/  ISETP.GE.AND P0, PT, R15, RZ, PT ;  /* 0x000000ff0f00720c */ /* 0x004fc60003f06270 */
[----:B0-----:R-:W2:Y:S04]  /*12410*/  LDL.LU R13, [R1+0x144] ;  /* 0x00014400010d7983 */ /* 0x001ea80000300800 */
[----:B------:R-:W-:Y:S04]  /*12420*/  STL [R1+0x6e0], R7 ;  /* 0x0006e00701007387 */ /* 0x000fe80000100800 */
[----:B------:R-:W-:Y:S04]  /*12430*/  STL [R1+0x6dc], R8 ;  /* 0x0006dc0801007387 */ /* 0x000fe80000100800 */
[----:B------:R-:W5:Y:S04]  /*12440*/  LDL R15, [R1+0x15c] ;  /* 0x00015c00010f7983 */ /* 0x000f680000100800 */
[----:B------:R0:W-:Y:S04]  /*12450*/  STL [R1+0x6d8], R9 ;  /* 0x0006d80901007387 */ /* 0x0001e80000100800 */
[----:B------:R1:W-:Y:S01]  /*12460*/  STL [R1+0x76a4], R2 ;  /* 0x0076a40201007387 */ /* 0x0003e20000100800 */
[----:B------:R-:W-:-:S02]  /*12470*/  ISETP.GT.U32.AND P5, PT, R26, R4, PT ;  /* 0x000000041a00720c */ /* 0x000fc40003fa4070 */
[----:B------:R-:W-:Y:S01]  /*12480*/  ISETP.GT.U32.AND P2, PT, R26, R12, PT ;  /* 0x0000000c1a00720c */ /* 0x000fe20003f44070 */
[----:B0-----:R-:W5:Y:S04]  /*12490*/  LDL R9, [R1+0x164] ;  /* 0x0001640001097983 */ /* 0x001f680000100800 */
[----:B-1----:R-:W4:Y:S01]  /*124a0*/  LDL R2, [R1+0x160] ;  /* 0x0001600001027983 */ /* 0x002f220000100800 */
[----:B---3--:R-:W-:Y:S01]  /*124b0*/  ISETP.GE.AND P4, PT, R11, RZ, PT ;  /* 0x000000ff0b00720c */ /* 0x008fe20003f86270 */
[----:B------:R-:W-:Y:S02]  /*124c0*/  IMAD.HI.U32 R7, R0, R6, RZ ;  /* 0x0000000600077227 */ /* 0x000fe400078e00ff */
[----:B------:R-:W3:Y:S02]  /*124d0*/  LDL R11, [R1+0x168] ;  /* 0x00016800010b7983 */ /* 0x000ee40000100800 */
[----:B------:R-:W-:-:S02]  /*124e0*/  @!P5 IMAD.IADD R4, R4, 0x1, -R26 ;  /* 0x000000010404d824 */ /* 0x000fc400078e0a1a */
[----:B------:R-:W-:Y:S02]  /*124f0*/  @!P2 IMAD.IADD R12, R12, 0x1, -R26 ;  /* 0x000000010c0ca824 */ /* 0x000fe400078e0a1a */
[----:B------:R-:W-:Y:S02]  /*12500*/  IMAD.MOV R7, RZ, RZ, -R7 ;  /* 0x000000ffff077224 */ /* 0x000fe400078e0a07 */
[----:B------:R-:W-:Y:S02]  /*12510*/  @!P1 IMAD.MOV R12, RZ, RZ, -R12 ;  /* 0x000000ffff0c9224 */ /* 0x000fe400078e0a0c */
[----:B------:R-:W-:Y:S01]  /*12520*/  IMAD R6, R26, R7, R6 ;  /* 0x000000071a067224 */ /* 0x000fe200078e0206 */
[----:B--2---:R-:W-:Y:S02]  /*12530*/  ISETP.GE.AND P5, PT, R13, RZ, PT ;  /* 0x000000ff0d00720c */ /* 0x004fe40003fa6270 */
[----:B------:R-:W2:Y:S04]  /*12540*/  LDL.LU R13, [R1+0x76a8] ;  /* 0x0076a800010d7983 */ /* 0x000ea80000300800 */
[----:B------:R-:W-:Y:S01]  /*12550*/  STL [R1+0x6d4], R12 ;  /* 0x0006d40c01007387 */ /* 0x000fe20000100800 */
[----:B----4-:R-:W-:-:S03]  /*12560*/  IABS R7, R2 ;  /* 0x0000000200077213 */ /* 0x010fc60000000000 */
[----:B------:R-:W4:Y:S01]  /*12570*/  LDL.LU R2, [R1+0x14c] ;  /* 0x00014c0001027983 */ /* 0x000f220000300800 */
[C---:B------:R-:W-:Y:S02]  /*12580*/  ISETP.GT.U32.AND P6, PT, R26.reuse, R10, PT ;  /* 0x0000000a1a00720c */ /* 0x040fe40003fc4070 */
[----:B------:R-:W-:Y:S02]  /*12590*/  ISETP.GT.U32.AND P2, PT, R26, R14, PT ;  /* 0x0000000e1a00720c */ /* 0x000fe40003f44070 */
[----:B------:R-:W-:-:S09]  /*125a0*/  IABS R5, R5 ;  /* 0x0000000500057213 */ /* 0x000fd20000000000 */
[--C-:B------:R-:W-:Y:S02]  /*125b0*/  @!P6 IMAD.IADD R10, R10, 0x1, -R26.reuse ;  /* 0x000000010a0ae824 */ /* 0x100fe400078e0a1a */
[----:B------:R-:W-:Y:S02]  /*125c0*/  @!P2 IMAD.IADD R14, R14, 0x1, -R26 ;  /* 0x000000010e0ea824 */ /* 0x000fe400078e0a1a */
[----:B------:R-:W-:Y:S01]  /*125d0*/  IMAD.HI.U32 R8, R0, R5, RZ ;  /* 0x0000000500087227 */ /* 0x000fe200078e00ff */
[C---:B------:R-:W-:Y:S02]  /*125e0*/  ISETP.GT.U32.AND P2, PT, R26.reuse, R10, PT ;  /* 0x0000000a1a00720c */ /* 0x040fe40003f44070 */
[----:B------:R-:W-:Y:S01]  /*125f0*/  ISETP.GT.U32.AND P1, PT, R26, R14, PT ;  /* 0x0000000e1a00720c */ /* 0x000fe20003f24070 */
[----:B------:R-:W-:-:S04]  /*12600*/  IMAD.MOV R8, RZ, RZ, -R8 ;  /* 0x000000ffff087224 */ /* 0x000fc800078e0a08 */
[----:B------:R-:W-:Y:S01]  /*12610*/  IMAD R5, R26, R8, R5 ;  /* 0x000000081a057224 */ /* 0x000fe200078e0205 */
[----:B-----5:R-:W-:-:S05]  /*12620*/  IABS R8, R9 ;  /* 0x0000000900087213 */ /* 0x020fca0000000000 */
[--C-:B------:R-:W-:Y:S01]  /*12630*/  @!P2 IMAD.IADD R10, R10, 0x1, -R26.reuse ;  /* 0x000000010a0aa824 */ /* 0x100fe200078e0a1a */
[----:B------:R-:W-:Y:S01]  /*12640*/  ISETP.GT.U32.AND P2, PT, R26, R5, PT ;  /* 0x000000051a00720c */ /* 0x000fe20003f44070 */
[----:B------:R-:W-:Y:S01]  /*12650*/  @!P1 IMAD.IADD R14, R14, 0x1, -R26 ;  /* 0x000000010e0e9824 */ /* 0x000fe200078e0a1a */
[----:B---3--:R-:W-:Y:S01]  /*12660*/  IABS R9, R11 ;  /* 0x0000000b00097213 */ /* 0x008fe20000000000 */
[----:B------:R-:W-:-:S04]  /*12670*/  IMAD.HI.U32 R11, R0, R7, RZ ;  /* 0x00000007000b7227 */ /* 0x000fc800078e00ff */
[----:B------:R-:W-:-:S04]  /*12680*/  IMAD.MOV R11, RZ, RZ, -R11 ;  /* 0x000000ffff0b7224 */ /* 0x000fc800078e0a0b */
[----:B------:R-:W-:Y:S02]  /*12690*/  IMAD R7, R26, R11, R7 ;  /* 0x0000000b1a077224 */ /* 0x000fe400078e0207 */
[----:B------:R-:W-:Y:S01]  /*126a0*/  @!P2 IMAD.IADD R5, R5, 0x1, -R26 ;  /* 0x000000010505a824 */ /* 0x000fe200078e0a1a */
[----:B--2---:R-:W-:Y:S01]  /*126b0*/  ISETP.GE.AND P1, PT, R13, RZ, PT ;  /* 0x000000ff0d00720c */ /* 0x004fe20003f26270 */
[----:B------:R-:W-:-:S04]  /*126c0*/  IMAD.HI.U32 R13, R0, R8, RZ ;  /* 0x00000008000d7227 */ /* 0x000fc800078e00ff */
[----:B------:R-:W-:-:S04]  /*126d0*/  IMAD.MOV R13, RZ, RZ, -R13 ;  /* 0x000000ffff0d7224 */ /* 0x000fc800078e0a0d */
[----:B------:R-:W-:Y:S01]  /*126e0*/  IMAD R8, R26, R13, R8 ;  /* 0x0000000d1a087224 */ /* 0x000fe200078e0208 */
[----:B----4-:R-:W-:Y:S02]  /*126f0*/  ISETP.GE.AND P2, PT, R2, RZ, PT ;  /* 0x000000ff0200720c */ /* 0x010fe40003f46270 */
[----:B------:R-:W2:Y:S04]  /*12700*/  LDL.LU R2, [R1+0x76a4] ;  /* 0x0076a40001027983 */ /* 0x000ea80000300800 */
[----:B------:R-:W3:Y:S04]  /*12710*/  LDL R11, [R1+0x16c] ;  /* 0x00016c00010b7983 */ /* 0x000ee80000100800 */
[----:B------:R-:W4:Y:S04]  /*12720*/  LDL.LU R13, [R1+0x208] ;  /* 0x00020800010d7983 */ /* 0x000f280000300800 */
[----:B------:R0:W-:Y:S04]  /*12730*/  STL [R1+0x76a0], R8 ;  /* 0x0076a00801007387 */ /* 0x0001e80000100800 */
[----:B0-----:R-:W5:Y:S01]  /*12740*/  LDL R8, [R1+0x170] ;  /* 0x0001700001087983 */ /* 0x001f620000100800 */
[----:B------:R-:W-:-:S02]  /*12750*/  ISETP.GT.U32.AND P6, PT, R26, R4, PT ;  /* 0x000000041a00720c */ /* 0x000fc40003fc4070 */
[----:B------:R-:W-:-:S05]  /*12760*/  IABS R15, R15 ;  /* 0x0000000f000f7213 */ /* 0x000fca0000000000 */
[----:B------:R-:W-:-:S06]  /*12770*/  IMAD.HI.U32 R12, R0, R15, RZ ;  /* 0x0000000f000c7227 */ /* 0x000fcc00078e00ff */
[----:B------:R-:W-:Y:S01]  /*12780*/  @!P6 IMAD.IADD R4, R4, 0x1, -R26 ;  /* 0x000000010404e824 */ /* 0x000fe200078e0a1a */
[----:B------:R-:W-:Y:S01]  /*12790*/  ISETP.GT.U32.AND P6, PT, R26, R6, PT ;  /* 0x000000061a00720c */ /* 0x000fe20003fc4070 */
[----:B------:R-:W-:-:S04]  /*127a0*/  IMAD.MOV R12, RZ, RZ, -R12 ;  /* 0x000000ffff0c7224 */ /* 0x000fc800078e0a0c */
[----:B------:R-:W-:Y:S02]  /*127b0*/  IMAD R15, R26, R12, R15 ;  /* 0x0000000c1a0f7224 */ /* 0x000fe400078e020f */
[----:B------:R-:W-:-:S04]  /*127c0*/  IMAD.HI.U32 R12, R0, R9, RZ ;  /* 0x00000009000c7227 */ /* 0x000fc800078e00ff */
[----:B------:R-:W-:Y:S02]  /*127d0*/  IMAD.MOV R12, RZ, RZ, -R12 ;  /* 0x000000ffff0c7224 */ /* 0x000fe400078e0a0c */
[----:B------:R-:W-:Y:S01]  /*127e0*/  @!P6 IMAD.IADD R6, R6, 0x1, -R26 ;  /* 0x000000010606e824 */ /* 0x000fe200078e0a1a */
[C---:B------:R-:W-:Y:S01]  /*127f0*/  ISETP.GT.U32.AND P6, PT, R26.reuse, R15, PT ;  /* 0x0000000f1a00720c */ /* 0x040fe20003fc4070 */
[----:B------:R-:W-:Y:S02]  /*12800*/  IMAD R9, R26, R12, R9 ;  /* 0x0000000c1a097224 */ /* 0x000fe400078e0209 */
[----:B------:R-:W-:-:S10]  /*12810*/  @!P0 IMAD.MOV R4, RZ, RZ, -R4 ;  /* 0x000000ffff048224 */ /* 0x000fd400078e0a04 */
[----:B------:R-:W-:-:S05]  /*12820*/  @!P6 IMAD.IADD R15, R15, 0x1, -R26 ;  /* 0x000000010f0fe824 */ /* 0x000fca00078e0a1a */
[----:B------:R-:W-:Y:S02]  /*12830*/  ISETP.GT.U32.AND P0, PT, R26, R15, PT ;  /* 0x0000000f1a00720c */ /* 0x000fe40003f04070 */
[----:B-----5:R-:W-:Y:S01]  /*12840*/  IABS R12, R8 ;  /* 0x00000008000c7213 */ /* 0x020fe20000000000 */
[----:B--2---:R-:W-:Y:S02]  /*12850*/  IMAD.MOV.U32 R8, RZ, RZ, R2 ;  /* 0x000000ffff087224 */ /* 0x004fe400078e0002 */
[----:B------:R-:W2:Y:S02]  /*12860*/  LDL.LU R2, [R1+0x184] ;  /* 0x0001840001027983 */ /* 0x000ea40000300800 */
[----:B------:R-:W-:-:S05]  /*12870*/  @!P3 IMAD.MOV R8, RZ, RZ, -R8 ;  /* 0x000000ffff08b224 */ /* 0x000fca00078e0a08 */
[----:B------:R-:W-:Y:S04]  /*12880*/  STL [R1+0x6d0], R8 ;  /* 0x0006d00801007387 */ /* 0x000fe80000100800 */
[----:B------:R-:W-:Y:S04]  /*12890*/  STL [R1+0x850], R4 ;  /* 0x0008500401007387 */ /* 0x000fe80000100800 */
[----:B------:R0:W-:Y:S04]  /*128a0*/  STL [R1+0x769c], R15 ;  /* 0x00769c0f01007387 */ /* 0x0001e80000100800 */
[----:B0-----:R-:W5:Y:S01]  /*128b0*/  LDL.LU R15, [R1+0x15c] ;  /* 0x00015c00010f7983 */ /* 0x001f620000300800 */
[----:B------:R-:W-:Y:S01]  /*128c0*/  ISETP.GT.U32.AND P6, PT, R26, R5, PT ;  /* 0x000000051a00720c */ /* 0x000fe20003fc4070 */
[----:B------:R-:W-:-:S02]  /*128d0*/  IMAD.MOV.U32 R4, RZ, RZ, R10 ;  /* 0x000000ffff047224 */ /* 0x000fc400078e000a */
[----:B------:R-:W-:Y:S01]  /*128e0*/  IMAD.MOV.U32 R8, RZ, RZ, R14 ;  /* 0x000000ffff087224 */ /* 0x000fe200078e000e */
[----:B---3--:R-:W-:Y:S01]  /*128f0*/  IABS R11, R11 ;  /* 0x0000000b000b7213 */ /* 0x008fe20000000000 */
[----:B------:R-:W-:Y:S01]  /*12900*/  @!P4 IMAD.MOV R4, RZ, RZ, -R4 ;  /* 0x000000ffff04c224 */ /* 0x000fe200078e0a04 */
[----:B------:R-:W3:Y:S01]  /*12910*/  LDL.LU R14, [R1+0x164] ;  /* 0x00016400010e7983 */ /* 0x000ee20000300800 */
[----:B------:R-:W-:-:S03]  /*12920*/  @!P5 IMAD.MOV R8, RZ, RZ, -R8 ;  /* 0x000000ffff08d224 */ /* 0x000fc600078e0a08 */
[----:B------:R0:W-:Y:S04]  /*12930*/  STL [R1+0x84c], R4 ;  /* 0x00084c0401007387 */ /* 0x0001e80000100800 */
[----:B------:R1:W-:Y:S01]  /*12940*/  STL [R1+0x7694], R0 ;  /* 0x0076940001007387 */ /* 0x0003e20000100800 */
[----:B------:R-:W-:Y:S02]  /*12950*/  @!P6 IMAD.IADD R5, R5, 0x1, -R26 ;  /* 0x000000010505e824 */ /* 0x000fe400078e0a1a */
[----:B0-----:R-:W-:-:S04]  /*12960*/  IMAD.HI.U32 R4, R0, R12, RZ ;  /* 0x0000000c00047227 */ /* 0x001fc800078e00ff */
[----:B--2---:R-:W-:Y:S02]  /*12970*/  IMAD.MOV.U32 R10, RZ, RZ, R2 ;  /* 0x000000ffff0a7224 */ /* 0x004fe400078e0002 */
[----:B------:R-:W-:Y:S02]  /*12980*/  IMAD.HI.U32 R2, R0, R11, RZ ;  /* 0x0000000b00027227 */ /* 0x000fe400078e00ff */
[----:B-1----:R-:W2:Y:S04]  /*12990*/  LDL.LU R0, [R1+0x160] ;  /* 0x0001600001007983 */ /* 0x002ea80000300800 */
[----:B------:R0:W-:Y:S04]  /*129a0*/  STL [R1+0x848], R8 ;  /* 0x0008480801007387 */ /* 0x0001e80000100800 */
[----:B0-----:R-:W4:Y:S01]  /*129b0*/  LDL.LU R8, [R1+0x76a0] ;  /* 0x0076a00001087983 */ /* 0x001f220000300800 */
[----:B-----5:R-:W-:-:S03]  /*129c0*/  ISETP.GE.AND P6, PT, R15, RZ, PT ;  /* 0x000000ff0f00720c */ /* 0x020fc60003fc6270 */
[----:B------:R-:W5:Y:S01]  /*129d0*/  LDL.LU R15, [R1+0x769c] ;  /* 0x00769c00010f7983 */ /* 0x000f620000300800 */
[C---:B------:R-:W-:Y:S02]  /*129e0*/  ISETP.GT.U32.AND P3, PT, R26.reuse, R6, PT ;  /* 0x000000061a00720c */ /* 0x040fe40003f64070 */
[C---:B------:R-:W-:Y:S01]  /*129f0*/  ISETP.GT.U32.AND P4, PT, R26.reuse, R7, PT ;  /* 0x000000071a00720c */ /* 0x040fe20003f84070 */
[----:B------:R-:W-:Y:S02]  /*12a00*/  IMAD.MOV R4, RZ, RZ, -R4 ;  /* 0x000000ffff047224 */ /* 0x000fe400078e0a04 */
[----:B------:R-:W-:Y:S02]  /*12a10*/  IMAD.MOV R2, RZ, RZ, -R2 ;  /* 0x000000ffff027224 */ /* 0x000fe400078e0a02 */
[----:B------:R-:W-:-:S06]  /*12a20*/  IMAD R4, R26, R4, R12 ;  /* 0x000000041a047224 */ /* 0x000fcc00078e020c */
[--C-:B------:R-:W-:Y:S02]  /*12a30*/  @!P3 IMAD.IADD R6, R6, 0x1, -R26.reuse ;  /* 0x000000010606b824 */ /* 0x100fe400078e0a1a */
[----:B------:R-:W-:Y:S01]  /*12a40*/  @!P4 IMAD.IADD R7, R7, 0x1, -R26 ;  /* 0x000000010707c824 */ /* 0x000fe200078e0a1a */
[----:B---3--:R-:W-:Y:S01]  /*12a50*/  ISETP.GE.AND P4, PT, R14, RZ, PT ;  /* 0x000000ff0e00720c */ /* 0x008fe20003f86270 */
[----:B------:R-:W-:Y:S02]  /*12a60*/  IMAD.MOV.U32 R14, RZ, RZ, R10 ;  /* 0x000000ffff0e7224 */ /* 0x000fe400078e000a */
[----:B------:R-:W-:Y:S02]  /*12a70*/  IMAD.MOV.U32 R10, RZ, RZ, R6 ;  /* 0x000000ffff0a7224 */ /* 0x000fe400078e0006 */
[----:B------:R-:W-:Y:S02]  /*12a80*/  IMAD R2, R26, R2, R11 ;  /* 0x000000021a027224 */ /* 0x000fe400078e020b */
[----:B-----5:R-:W-:Y:S01]  /*12a90*/  @!P0 IMAD.IADD R15, R15, 0x1, -R26 ;  /* 0x000000010f0f8824 */ /* 0x020fe200078e0a1a */
[----:B--2---:R-:W-:-:S02]  /*12aa0*/  ISETP.GE.AND P0, PT, R0, RZ, PT ;  /* 0x000000ff0000720c */ /* 0x004fc40003f06270 */
[----:B------:R-:W2:Y:S04]  /*12ab0*/  LDL R0, [R1+0x174] ;  /* 0x0001740001007983 */ /* 0x000ea80000100800 */
[----:B------:R0:W-:Y:S04]  /*12ac0*/  STL [R1+0x7698], R25 ;  /* 0x0076981901007387 */ /* 0x0001e80000100800 */
[----:B------:R-:W3:Y:S04]  /*12ad0*/  LDL.LU R12, [R1+0x178] ;  /* 0x00017800010c7983 */ /* 0x000ee80000300800 */
[----:B------:R-:W5:Y:S04]  /*12ae0*/  LDL.LU R6, [R1+0x168] ;  /* 0x0001680001067983 */ /* 0x000f680000300800 */
[----:B------:R-:W3:Y:S01]  /*12af0*/  LDL.LU R11, [R1+0x16c] ;  /* 0x00016c00010b7983 */ /* 0x000ee20000300800 */
[----:B----4-:R-:W-:Y:S01]  /*12b00*/  ISETP.GT.U32.AND P5, PT, R26, R8, PT ;  /* 0x000000081a00720c */ /* 0x010fe20003fa4070 */
[----:B------:R-:W-:-:S02]  /*12b10*/  @!P1 IMAD.MOV R10, RZ, RZ, -R10 ;  /* 0x000000ffff0a9224 */ /* 0x000fc400078e0a0a */
[----:B0-----:R-:W-:-:S10]  /*12b20*/  IMAD.MOV.U32 R25, RZ, RZ, R5 ;  /* 0x000000ffff197224 */ /* 0x001fd400078e0005 */
[----:B------:R-:W-:-:S05]  /*12b30*/  @!P5 IMAD.IADD R8, R8, 0x1, -R26 ;  /* 0x000000010808d824 */ /* 0x000fca00078e0a1a */
[----:B------:R-:W-:Y:S01]  /*12b40*/  ISETP.GT.U32.AND P1, PT, R26, R8, PT ;  /* 0x000000081a00720c */ /* 0x000fe20003f24070 */
[----:B------:R-:W-:Y:S01]  /*12b50*/  @!P2 IMAD.MOV R25, RZ, RZ, -R25 ;  /* 0x000000ffff19a224 */ /* 0x000fe200078e0a19 */
[----:B------:R0:W-:Y:S04]  /*12b60*/  STL [R1+0x6c0], R10 ;  /* 0x0006c00a01007387 */ /* 0x0001e80000100800 */
[----:B0-----:R-:W4:Y:S07]  /*12b70*/  LDL.LU R10, [R1+0x170] ;  /* 0x00017000010a7983 */ /* 0x001f2e0000300800 */
[----:B------:R-:W-:Y:S01]  /*12b80*/  @!P1 IMAD.IADD R8, R8, 0x1, -R26 ;  /* 0x0000000108089824 */ /* 0x000fe200078e0a1a */
[----:B------:R0:W-:Y:S04]  /*12b90*/  STL [R1+0x6bc], R25 ;  /* 0x0006bc1901007387 */ /* 0x0001e80000100800 */
[----:B0-----:R-:W4:Y:S01]  /*12ba0*/  LDL.LU R25, [R1+0x7698] ;  /* 0x0076980001197983 */ /* 0x001f220000300800 */
[----:B--2---:R-:W-:Y:S01]  /*12bb0*/  IABS R5, R0 ;  /* 0x0000000000057213 */ /* 0x004fe20000000000 */
[----:B------:R-:W-:-:S02]  /*12bc0*/  IMAD.MOV.U32 R0, RZ, RZ, R15 ;  /* 0x000000ffff007224 */ /* 0x000fc400078e000f */
[----:B------:R-:W2:Y:S02]  /*12bd0*/  LDL.LU R15, [R1+0x174] ;  /* 0x00017400010f7983 */ /* 0x000ea40000300800 */
[----:B------:R-:W-:-:S05]  /*12be0*/  @!P6 IMAD.MOV R0, RZ, RZ, -R0 ;  /* 0x000000ffff00e224 */ /* 0x000fca00078e0a00 */
[----:B------:R0:W-:Y:S01]  /*12bf0*/  STL [R1+0x844], R0 ;  /* 0x0008440001007387 */ /* 0x0001e20000100800 */
[----:B---3--:R-:W-:-:S03]  /*12c00*/  ISETP.GE.AND P1, PT, R11, RZ, PT ;  /* 0x000000ff0b00720c */ /* 0x008fc60003f26270 */
[----:B0-----:R-:W3:Y:S04]  /*12c10*/  LDL.LU R0, [R1+0x7694] ;  /* 0x0076940001007983 */ /* 0x001ee80000300800 */
[----:B------:R-:W5:Y:S01]  /*12c20*/  LDL.LU R11, [R1+0x180] ;  /* 0x00018000010b7983 */ /* 0x000f620000300800 */
[C---:B------:R-:W-:Y:S02]  /*12c30*/  ISETP.GT.U32.AND P5, PT, R26.reuse, R7, PT ;  /* 0x000000071a00720c */ /* 0x040fe40003fa4070 */
[----:B------:R-:W-:-:S11]  /*12c40*/  ISETP.GT.U32.AND P2, PT, R26, R2, PT ;  /* 0x000000021a00720c */ /* 0x000fd60003f44070 */
[--C-:B------:R-:W-:Y:S02]  /*12c50*/  @!P5 IMAD.IADD R7, R7, 0x1, -R26.reuse ;  /* 0x000000010707d824 */ /* 0x100fe400078e0a1a */
[----:B------:R-:W-:Y:S02]  /*12c60*/  @!P2 IMAD.IADD R2, R2, 0x1, -R26 ;  /* 0x000000010202a824 */ /* 0x000fe400078e0a1a */
[----:B------:R-:W-:Y:S01]  /*12c70*/  @!P0 IMAD.MOV R7, RZ, RZ, -R7 ;  /* 0x000000ffff078224 */ /* 0x000fe200078e0a07 */
[----:B------:R-:W-:Y:S02]  /*12c80*/  ISETP.GT.U32.AND P3, PT, R26, R9, PT ;  /* 0x000000091a00720c */ /* 0x000fe40003f64070 */
[----:B--2---:R-:W-:Y:S01]  /*12c90*/  ISETP.GE.AND P2, PT, R15, RZ, PT ;  /* 0x000000ff0f00720c */ /* 0x004fe20003f46270 */
[----:B-----5:R0:W-:Y:S04]  /*12ca0*/  STL [R1+0x7690], R11 ;  /* 0x0076900b01007387 */ /* 0x0201e80000100800 */
[----:B------:R-:W2:Y:S04]  /*12cb0*/  LDL.LU R15, [R1+0x1b4] ;  /* 0x0001b400010f7983 */ /* 0x000ea80000300800 */
[----:B------:R-:W-:Y:S01]  /*12cc0*/  STL [R1+0x6b4], R7 ;  /* 0x0006b40701007387 */ /* 0x000fe20000100800 */
[----:B0-----:R-:W-:-:S03]  /*12cd0*/  IMAD.MOV.U32 R11, RZ, RZ, R8 ;  /* 0x000000ffff0b7224 */ /* 0x001fc600078e0008 */
[----:B------:R-:W5:Y:S01]  /*12ce0*/  LDL.LU R8, [R1+0x17c] ;  /* 0x00017c0001087983 */ /* 0x000f620000300800 */
[----:B------:R-:W-:-:S05]  /*12cf0*/  @!P3 IMAD.IADD R9, R9, 0x1, -R26 ;  /* 0x000000010909b824 */ /* 0x000fca00078e0a1a */
[----:B------:R-:W-:Y:S02]  /*12d00*/  ISETP.GT.U32.AND P3, PT, R26, R9, PT ;  /* 0x000000091a00720c */ /* 0x000fe40003f64070 */
[----:B------:R-:W-:Y:S01]  /*12d10*/  ISETP.GE.AND P6, PT, R6, RZ, PT ;  /* 0x000000ff0600720c */ /* 0x000fe20003fc6270 */
[----:B---3--:R-:W-:Y:S01]  /*12d20*/  IMAD.HI.U32 R6, R0, R5, RZ ;  /* 0x0000000500067227 */ /* 0x008fe200078e00ff */
[----:B------:R-:W-:-:S03]  /*12d30*/  ISETP.GT.U32.AND P0, PT, R26, R2, PT ;  /* 0x000000021a00720c */ /* 0x000fc60003f04070 */
[----:B------:R-:W-:-:S06]  /*12d40*/  IMAD.MOV R6, RZ, RZ, -R6 ;  /* 0x000000ffff067224 */ /* 0x000fcc00078e0a06 */
[----:B------:R-:W-:Y:S01]  /*12d50*/  @!P3 IMAD.IADD R9, R9, 0x1, -R26 ;  /* 0x000000010909b824 */ /* 0x000fe200078e0a1a */
[----:B----4-:R-:W-:Y:S02]  /*12d60*/  ISETP.GE.AND P3, PT, R10, RZ, PT ;  /* 0x000000ff0a00720c */ /* 0x010fe40003f66270 */
[----:B------:R-:W-:Y:S01]  /*12d70*/  IABS R10, R12 ;  /* 0x0000000c000a7213 */ /* 0x000fe20000000000 */
[----:B------:R-:W-:Y:S02]  /*12d80*/  IMAD R6, R26, R6, R5 ;  /* 0x000000061a067224 */ /* 0x000fe400078e0205 */
[----:B------:R-:W-:Y:S02]  /*12d90*/  @!P4 IMAD.MOV R11, RZ, RZ, -R11 ;  /* 0x000000ffff0bc224 */ /* 0x000fe400078e0a0b */
[----:B------:R-:W-:Y:S01]  /*12da0*/  IMAD.HI.U32 R5, R0, R10, RZ ;  /* 0x0000000a00057227 */ /* 0x000fe200078e00ff */
[----:B------:R-:W-:-:S03]  /*12db0*/  ISETP.GT.U32.AND P4, PT, R26, R6, PT ;  /* 0x000000061a00720c */ /* 0x000fc60003f84070 */
[----:B------:R-:W-:Y:S01]  /*12dc0*/  @!P6 IMAD.MOV R9, RZ, RZ, -R9 ;  /* 0x000000ffff09e224 */ /* 0x000fe200078e0a09 */
[----:B------:R0:W-:Y:S01]  /*12dd0*/  STL [R1+0x840], R11 ;  /* 0x0008400b01007387 */ /* 0x0001e20000100800 */
[----:B------:R-:W-:Y:S01]  /*12de0*/  IMAD.MOV R5, RZ, RZ, -R5 ;  /* 0x000000ffff057224 */ /* 0x000fe200078e0a05 */
[----:B------:R-:W-:Y:S01]  /*12df0*/  ISETP.GE.AND P6, PT, R12, RZ, PT ;  /* 0x000000ff0c00720c */ /* 0x000fe20003fc6270 */
[----:B------:R-:W-:Y:S02]  /*12e00*/  IMAD.MOV.U32 R12, RZ, RZ, R14 ;  /* 0x000000ffff0c7224 */ /* 0x000fe400078e000e */
[----:B------:R-:W-:Y:S01]  /*12e10*/  @!P0 IMAD.IADD R2, R2, 0x1, -R26 ;  /* 0x0000000102028824 */ /* 0x000fe200078e0a1a */
[----:B0-----:R-:W3:Y:S01]  /*12e20*/  LDL.LU R11, [R1+0x7690] ;  /* 0x00769000010b7983 */ /* 0x001ee20000300800 */
[----:B------:R-:W-:-:S03]  /*12e30*/  IMAD R5, R26, R5, R10 ;  /* 0x000000051a057224 */ /* 0x000fc600078e020a */
[----:B------:R0:W-:Y:S01]  /*12e40*/  STL [R1+0x83c], R9 ;  /* 0x00083c0901007387 */ /* 0x0001e20000100800 */
[----:B------:R-:W-:-:S03]  /*12e50*/  IMAD.MOV.U32 R10, RZ, RZ, R2 ;  /* 0x000000ffff0a7224 */ /* 0x000fc600078e0002 */
[----:B------:R-:W4:Y:S01]  /*12e60*/  LDL.LU R14, [R1+0x188] ;  /* 0x00018800010e7983 */ /* 0x000f220000300800 */
[----:B------:R-:W-:Y:S02]  /*12e70*/  @!P1 IMAD.MOV R10, RZ, RZ, -R10 ;  /* 0x000000ffff0a9224 */ /* 0x000fe400078e0a0a */
[----:B------:R-:W-:-:S03]  /*12e80*/  @!P4 IMAD.IADD R6, R6, 0x1, -R26 ;  /* 0x000000010606c824 */ /* 0x000fc600078e0a1a */
[----:B------:R1:W-:Y:S01]  /*12e90*/  STL [R1+0x838], R10 ;  /* 0x0008380a01007387 */ /* 0x0003e20000100800 */
[----:B------:R-:W-:Y:S02]  /*12ea0*/  ISETP.GT.U32.AND P5, PT, R26, R4, PT ;  /* 0x000000041a00720c */ /* 0x000fe40003fa4070 */
[----:B--2---:R-:W-:Y:S02]  /*12eb0*/  ISETP.GE.AND P4, PT, R15, RZ, PT ;  /* 0x000000ff0f00720c */ /* 0x004fe40003f86270 */
[----:B-----5:R-:W-:Y:S02]  /*12ec0*/  IABS R7, R8 ;  /* 0x0000000800077213 */ /* 0x020fe40000000000 */
[----:B------:R-:W-:Y:S02]  /*12ed0*/  ISETP.GE.AND P0, PT, R8, RZ, PT ;  /* 0x000000ff0800720c */ /* 0x000fe40003f06270 */
[----:B------:R-:W-:Y:S01]  /*12ee0*/  IABS R8, R15 ;  /* 0x0000000f00087213 */ /* 0x000fe20000000000 */
[----:B------:R-:W-:-:S02]  /*12ef0*/  IMAD.MOV.U32 R15, RZ, RZ, R12 ;  /* 0x000000ffff0f7224 */ /* 0x000fc400078e000c */
[----:B------:R-:W2:Y:S02]  /*12f00*/  LDL.LU R12, [R1+0x18c] ;  /* 0x00018c00010c7983 */ /* 0x000ea40000300800 */
[----:B------:R-:W-:-:S05]  /*12f10*/  @!P5 IMAD.IADD R4, R4, 0x1, -R26 ;  /* 0x000000010404d824 */ /* 0x000fca00078e0a1a */
[----:B------:R-:W-:Y:S01]  /*12f20*/  ISETP.GT.U32.AND P5, PT, R26, R4, PT ;  /* 0x000000041a00720c */ /* 0x000fe20003fa4070 */
[----:B0-----:R-:W-:-:S12]  /*12f30*/  IMAD.HI.U32 R9, R0, R7, RZ ;  /* 0x0000000700097227 */ /* 0x001fd800078e00ff */
[----:B------:R-:W-:Y:S01]  /*12f40*/  @!P5 IMAD.IADD R4, R4, 0x1, -R26 ;  /* 0x000000010404d824 */ /* 0x000fe200078e0a1a */
[C---:B------:R-:W-:Y:S02]  /*12f50*/  ISETP.GT.U32.AND P5, PT, R26.reuse, R5, PT ;  /* 0x000000051a00720c */ /* 0x040fe40003fa4070 */
[C---:B------:R-:W-:Y:S01]  /*12f60*/  ISETP.GT.U32.AND P1, PT, R26.reuse, R6, PT ;  /* 0x000000061a00720c */ /* 0x040fe20003f24070 */
[----:B------:R-:W-:Y:S02]  /*12f70*/  IMAD.MOV R9, RZ, RZ, -R9 ;  /* 0x000000ffff097224 */ /* 0x000fe400078e0a09 */
[----:B-1----:R-:W-:Y:S02]  /*12f80*/  IMAD.MOV.U32 R10, RZ, RZ, R4 ;  /* 0x000000ffff0a7224 */ /* 0x002fe400078e0004 */
[----:B------:R-:W-:-:S06]  /*12f90*/  IMAD R7, R26, R9, R7 ;  /* 0x000000091a077224 */ /* 0x000fcc00078e0207 */
[----:B------:R-:W-:Y:S02]  /*12fa0*/  @!P5 IMAD.IADD R5, R5, 0x1, -R26 ;  /* 0x000000010505d824 */ /* 0x000fe400078e0a1a */
[----:B------:R-:W-:-:S03]  /*12fb0*/  IMAD.HI.U32 R9, R0, R8, RZ ;  /* 0x0000000800097227 */ /* 0x000fc600078e00ff */
[----:B------:R-:W-:Y:S01]  /*12fc0*/  ISETP.GT.U32.AND P5, PT, R26, R5, PT ;  /* 0x000000051a00720c */ /* 0x000fe20003fa4070 */
[----:B------:R-:W-:Y:S02]  /*12fd0*/  @!P3 IMAD.MOV R10, RZ, RZ, -R10 ;  /* 0x000000ffff0ab224 */ /* 0x000fe400078e0a0a */
[----:B------:R-:W-:Y:S02]  /*12fe0*/  IMAD.MOV R9, RZ, RZ, -R9 ;  /* 0x000000ffff097224 */ /* 0x000fe400078e0a09 */
[----:B------:R-:W-:Y:S01]  /*12ff0*/  @!P1 IMAD.IADD R6, R6, 0x1, -R26 ;  /* 0x0000000106069824 */ /* 0x000fe200078e0a1a */
[----:B---3--:R-:W-:Y:S01]  /*13000*/  IABS R2, R11 ;  /* 0x0000000b00027213 */ /* 0x008fe20000000000 */
[----:B------:R0:W-:Y:S01]  /*13010*/  STL [R1+0x6a4], R10 ;  /* 0x0006a40a01007387 */ /* 0x0001e20000100800 */
[----:B------:R-:W-:Y:S01]  /*13020*/  ISETP.GE.AND P1, PT, R11, RZ, PT ;  /* 0x000000ff0b00720c */ /* 0x000fe20003f26270 */
[----:B------:R-:W-:Y:S01]  /*13030*/  IMAD R8, R26, R9, R8 ;  /* 0x000000091a087224 */ /* 0x000fe200078e0208 */
[----:B----4-:R-:W-:Y:S01]  /*13040*/  IABS R11, R14 ;  /* 0x0000000e000b7213 */ /* 0x010fe20000000000 */
[----:B------:R-:W-:-:S02]  /*13050*/  IMAD.MOV.U32 R9, RZ, RZ, R15 ;  /* 0x000000ffff097224 */ /* 0x000fc400078e000f */
[----:B------:R-:W-:Y:S01]  /*13060*/  @!P5 IMAD.IADD R5, R5, 0x1, -R26 ;  /* 0x000000010505d824 */ /* 0x000fe200078e0a1a */
[----:B0-----:R-:W-:Y:S01]  /*13070*/  IABS R10, R15 ;  /* 0x0000000f000a7213 */ /* 0x001fe20000000000 */
[----:B------:R-:W-:Y:S02]  /*13080*/  IMAD.MOV.U32 R15, RZ, RZ, R6 ;  /* 0x000000ffff0f7224 */ /* 0x000fe400078e0006 */
[----:B------:R-:W-:-:S04]  /*13090*/  IMAD.HI.U32 R6, R0, R11, RZ ;  /* 0x0000000b00067227 */ /* 0x000fc800078e00ff */
[----:B------:R-:W-:Y:S02]  /*130a0*/  @!P2 IMAD.MOV R15, RZ, RZ, -R15 ;  /* 0x000000ffff0fa224 */ /* 0x000fe400078e0a0f */
[----:B------:R-:W-:Y:S02]  /*130b0*/  @!P6 IMAD.MOV R5, RZ, RZ, -R5 ;  /* 0x000000ffff05e224 */ /* 0x000fe400078e0a05 */
[----:B------:R-:W-:Y:S01]  /*130c0*/  IMAD.MOV R6, RZ, RZ, -R6 ;  /* 0x000000ffff067224 */ /* 0x000fe200078e0a06 */
[----:B------:R0:W-:Y:S03]  /*130d0*/  STL [R1+0x834], R15 ;  /* 0x0008340f01007387 */ /* 0x0001e60000100800 */
[----:B------:R-:W-:Y:S01]  /*130e0*/  IMAD R6, R26, R6, R11 ;  /* 0x000000061a067224 */ /* 0x000fe200078e020b */
[----:B0-----:R-:W3:Y:S04]  /*130f0*/  LDL R15, [R1+0x190] ;  /* 0x00019000010f7983 */ /* 0x001ee80000100800 */
[----:B------:R0:W-:Y:S04]  /*13100*/  STL [R1+0x830], R5 ;  /* 0x0008300501007387 */ /* 0x0001e80000100800 */
[----:B--2---:R1:W-:Y:S04]  /*13110*/  STL [R1+0x768c], R12 ;  /* 0x00768c0c01007387 */ /* 0x0043e80000100800 */
[----:B------:R-:W2:Y:S01]  /*13120*/  LDL.LU R11, [R1+0x194] ;  /* 0x00019400010b7983 */ /* 0x000ea20000300800 */
[----:B------:R-:W-:Y:S01]  /*13130*/  IMAD.HI.U32 R4, R0, R2, RZ ;  /* 0x0000000200047227 */ /* 0x000fe200078e00ff */
[----:B------:R-:W-:-:S03]  /*13140*/  ISETP.GT.U32.AND P3, PT, R26, R7, PT ;  /* 0x000000071a00720c */ /* 0x000fc60003f64070 */
[----:B------:R-:W-:Y:S01]  /*13150*/  IMAD.MOV R4, RZ, RZ, -R4 ;  /* 0x000000ffff047224 */ /* 0x000fe200078e0a04 */
[----:B------:R-:W-:-:S03]  /*13160*/  ISETP.GT.U32.AND P5, PT, R26, R8, PT ;  /* 0x000000081a00720c */ /* 0x000fc60003fa4070 */
[----:B------:R-:W-:-:S05]  /*13170*/  IMAD R2, R26, R4, R2 ;  /* 0x000000041a027224 */ /* 0x000fca00078e0202 */
[----:B------:R-:W-:Y:S01]  /*13180*/  ISETP.GT.U32.AND P2, PT, R26, R2, PT ;  /* 0x000000021a00720c */ /* 0x000fe20003f44070 */
[----:B------:R-:W-:-:S05]  /*13190*/  @!P3 IMAD.IADD R7, R7, 0x1, -R26 ;  /* 0x000000010707b824 */ /* 0x000fca00078e0a1a */
[----:B------:R-:W-:Y:S01]  /*131a0*/  ISETP.GT.U32.AND P3, PT, R26, R7, PT ;  /* 0x000000071a00720c */ /* 0x000fe20003f64070 */
[----:B------:R-:W-:-:S05]  /*131b0*/  @!P5 IMAD.IADD R8, R8, 0x1, -R26 ;  /* 0x000000010808d824 */ /* 0x000fca00078e0a1a */
[----:B------:R-:W-:Y:S01]  /*131c0*/  ISETP.GT.U32.AND P5, PT, R26, R8, PT ;  /* 0x000000081a00720c */ /* 0x000fe20003fa4070 */
[----:B------:R-:W-:Y:S01]  /*131d0*/  @!P2 IMAD.IADD R2, R2, 0x1, -R26 ;  /* 0x000000010202a824 */ /* 0x000fe200078e0a1a */
[----:B------:R-:W-:-:S04]  /*131e0*/  ISETP.GE.AND P6, PT, R9, RZ, PT ;  /* 0x000000ff0900720c */ /* 0x000fc80003fc6270 */
[----:B------:R-:W-:Y:S01]  /*131f0*/  ISETP.GT.U32.AND P2, PT, R26, R2, PT ;  /* 0x000000021a00720c */ /* 0x000fe20003f44070 */
[----:B------:R-:W-:-:S04]  /*13200*/  @!P3 IMAD.IADD R7, R7, 0x1, -R26 ;  /* 0x000000010707b824 */ /* 0x000fc800078e0a1a */
[----:B------:R-:W-:Y:S02]  /*13210*/  IMAD.MOV.U32 R9, RZ, RZ, R7 ;  /* 0x000000ffff097224 */ /* 0x000fe400078e0007 */
[----:B------:R-:W-:Y:S02]  /*13220*/  @!P5 IMAD.IADD R8, R8, 0x1, -R26 ;  /* 0x000000010808d824 */ /* 0x000fe400078e0a1a */
[----:B------:R-:W-:Y:S01]  /*13230*/  @!P0 IMAD.MOV R9, RZ, RZ, -R9 ;  /* 0x000000ffff098224 */ /* 0x000fe200078e0a09 */
[----:B0-----:R-:W-:Y:S01]  /*13240*/  IABS R5, R12 ;  /* 0x0000000c00057213 */ /* 0x001fe20000000000 */
[----:B-1----:R-:W-:Y:S02]  /*13250*/  IMAD.MOV.U32 R12, RZ, RZ, R8 ;  /* 0x000000ffff0c7224 */ /* 0x002fe400078e0008 */
[----:B------:R-:W-:Y:S01]  /*13260*/  @!P2 IMAD.IADD R2, R2, 0x1, -R26 ;  /* 0x000000010202a824 */ /* 0x000fe200078e0a1a */
[----:B------:R0:W-:Y:S01]  /*13270*/  STL [R1+0x698], R9 ;  /* 0x0006980901007387 */ /* 0x0001e20000100800 */
[----:B------:R-:W-:Y:S01]  /*13280*/  @!P4 IMAD.MOV R12, RZ, RZ, -R12 ;  /* 0x000000ffff0cc224 */ /* 0x000fe200078e0a0c */
[----:B------:R-:W-:-:S02]  /*13290*/  ISETP.GE.AND P5, PT, R14, RZ, PT ;  /* 0x000000ff0e00720c */ /* 0x000fc40003fa6270 */
[----:B---3--:R-:W-:Y:S01]  /*132a0*/  IABS R7, R15 ;  /* 0x0000000f00077213 */ /* 0x008fe20000000000 */
[----:B--2---:R1:W-:Y:S01]  /*132b0*/  STL [R1+0x7684], R11 ;  /* 0x0076840b01007387 */ /* 0x0043e20000100800 */
[----:B0-----:R-:W-:-:S03]  /*132c0*/  IABS R9, R11 ;  /* 0x0000000b00097213 */ /* 0x001fc60000000000 */
[----:B------:R0:W-:Y:S04]  /*132d0*/  STL [R1+0x7688], R20 ;  /* 0x0076881401007387 */ /* 0x0001e80000100800 */
[----:B-1----:R-:W2:Y:S04]  /*132e0*/  LDL.LU R11, [R1+0x190] ;  /* 0x00019000010b7983 */ /* 0x002ea80000300800 */
[----:B------:R-:W3:Y:S01]  /*132f0*/  LDL.LU R14, [R1+0x1cc] ;  /* 0x0001cc00010e7983 */ /* 0x000ee20000300800 */
[----:B0-----:R-:W-:-:S03]  /*13300*/  IMAD.MOV.U32 R20, RZ, RZ, R2 ;  /* 0x000000ffff147224 */ /* 0x001fc600078e0002 */
[----:B------:R-:W4:Y:S04]  /*13310*/  LDL.LU R15, [R1+0x19c] ;  /* 0x00019c00010f7983 */ /* 0x000f280000300800 */
[----:B------:R-:W5:Y:S04]  /*13320*/  LDL.LU R2, [R1+0x198] ;  /* 0x0001980001027983 */ /* 0x000f680000300800 */
[----:B------:R0:W-:Y:S04]  /*13330*/  STL [R1+0x694], R12 ;  /* 0x0006940c01007387 */ /* 0x0001e80000100800 */
[----:B0-----:R-:W3:Y:S01]  /*13340*/  LDL.LU R12, [R1+0x768c] ;  /* 0x00768c00010c7983 */ /* 0x001ee20000300800 */
[----:B------:R-:W-:-:S02]  /*13350*/  @!P1 IMAD.MOV R20, RZ, RZ, -R20 ;  /* 0x000000ffff149224 */ /* 0x000fc400078e0a14 */
[----:B------:R-:W-:-:S04]  /*13360*/  IMAD.HI.U32 R4, R0, R10, RZ ;  /* 0x0000000a00047227 */ /* 0x000fc800078e00ff */
[----:B------:R-:W-:-:S04]  /*13370*/  IMAD.MOV R4, RZ, RZ, -R4 ;  /* 0x000000ffff047224 */ /* 0x000fc800078e0a04 */
[----:B------:R-:W-:Y:S01]  /*13380*/  IMAD R4, R26, R4, R10 ;  /* 0x000000041a047224 */ /* 0x000fe200078e020a */
[----:B--2---:R-:W-:Y:S02]  /*13390*/  ISETP.GE.AND P1, PT, R11, RZ, PT ;  /* 0x000000ff0b00720c */ /* 0x004fe40003f26270 */
[----:B---3--:R-:W-:Y:S02]  /*133a0*/  ISETP.GE.AND P4, PT, R12, RZ, PT ;  /* 0x000000ff0c00720c */ /* 0x008fe40003f86270 */
[----:B------:R-:W2:Y:S04]  /*133b0*/  LDL.LU R12, [R1+0x1a0] ;  /* 0x0001a000010c7983 */ /* 0x000ea80000300800 */
[----:B------:R0:W-:Y:S04]  /*133c0*/  STL [R1+0x82c], R20 ;  /* 0x00082c1401007387 */ /* 0x0001e80000100800 */
[----:B0-----:R-:W3:Y:S04]  /*133d0*/  LDL.LU R20, [R1+0x7688] ;  /* 0x0076880001147983 */ /* 0x001ee80000300800 */
[----:B------:R-:W4:Y:S01]  /*133e0*/  LDL.LU R11, [R1+0x7684] ;  /* 0x00768400010b7983 */ /* 0x000f220000300800 */
[----:B------:R-:W-:Y:S01]  /*133f0*/  IMAD.HI.U32 R10, R0, R5, RZ ;  /* 0x00000005000a7227 */ /* 0x000fe200078e00ff */
[----:B------:R-:W-:-:S03]  /*13400*/  ISETP.GT.U32.AND P0, PT, R26, R6, PT ;  /* 0x000000061a00720c */ /* 0x000fc60003f04070 */
[----:B------:R-:W-:Y:S01]  /*13410*/  IMAD.MOV R10, RZ, RZ, -R10 ;  /* 0x000000ffff0a7224 */ /* 0x000fe200078e0a0a */
[----:B------:R-:W-:-:S03]  /*13420*/  ISETP.GT.U32.AND P3, PT, R26, R4, PT ;  /* 0x000000041a00720c */ /* 0x000fc60003f64070 */
[----:B------:R-:W-:-:S05]  /*13430*/  IMAD R5, R26, R10, R5 ;  /* 0x0000000a1a057224 */ /* 0x000fca00078e0205 */
[----:B------:R-:W-:Y:S01]  /*13440*/  ISETP.GT.U32.AND P2, PT, R26, R5, PT ;  /* 0x000000051a00720c */ /* 0x000fe20003f44070 */
[----:B------:R-:W-:-:S04]  /*13450*/  @!P0 IMAD.IADD R6, R6, 0x1, -R26 ;  /* 0x0000000106068824 */ /* 0x000fc800078e0a1a */
[----:B------:R-:W-:Y:S01]  /*13460*/  @!P3 IMAD.IADD R4, R4, 0x1, -R26 ;  /* 0x000000010404b824 */ /* 0x000fe200078e0a1a */
[----:B------:R-:W-:-:S04]  /*13470*/  ISETP.GT.U32.AND P0, PT, R26, R6, PT ;  /* 0x000000061a00720c */ /* 0x000fc80003f04070 */
[----:B------:R-:W-:-:S03]  /*13480*/  ISETP.GT.U32.AND P3, PT, R26, R4, PT ;  /* 0x000000041a00720c */ /* 0x000fc60003f64070 */
[----:B------:R-:W-:Y:S02]  /*13490*/  @!P2 IMAD.IADD R5, R5, 0x1, -R26 ;  /* 0x000000010505a824 */ /* 0x000fe400078e0a1a */
[----:B------:R-:W-:-:S03]  /*134a0*/  IMAD.MOV.U32 R10, RZ, RZ, R9 ;  /* 0x000000ffff0a7224 */ /* 0x000fc600078e0009 */
[----:B------:R-:W-:Y:S01]  /*134b0*/  ISETP.GT.U32.AND P2, PT, R26, R5, PT ;  /* 0x000000051a00720c */ /* 0x000fe20003f44070 */
[----:B------:R-:W-:-:S04]  /*134c0*/  IMAD.HI.U32 R9, R0, R7, RZ ;  /* 0x0000000700097227 */ /* 0x000fc800078e00ff */
[--C-:B------:R-:W-:Y:S02]  /*134d0*/  @!P0 IMAD.IADD R6, R6, 0x1, -R26.reuse ;  /* 0x0000000106068824 */ /* 0x100fe400078e0a1a */
[----:B------:R-:W-:Y:S02]  /*134e0*/  @!P3 IMAD.IADD R4, R4, 0x1, -R26 ;  /* 0x000000010404b824 */ /* 0x000fe400078e0a1a */
[----:B------:R-:W-:Y:S02]  /*134f0*/  IMAD.MOV R9, RZ, RZ, -R9 ;  /* 0x000000ffff097224 */ /* 0x000fe400078e0a09 */
[----:B------:R-:W-:Y:S02]  /*13500*/  @!P6 IMAD.MOV R4, RZ, RZ, -R4 ;  /* 0x000000ffff04e224 */ /* 0x000fe400078e0a04 */
[----:B------:R-:W-:Y:S01]  /*13510*/  IMAD R7, R26, R9, R7 ;  /* 0x000000091a077224 */ /* 0x000fe200078e0207 */
[----:B------:R-:W-:Y:S01]  /*13520*/  IABS R9, R14 ;  /* 0x0000000e00097213 */ /* 0x000fe20000000000 */
[----:B------:R-:W-:Y:S01]  /*13530*/  @!P2 IMAD.IADD R5, R5, 0x1, -R26 ;  /* 0x000000010505a824 */ /* 0x000fe200078e0a1a */
[----:B------:R-:W-:Y:S01]  /*13540*/  STL [R1+0x68c], R4 ;  /* 0x00068c0401007387 */ /* 0x000fe20000100800 */
[----:B------:R-:W-:-:S02]  /*13550*/  ISETP.GE.AND P2, PT, R14, RZ, PT ;  /* 0x000000ff0e00720c */ /* 0x000fc40003f46270 */
[----:B------:R-:W-:-:S04]  /*13560*/  IMAD.MOV.U32 R14, RZ, RZ, R5 ;  /* 0x000000ffff0e7224 */ /* 0x000fc800078e0005 */
[----:B------:R-:W-:Y:S01]  /*13570*/  @!P4 IMAD.MOV R14, RZ, RZ, -R14 ;  /* 0x000000ffff0ec224 */ /* 0x000fe200078e0a0e */
[----:B----4-:R-:W-:Y:S01]  /*13580*/  ISETP.GE.AND P3, PT, R11, RZ, PT ;  /* 0x000000ff0b00720c */ /* 0x010fe20003f66270 */
[----:B------:R-:W-:-:S04]  /*13590*/  IMAD.MOV.U32 R11, RZ, RZ, R6 ;  /* 0x000000ffff0b7224 */ /* 0x000fc800078e0006 */
[----:B------:R-:W-:-:S05]  /*135a0*/  @!P5 IMAD.MOV R11, RZ, RZ, -R11 ;  /* 0x000000ffff0bd224 */ /* 0x000fca00078e0a0b */
[----:B------:R0:W-:Y:S04]  /*135b0*/  STL [R1+0x688], R11 ;  /* 0x0006880b01007387 */ /* 0x0001e80000100800 */
[----:B------:R-:W4:Y:S01]  /*135c0*/  LDL R5, [R1+0x1a4] ;  /* 0x0001a40001057983 */ /* 0x000f220000100800 */
[----:B0-----:R-:W-:-:S04]  /*135d0*/  IMAD.HI.U32 R11, R0, R9, RZ ;  /* 0x00000009000b7227 */ /* 0x001fc800078e00ff */
[----:B------:R-:W-:Y:S01]  /*135e0*/  IMAD.MOV R11, RZ, RZ, -R11 ;  /* 0x000000ffff0b7224 */ /* 0x000fe200078e0a0b */
[----:B------:R0:W-:Y:S03]  /*135f0*/  STL [R1+0x684], R14 ;  /* 0x0006840e01007387 */ /* 0x0001e60000100800 */
[----:B------:R-:W-:Y:S01]  /*13600*/  IMAD R9, R26, R11, R9 ;  /* 0x0000000b1a097224 */ /* 0x000fe200078e0209 */
[----:B0-----:R-:W3:Y:S04]  /*13610*/  LDL.LU R14, [R1+0x1ac] ;  /* 0x0001ac00010e7983 */ /* 0x001ee80000300800 */
[----:B------:R-:W4:Y:S01]  /*13620*/  LDL R11, [R1+0x1a8] ;  /* 0x0001a800010b7983 */ /* 0x000f220000100800 */
[----:B------:R-:W-:-:S04]  /*13630*/  IMAD.HI.U32 R8, R0, R10, RZ ;  /* 0x0000000a00087227 */ /* 0x000fc800078e00ff */
[----:B------:R-:W-:Y:S01]  /*13640*/  IMAD.MOV R8, RZ, RZ, -R8 ;  /* 0x000000ffff087224 */ /* 0x000fe200078e0a08 */
[----:B------:R-:W-:-:S03]  /*13650*/  ISETP.GT.U32.AND P0, PT, R26, R7, PT ;  /* 0x000000071a00720c */ /* 0x000fc60003f04070 */
[----:B------:R-:W-:-:S05]  /*13660*/  IMAD R8, R26, R8, R10 ;  /* 0x000000081a087224 */ /* 0x000fca00078e020a */
[----:B------:R-:W-:Y:S02]  /*13670*/  ISETP.GT.U32.AND P5, PT, R26, R8, PT ;  /* 0x000000081a00720c */ /* 0x000fe40003fa4070 */
[----:B-----5:R-:W-:Y:S02]  /*13680*/  IABS R10, R2 ;  /* 0x00000002000a7213 */ /* 0x020fe40000000000 */
[----:B------:R-:W-:Y:S01]  /*13690*/  ISETP.GE.AND P6, PT, R2, RZ, PT ;  /* 0x000000ff0200720c */ /* 0x000fe20003fc6270 */
[----:B------:R-:W-:Y:S02]  /*136a0*/  @!P0 IMAD.IADD R7, R7, 0x1, -R26 ;  /* 0x0000000107078824 */ /* 0x000fe400078e0a1a */
[----:B------:R-:W-:Y:S01]  /*136b0*/  IMAD.HI.U32 R2, R0, R10, RZ ;  /* 0x0000000a00027227 */ /* 0x000fe200078e00ff */
[----:B------:R-:W-:Y:S02]  /*136c0*/  IABS R6, R15 ;  /* 0x0000000f00067213 */ /* 0x000fe40000000000 */
[----:B------:R-:W-:-:S03]  /*136d0*/  ISETP.GT.U32.AND P0, PT, R26, R7, PT ;  /* 0x000000071a00720c */ /* 0x000fc60003f04070 */
[----:B------:R-:W-:Y:S02]  /*136e0*/  @!P5 IMAD.IADD R8, R8, 0x1, -R26 ;  /* 0x000000010808d824 */ /* 0x000fe400078e0a1a */
[----:B------:R-:W-:-:S03]  /*136f0*/  IMAD.MOV R2, RZ, RZ, -R2 ;  /* 0x000000ffff027224 */ /* 0x000fc600078e0a02 */
[C---:B------:R-:W-:Y:S01]  /*13700*/  ISETP.GT.U32.AND P5, PT, R26.reuse, R8, PT ;  /* 0x000000081a00720c */ /* 0x040fe20003fa4070 */
[----:B------:R-:W-:Y:S02]  /*13710*/  IMAD R10, R26, R2, R10 ;  /* 0x000000021a0a7224 */ /* 0x000fe400078e020a */
[----:B------:R-:W-:Y:S01]  /*13720*/  IMAD.HI.U32 R2, R0, R6, RZ ;  /* 0x0000000600027227 */ /* 0x000fe200078e00ff */
[----:B--2---:R-:W-:-:S03]  /*13730*/  IABS R4, R12 ;  /* 0x0000000c00047213 */ /* 0x004fc60000000000 */
[----:B------:R-:W-:Y:S02]  /*13740*/  IMAD.MOV R2, RZ, RZ, -R2 ;  /* 0x000000ffff027224 */ /* 0x000fe400078e0a02 */
[----:B------:R-:W-:Y:S02]  /*13750*/  @!P0 IMAD.IADD R7, R7, 0x1, -R26 ;  /* 0x0000000107078824 */ /* 0x000fe400078e0a1a */
[----:B------:R-:W-:Y:S02]  /*13760*/  IMAD R2, R26, R2, R6 ;  /* 0x000000021a027224 */ /* 0x000fe400078e0206 */
[----:B------:R-:W-:Y:S02]  /*13770*/  IMAD.MOV.U32 R6, RZ, RZ, R4 ;  /* 0x000000ffff067224 */ /* 0x000fe400078e0004 */
[----:B------:R-:W-:Y:S02]  /*13780*/  @!P5 IMAD.IADD R8, R8, 0x1, -R26 ;  /* 0x000000010808d824 */ /* 0x000fe400078e0a1a */
[----:B------:R-:W-:Y:S01]  /*13790*/  @!P1 IMAD.MOV R7, RZ, RZ, -R7 ;  /* 0x000000ffff079224 */ /* 0x000fe200078e0a07 */
[----:B------:R-:W-:Y:S01]  /*137a0*/  ISETP.GE.AND P1, PT, R15, RZ, PT ;  /* 0x000000ff0f00720c */ /* 0x000fe20003f26270 */
[----:B------:R-:W-:-:S04]  /*137b0*/  IMAD.MOV.U32 R15, RZ, RZ, R8 ;  /* 0x000000ffff0f7224 */ /* 0x000fc800078e0008 */
[----:B------:R-:W-:Y:S01]  /*137c0*/  @!P3 IMAD.MOV R15, RZ, RZ, -R15 ;  /* 0x000000ffff0fb224 */ /* 0x000fe200078e0a0f */
[----:B------:R-:W-:Y:S04]  /*137d0*/  STL [R1+0x680], R7 ;  /* 0x0006800701007387 */ /* 0x000fe80000100800 */
[----:B------:R-:W-:Y:S04]  /*137e0*/  STL [R1+0x7680], R0 ;  /* 0x0076800001007387 */ /* 0x000fe80000100800 */
[----:B------:R-:W2:Y:S04]  /*137f0*/  LDL R8, [R1+0x1b0] ;  /* 0x0001b00001087983 */ /* 0x000ea80000100800 */
[----:B------:R0:W-:Y:S01]  /*13800*/  STL [R1+0x67c], R15 ;  /* 0x00067c0f01007387 */ /* 0x0001e20000100800 */
[----:B----4-:R-:W-:Y:S01]  /*13810*/  IABS R4, R11 ;  /* 0x0000000b00047213 */ /* 0x010fe20000000000 */
[----:B------:R-:W-:-:S04]  /*13820*/  IMAD.HI.U32 R11, R0, R6, RZ ;  /* 0x00000006000b7227 */ /* 0x000fc800078e00ff */
[----:B------:R-:W-:-:S04]  /*13830*/  IMAD.MOV R11, RZ, RZ, -R11 ;  /* 0x000000ffff0b7224 */ /* 0x000fc800078e0a0b */
[C---:B------:R-:W-:Y:S02]  /*13840*/  IMAD R6, R26.reuse, R11, R6 ;  /* 0x0000000b1a067224 */ /* 0x040fe400078e0206 */
[----:B------:R-:W4:Y:S04]  /*13850*/  LDL.LU R11, [R1+0x1a4] ;  /* 0x0001a400010b7983 */ /* 0x000f280000300800 */
[----:B0-----:R-:W5:Y:S01]  /*13860*/  LDL.LU R15, [R1+0x1bc] ;  /* 0x0001bc00010f7983 */ /* 0x001f620000300800 */
[----:B------:R-:W-:-:S13]  /*13870*/  ISETP.GT.U32.AND P0, PT, R26, R9, PT ;  /* 0x000000091a00720c */ /* 0x000fda0003f04070 */
[----:B------:R-:W-:Y:S01]  /*13880*/  @!P0 IMAD.IADD R9, R9, 0x1, -R26 ;  /* 0x0000000109098824 */ /* 0x000fe200078e0a1a */
[----:B------:R-:W-:Y:S01]  /*13890*/  ISETP.GE.AND P0, PT, R12, RZ, PT ;  /* 0x000000ff0c00720c */ /* 0x000fe20003f06270 */
[----:B------:R-:W-:-:S04]  /*138a0*/  IMAD.HI.U32 R12, R0, R4, RZ ;  /* 0x00000004000c7227 */ /* 0x000fc800078e00ff */
[----:B------:R-:W-:-:S04]  /*138b0*/  IMAD.MOV R12, RZ, RZ, -R12 ;  /* 0x000000ffff0c7224 */ /* 0x000fc800078e0a0c */
[C---:B------:R-:W-:Y:S01]  /*138c0*/  IMAD R4, R26.reuse, R12, R4 ;  /* 0x0000000c1a047224 */ /* 0x040fe200078e0204 */
[----:B------:R-:W-:Y:S01]  /*138d0*/  ISETP.GT.U32.AND P4, PT, R26, R10, PT ;  /* 0x0000000a1a00720c */ /* 0x000fe20003f84070 */
[----:B-----5:R0:W-:Y:S04]  /*138e0*/  STL [R1+0x767c], R15 ;  /* 0x00767c0f01007387 */ /* 0x0201e80000100800 */
[----:B0-----:R-:W5:Y:S04]  /*138f0*/  LDL R15, [R1+0x1b8] ;  /* 0x0001b800010f7983 */ /* 0x001f680000100800 */
[----:B------:R-:W3:Y:S04]  /*13900*/  LDL.LU R12, [R1+0x1a8] ;  /* 0x0001a800010c7983 */ /* 0x000ee80000300800 */
[----:B------:R-:W-:Y:S01]  /*13910*/  @!P4 IMAD.IADD R10, R10, 0x1, -R26 ;  /* 0x000000010a0ac824 */ /* 0x000fe200078e0a1a */
[----:B------:R-:W-:-:S04]  /*13920*/  ISETP.GT.U32.AND P5, PT, R26, R2, PT ;  /* 0x000000021a00720c */ /* 0x000fc80003fa4070 */
[C---:B------:R-:W-:Y:S02]  /*13930*/  ISETP.GT.U32.AND P4, PT, R26.reuse, R10, PT ;  /* 0x0000000a1a00720c */ /* 0x040fe40003f84070 */
[----:B------:R-:W-:Y:S02]  /*13940*/  IABS R5, R5 ;  /* 0x0000000500057213 */ /* 0x000fe40000000000 */
[----:B------:R-:W-:-:S05]  /*13950*/  ISETP.GT.U32.AND P3, PT, R26, R9, PT ;  /* 0x000000091a00720c */ /* 0x000fca0003f64070 */
[----:B------:R-:W-:-:S04]  /*13960*/  @!P5 IMAD.IADD R2, R2, 0x1, -R26 ;  /* 0x000000010202d824 */ /* 0x000fc800078e0a1a */
[----:B------:R-:W-:Y:S01]  /*13970*/  @!P4 IMAD.IADD R10, R10, 0x1, -R26 ;  /* 0x000000010a0ac824 */ /* 0x000fe200078e0a1a */
[----:B------:R-:W-:Y:S01]  /*13980*/  ISETP.GT.U32.AND P4, PT, R26, R6, PT ;  /* 0x000000061a00720c */ /* 0x000fe20003f84070 */
[----:B------:R-:W-:Y:S01]  /*13990*/  IMAD.HI.U32 R7, R0, R5, RZ ;  /* 0x0000000500077227 */ /* 0x000fe200078e00ff */
[----:B------:R-:W-:-:S03]  /*139a0*/  ISETP.GT.U32.AND P5, PT, R26, R2, PT ;  /* 0x000000021a00720c */ /* 0x000fc60003fa4070 */
[----:B------:R-:W-:-:S04]  /*139b0*/  IMAD.MOV.U32 R0, RZ, RZ, R10 ;  /* 0x000000ffff007224 */ /* 0x000fc800078e000a */
[----:B------:R-:W-:Y:S02]  /*139c0*/  @!P6 IMAD.MOV R0, RZ, RZ, -R0 ;  /* 0x000000ffff00e224 */ /* 0x000fe400078e0a00 */
[--C-:B------:R-:W-:Y:S02]  /*139d0*/  @!P3 IMAD.IADD R9, R9, 0x1, -R26.reuse ;  /* 0x000000010909b824 */ /* 0x100fe400078e0a1a */
[--C-:B------:R-:W-:Y:S01]  /*139e0*/  @!P4 IMAD.IADD R6, R6, 0x1, -R26.reuse ;  /* 0x000000010606c824 */ /* 0x100fe200078e0a1a */
[----:B------:R0:W-:Y:S01]  /*139f0*/  STL [R1+0x828], R0 ;  /* 0x0008280001007387 */ /* 0x0001e20000100800 */
[----:B------:R-:W-:-:S03]  /*13a00*/  @!P5 IMAD.IADD R2, R2, 0x1, -R26 ;  /* 0x000000010202d824 */ /* 0x000fc600078e0a1a */
[----:B0-----:R-:W4:Y:S01]  /*13a10*/  LDL.LU R0, [R1+0x7680] ;  /* 0x0076800001007983 */ /* 0x001f220000300800 */
[----:B---3--:R-:W-:Y:S02]  /*13a20*/  ISETP.GE.AND P4, PT, R12, RZ, PT ;  /* 0x000000ff0c00720c */ /* 0x008fe40003f86270 */
[----:B-----5:R-:W-:Y:S01]  /*13a30*/  IABS R12, R15 ;  /* 0x0000000f000c7213 */ /* 0x020fe20000000000 */
[----:B------:R-:W-:-:S04]  /*13a40*/  IMAD.MOV.U32 R15, RZ, RZ, R9 ;  /* 0x000000ffff0f7224 */ /* 0x000fc800078e0009 */
[----:B------:R-:W-:Y:S02]  /*13a50*/  @!P2 IMAD.MOV R15, RZ, RZ, -R15 ;  /* 0x000000ffff0fa224 */ /* 0x000fe400078e0a0f */
[----:B------:R-:W-:Y:S02]  /*13a60*/  IMAD.MOV.U32 R9, RZ, RZ, R2 ;  /* 0x000000ffff097224 */ /* 0x000fe400078e0002 */
[----:B------:R-:W3:Y:S04]  /*13a70*/  LDL R2, [R1+0x1c0] ;  /* 0x0001c00001027983 */ /* 0x000ee80000100800 */
[----:B------:R0:W-:Y:S04]  /*13a80*/  STL [R1+0x824], R15 ;  /* 0x0008240f01007387 */ /* 0x0001e80000100800 */
[----:B0-----:R-:W5:Y:S01]  /*13a90*/  LDL.LU R15, [R1+0x767c] ;  /* 0x00767c00010f7983 */ /* 0x001f620000300800 */
[----:B------:R-:W-:Y:S01]  /*13aa0*/  IMAD.MOV R7, RZ, RZ, -R7 ;  /* 0x000000ffff077224 */ /* 0x000fe200078e0a07 */
[----:B--2---:R-:W-:-:S03]  /*13ab0*/  IABS R10, R8 ;  /* 0x00000008000a7213 */ /* 0x004fc60000000000 */
[C---:B------:R-:W-:Y:S01]  /*13ac0*/  IMAD R5, R26.reuse, R7, R5 ;  /* 0x000000071a057224 */ /* 0x040fe200078e0205 */
[----:B------:R-:W-:Y:S02]  /*13ad0*/  IABS R7, R14 ;  /* 0x0000000e00077213 */ /* 0x000fe40000000000 */
[----:B------:R-:W-:-:S03]  /*13ae0*/  ISETP.GT.U32.AND P3, PT, R26, R4, PT ;  /* 0x000000041a00720c */ /* 0x000fc60003f64070 */
[----:B------:R-:W-:Y:S01]  /*13af0*/  IMAD.MOV.U32 R8, RZ, RZ, R7 ;  /* 0x000000ffff087224 */ /* 0x000fe200078e0007 */
[----:B----4-:R-:W-:Y:S01]  /*13b00*/  ISETP.GE.AND P5, PT, R11, RZ, PT ;  /* 0x000000ff0b00720c */ /* 0x010fe20003fa6270 */
[----:B------:R-:W-:Y:S02]  /*13b10*/  IMAD.MOV.U32 R7, RZ, RZ, R10 ;  /* 0x000000ffff077224 */ /* 0x000fe400078e000a */
[----:B------:R-:W-:Y:S02]  /*13b20*/  @!P1 IMAD.MOV R9, RZ, RZ, -R9 ;  /* 0x000000ffff099224 */ /* 0x000fe400078e0a09 */
[----:B------:R-:W-:-:S04]  /*13b30*/  IMAD.HI.U32 R11, R0, R8, RZ ;  /* 0x00000008000b7227 */ /* 0x000fc800078e00ff */
[----:B------:R-:W-:-:S04]  /*13b40*/  IMAD.HI.U32 R10, R0, R7, RZ ;  /* 0x00000007000a7227 */ /* 0x000fc800078e00ff */
[----:B------:R-:W-:Y:S02]  /*13b50*/  IMAD.MOV R11, RZ, RZ, -R11 ;  /* 0x000000ffff0b7224 */ /* 0x000fe400078e0a0b */
[----:B------:R-:W-:Y:S01]  /*13b60*/  IMAD.MOV R10, RZ, RZ, -R10 ;  /* 0x000000ffff0a7224 */ /* 0x000fe200078e0a0a */
[----:B------:R-:W-:Y:S01]  /*13b70*/  STL [R1+0x820], R9 ;  /* 0x0008200901007387 */ /* 0x000fe20000100800 */
[----:B------:R-:W-:Y:S01]  /*13b80*/  @!P3 IMAD.IADD R4, R4, 0x1, -R26 ;  /* 0x000000010404b824 */ /* 0x000fe200078e0a1a */
[----:B------:R-:W-:Y:S01]  /*13b90*/  ISETP.GE.AND P3, PT, R14, RZ, PT ;  /* 0x000000ff0e00720c */ /* 0x000fe20003f66270 */
[C---:B------:R-:W-:Y:S01]  /*13ba0*/  IMAD R8, R26.reuse, R11, R8 ;  /* 0x0000000b1a087224 */ /* 0x040fe200078e0208 */
[----:B------:R-:W2:Y:S01]  /*13bb0*/  LDL R14, [R1+0x1c4] ;  /* 0x0001c400010e7983 */ /* 0x000ea20000100800 */
[----:B------:R-:W-:-:S03]  /*13bc0*/  IMAD R10, R26, R10, R7 ;  /* 0x0000000a1a0a7224 */ /* 0x000fc600078e0207 */
[----:B------:R-:W4:Y:S01]  /*13bd0*/  LDL.LU R11, [R1+0x1b0] ;  /* 0x0001b000010b7983 */ /* 0x000f220000300800 */
[----:B-----5:R-:W-:-:S03]  /*13be0*/  IABS R7, R15 ;  /* 0x0000000f00077213 */ /* 0x020fc60000000000 */
[----:B------:R0:W-:Y:S04]  /*13bf0*/  STL [R1+0x7674], R15 ;  /* 0x0076740f01007387 */ /* 0x0001e80000100800 */
[----:B0-----:R-:W5:Y:S01]  /*13c00*/  LDL.LU R15, [R1+0x1b8] ;  /* 0x0001b800010f7983 */ /* 0x001f620000300800 */
[----:B------:R-:W-:-:S13]  /*13c10*/  ISETP.GT.U32.AND P6, PT, R26, R5, PT ;  /* 0x000000051a00720c */ /* 0x000fda0003fc4070 */
[----:B------:R-:W-:Y:S01]  /*13c20*/  @!P6 IMAD.IADD R5, R5, 0x1, -R26 ;  /* 0x000000010505e824 */ /* 0x000fe200078e0a1a */
[----:B------:R-:W-:-:S13]  /*13c30*/  ISETP.GT.U32.AND P6, PT, R26, R6, PT ;  /* 0x000000061a00720c */ /* 0x000fda0003fc4070 */
[----:B------:R-:W-:Y:S01]  /*13c40*/  @!P6 IMAD.IADD R6, R6, 0x1, -R26 ;  /* 0x000000010606e824 */ /* 0x000fe200078e0a1a */
[----:B-----5:R0:W-:Y:S03]  /*13c50*/  STL [R1+0x7678], R15 ;  /* 0x0076780f01007387 */ /* 0x0201e60000100800 */
[----:B0-----:R-:W-:Y:S02]  /*13c60*/  IMAD.MOV.U32 R15, RZ, RZ, R6 ;  /* 0x000000ffff0f7224 */ /* 0x001fe400078e0006 */
[----:B------:R-:W5:Y:S02]  /*13c70*/  LDL R6, [R1+0x1c8] ;  /* 0x0001c80001067983 */ /* 0x000f640000100800 */
[----:B------:R-:W-:-:S05]  /*13c80*/  @!P0 IMAD.MOV R15, RZ, RZ, -R15 ;  /* 0x000000ffff0f8224 */ /* 0x000fca00078e0a0f */
[----:B------:R0:W-:Y:S04]  /*13c90*/  STL [R1+0x664], R15 ;  /* 0x0006640f01007387 */ /* 0x0001e80000100800 */
[----:B0-----:R-:W4:Y:S01]  /*13ca0*/  LDL.LU R15, [R1+0x7678] ;  /* 0x00767800010f7983 */ /* 0x001f220000300800 */
[----:B------:R-:W-:Y:S01]  /*13cb0*/  IMAD.HI.U32 R9, R0, R12, RZ ;  /* 0x0000000c00097227 */ /* 0x000fe200078e00ff */
[----:B---3--:R-:W-:-:S03]  /*13cc0*/  IABS R2, R2 ;  /* 0x0000000200027213 */ /* 0x008fc60000000000 */
[----:B------:R-:W-:-:S04]  /*13cd0*/  IMAD.MOV R9, RZ, RZ, -R9 ;  /* 0x000000ffff097224 */ /* 0x000fc800078e0a09 */
[----:B------:R-:W-:Y:S01]  /*13ce0*/  IMAD R12, R26, R9, R12 ;  /* 0x000000091a0c7224 */ /* 0x000fe200078e020c */
[----:B--2---:R-:W-:Y:S01]  /*13cf0*/  IABS R9, R14 ;  /* 0x0000000e00097213 */ /* 0x004fe20000000000 */
[----:B------:R-:W-:Y:S02]  /*13d00*/  IMAD.MOV.U32 R14, RZ, RZ, R13 ;  /* 0x000000ffff0e7224 */ /* 0x000fe400078e000d */
[----:B------:R-:W-:-:S04]  /*13d10*/  IMAD.HI.U32 R13, R0, R2, RZ ;  /* 0x00000002000d7227 */ /* 0x000fc800078e00ff */
[----:B------:R-:W-:-:S04]  /*13d20*/  IMAD.MOV R13, RZ, RZ, -R13 ;  /* 0x000000ffff0d7224 */ /* 0x000fc800078e0a0d */
[C---:B------:R-:W-:Y:S01]  /*13d30*/  IMAD R2, R26.reuse, R13, R2 ;  /* 0x0000000d1a027224 */ /* 0x040fe200078e0202 */
[C---:B------:R-:W-:Y:S02]  /*13d40*/  ISETP.GT.U32.AND P2, PT, R26.reuse, R5, PT ;  /* 0x000000051a00720c */ /* 0x040fe40003f44070 */
[C---:B------:R-:W-:Y:S02]  /*13d50*/  ISETP.GT.U32.AND P6, PT, R26.reuse, R8, PT ;  /* 0x000000081a00720c */ /* 0x040fe40003fc4070 */
[C---:B------:R-:W-:Y:S02]  /*13d60*/  ISETP.GT.U32.AND P1, PT, R26.reuse, R4, PT ;  /* 0x000000041a00720c */ /* 0x040fe40003f24070 */
[----:B----4-:R-:W-:Y:S02]  /*13d70*/  ISETP.GE.AND P0, PT, R15, RZ, PT ;  /* 0x000000ff0f00720c */ /* 0x010fe40003f06270 */
[----:B------:R-:W2:Y:S04]  /*13d80*/  LDL.LU R15, [R1+0x7674] ;  /* 0x00767400010f7983 */ /* 0x000ea80000300800 */
[----:B------:R0:W-:Y:S04]  /*13d90*/  STL [R1+0x7670], R2 ;  /* 0x0076700201007387 */ /* 0x0001e80000100800 */
[----:B------:R-:W3:Y:S01]  /*13da0*/  LDL.LU R13, [R1+0x1d0] ;  /* 0x0001d000010d7983 */ /* 0x000ee20000300800 */
[--C-:B------:R-:W-:Y:S01]  /*13db0*/  @!P2 IMAD.IADD R5, R5, 0x1, -R26.reuse ;  /* 0x000000010505a824 */ /* 0x100fe200078e0a1a */
[----:B------:R-:W-:Y:S01]  /*13dc0*/  ISETP.GT.U32.AND P2, PT, R26, R10, PT ;  /* 0x0000000a1a00720c */ /* 0x000fe20003f44070 */
[----:B------:R-:W-:-:S02]  /*13dd0*/  @!P6 IMAD.IADD R8, R8, 0x1, -R26 ;  /* 0x000000010808e824 */ /* 0x000fc400078e0a1a */
[----:B------:R-:W-:Y:S01]  /*13de0*/  @!P1 IMAD.IADD R4, R4, 0x1, -R26 ;  /* 0x0000000104049824 */ /* 0x000fe200078e0a1a */
[----:B------:R-:W-:Y:S01]  /*13df0*/  ISETP.GE.AND P1, PT, R11, RZ, PT ;  /* 0x000000ff0b00720c */ /* 0x000fe20003f26270 */
[----:B------:R-:W-:-:S04]  /*13e00*/  IMAD.HI.U32 R11, R0, R7, RZ ;  /* 0x00000007000b7227 */ /* 0x000fc800078e00ff */
[----:B------:R-:W-:-:S04]  /*13e10*/  IMAD.MOV R11, RZ, RZ, -R11 ;  /* 0x000000ffff0b7224 */ /* 0x000fc800078e0a0b */
[----:B------:R-:W-:Y:S01]  /*13e20*/  @!P2 IMAD.IADD R10, R10, 0x1, -R26 ;  /* 0x000000010a0aa824 */ /* 0x000fe200078e0a1a */
[C---:B------:R-:W-:Y:S01]  /*13e30*/  ISETP.GT.U32.AND P2, PT, R26.reuse, R8, PT ;  /* 0x000000081a00720c */ /* 0x040fe20003f44070 */
[----:B------:R-:W-:Y:S02]  /*13e40*/  IMAD R7, R26, R11, R7 ;  /* 0x0000000b1a077224 */ /* 0x000fe400078e0207 */
[----:B------:R-:W-:Y:S02]  /*13e50*/  IMAD.MOV.U32 R11, RZ, RZ, R5 ;  /* 0x000000ffff0b7224 */ /* 0x000fe400078e0005 */
[----:B------:R-:W-:-:S04]  /*13e60*/  IMAD.HI.U32 R5, R0, R9, RZ ;  /* 0x0000000900057227 */ /* 0x000fc800078e00ff */
[----:B------:R-:W-:Y:S02]  /*13e70*/  @!P5 IMAD.MOV R11, RZ, RZ, -R11 ;  /* 0x000000ffff0bd224 */ /* 0x000fe400078e0a0b */
[----:B------:R-:W-:Y:S02]  /*13e80*/  @!P4 IMAD.MOV R4, RZ, RZ, -R4 ;  /* 0x000000ffff04c224 */ /* 0x000fe400078e0a04 */
[----:B------:R-:W-:Y:S02]  /*13e90*/  @!P2 IMAD.IADD R8, R8, 0x1, -R26 ;  /* 0x000000010808a824 */ /* 0x000fe400078e0a1a */
[----:B------:R-:W-:Y:S02]  /*13ea0*/  IMAD.MOV R5, RZ, RZ, -R5 ;  /* 0x000000ffff057224 */ /* 0x000fe400078e0a05 */
[----:B0-----:R-:W-:Y:S02]  /*13eb0*/  IMAD.MOV.U32 R2, RZ, RZ, R8 ;  /* 0x000000ffff027224 */ /* 0x001fe400078e0008 */
[C---:B------:R-:W-:Y:S01]  /*13ec0*/  IMAD R5, R26.reuse, R5, R9 ;  /* 0x000000051a057224 */ /* 0x040fe200078e0209 */
[----:B--2---:R-:W-:Y:S01]  /*13ed0*/  ISETP.GE.AND P4, PT, R15, RZ, PT ;  /* 0x000000ff0f00720c */ /* 0x004fe20003f86270 */
[----:B---3--:R0:W-:Y:S04]  /*13ee0*/  STL [R1+0x766c], R13 ;  /* 0x00766c0d01007387 */ /* 0x0081e80000100800 */
[----:B------:R1:W-:Y:S04]  /*13ef0*/  STL [R1+0x658], R11 ;  /* 0x0006580b01007387 */ /* 0x0003e80000100800 */
[----:B0-----:R-:W2:Y:S04]  /*13f00*/  LDL.LU R13, [R1+0x1c0] ;  /* 0x0001c000010d7983 */ /* 0x001ea80000300800 */
[----:B-1----:R-:W3:Y:S04]  /*13f10*/  LDL.LU R11, [R1+0x1c4] ;  /* 0x0001c400010b7983 */ /* 0x002ee80000300800 */
[----:B------:R-:W4:Y:S04]  /*13f20*/  LDL R8, [R1+0x1d8] ;  /* 0x0001d80001087983 */ /* 0x000f280000100800 */
[----:B------:R-:W3:Y:S04]  /*13f30*/  LDL R15, [R1+0x1dc] ;  /* 0x0001dc00010f7983 */ /* 0x000ee80000100800 */
[----:B------:R0:W-:Y:S04]  /*13f40*/  STL [R1+0x654], R4 ;  /* 0x0006540401007387 */ /* 0x0001e80000100800 */
[----:B------:R-:W4:Y:S01]  /*13f50*/  LDL R9, [R1+0x1d4] ;  /* 0x0001d40001097983 */ /* 0x000f220000100800 */
[----:B------:R-:W-:-:S02]  /*13f60*/  ISETP.GT.U32.AND P5, PT, R26, R10, PT ;  /* 0x0000000a1a00720c */ /* 0x000fc40003fa4070 */
[----:B-----5:R-:W-:-:S05]  /*13f70*/  IABS R6, R6 ;  /* 0x0000000600067213 */ /* 0x020fca0000000000 */
[----:B0-----:R-:W-:-:S04]  /*13f80*/  IMAD.HI.U32 R4, R0, R6, RZ ;  /* 0x0000000600047227 */ /* 0x001fc800078e00ff */
[----:B------:R-:W-:Y:S02]  /*13f90*/  IMAD.MOV R4, RZ, RZ, -R4 ;  /* 0x000000ffff047224 */ /* 0x000fe400078e0a04 */
[----:B------:R-:W-:Y:S02]  /*13fa0*/  @!P5 IMAD.IADD R10, R10, 0x1, -R26 ;  /* 0x000000010a0ad824 */ /* 0x000fe400078e0a1a */
[----:B------:R-:W-:Y:S02]  /*13fb0*/  IMAD R6, R26, R4, R6 ;  /* 0x000000041a067224 */ /* 0x000fe400078e0206 */
[----:B------:R-:W-:-:S05]  /*13fc0*/  @!P3 IMAD.MOV R2, RZ, RZ, -R2 ;  /* 0x000000ffff02b224 */ /* 0x000fca00078e0a02 */
[----:B------:R0:W-:Y:S04]  /*13fd0*/  STL [R1+0x650], R2 ;  /* 0x0006500201007387 */ /* 0x0001e80000100800 */
[----:B0-----:R-:W5:Y:S01]  /*13fe0*/  LDL.LU R2, [R1+0x7670] ;  /* 0x0076700001027983 */ /* 0x001f620000300800 */
[----:B--2---:R-:W-:-:S03]  /*13ff0*/  ISETP.GE.AND P5, PT, R13, RZ, PT ;  /* 0x000000ff0d00720c */ /* 0x004fc60003fa6270 */
[----:B------:R-:W2:Y:S01]  /*14000*/  LDL.LU R13, [R1+0x766c] ;  /* 0x00766c00010d7983 */ /* 0x000ea20000300800 */
[----:B----4-:R-:W-:Y:S02]  /*14010*/  IABS R4, R9 ;  /* 0x0000000900047213 */ /* 0x010fe40000000000 */
[----:B---3--:R-:W-:Y:S01]  /*14020*/  IABS R9, R15 ;  /* 0x0000000f00097213 */ /* 0x008fe20000000000 */
[----:B------:R-:W-:-:S04]  /*14030*/  IMAD.MOV.U32 R15, RZ, RZ, R10 ;  /* 0x000000ffff0f7224 */ /* 0x000fc800078e000a */
[----:B------:R-:W-:-:S05]  /*14040*/  @!P1 IMAD.MOV R15, RZ, RZ, -R15 ;  /* 0x000000ffff0f9224 */ /* 0x000fca00078e0a0f */
[----:B------:R0:W-:Y:S02]  /*14050*/  STL [R1+0x64c], R15 ;  /* 0x00064c0f01007387 */ /* 0x0001e40000100800 */
[----:B0-----:R-:W-:Y:S02]  /*14060*/  IMAD.MOV.U32 R15, RZ, RZ, R14 ;  /* 0x000000ffff0f7224 */ /* 0x001fe400078e000e */
[----:B------:R-:W3:Y:S01]  /*14070*/  LDL.LU R14, [R1+0x1e0] ;  /* 0x0001e000010e7983 */ /* 0x000ee20000300800 */
[----:B------:R-:W-:-:S13]  /*14080*/  ISETP.GT.U32.AND P6, PT, R26, R12, PT ;  /* 0x0000000c1a00720c */ /* 0x000fda0003fc4070 */
[----:B------:R-:W-:-:S05]  /*14090*/  @!P6 IMAD.IADD R12, R12, 0x1, -R26 ;  /* 0x000000010c0ce824 */ /* 0x000fca00078e0a1a */
[----:B------:R-:W-:-:S13]  /*140a0*/  ISETP.GT.U32.AND P6, PT, R26, R12, PT ;  /* 0x0000000c1a00720c */ /* 0x000fda0003fc4070 */
[----:B------:R-:W-:Y:S01]  /*140b0*/  @!P6 IMAD.IADD R12, R12, 0x1, -R26 ;  /* 0x000000010c0ce824 */ /* 0x000fe200078e0a1a */
[----:B---3--:R0:W-:Y:S03]  /*140c0*/  STL [R1+0x7668], R14 ;  /* 0x0076680e01007387 */ /* 0x0081e60000100800 */
[----:B0-----:R-:W-:Y:S02]  /*140d0*/  IMAD.MOV.U32 R14, RZ, RZ, R12 ;  /* 0x000000ffff0e7224 */ /* 0x001fe400078e000c */
[----:B------:R-:W3:Y:S02]  /*140e0*/  LDL.LU R12, [R1+0x1c8] ;  /* 0x0001c800010c7983 */ /* 0x000ee40000300800 */
[----:B------:R-:W-:-:S05]  /*140f0*/  @!P0 IMAD.MOV R14, RZ, RZ, -R14 ;  /* 0x000000ffff0e8224 */ /* 0x000fca00078e0a0e */
[----:B------:R0:W-:Y:S04]  /*14100*/  STL [R1+0x648], R14 ;  /* 0x0006480e01007387 */ /* 0x0001e80000100800 */
[----:B0-----:R-:W4:Y:S01]  /*14110*/  LDL.LU R14, [R1+0x1d4] ;  /* 0x0001d400010e7983 */ /* 0x001f220000300800 */
[----:B------:R-:W-:-:S13]  /*14120*/  ISETP.GT.U32.AND P0, PT, R26, R6, PT ;  /* 0x000000061a00720c */ /* 0x000fda0003f04070 */
[----:B------:R-:W-:Y:S01]  /*14130*/  @!P0 IMAD.IADD R6, R6, 0x1, -R26 ;  /* 0x0000000106068824 */ /* 0x000fe200078e0a1a */
[C---:B------:R-:W-:Y:S02]  /*14140*/  ISETP.GT.U32.AND P2, PT, R26.reuse, R7, PT ;  /* 0x000000071a00720c */ /* 0x040fe40003f44070 */
[C---:B-----5:R-:W-:Y:S02]  /*14150*/  ISETP.GT.U32.AND P3, PT, R26.reuse, R2, PT ;  /* 0x000000021a00720c */ /* 0x060fe40003f64070 */
[----:B------:R-:W-:-:S09]  /*14160*/  ISETP.GT.U32.AND P6, PT, R26, R5, PT ;  /* 0x000000051a00720c */ /* 0x000fd20003fc4070 */
[--C-:B------:R-:W-:Y:S01]  /*14170*/  @!P2 IMAD.IADD R7, R7, 0x1, -R26.reuse ;  /* 0x000000010707a824 */ /* 0x100fe200078e0a1a */
[----:B------:R-:W-:Y:S01]  /*14180*/  ISETP.GE.AND P2, PT, R11, RZ, PT ;  /* 0x000000ff0b00720c */ /* 0x000fe20003f46270 */
[--C-:B------:R-:W-:Y:S01]  /*14190*/  @!P3 IMAD.IADD R2, R2, 0x1, -R26.reuse ;  /* 0x000000010202b824 */ /* 0x100fe200078e0a1a */
[----:B--2---:R-:W-:Y:S01]  /*141a0*/  IABS R11, R13 ;  /* 0x0000000d000b7213 */ /* 0x004fe20000000000 */
[----:B------:R-:W-:-:S03]  /*141b0*/  @!P6 IMAD.IADD R5, R5, 0x1, -R26 ;  /* 0x000000010505e824 */ /* 0x000fc600078e0a1a */
[----:B------:R-:W-:Y:S01]  /*141c0*/  ISETP.GT.U32.AND P6, PT, R26, R2, PT ;  /* 0x000000021a00720c */ /* 0x000fe20003fc4070 */
[----:B------:R-:W-:Y:S01]  /*141d0*/  IMAD.HI.U32 R10, R0, R11, RZ ;  /* 0x0000000b000a7227 */ /* 0x000fe200078e00ff */
[----:B------:R-:W-:-:S03]  /*141e0*/  ISETP.GT.U32.AND P3, PT, R26, R7, PT ;  /* 0x000000071a00720c */ /* 0x000fc60003f64070 */
[----:B------:R-:W-:Y:S01]  /*141f0*/  IMAD.MOV R10, RZ, RZ, -R10 ;  /* 0x000000ffff0a7224 */ /* 0x000fe200078e0a0a */
[----:B----4-:R-:W-:Y:S02]  /*14200*/  ISETP.GE.AND P0, PT, R14, RZ, PT ;  /* 0x000000ff0e00720c */ /* 0x010fe40003f06270 */
[----:B------:R-:W2:Y:S01]  /*14210*/  LDL.LU R14, [R1+0x7668] ;  /* 0x00766800010e7983 */ /* 0x000ea20000300800 */
[----:B------:R-:W-:-:S04]  /*14220*/  IMAD R10, R26, R10, R11 ;  /* 0x0000000a1a0a7224 */ /* 0x000fc800078e020b */
[--C-:B------:R-:W-:Y:S01]  /*14230*/  @!P6 IMAD.IADD R2, R2, 0x1, -R26.reuse ;  /* 0x000000010202e824 */ /* 0x100fe200078e0a1a */
[----:B------:R-:W-:Y:S01]  /*14240*/  ISETP.GT.U32.AND P6, PT, R26, R10, PT ;  /* 0x0000000a1a00720c */ /* 0x000fe20003fc4070 */
[----:B------:R-:W-:Y:S01]  /*14250*/  @!P3 IMAD.IADD R7, R7, 0x1, -R26 ;  /* 0x000000010707b824 */ /* 0x000fe200078e0a1a */
[----:B---3--:R-:W-:Y:S01]  /*14260*/  ISETP.GE.AND P3, PT, R12, RZ, PT ;  /* 0x000000ff0c00720c */ /* 0x008fe20003f66270 */
[----:B------:R-:W-:Y:S01]  /*14270*/  IMAD.HI.U32 R12, R0, R4, RZ ;  /* 0x00000004000c7227 */ /* 0x000fe200078e00ff */
[----:B------:R-:W-:Y:S02]  /*14280*/  IABS R8, R8 ;  /* 0x0000000800087213 */ /* 0x000fe40000000000 */
[----:B------:R-:W-:Y:S01]  /*14290*/  ISETP.GT.U32.AND P1, PT, R26, R5, PT ;  /* 0x000000051a00720c */ /* 0x000fe20003f24070 */
[----:B------:R-:W-:Y:S02]  /*142a0*/  IMAD.MOV R12, RZ, RZ, -R12 ;  /* 0x000000ffff0c7224 */ /* 0x000fe400078e0a0c */
[----:B------:R-:W-:-:S02]  /*142b0*/  IMAD.MOV.U32 R11, RZ, RZ, R9 ;  /* 0x000000ffff0b7224 */ /* 0x000fc400078e0009 */
[----:B------:R-:W-:Y:S02]  /*142c0*/  IMAD R4, R26, R12, R4 ;  /* 0x0000000c1a047224 */ /* 0x000fe400078e0204 */
[----:B------:R-:W-:Y:S02]  /*142d0*/  IMAD.MOV.U32 R12, RZ, RZ, R2 ;  /* 0x000000ffff0c7224 */ /* 0x000fe400078e0002 */
[----:B------:R-:W-:Y:S01]  /*142e0*/  @!P6 IMAD.IADD R10, R10, 0x1, -R26 ;  /* 0x000000010a0ae824 */ /* 0x000fe200078e0a1a */
[----:B------:R-:W3:Y:S01]  /*142f0*/  LDL R2, [R1+0x1e4] ;  /* 0x0001e40001027983 */ /* 0x000ee20000100800 */
[----:B------:R-:W-:-:S04]  /*14300*/  IMAD.HI.U32 R9, R0, R8, RZ ;  /* 0x0000000800097227 */ /* 0x000fc800078e00ff */
[----:B------:R-:W-:Y:S01]  /*14310*/  @!P5 IMAD.MOV R12, RZ, RZ, -R12 ;  /* 0x000000ffff0cd224 */ /* 0x000fe200078e0a0c */
[C---:B------:R-:W-:Y:S01]  /*14320*/  ISETP.GT.U32.AND P5, PT, R26.reuse, R10, PT ;  /* 0x0000000a1a00720c */ /* 0x040fe20003fa4070 */
[----:B------:R-:W-:Y:S02]  /*14330*/  IMAD.MOV R9, RZ, RZ, -R9 ;  /* 0x000000ffff097224 */ /* 0x000fe400078e0a09 */
[----:B------:R-:W-:Y:S02]  /*14340*/  @!P4 IMAD.MOV R7, RZ, RZ, -R7 ;  /* 0x000000ffff07c224 */ /* 0x000fe400078e0a07 */
[----:B------:R-:W-:Y:S01]  /*14350*/  @!P1 IMAD.IADD R5, R5, 0x1, -R26 ;  /* 0x0000000105059824 */ /* 0x000fe200078e0a1a */
[----:B------:R-:W-:Y:S01]  /*14360*/  ISETP.GE.AND P1, PT, R13, RZ, PT ;  /* 0x000000ff0d00720c */ /* 0x000fe20003f26270 */
[----:B------:R-:W-:Y:S02]  /*14370*/  IMAD R8, R26, R9, R8 ;  /* 0x000000091a087224 */ /* 0x000fe400078e0208 */
[----:B------:R-:W-:Y:S01]  /*14380*/  IMAD.HI.U32 R13, R0, R11, RZ ;  /* 0x0000000b000d7227 */ /* 0x000fe200078e00ff */
[----:B------:R-:W4:Y:S04]  /*14390*/  LDL R9, [R1+0x1e8] ;  /* 0x0001e80001097983 */ /* 0x000f280000100800 */
[----:B------:R0:W-:Y:S01]  /*143a0*/  STL [R1+0x640], R7 ;  /* 0x0006400701007387 */ /* 0x0001e20000100800 */
[----:B------:R-:W-:-:S02]  /*143b0*/  IMAD.MOV R13, RZ, RZ, -R13 ;  /* 0x000000ffff0d7224 */ /* 0x000fc400078e0a0d */
[----:B------:R-:W-:Y:S01]  /*143c0*/  @!P5 IMAD.IADD R10, R10, 0x1, -R26 ;  /* 0x000000010a0ad824 */ /* 0x000fe200078e0a1a */
[----:B------:R1:W-:Y:S01]  /*143d0*/  STL [R1+0x63c], R12 ;  /* 0x00063c0c01007387 */ /* 0x0003e20000100800 */
[----:B0-----:R-:W-:-:S04]  /*143e0*/  IMAD.MOV.U32 R7, RZ, RZ, R5 ;  /* 0x000000ffff077224 */ /* 0x001fc800078e0005 */
[----:B------:R-:W-:Y:S01]  /*143f0*/  @!P2 IMAD.MOV R7, RZ, RZ, -R7 ;  /* 0x000000ffff07a224 */ /* 0x000fe200078e0a07 */
[----:B-1----:R-:W5:Y:S01]  /*14400*/  LDL.LU R12, [R1+0x1d8] ;  /* 0x0001d800010c7983 */ /* 0x002f620000300800 */
[----:B------:R-:W-:-:S03]  /*14410*/  IMAD R11, R26, R13, R11 ;  /* 0x0000000d1a0b7224 */ /* 0x000fc600078e020b */
[----:B--2---:R-:W-:Y:S04]  /*14420*/  STL [R1+0x7664], R14 ;  /* 0x0076640e01007387 */ /* 0x004fe80000100800 */
[----:B------:R-:W2:Y:S04]  /*14430*/  LDL.LU R13, [R1+0x1dc] ;  /* 0x0001dc00010d7983 */ /* 0x000ea80000300800 */
[----:B------:R-:W-:Y:S04]  /*14440*/  STL [R1+0x638], R7 ;  /* 0x0006380701007387 */ /* 0x000fe80000100800 */
[----:B------:R0:W-:Y:S04]  /*14450*/  STL [R1+0x7660], R10 ;  /* 0x0076600a01007387 */ /* 0x0001e80000100800 */
[----:B0-----:R-:W4:Y:S01]  /*14460*/  LDL R10, [R1+0x1f0] ;  /* 0x0001f000010a7983 */ /* 0x001f220000100800 */
[----:B------:R-:W-:-:S02]  /*14470*/  ISETP.GT.U32.AND P4, PT, R26, R6, PT ;  /* 0x000000061a00720c */ /* 0x000fc40003f84070 */
[----:B------:R-:W-:Y:S02]  /*14480*/  IABS R5, R14 ;  /* 0x0000000e00057213 */ /* 0x000fe40000000000 */
[----:B---3--:R-:W-:-:S09]  /*14490*/  IABS R2, R2 ;  /* 0x0000000200027213 */ /* 0x008fd20000000000 */
[----:B------:R-:W-:-:S04]  /*144a0*/  @!P4 IMAD.IADD R6, R6, 0x1, -R26 ;  /* 0x000000010606c824 */ /* 0x000fc800078e0a1a */
[----:B------:R-:W-:Y:S02]  /*144b0*/  IMAD.MOV.U32 R14, RZ, RZ, R6 ;  /* 0x000000ffff0e7224 */ /* 0x000fe400078e0006 */
[----:B------:R-:W3:Y:S02]  /*144c0*/  LDL R6, [R1+0x1ec] ;  /* 0x0001ec0001067983 */ /* 0x000ee40000100800 */
[----:B------:R-:W-:Y:S02]  /*144d0*/  @!P3 IMAD.MOV R14, RZ, RZ, -R14 ;  /* 0x000000ffff0eb224 */ /* 0x000fe400078e0a0e */
[----:B------:R-:W-:-:S03]  /*144e0*/  IMAD.HI.U32 R7, R0, R2, RZ ;  /* 0x0000000200077227 */ /* 0x000fc600078e00ff */
[----:B------:R0:W-:Y:S01]  /*144f0*/  STL [R1+0x634], R14 ;  /* 0x0006340e01007387 */ /* 0x0001e20000100800 */
[----:B------:R-:W-:-:S03]  /*14500*/  IMAD.MOV R7, RZ, RZ, -R7 ;  /* 0x000000ffff077224 */ /* 0x000fc600078e0a07 */
[----:B0-----:R-:W5:Y:S01]  /*14510*/  LDL.LU R14, [R1+0x7664] ;  /* 0x00766400010e7983 */ /* 0x001f620000300800 */
[----:B------:R-:W-:Y:S01]  /*14520*/  IMAD R7, R26, R7, R2 ;  /* 0x000000071a077224 */ /* 0x000fe200078e0202 */
[----:B--2---:R-:W-:Y:S02]  /*14530*/  ISETP.GE.AND P3, PT, R13, RZ, PT ;  /* 0x000000ff0d00720c */ /* 0x004fe40003f66270 */
[----:B------:R-:W2:Y:S01]  /*14540*/  LDL R13, [R1+0x1f4] ;  /* 0x0001f400010d7983 */ /* 0x000ea20000100800 */
[----:B----4-:R-:W-:-:S03]  /*14550*/  IABS R2, R10 ;  /* 0x0000000a00027213 */ /* 0x010fc60000000000 */
[----:B------:R-:W4:Y:S01]  /*14560*/  LDL.LU R10, [R1+0x1e4] ;  /* 0x0001e400010a7983 */ /* 0x000f220000300800 */
[C---:B------:R-:W-:Y:S02]  /*14570*/  ISETP.GT.U32.AND P2, PT, R26.reuse, R8, PT ;  /* 0x000000081a00720c */ /* 0x040fe40003f44070 */
[----:B------:R-:W-:-:S11]  /*14580*/  ISETP.GT.U32.AND P4, PT, R26, R11, PT ;  /* 0x0000000b1a00720c */ /* 0x000fd60003f84070 */
[--C-:B------:R-:W-:Y:S02]  /*14590*/  @!P2 IMAD.IADD R8, R8, 0x1, -R26.reuse ;  /* 0x000000010808a824 */ /* 0x100fe400078e0a1a */
[----:B------:R-:W-:-:S03]  /*145a0*/  @!P4 IMAD.IADD R11, R11, 0x1, -R26 ;  /* 0x000000010b0bc824 */ /* 0x000fc600078e0a1a */
[C---:B------:R-:W-:Y:S02]  /*145b0*/  ISETP.GT.U32.AND P2, PT, R26.reuse, R8, PT ;  /* 0x000000081a00720c */ /* 0x040fe40003f44070 */
[----:B------:R-:W-:Y:S02]  /*145c0*/  ISETP.GT.U32.AND P4, PT, R26, R11, PT ;  /* 0x0000000b1a00720c */ /* 0x000fe40003f84070 */
[----:B---3--:R-:W-:-:S09]  /*145d0*/  IABS R6, R6 ;  /* 0x0000000600067213 */ /* 0x008fd20000000000 */
[--C-:B------:R-:W-:Y:S01]  /*145e0*/  @!P2 IMAD.IADD R8, R8, 0x1, -R26.reuse ;  /* 0x000000010808a824 */ /* 0x100fe200078e0a1a */
[----:B------:R-:W-:Y:S01]  /*145f0*/  ISETP.GT.U32.AND P2, PT, R26, R7, PT ;  /* 0x000000071a00720c */ /* 0x000fe20003f44070 */
[----:B------:R-:W-:Y:S01]  /*14600*/  @!P4 IMAD.IADD R11, R11, 0x1, -R26 ;  /* 0x000000010b0bc824 */ /* 0x000fe200078e0a1a */
[----:B-----5:R-:W-:Y:S01]  /*14610*/  ISETP.GE.AND P4, PT, R14, RZ, PT ;  /* 0x000000ff0e00720c */ /* 0x020fe20003f86270 */
[----:B------:R-:W-:-:S04]  /*14620*/  IMAD.HI.U32 R14, R0, R6, RZ ;  /* 0x00000006000e7227 */ /* 0x000fc800078e00ff */
[----:B------:R-:W-:-:S04]  /*14630*/  IMAD.MOV R14, RZ, RZ, -R14 ;  /* 0x000000ffff0e7224 */ /* 0x000fc800078e0a0e */
[----:B------:R-:W-:Y:S02]  /*14640*/  IMAD R6, R26, R14, R6 ;  /* 0x0000000e1a067224 */ /* 0x000fe400078e0206 */
[----:B------:R-:W-:Y:S01]  /*14650*/  @!P2 IMAD.IADD R7, R7, 0x1, -R26 ;  /* 0x000000010707a824 */ /* 0x000fe200078e0a1a */
[----:B----4-:R-:W-:Y:S02]  /*14660*/  ISETP.GE.AND P2, PT, R10, RZ, PT ;  /* 0x000000ff0a00720c */ /* 0x010fe40003f46270 */
[----:B------:R-:W3:Y:S04]  /*14670*/  LDL.LU R10, [R1+0x7660] ;  /* 0x00766000010a7983 */ /* 0x000ee80000300800 */
[----:B------:R-:W4:Y:S01]  /*14680*/  LDL R14, [R1+0x1f8] ;  /* 0x0001f800010e7983 */ /* 0x000f220000100800 */
[----:B------:R-:W-:Y:S01]  /*14690*/  ISETP.GE.AND P5, PT, R12, RZ, PT ;  /* 0x000000ff0c00720c */ /* 0x000fe20003fa6270 */
[----:B------:R-:W-:Y:S01]  /*146a0*/  IMAD.HI.U32 R12, R0, R5, RZ ;  /* 0x00000005000c7227 */ /* 0x000fe200078e00ff */
[----:B------:R-:W-:-:S03]  /*146b0*/  IABS R9, R9 ;  /* 0x0000000900097213 */ /* 0x000fc60000000000 */
[----:B------:R-:W-:-:S04]  /*146c0*/  IMAD.MOV R12, RZ, RZ, -R12 ;  /* 0x000000ffff0c7224 */ /* 0x000fc800078e0a0c */
[----:B------:R-:W-:Y:S02]  /*146d0*/  IMAD R5, R26, R12, R5 ;  /* 0x0000000c1a057224 */ /* 0x000fe400078e0205 */
[----:B------:R-:W-:-:S04]  /*146e0*/  IMAD.HI.U32 R12, R0, R9, RZ ;  /* 0x00000009000c7227 */ /* 0x000fc800078e00ff */
[----:B------:R-:W-:-:S04]  /*146f0*/  IMAD.MOV R12, RZ, RZ, -R12 ;  /* 0x000000ffff0c7224 */ /* 0x000fc800078e0a0c */
[----:B------:R-:W-:Y:S02]  /*14700*/  IMAD R9, R26, R12, R9 ;  /* 0x0000000c1a097224 */ /* 0x000fe400078e0209 */
[----:B------:R-:W-:-:S04]  /*14710*/  IMAD.HI.U32 R12, R0, R2, RZ ;  /* 0x00000002000c7227 */ /* 0x000fc800078e00ff */
[----:B------:R-:W-:Y:S01]  /*14720*/  IMAD.MOV R12, RZ, RZ, -R12 ;  /* 0x000000ffff0c7224 */ /* 0x000fe200078e0a0c */
[----:B------:R3:W-:Y:S03]  /*14730*/  STL [R1+0x765c], R6 ;  /* 0x00765c0601007387 */ /* 0x0007e60000100800 */
[C---:B------:R-:W-:Y:S01]  /*14740*/  IMAD R12, R26.reuse, R12, R2 ;  /* 0x0000000c1a0c7224 */ /* 0x040fe200078e0202 */
[----:B------:R-:W-:-:S13]  /*14750*/  ISETP.GT.U32.AND P6, PT, R26, R4, PT ;  /* 0x000000041a00720c */ /* 0x000fda0003fc4070 */
[----:B------:R-:W-:Y:S01]  /*14760*/  @!P6 IMAD.IADD R4, R4, 0x1, -R26 ;  /* 0x000000010404e824 */ /* 0x000fe200078e0a1a */
[----:B----4-:R-:W-:Y:S02]  /*14770*/  IABS R2, R14 ;  /* 0x0000000e00027213 */ /* 0x010fe40000000000 */
[----:B------:R-:W4:Y:S02]  /*14780*/  LDL.LU R14, [R1+0x1e8] ;  /* 0x0001e800010e7983 */ /* 0x000f240000300800 */
[----:B------:R-:W-:Y:S01]  /*14790*/  ISETP.GT.U32.AND P6, PT, R26, R4, PT ;  /* 0x000000041a00720c */ /* 0x000fe20003fc4070 */
[----:B---3--:R-:W-:-:S04]  /*147a0*/  IMAD.MOV.U32 R6, RZ, RZ, R10 ;  /* 0x000000ffff067224 */ /* 0x008fc800078e000a */
[----:B------:R-:W-:-:S08]  /*147b0*/  @!P1 IMAD.MOV R6, RZ, RZ, -R6 ;  /* 0x000000ffff069224 */ /* 0x000fd000078e0a06 */
[----:B------:R-:W-:-:S04]  /*147c0*/  @!P6 IMAD.IADD R4, R4, 0x1, -R26 ;  /* 0x000000010404e824 */ /* 0x000fc800078e0a1a */
[----:B------:R-:W-:-:S05]  /*147d0*/  @!P0 IMAD.MOV R4, RZ, RZ, -R4 ;  /* 0x000000ffff048224 */ /* 0x000fca00078e0a04 */
[----:B------:R0:W-:Y:S04]  /*147e0*/  STL [R1+0x620], R4 ;  /* 0x0006200401007387 */ /* 0x0001e80000100800 */
[----:B------:R1:W-:Y:S01]  /*147f0*/  STL [R1+0x624], R6 ;  /* 0x0006240601007387 */ /* 0x0003e20000100800 */
[----:B--2---:R-:W-:-:S03]  /*14800*/  IABS R13, R13 ;  /* 0x0000000d000d7213 */ /* 0x004fc60000000000 */
[----:B0-----:R-:W2:Y:S01]  /*14810*/  LDL.LU R4, [R1+0x1ec] ;  /* 0x0001ec0001047983 */ /* 0x001ea20000300800 */
[----:B-1----:R-:W-:-:S04]  /*14820*/  IMAD.MOV.U32 R6, RZ, RZ, R8 ;  /* 0x000000ffff067224 */ /* 0x002fc800078e0008 */
[----:B------:R-:W-:Y:S02]  /*14830*/  @!P5 IMAD.MOV R6, RZ, RZ, -R6 ;  /* 0x000000ffff06d224 */ /* 0x000fe400078e0a06 */
[----:B------:R-:W-:Y:S02]  /*14840*/  IMAD.MOV.U32 R8, RZ, RZ, R11 ;  /* 0x000000ffff087224 */ /* 0x000fe400078e000b */
[----:B------:R-:W3:Y:S04]  /*14850*/  LDL.LU R11, [R1+0x1fc] ;  /* 0x0001fc00010b7983 */ /* 0x000ee80000300800 */
[----:B------:R0:W-:Y:S01]  /*14860*/  STL [R1+0x61c], R6 ;  /* 0x00061c0601007387 */ /* 0x0001e20000100800 */
[----:B------:R-:W-:-:S04]  /*14870*/  IMAD.HI.U32 R10, R0, R13, RZ ;  /* 0x0000000d000a7227 */ /* 0x000fc800078e00ff */
[----:B------:R-:W-:Y:S01]  /*14880*/  @!P3 IMAD.MOV R8, RZ, RZ, -R8 ;  /* 0x000000ffff08b224 */ /* 0x000fe200078e0a08 */
[----:B0-----:R-:W5:Y:S01]  /*14890*/  LDL.LU R6, [R1+0x765c] ;  /* 0x00765c0001067983 */ /* 0x001f620000300800 */
[----:B------:R-:W-:-:S03]  /*148a0*/  IMAD.MOV R10, RZ, RZ, -R10 ;  /* 0x000000ffff0a7224 */ /* 0x000fc600078e0a0a */
[----:B------:R0:W-:Y:S01]  /*148b0*/  STL [R1+0x618], R8 ;  /* 0x0006180801007387 */ /* 0x0001e20000100800 */
[----:B------:R-:W-:Y:S01]  /*148c0*/  IMAD R10, R26, R10, R13 ;  /* 0x0000000a1a0a7224 */ /* 0x000fe200078e020d */
[----:B----4-:R-:W-:Y:S02]  /*148d0*/  ISETP.GE.AND P3, PT, R14, RZ, PT ;  /* 0x000000ff0e00720c */ /* 0x010fe40003f66270 */
[----:B------:R-:W4:Y:S04]  /*148e0*/  LDL.LU R14, [R1+0x1f4] ;  /* 0x0001f400010e7983 */ /* 0x000f280000300800 */
[----:B0-----:R-:W3:Y:S04]  /*148f0*/  LDL R8, [R1+0x200] ;  /* 0x0002000001087983 */ /* 0x001ee80000100800 */
[----:B------:R-:W2:Y:S01]  /*14900*/  LDL.LU R13, [R1+0x1f0] ;  /* 0x0001f000010d7983 */ /* 0x000ea20000300800 */
[----:B------:R-:W-:-:S13]  /*14910*/  ISETP.GT.U32.AND P6, PT, R26, R5, PT ;  /* 0x000000051a00720c */ /* 0x000fda0003fc4070 */
[----:B------:R-:W-:-:S05]  /*14920*/  @!P6 IMAD.IADD R5, R5, 0x1, -R26 ;  /* 0x000000010505e824 */ /* 0x000fca00078e0a1a */
[C---:B------:R-:W-:Y:S02]  /*14930*/  ISETP.GT.U32.AND P1, PT, R26.reuse, R5, PT ;  /* 0x000000051a00720c */ /* 0x040fe40003f24070 */
[----:B------:R-:W-:-:S11]  /*14940*/  ISETP.GT.U32.AND P0, PT, R26, R7, PT ;  /* 0x000000071a00720c */ /* 0x000fd60003f04070 */
[--C-:B------:R-:W-:Y:S01]  /*14950*/  @!P1 IMAD.IADD R5, R5, 0x1, -R26.reuse ;  /* 0x0000000105059824 */ /* 0x100fe200078e0a1a */
[C---:B------:R-:W-:Y:S01]  /*14960*/  ISETP.GT.U32.AND P1, PT, R26.reuse, R12, PT ;  /* 0x0000000c1a00720c */ /* 0x040fe20003f24070 */
[--C-:B------:R-:W-:Y:S02]  /*14970*/  @!P0 IMAD.IADD R7, R7, 0x1, -R26.reuse ;  /* 0x0000000107078824 */ /* 0x100fe400078e0a1a */
[----:B------:R-:W-:Y:S02]  /*14980*/  @!P4 IMAD.MOV R5, RZ, RZ, -R5 ;  /* 0x000000ffff05c224 */ /* 0x000fe400078e0a05 */
[----:B------:R-:W-:Y:S01]  /*14990*/  @!P2 IMAD.MOV R7, RZ, RZ, -R7 ;  /* 0x000000ffff07a224 */ /* 0x000fe200078e0a07 */
[----:B-----5:R-:W-:Y:S02]  /*149a0*/  ISETP.GT.U32.AND P5, PT, R26, R6, PT ;  /* 0x000000061a00720c */ /* 0x020fe40003fa4070 */
[----:B------:R-:W-:Y:S05]  /*149b0*/  STL [R1+0x610], R5 ;  /* 0x0006100501007387 */ /* 0x000fea0000100800 */
[--C-:B------:R-:W-:Y:S01]  /*149c0*/  @!P1 IMAD.IADD R12, R12, 0x1, -R26.reuse ;  /* 0x000000010c0c9824 */ /* 0x100fe200078e0a1a */
[----:B------:R-:W-:Y:S05]  /*149d0*/  STL [R1+0x7658], R15 ;  /* 0x0076580f01007387 */ /* 0x000fea0000100800 */
[----:B------:R-:W-:Y:S01]  /*149e0*/  @!P5 IMAD.IADD R6, R6, 0x1, -R26 ;  /* 0x000000010606d824 */ /* 0x000fe200078e0a1a */
[----:B----4-:R-:W-:-:S02]  /*149f0*/  ISETP.GE.AND P1, PT, R14, RZ, PT ;  /* 0x000000ff0e00720c */ /* 0x010fc40003f26270 */
[----:B------:R-:W4:Y:S04]  /*14a00*/  LDL.LU R14, [R1+0x204] ;  /* 0x00020400010e7983 */ /* 0x000f280000300800 */
[----:B------:R0:W-:Y:S01]  /*14a10*/  STL [R1+0x604], R7 ;  /* 0x0006040701007387 */ /* 0x0001e20000100800 */
[----:B--2---:R-:W-:-:S03]  /*14a20*/  ISETP.GE.AND P5, PT, R13, RZ, PT ;  /* 0x000000ff0d00720c */ /* 0x004fc60003fa6270 */
[----:B0-----:R-:W2:Y:S04]  /*14a30*/  LDL.LU R7, [R1+0x200] ;  /* 0x0002000001077983 */ /* 0x001ea80000300800 */
[----:B------:R-:W5:Y:S01]  /*14a40*/  LDL.LU R13, [R1+0x22c] ;  /* 0x00022c00010d7983 */ /* 0x000f620000300800 */
[----:B------:R-:W-:Y:S02]  /*14a50*/  ISETP.GT.U32.AND P6, PT, R26, R9, PT ;  /* 0x000000091a00720c */ /* 0x000fe40003fc4070 */
[----:B------:R-:W-:Y:S01]  /*14a60*/  ISETP.GE.AND P0, PT, R4, RZ, PT ;  /* 0x000000ff0400720c */ /* 0x000fe20003f06270 */
[----:B------:R-:W-:Y:S01]  /*14a70*/  IMAD.HI.U32 R4, R0, R2, RZ ;  /* 0x0000000200047227 */ /* 0x000fe200078e00ff */
[----:B------:R-:W-:-:S09]  /*14a80*/  ISETP.GT.U32.AND P4, PT, R26, R6, PT ;  /* 0x000000061a00720c */ /* 0x000fd20003f84070 */
[----:B------:R-:W-:-:S05]  /*14a90*/  @!P6 IMAD.IADD R9, R9, 0x1, -R26 ;  /* 0x000000010909e824 */ /* 0x000fca00078e0a1a */
[----:B------:R-:W-:Y:S01]  /*14aa0*/  ISETP.GT.U32.AND P6, PT, R26, R9, PT ;  /* 0x000000091a00720c */ /* 0x000fe20003fc4070 */
[----:B------:R-:W-:-:S04]  /*14ab0*/  IMAD.MOV R4, RZ, RZ, -R4 ;  /* 0x000000ffff047224 */ /* 0x000fc800078e0a04 */
[C---:B------:R-:W-:Y:S01]  /*14ac0*/  IMAD R2, R26.reuse, R4, R2 ;  /* 0x000000041a027224 */ /* 0x040fe200078e0202 */
[----:B------:R-:W-:Y:S01]  /*14ad0*/  ISETP.GT.U32.AND P2, PT, R26, R12, PT ;  /* 0x0000000c1a00720c */ /* 0x000fe20003f44070 */
[----:B------:R-:W-:-:S03]  /*14ae0*/  @!P4 IMAD.IADD R6, R6, 0x1, -R26 ;  /* 0x000000010606c824 */ /* 0x000fc600078e0a1a */
[----:B------:R-:W-:-:S03]  /*14af0*/  ISETP.GT.U32.AND P4, PT, R26, R2, PT ;  /* 0x000000021a00720c */ /* 0x000fc60003f84070 */
[----:B------:R-:W-:Y:S01]  /*14b00*/  @!P6 IMAD.IADD R9, R9, 0x1, -R26 ;  /* 0x000000010909e824 */ /* 0x000fe200078e0a1a */
[----:B---3--:R-:W-:-:S03]  /*14b10*/  IABS R5, R11 ;  /* 0x0000000b00057213 */ /* 0x008fc60000000000 */
[----:B------:R-:W-:Y:S02]  /*14b20*/  IMAD.MOV.U32 R15, RZ, RZ, R9 ;  /* 0x000000ffff0f7224 */ /* 0x000fe400078e0009 */
[----:B------:R-:W-:Y:S02]  /*14b30*/  IMAD.MOV.U32 R9, RZ, RZ, R11 ;  /* 0x000000ffff097224 */ /* 0x000fe400078e000b */
[----:B------:R-:W-:Y:S02]  /*14b40*/  IMAD.MOV.U32 R11, RZ, RZ, R6 ;  /* 0x000000ffff0b7224 */ /* 0x000fe400078e0006 */
[----:B------:R-:W-:Y:S01]  /*14b50*/  @!P3 IMAD.MOV R15, RZ, RZ, -R15 ;  /* 0x000000ffff0fb224 */ /* 0x000fe200078e0a0f */
[----:B------:R-:W3:Y:S01]  /*14b60*/  LDL.LU R6, [R1+0x1f8] ;  /* 0x0001f80001067983 */ /* 0x000ee20000300800 */
[----:B------:R-:W-:Y:S02]  /*14b70*/  @!P0 IMAD.MOV R11, RZ, RZ, -R11 ;  /* 0x000000ffff0b8224 */ /* 0x000fe400078e0a0b */
[--C-:B------:R-:W-:Y:S01]  /*14b80*/  @!P2 IMAD.IADD R12, R12, 0x1, -R26.reuse ;  /* 0x000000010c0ca824 */ /* 0x100fe200078e0a1a */
[----:B------:R0:W-:Y:S01]  /*14b90*/  STL [R1+0x600], R15 ;  /* 0x0006000f01007387 */ /* 0x0001e20000100800 */
[----:B------:R-:W-:-:S03]  /*14ba0*/  @!P4 IMAD.IADD R2, R2, 0x1, -R26 ;  /* 0x000000010202c824 */ /* 0x000fc600078e0a1a */
[----:B0-----:R-:W4:Y:S04]  /*14bb0*/  LDL.LU R15, [R1+0x7658] ;  /* 0x00765800010f7983 */ /* 0x001f280000300800 */
[----:B------:R0:W-:Y:S04]  /*14bc0*/  STL [R1+0x5fc], R11 ;  /* 0x0005fc0b01007387 */ /* 0x0001e80000100800 */
[----:B0-----:R-:W4:Y:S01]  /*14bd0*/  LDL R11, [R1+0x20c] ;  /* 0x00020c00010b7983 */ /* 0x001f220000100800 */
[----:B--2---:R-:W-:Y:S02]  /*14be0*/  ISETP.GE.AND P2, PT, R7, RZ, PT ;  /* 0x000000ff0700720c */ /* 0x004fe40003f46270 */
[----:B-----5:R-:W-:-:S02]  /*14bf0*/  ISETP.GE.AND P4, PT, R13, RZ, PT ;  /* 0x000000ff0d00720c */ /* 0x020fc40003f86270 */
[----:B------:R-:W-:Y:S02]  /*14c00*/  IABS R7, R13 ;  /* 0x0000000d00077213 */ /* 0x000fe40000000000 */
[----:B------:R-:W2:Y:S01]  /*14c10*/  LDL.LU R13, [R1+0x214] ;  /* 0x00021400010d7983 */ /* 0x000ea20000300800 */
[----:B------:R-:W-:Y:S02]  /*14c20*/  ISETP.GT.U32.AND P6, PT, R26, R10, PT ;  /* 0x0000000a1a00720c */ /* 0x000fe40003fc4070 */
[----:B------:R-:W-:-:S11]  /*14c30*/  IABS R8, R8 ;  /* 0x0000000800087213 */ /* 0x000fd60000000000 */
[----:B------:R-:W-:-:S05]  /*14c40*/  @!P6 IMAD.IADD R10, R10, 0x1, -R26 ;  /* 0x000000010a0ae824 */ /* 0x000fca00078e0a1a */
[----:B------:R-:W-:Y:S02]  /*14c50*/  ISETP.GT.U32.AND P6, PT, R26, R10, PT ;  /* 0x0000000a1a00720c */ /* 0x000fe40003fc4070 */
[----:B------:R-:W-:Y:S02]  /*14c60*/  ISETP.GE.AND P0, PT, R9, RZ, PT ;  /* 0x000000ff0900720c */ /* 0x000fe40003f06270 */
[----:B---3--:R-:W-:Y:S01]  /*14c70*/  ISETP.GE.AND P3, PT, R6, RZ, PT ;  /* 0x000000ff0600720c */ /* 0x008fe20003f66270 */
[----:B------:R-:W-:-:S04]  /*14c80*/  IMAD.HI.U32 R6, R0, R8, RZ ;  /* 0x0000000800067227 */ /* 0x000fc800078e00ff */
[----:B------:R-:W-:-:S04]  /*14c90*/  IMAD.MOV R6, RZ, RZ, -R6 ;  /* 0x000000ffff067224 */ /* 0x000fc800078e0a06 */
[----:B------:R-:W-:Y:S02]  /*14ca0*/  @!P6 IMAD.IADD R10, R10, 0x1, -R26 ;  /* 0x000000010a0ae824 */ /* 0x000fe400078e0a1a */
[----:B------:R-:W-:Y:S02]  /*14cb0*/  IMAD R9, R26, R6, R8 ;  /* 0x000000061a097224 */ /* 0x000fe400078e0208 */
[----:B------:R-:W-:Y:S01]  /*14cc0*/  IMAD.MOV.U32 R8, RZ, RZ, R7 ;  /* 0x000000ffff087224 */ /* 0x000fe200078e0007 */
[----:B--2---:R0:W-:Y:S02]  /*14cd0*/  STL [R1+0x7654], R13 ;  /* 0x0076540d01007387 */ /* 0x0041e40000100800 */
[----:B0-----:R-:W-:-:S04]  /*14ce0*/  IMAD.MOV.U32 R13, RZ, RZ, R12 ;  /* 0x000000ffff0d7224 */ /* 0x001fc800078e000c */
[----:B------:R-:W-:Y:S02]  /*14cf0*/  @!P5 IMAD.MOV R13, RZ, RZ, -R13 ;  /* 0x000000ffff0dd224 */ /* 0x000fe400078e0a0d */
[----:B------:R-:W-:-:S03]  /*14d00*/  IMAD.HI.U32 R12, R0, R8, RZ ;  /* 0x00000008000c7227 */ /* 0x000fc600078e00ff */
[----:B------:R0:W-:Y:S02]  /*14d10*/  STL [R1+0x5f4], R13 ;  /* 0x0005f40d01007387 */ /* 0x0001e40000100800 */
[----:B0-----:R-:W-:-:S04]  /*14d20*/  IMAD.MOV.U32 R13, RZ, RZ, R10 ;  /* 0x000000ffff0d7224 */ /* 0x001fc800078e000a */
[----:B------:R-:W-:Y:S02]  /*14d30*/  @!P1 IMAD.MOV R13, RZ, RZ, -R13 ;  /* 0x000000ffff0d9224 */ /* 0x000fe400078e0a0d */
[----:B------:R-:W-:Y:S02]  /*14d40*/  IMAD.MOV R10, RZ, RZ, -R12 ;  /* 0x000000ffff0a7224 */ /* 0x000fe400078e0a0c */
[----:B------:R-:W2:Y:S04]  /*14d50*/  LDL R12, [R1+0x210] ;  /* 0x00021000010c7983 */ /* 0x000ea80000100800 */
[----:B------:R0:W-:Y:S04]  /*14d60*/  STL [R1+0x5f0], R13 ;  /* 0x0005f00d01007387 */ /* 0x0001e80000100800 */
[----:B0-----:R-:W3:Y:S01]  /*14d70*/  LDL.LU R13, [R1+0x7654] ;  /* 0x00765400010d7983 */ /* 0x001ee20000300800 */
[----:B------:R-:W-:Y:S01]  /*14d80*/  IMAD.HI.U32 R4, R0, R5, RZ ;  /* 0x0000000500047227 */ /* 0x000fe200078e00ff */
[----:B----4-:R-:W-:-:S02]  /*14d90*/  IABS R6, R14 ;  /* 0x0000000e00067213 */ /* 0x010fc40000000000 */
[----:B------:R-:W-:Y:S01]  /*14da0*/  IABS R7, R11 ;  /* 0x0000000b00077213 */ /* 0x000fe20000000000 */
[----:B------:R-:W-:Y:S02]  /*14db0*/  IMAD.MOV R4, RZ, RZ, -R4 ;  /* 0x000000ffff047224 */ /* 0x000fe400078e0a04 */
[----:B------:R-:W-:Y:S01]  /*14dc0*/  IMAD.HI.U32 R11, R0, R6, RZ ;  /* 0x00000006000b7227 */ /* 0x000fe200078e00ff */
[C---:B------:R-:W-:Y:S02]  /*14dd0*/  ISETP.GT.U32.AND P5, PT, R26.reuse, R2, PT ;  /* 0x000000021a00720c */ /* 0x040fe40003fa4070 */
[C---:B------:R-:W-:Y:S01]  /*14de0*/  ISETP.GT.U32.AND P1, PT, R26.reuse, R9, PT ;  /* 0x000000091a00720c */ /* 0x040fe20003f24070 */
[----:B------:R-:W-:Y:S01]  /*14df0*/  IMAD R4, R26, R4, R5 ;  /* 0x000000041a047224 */ /* 0x000fe200078e0205 */
[----:B------:R-:W-:Y:S01]  /*14e00*/  IABS R5, R15 ;  /* 0x0000000f00057213 */ /* 0x000fe20000000000 */
[----:B------:R-:W-:-:S04]  /*14e10*/  IMAD.MOV R11, RZ, RZ, -R11 ;  /* 0x000000ffff0b7224 */ /* 0x000fc800078e0a0b */
        /* <DEDUP_REMOVED lines=31> */
[----:B------:R-:W-:-:S05]  /*15010*/  IMAD R8, R26, R10, R8 ;  /* 0x0000000a1a087224 */ /* 0x000fca00078e0208 */
[C---:B------:R-:W-:Y:S02]  /*15020*/  ISETP.GT.U32.AND P5, PT, R26.reuse, R8, PT ;  /* 0x000000081a00720c */ /* 0x040fe40003fa4070 */
        /* <DEDUP_REMOVED lines=112> */
[----:B------:R-:W-:Y:S01]  /*15730*/  IABS R7, R10 ;  /* 0x0000000a00077213 */ /* 0x000fe20000000000 */
[----:B------:R-:W-:Y:S01]  /*15740*/  IMAD.HI.U32 R6, R0, R8, RZ ;  /* 0x0000000800067227 */ /* 0x000fe200078e00ff */
[----:B----4-:R-:W-:-:S03]  /*15750*/  IABS R10, R13 ;  /* 0x0000000d000a7213 */ /* 0x010fc60000000000 */
[----:B------:R-:W-:-:S04]  /*15760*/  IMAD.HI.U32 R13, R0, R7, RZ ;  /* 0x00000007000d7227 */ /* 0x000fc800078e00ff */
[--C-:B------:R-:W-:Y:S01]  /*15770*/  @!P6 IMAD.IADD R5, R5, 0x1, -R26.reuse ;  /* 0x000000010505e824 */ /* 0x100fe200078e0a1a */
[----:B------:R-:W-:Y:S01]  /*15780*/  ISETP.GT.U32.AND P6, PT, R26, R4, PT ;  /* 0x000000041a00720c */ /* 0x000fe20003fc4070 */
[----:B------:R-:W-:Y:S02]  /*15790*/  @!P3 IMAD.IADD R12, R12, 0x1, -R26 ;  /* 0x000000010c0cb824 */ /* 0x000fe400078e0a1a */
[----:B------:R-:W-:Y:S02]  /*157a0*/  IMAD.MOV R6, RZ, RZ, -R6 ;  /* 0x000000ffff067224 */ /* 0x000fe400078e0a06 */
[----:B------:R-:W-:Y:S02]  /*157b0*/  IMAD.MOV R13, RZ, RZ, -R13 ;  /* 0x000000ffff0d7224 */ /* 0x000fe400078e0a0d */
[C---:B------:R-:W-:Y:S02]  /*157c0*/  IMAD R6, R26.reuse, R6, R8 ;  /* 0x000000061a067224 */ /* 0x040fe400078e0208 */
[----:B------:R-:W-:-:S02]  /*157d0*/  IMAD R7, R26, R13, R7 ;  /* 0x0000000d1a077224 */ /* 0x000fc400078e0207 */
[----:B------:R-:W4:Y:S02]  /*157e0*/  LDL.LU R13, [R1+0x244] ;  /* 0x00024400010d7983 */ /* 0x000f240000300800 */
        /* <DEDUP_REMOVED lines=58> */
[----:B------:R-:W-:Y:S02]  /*15b90*/  ISETP.GT.U32.AND P3, PT, R26, R2, PT ;  /* 0x000000021a00720c */ /* 0x000fe40003f64070 */
[----:B------:R-:W-:Y:S02]  /*15ba0*/  ISETP.GE.AND P2, PT, R15, RZ, PT ;  /* 0x000000ff0f00720c */ /* 0x000fe40003f46270 */
        /* <DEDUP_REMOVED lines=24> */
[----:B--2---:R-:W-:-:S05]  /*15d30*/  IABS R10, R12 ;  /* 0x0000000c000a7213 */ /* 0x004fca0000000000 */
[----:B------:R-:W-:-:S04]  /*15d40*/  IMAD.HI.U32 R7, R0, R10, RZ ;  /* 0x0000000a00077227 */ /* 0x000fc800078e00ff */
[----:B------:R-:W-:Y:S02]  /*15d50*/  @!P4 IMAD.IADD R5, R5, 0x1, -R26 ;  /* 0x000000010505c824 */ /* 0x000fe400078e0a1a */
[----:B------:R-:W-:-:S03]  /*15d60*/  IMAD.MOV R7, RZ, RZ, -R7 ;  /* 0x000000ffff077224 */ /* 0x000fc600078e0a07 */
[----:B------:R-:W-:Y:S01]  /*15d70*/  ISETP.GT.U32.AND P4, PT, R26, R5, PT ;  /* 0x000000051a00720c */ /* 0x000fe20003f84070 */
[----:B------:R-:W-:-:S04]  /*15d80*/  IMAD.HI.U32 R6, R0, R9, RZ ;  /* 0x0000000900067227 */ /* 0x000fc800078e00ff */
[----:B------:R-:W-:Y:S01]  /*15d90*/  @!P1 IMAD.IADD R4, R4, 0x1, -R26 ;  /* 0x0000000104049824 */ /* 0x000fe200078e0a1a */
[----:B------:R-:W-:Y:S01]  /*15da0*/  ISETP.GE.AND P1, PT, R12, RZ, PT ;  /* 0x000000ff0c00720c */ /* 0x000fe20003f26270 */
[----:B------:R-:W-:Y:S02]  /*15db0*/  IMAD R12, R26, R7, R10 ;  /* 0x000000071a0c7224 */ /* 0x000fe400078e020a */
[----:B------:R-:W-:Y:S01]  /*15dc0*/  IMAD.MOV R6, RZ, RZ, -R6 ;  /* 0x000000ffff067224 */ /* 0x000fe200078e0a06 */
[----:B----4-:R-:W-:-:S03]  /*15dd0*/  IABS R7, R11 ;  /* 0x0000000b00077213 */ /* 0x010fc60000000000 */
[----:B------:R-:W-:Y:S01]  /*15de0*/  IMAD R9, R26, R6, R9 ;  /* 0x000000061a097224 */ /* 0x000fe200078e0209 */
[----:B-----5:R-:W-:Y:S01]  /*15df0*/  IABS R11, R13 ;  /* 0x0000000d000b7213 */ /* 0x020fe20000000000 */
[----:B------:R-:W-:Y:S02]  /*15e00*/  @!P4 IMAD.IADD R5, R5, 0x1, -R26 ;  /* 0x000000010505c824 */ /* 0x000fe400078e0a1a */
[----:B------:R-:W-:Y:S01]  /*15e10*/  IMAD.HI.U32 R13, R0, R7, RZ ;  /* 0x00000007000d7227 */ /* 0x000fe200078e00ff */
[----:B------:R-:W-:-:S03]  /*15e20*/  ISETP.GT.U32.AND P0, PT, R26, R9, PT ;  /* 0x000000091a00720c */ /* 0x000fc60003f04070 */
[----:B------:R-:W-:Y:S02]  /*15e30*/  @!P2 IMAD.MOV R4, RZ, RZ, -R4 ;  /* 0x000000ffff04a224 */ /* 0x000fe400078e0a04 */
[----:B------:R-:W-:-:S04]  /*15e40*/  IMAD.MOV R13, RZ, RZ, -R13 ;  /* 0x000000ffff0d7224 */ /* 0x000fc800078e0a0d */
[----:B------:R-:W-:-:S04]  /*15e50*/  IMAD R7, R26, R13, R7 ;  /* 0x0000000d1a077224 */ /* 0x000fc800078e0207 */
[----:B------:R-:W-:-:S05]  /*15e60*/  @!P0 IMAD.IADD R9, R9, 0x1, -R26 ;  /* 0x0000000109098824 */ /* 0x000fca00078e0a1a */
[----:B------:R-:W-:Y:S02]  /*15e70*/  ISETP.GT.U32.AND P0, PT, R26, R9, PT ;  /* 0x000000091a00720c */ /* 0x000fe40003f04070 */
[----:B------:R-:W-:-:S11]  /*15e80*/  IABS R6, R15 ;  /* 0x0000000f00067213 */ /* 0x000fd60000000000 */
[----:B------:R-:W-:-:S04]  /*15e90*/  @!P0 IMAD.IADD R9, R9, 0x1, -R26 ;  /* 0x0000000109098824 */ /* 0x000fc800078e0a1a */
[----:B------:R-:W-:Y:S01]  /*15ea0*/  @!P3 IMAD.MOV R9, RZ, RZ, -R9 ;  /* 0x000000ffff09b224 */ /* 0x000fe200078e0a09 */
[----:B---3--:R-:W-:-:S05]  /*15eb0*/  IABS R10, R14 ;  /* 0x0000000e000a7213 */ /* 0x008fca0000000000 */
[----:B------:R-:W-:Y:S01]  /*15ec0*/  IMAD.HI.U32 R2, R0, R10, RZ ;  /* 0x0000000a00027227 */ /* 0x000fe200078e00ff */
[----:B------:R-:W-:-:S03]  /*15ed0*/  ISETP.GE.AND P2, PT, R14, RZ, PT ;  /* 0x000000ff0e00720c */ /* 0x000fc60003f46270 */
[----:B------:R-:W-:Y:S02]  /*15ee0*/  IMAD.MOV R2, RZ, RZ, -R2 ;  /* 0x000000ffff027224 */ /* 0x000fe400078e0a02 */
[----:B------:R-:W-:Y:S02]  /*15ef0*/  IMAD.MOV.U32 R14, RZ, RZ, R5 ;  /* 0x000000ffff0e7224 */ /* 0x000fe400078e0005 */
[----:B------:R-:W-:Y:S02]  /*15f00*/  IMAD R2, R26, R2, R10 ;  /* 0x000000021a027224 */ /* 0x000fe400078e020a */
[----:B------:R-:W-:-:S03]  /*15f10*/  @!P6 IMAD.MOV R14, RZ, RZ, -R14 ;  /* 0x000000ffff0ee224 */ /* 0x000fc600078e0a0e */
[----:B------:R-:W-:Y:S01]  /*15f20*/  ISETP.GT.U32.AND P4, PT, R26, R2, PT ;  /* 0x000000021a00720c */ /* 0x000fe20003f84070 */
[----:B------:R-:W-:-:S05]  /*15f30*/  @!P5 IMAD.MOV R8, RZ, RZ, -R8 ;  /* 0x000000ffff08d224 */ /* 0x000fca00078e0a08 */
[----:B------:R0:W-:Y:S04]  /*15f40*/  STL [R1+0x578], R8 ;  /* 0x0005780801007387 */ /* 0x0001e80000100800 */
[----:B------:R-:W-:Y:S04]  /*15f50*/  STL [R1+0x574], R4 ;  /* 0x0005740401007387 */ /* 0x000fe80000100800 */
[----:B------:R-:W2:Y:S01]  /*15f60*/  LDL.LU R10, [R1+0x264] ;  /* 0x00026400010a7983 */ /* 0x000ea20000300800 */
[----:B0-----:R-:W-:-:S03]  /*15f70*/  IMAD.HI.U32 R8, R0, R11, RZ ;  /* 0x0000000b00087227 */ /* 0x001fc600078e00ff */
[----:B------:R-:W3:Y:S01]  /*15f80*/  LDL.LU R13, [R1+0x260] ;  /* 0x00026000010d7983 */ /* 0x000ee20000300800 */
[----:B------:R-:W-:-:S03]  /*15f90*/  IMAD.MOV R8, RZ, RZ, -R8 ;  /* 0x000000ffff087224 */ /* 0x000fc600078e0a08 */
[----:B------:R-:W-:Y:S01]  /*15fa0*/  STL [R1+0x570], R14 ;  /* 0x0005700e01007387 */ /* 0x000fe20000100800 */
[----:B------:R-:W-:-:S03]  /*15fb0*/  IMAD R11, R26, R8, R11 ;  /* 0x000000081a0b7224 */ /* 0x000fc600078e020b */
[----:B------:R0:W-:Y:S04]  /*15fc0*/  STL [R1+0x762c], R17 ;  /* 0x00762c1101007387 */ /* 0x0001e80000100800 */
[----:B0-----:R-:W4:Y:S04]  /*15fd0*/  LDL.LU R17, [R1+0x25c] ;  /* 0x00025c0001117983 */ /* 0x001f280000300800 */
[----:B------:R-:W5:Y:S04]  /*15fe0*/  LDL.LU R14, [R1+0x268] ;  /* 0x00026800010e7983 */ /* 0x000f680000300800 */
[----:B------:R-:W4:Y:S01]  /*15ff0*/  LDL.LU R8, [R1+0x254] ;  /* 0x0002540001087983 */ /* 0x000f220000300800 */
        /* <DEDUP_REMOVED lines=9> */
[----:B------:R-:W-:-:S05]  /*16090*/  @!P5 IMAD.IADD R12, R12, 0x1, -R26 ;  /* 0x000000010c0cd824 */ /* 0x000fca00078e0a1a */
[C---:B------:R-:W-:Y:S01]  /*160a0*/  ISETP.GT.U32.AND P5, PT, R26.reuse, R12, PT ;  /* 0x0000000c1a00720c */ /* 0x040fe20003fa4070 */
[----:B------:R-:W-:Y:S02]  /*160b0*/  IMAD.MOV R4, RZ, RZ, -R4 ;  /* 0x000000ffff047224 */ /* 0x000fe400078e0a04 */
[----:B------:R-:W-:Y:S02]  /*160c0*/  @!P6 IMAD.IADD R7, R7, 0x1, -R26 ;  /* 0x000000010707e824 */ /* 0x000fe400078e0a1a */
[----:B------:R-:W-:-:S08]  /*160d0*/  IMAD R4, R26, R4, R6 ;  /* 0x000000041a047224 */ /* 0x000fd000078e0206 */
[----:B------:R-:W-:Y:S01]  /*160e0*/  @!P5 IMAD.IADD R12, R12, 0x1, -R26 ;  /* 0x000000010c0cd824 */ /* 0x000fe200078e0a1a */
[C---:B------:R-:W-:Y:S02]  /*160f0*/  ISETP.GT.U32.AND P5, PT, R26.reuse, R11, PT ;  /* 0x0000000b1a00720c */ /* 0x040fe40003fa4070 */
[C---:B------:R-:W-:Y:S02]  /*16100*/  ISETP.GT.U32.AND P0, PT, R26.reuse, R4, PT ;  /* 0x000000041a00720c */ /* 0x040fe40003f04070 */
[----:B------:R-:W-:Y:S01]  /*16110*/  ISETP.GT.U32.AND P3, PT, R26, R7, PT ;  /* 0x000000071a00720c */ /* 0x000fe20003f64070 */
[----:B------:R-:W-:-:S08]  /*16120*/  @!P1 IMAD.MOV R12, RZ, RZ, -R12 ;  /* 0x000000ffff0c9224 */ /* 0x000fd000078e0a0c */
[--C-:B------:R-:W-:Y:S02]  /*16130*/  @!P5 IMAD.IADD R11, R11, 0x1, -R26.reuse ;  /* 0x000000010b0bd824 */ /* 0x100fe400078e0a1a */
[--C-:B------:R-:W-:Y:S02]  /*16140*/  @!P0 IMAD.IADD R4, R4, 0x1, -R26.reuse ;  /* 0x0000000104048824 */ /* 0x100fe400078e0a1a */
[----:B------:R-:W-:Y:S01]  /*16150*/  @!P3 IMAD.IADD R7, R7, 0x1, -R26 ;  /* 0x000000010707b824 */ /* 0x000fe200078e0a1a */
[----:B------:R-:W-:-:S13]  /*16160*/  ISETP.GT.U32.AND P5, PT, R26, R11, PT ;  /* 0x0000000b1a00720c */ /* 0x000fda0003fa4070 */
[----:B------:R-:W-:Y:S01]  /*16170*/  @!P5 IMAD.IADD R11, R11, 0x1, -R26 ;  /* 0x000000010b0bd824 */ /* 0x000fe200078e0a1a */
[----:B--2---:R-:W-:Y:S02]  /*16180*/  IABS R6, R10 ;  /* 0x0000000a00067213 */ /* 0x004fe40000000000 */
[----:B---3--:R-:W-:-:S03]  /*16190*/  IABS R5, R13 ;  /* 0x0000000d00057213 */ /* 0x008fc60000000000 */
[----:B0-----:R-:W-:-:S04]  /*161a0*/  IMAD.HI.U32 R9, R0, R6, RZ ;  /* 0x0000000600097227 */ /* 0x001fc800078e00ff */
[----:B------:R-:W-:-:S04]  /*161b0*/  IMAD.MOV R9, RZ, RZ, -R9 ;  /* 0x000000ffff097224 */ /* 0x000fc800078e0a09 */
[----:B------:R-:W-:Y:S02]  /*161c0*/  IMAD R6, R26, R9, R6 ;  /* 0x000000091a067224 */ /* 0x000fe400078e0206 */
[----:B------:R-:W-:-:S04]  /*161d0*/  IMAD.MOV.U32 R9, RZ, RZ, R2 ;  /* 0x000000ffff097224 */ /* 0x000fc800078e0002 */
[----:B------:R-:W-:Y:S01]  /*161e0*/  @!P2 IMAD.MOV R9, RZ, RZ, -R9 ;  /* 0x000000ffff09a224 */ /* 0x000fe200078e0a09 */
[----:B----4-:R-:W-:Y:S01]  /*161f0*/  ISETP.GE.AND P6, PT, R8, RZ, PT ;  /* 0x000000ff0800720c */ /* 0x010fe20003fc6270 */
[----:B------:R-:W-:-:S04]  /*16200*/  IMAD.HI.U32 R8, R0, R5, RZ ;  /* 0x0000000500087227 */ /* 0x000fc800078e00ff */
[----:B------:R-:W-:Y:S01]  /*16210*/  IMAD.MOV R8, RZ, RZ, -R8 ;  /* 0x000000ffff087224 */ /* 0x000fe200078e0a08 */
[----:B------:R-:W-:Y:S02]  /*16220*/  ISETP.GE.AND P0, PT, R17, RZ, PT ;  /* 0x000000ff1100720c */ /* 0x000fe40003f06270 */
[----:B------:R-:W2:Y:S01]  /*16230*/  LDL.LU R17, [R1+0x762c] ;  /* 0x00762c0001117983 */ /* 0x000ea20000300800 */
[C---:B------:R-:W-:Y:S02]  /*16240*/  IMAD R5, R26.reuse, R8, R5 ;  /* 0x000000081a057224 */ /* 0x040fe400078e0205 */
[----:B------:R-:W-:Y:S01]  /*16250*/  IMAD.MOV.U32 R8, RZ, RZ, R7 ;  /* 0x000000ffff087224 */ /* 0x000fe200078e0007 */
[----:B------:R0:W-:Y:S02]  /*16260*/  STL [R1+0x568], R12 ;  /* 0x0005680c01007387 */ /* 0x0001e40000100800 */
[----:B------:R-:W-:Y:S02]  /*16270*/  ISETP.GT.U32.AND P3, PT, R26, R5, PT ;  /* 0x000000051a00720c */ /* 0x000fe40003f64070 */
[----:B------:R-:W-:Y:S01]  /*16280*/  STL [R1+0x564], R9 ;  /* 0x0005640901007387 */ /* 0x000fe20000100800 */
[----:B------:R-:W-:-:S03]  /*16290*/  @!P6 IMAD.MOV R8, RZ, RZ, -R8 ;  /* 0x000000ffff08e224 */ /* 0x000fc600078e0a08 */
[----:B0-----:R-:W3:Y:S01]  /*162a0*/  LDL.LU R12, [R1+0x2a0] ;  /* 0x0002a000010c7983 */ /* 0x001ee20000300800 */
[----:B------:R-:W-:Y:S02]  /*162b0*/  ISETP.GE.AND P2, PT, R13, RZ, PT ;  /* 0x000000ff0d00720c */ /* 0x000fe40003f46270 */
[----:B-----5:R-:W-:Y:S01]  /*162c0*/  IABS R2, R14 ;  /* 0x0000000e00027213 */ /* 0x020fe20000000000 */
[----:B------:R0:W-:Y:S01]  /*162d0*/  STL [R1+0x560], R8 ;  /* 0x0005600801007387 */ /* 0x0001e20000100800 */
[----:B------:R-:W-:-:S03]  /*162e0*/  ISETP.GE.AND P5, PT, R14, RZ, PT ;  /* 0x000000ff0e00720c */ /* 0x000fc60003fa6270 */
[----:B------:R-:W4:Y:S01]  /*162f0*/  LDL R13, [R1+0x270] ;  /* 0x00027000010d7983 */ /* 0x000f220000100800 */
[----:B------:R-:W-:-:S03]  /*16300*/  @!P3 IMAD.IADD R5, R5, 0x1, -R26 ;  /* 0x000000010505b824 */ /* 0x000fc600078e0a1a */
[----:B------:R-:W5:Y:S01]  /*16310*/  LDL R14, [R1+0x274] ;  /* 0x00027400010e7983 */ /* 0x000f620000100800 */
[----:B------:R-:W-:Y:S02]  /*16320*/  IABS R7, R15 ;  /* 0x0000000f00077213 */ /* 0x000fe40000000000 */
[----:B------:R-:W-:Y:S02]  /*16330*/  ISETP.GE.AND P3, PT, R15, RZ, PT ;  /* 0x000000ff0f00720c */ /* 0x000fe40003f66270 */
[----:B------:R-:W5:Y:S01]  /*16340*/  LDL R15, [R1+0x278] ;  /* 0x00027800010f7983 */ /* 0x000f620000100800 */
[C---:B------:R-:W-:Y:S02]  /*16350*/  ISETP.GT.U32.AND P1, PT, R26.reuse, R4, PT ;  /* 0x000000041a00720c */ /* 0x040fe40003f24070 */
[----:B------:R-:W-:Y:S01]  /*16360*/  ISETP.GT.U32.AND P6, PT, R26, R6, PT ;  /* 0x000000061a00720c */ /* 0x000fe20003fc4070 */
[----:B0-----:R-:W-:Y:S02]  /*16370*/  IMAD.MOV.U32 R8, RZ, RZ, R7 ;  /* 0x000000ffff087224 */ /* 0x001fe400078e0007 */
[----:B------:R-:W-:-:S08]  /*16380*/  IMAD.HI.U32 R9, R0, R2, RZ ;  /* 0x0000000200097227 */ /* 0x000fd000078e00ff */
[--C-:B------:R-:W-:Y:S02]  /*16390*/  @!P1 IMAD.IADD R4, R4, 0x1, -R26.reuse ;  /* 0x0000000104049824 */ /* 0x100fe400078e0a1a */
[----:B------:R-:W-:Y:S01]  /*163a0*/  @!P6 IMAD.IADD R6, R6, 0x1, -R26 ;  /* 0x000000010606e824 */ /* 0x000fe200078e0a1a */
[----:B------:R-:W-:Y:S01]  /*163b0*/  ISETP.GT.U32.AND P6, PT, R26, R5, PT ;  /* 0x000000051a00720c */ /* 0x000fe20003fc4070 */
[----:B------:R-:W-:Y:S01]  /*163c0*/  @!P4 IMAD.MOV R4, RZ, RZ, -R4 ;  /* 0x000000ffff04c224 */ /* 0x000fe200078e0a04 */
[----:B------:R-:W-:Y:S01]  /*163d0*/  ISETP.GE.AND P1, PT, R10, RZ, PT ;  /* 0x000000ff0a00720c */ /* 0x000fe20003f26270 */
[----:B------:R-:W-:Y:S01]  /*163e0*/  IMAD.HI.U32 R10, R0, R8, RZ ;  /* 0x00000008000a7227 */ /* 0x000fe200078e00ff */
[----:B------:R-:W-:-:S03]  /*163f0*/  ISETP.GT.U32.AND P4, PT, R26, R6, PT ;  /* 0x000000061a00720c */ /* 0x000fc60003f84070 */
[----:B------:R-:W-:Y:S02]  /*16400*/  IMAD.MOV R9, RZ, RZ, -R9 ;  /* 0x000000ffff097224 */ /* 0x000fe400078e0a09 */
[----:B------:R-:W-:Y:S02]  /*16410*/  IMAD.MOV R10, RZ, RZ, -R10 ;  /* 0x000000ffff0a7224 */ /* 0x000fe400078e0a0a */
[----:B------:R-:W-:Y:S01]  /*16420*/  IMAD R2, R26, R9, R2 ;  /* 0x000000091a027224 */ /* 0x000fe200078e0202 */
[----:B------:R0:W-:Y:S01]  /*16430*/  STL [R1+0x55c], R4 ;  /* 0x00055c0401007387 */ /* 0x0001e20000100800 */
[----:B------:R-:W-:-:S03]  /*16440*/  @!P6 IMAD.IADD R5, R5, 0x1, -R26 ;  /* 0x000000010505e824 */ /* 0x000fc600078e0a1a */
[----:B------:R-:W-:Y:S01]  /*16450*/  ISETP.GT.U32.AND P6, PT, R26, R2, PT ;  /* 0x000000021a00720c */ /* 0x000fe20003fc4070 */
[----:B------:R-:W-:Y:S02]  /*16460*/  @!P4 IMAD.IADD R6, R6, 0x1, -R26 ;  /* 0x000000010606c824 */ /* 0x000fe400078e0a1a */
[----:B0-----:R-:W-:-:S05]  /*16470*/  IMAD R4, R26, R10, R8 ;  /* 0x0000000a1a047224 */ /* 0x001fca00078e0208 */
[----:B------:R-:W-:Y:S01]  /*16480*/  ISETP.GT.U32.AND P4, PT, R26, R4, PT ;  /* 0x000000041a00720c */ /* 0x000fe20003f84070 */
[----:B------:R-:W-:-:S04]  /*16490*/  @!P0 IMAD.MOV R11, RZ, RZ, -R11 ;  /* 0x000000ffff0b8224 */ /* 0x000fc800078e0a0b */
[--C-:B------:R-:W-:Y:S01]  /*164a0*/  @!P6 IMAD.IADD R2, R2, 0x1, -R26.reuse ;  /* 0x000000010202e824 */ /* 0x100fe200078e0a1a */
[----:B------:R-:W-:Y:S04]  /*164b0*/  STL [R1+0x554], R11 ;  /* 0x0005540b01007387 */ /* 0x000fe80000100800 */
[----:B------:R0:W-:Y:S03]  /*164c0*/  STL [R1+0x7628], R29 ;  /* 0x0076281d01007387 */ /* 0x0001e60000100800 */
[----:B------:R-:W-:Y:S01]  /*164d0*/  @!P4 IMAD.IADD R4, R4, 0x1, -R26 ;  /* 0x000000010404c824 */ /* 0x000fe200078e0a1a */
[----:B------:R-:W-:Y:S01]  /*164e0*/  ISETP.GT.U32.AND P4, PT, R26, R2, PT ;  /* 0x000000021a00720c */ /* 0x000fe20003f84070 */
[----:B0-----:R-:W-:-:S02]  /*164f0*/  IMAD.MOV.U32 R29, RZ, RZ, R5 ;  /* 0x000000ffff1d7224 */ /* 0x001fc400078e0005 */
[----:B------:R-:W-:Y:S01]  /*16500*/  @!P1 IMAD.MOV R6, RZ, RZ, -R6 ;  /* 0x000000ffff069224 */ /* 0x000fe200078e0a06 */
[----:B------:R-:W5:Y:S01]  /*16510*/  LDL.LU R5, [R1+0x270] ;  /* 0x0002700001057983 */ /* 0x000f620000300800 */
[----:B------:R-:W-:-:S05]  /*16520*/  @!P2 IMAD.MOV R29, RZ, RZ, -R29 ;  /* 0x000000ffff1da224 */ /* 0x000fca00078e0a1d */
[----:B------:R0:W-:Y:S03]  /*16530*/  STL [R1+0x548], R29 ;  /* 0x0005481d01007387 */ /* 0x0001e60000100800 */
[----:B------:R-:W-:Y:S01]  /*16540*/  @!P4 IMAD.IADD R2, R2, 0x1, -R26 ;  /* 0x000000010202c824 */ /* 0x000fe200078e0a1a */
[----:B0-----:R-:W5:Y:S04]  /*16550*/  LDL.LU R29, [R1+0x7628] ;  /* 0x00762800011d7983 */ /* 0x001f680000300800 */
[----:B------:R0:W-:Y:S01]  /*16560*/  STL [R1+0x544], R6 ;  /* 0x0005440601007387 */ /* 0x0001e20000100800 */
[----:B--2---:R-:W-:Y:S02]  /*16570*/  IABS R11, R17 ;  /* 0x00000011000b7213 */ /* 0x004fe40000000000 */
[----:B---3--:R-:W-:-:S02]  /*16580*/  IABS R7, R12 ;  /* 0x0000000c00077213 */ /* 0x008fc40000000000 */
        /* <DEDUP_REMOVED lines=9> */
[----:B------:R-:W-:-:S04]  /*16620*/  IMAD.HI.U32 R15, R0, R11, RZ ;  /* 0x0000000b000f7227 */ /* 0x000fc800078e00ff */
[----:B------:R-:W-:Y:S02]  /*16630*/  IMAD.MOV R12, RZ, RZ, -R12 ;  /* 0x000000ffff0c7224 */ /* 0x000fe400078e0a0c */
[----:B------:R-:W-:-:S04]  /*16640*/  IMAD.HI.U32 R14, R0, R10, RZ ;  /* 0x0000000a000e7227 */ /* 0x000fc800078e00ff */
[----:B------:R-:W-:Y:S02]  /*16650*/  IMAD.MOV R13, RZ, RZ, -R13 ;  /* 0x000000ffff0d7224 */ /* 0x000fe400078e0a0d */
[----:B0-----:R-:W-:Y:S02]  /*16660*/  IMAD.MOV.U32 R6, RZ, RZ, R17 ;  /* 0x000000ffff067224 */ /* 0x001fe400078e0011 */
[----:B------:R-:W-:Y:S02]  /*16670*/  IMAD.MOV.U32 R17, RZ, RZ, R19 ;  /* 0x000000ffff117224 */ /* 0x000fe400078e0013 */
[----:B------:R-:W-:Y:S01]  /*16680*/  IMAD.MOV R15, RZ, RZ, -R15 ;  /* 0x000000ffff0f7224 */ /* 0x000fe200078e0a0f */
[----:B------:R-:W2:Y:S01]  /*16690*/  LDL.LU R19, [R1+0x288] ;  /* 0x0002880001137983 */ /* 0x000ea20000300800 */
[----:B------:R-:W-:Y:S02]  /*166a0*/  IMAD.MOV R14, RZ, RZ, -R14 ;  /* 0x000000ffff0e7224 */ /* 0x000fe400078e0a0e */
[----:B------:R-:W-:-:S02]  /*166b0*/  IMAD R8, R26, R12, R8 ;  /* 0x0000000c1a087224 */ /* 0x000fc400078e0208 */
[----:B------:R-:W3:Y:S01]  /*166c0*/  LDL.LU R12, [R1+0x278] ;  /* 0x00027800010c7983 */ /* 0x000ee20000300800 */
[----:B------:R-:W-:-:S03]  /*166d0*/  IMAD R9, R26, R13, R9 ;  /* 0x0000000d1a097224 */ /* 0x000fc600078e0209 */
[----:B------:R-:W4:Y:S01]  /*166e0*/  LDL.LU R13, [R1+0x280] ;  /* 0x00028000010d7983 */ /* 0x000f220000300800 */
[C---:B------:R-:W-:Y:S02]  /*166f0*/  IMAD R10, R26.reuse, R14, R10 ;  /* 0x0000000e1a0a7224 */ /* 0x040fe400078e020a */
[----:B------:R-:W-:Y:S02]  /*16700*/  IMAD R11, R26, R15, R11 ;  /* 0x0000000f1a0b7224 */ /* 0x000fe400078e020b */
[----:B------:R-:W5:Y:S01]  /*16710*/  LDL.LU R15, [R1+0x284] ;  /* 0x00028400010f7983 */ /* 0x000f620000300800 */
[----:B------:R-:W-:-:S03]  /*16720*/  IMAD.MOV.U32 R14, RZ, RZ, R2 ;  /* 0x000000ffff0e7224 */ /* 0x000fc600078e0002 */
[----:B------:R-:W2:Y:S01]  /*16730*/  LDL.LU R2, [R1+0x274] ;  /* 0x0002740001027983 */ /* 0x000ea20000300800 */
[C---:B------:R-:W-:Y:S02]  /*16740*/  ISETP.GT.U32.AND P6, PT, R26.reuse, R7, PT ;  /* 0x000000071a00720c */ /* 0x040fe40003fc4070 */
[----:B------:R-:W-:-:S11]  /*16750*/  ISETP.GT.U32.AND P2, PT, R26, R4, PT ;  /* 0x000000041a00720c */ /* 0x000fd60003f44070 */
[----:B------:R-:W-:-:S05]  /*16760*/  @!P6 IMAD.IADD R7, R7, 0x1, -R26 ;  /* 0x000000010707e824 */ /* 0x000fca00078e0a1a */
[C---:B------:R-:W-:Y:S02]  /*16770*/  ISETP.GT.U32.AND P6, PT, R26.reuse, R7, PT ;  /* 0x000000071a00720c */ /* 0x040fe40003fc4070 */
[----:B------:R-:W-:Y:S01]  /*16780*/  ISETP.GT.U32.AND P4, PT, R26, R8, PT ;  /* 0x000000081a00720c */ /* 0x000fe20003f84070 */
[----:B------:R-:W-:Y:S02]  /*16790*/  @!P2 IMAD.IADD R4, R4, 0x1, -R26 ;  /* 0x000000010404a824 */ /* 0x000fe400078e0a1a */
[----:B------:R-:W-:Y:S01]  /*167a0*/  @!P5 IMAD.MOV R14, RZ, RZ, -R14 ;  /* 0x000000ffff0ed224 */ /* 0x000fe200078e0a0e */
[----:B------:R-:W-:Y:S01]  /*167b0*/  ISETP.GE.AND P1, PT, R5, RZ, PT ;  /* 0x000000ff0500720c */ /* 0x000fe20003f26270 */
[----:B------:R-:W-:-:S03]  /*167c0*/  @!P3 IMAD.MOV R4, RZ, RZ, -R4 ;  /* 0x000000ffff04b224 */ /* 0x000fc600078e0a04 */
[----:B------:R0:W-:Y:S03]  /*167d0*/  STL [R1+0x540], R14 ;  /* 0x0005400e01007387 */ /* 0x0001e60000100800 */
[--C-:B------:R-:W-:Y:S02]  /*167e0*/  @!P6 IMAD.IADD R7, R7, 0x1, -R26.reuse ;  /* 0x000000010707e824 */ /* 0x100fe400078e0a1a */
[----:B------:R-:W-:Y:S02]  /*167f0*/  @!P4 IMAD.IADD R8, R8, 0x1, -R26 ;  /* 0x000000010808c824 */ /* 0x000fe400078e0a1a */
[----:B------:R-:W-:Y:S01]  /*16800*/  @!P0 IMAD.MOV R7, RZ, RZ, -R7 ;  /* 0x000000ffff078224 */ /* 0x000fe200078e0a07 */
        /* <DEDUP_REMOVED lines=43> */
[C---:B------:R-:W-:Y:S01]  /*16ac0*/  IMAD R2, R26.reuse, R6, R2 ;  /* 0x000000061a027224 */ /* 0x040fe200078e0202 */
        /* <DEDUP_REMOVED lines=148> */
[----:B------:R-:W-:Y:S01]  /*17410*/  STL [R1+0x50c], R5 ;  /* 0x00050c0501007387 */ /* 0x000fe20000100800 */
[----:B------:R-:W-:Y:S02]  /*17420*/  IMAD R11, R26, R12, R11 ;  /* 0x0000000c1a0b7224 */ /* 0x000fe400078e020b */
[----:B------:R-:W-:-:S02]  /*17430*/  @!P6 IMAD.IADD R7, R7, 0x1, -R26 ;  /* 0x000000010707e824 */ /* 0x000fc400078e0a1a */
[----:B------:R-:W-:Y:S02]  /*17440*/  IMAD.MOV.U32 R12, RZ, RZ, R9 ;  /* 0x000000ffff0c7224 */ /* 0x000fe400078e0009 */
[----:B------:R-:W-:Y:S01]  /*17450*/  IMAD R6, R26, R13, R6 ;  /* 0x0000000d1a067224 */ /* 0x000fe200078e0206 */
[----:B------:R-:W5:Y:S04]  /*17460*/  LDL.LU R9, [R1+0x2b0] ;  /* 0x0002b00001097983 */ /* 0x000f680000300800 */
[----:B------:R-:W4:Y:S01]  /*17470*/  LDL.LU R13, [R1+0x2c0] ;  /* 0x0002c000010d7983 */ /* 0x000f220000300800 */
[----:B------:R-:W-:-:S03]  /*17480*/  @!P2 IMAD.MOV R12, RZ, RZ, -R12 ;  /* 0x000000ffff0ca224 */ /* 0x000fc600078e0a0c */
[----:B------:R0:W-:Y:S02]  /*17490*/  STL [R1+0x508], R2 ;  /* 0x0005080201007387 */ /* 0x0001e40000100800 */
[----:B0-----:R-:W-:Y:S02]  /*174a0*/  IMAD.MOV.U32 R2, RZ, RZ, R7 ;  /* 0x000000ffff027224 */ /* 0x001fe400078e0007 */
[----:B------:R-:W-:Y:S02]  /*174b0*/  IMAD.MOV.U32 R7, RZ, RZ, R15 ;  /* 0x000000ffff077224 */ /* 0x000fe400078e000f */
[----:B------:R-:W-:Y:S02]  /*174c0*/  @!P0 IMAD.MOV R2, RZ, RZ, -R2 ;  /* 0x000000ffff028224 */ /* 0x000fe400078e0a02 */
[----:B------:R-:W-:Y:S01]  /*174d0*/  @!P4 IMAD.MOV R7, RZ, RZ, -R7 ;  /* 0x000000ffff07c224 */ /* 0x000fe200078e0a07 */
[----:B------:R0:W-:Y:S01]  /*174e0*/  STL [R1+0x504], R12 ;  /* 0x0005040c01007387 */ /* 0x0001e20000100800 */
[----:B------:R-:W-:Y:S01]  /*174f0*/  IMAD.MOV.U32 R5, RZ, RZ, R17 ;  /* 0x000000ffff057224 */ /* 0x000fe200078e0011 */
[----:B--2---:R-:W-:-:S02]  /*17500*/  ISETP.GE.AND P0, PT, R19, RZ, PT ;  /* 0x000000ff1300720c */ /* 0x004fc40003f06270 */
[----:B------:R-:W2:Y:S04]  /*17510*/  LDL.LU R19, [R1+0x2cc] ;  /* 0x0002cc0001137983 */ /* 0x000ea80000300800 */
[----:B------:R-:W-:Y:S04]  /*17520*/  STL [R1+0x500], R2 ;  /* 0x0005000201007387 */ /* 0x000fe80000100800 */
[----:B------:R1:W-:Y:S04]  /*17530*/  STL [R1+0x4fc], R7 ;  /* 0x0004fc0701007387 */ /* 0x0003e80000100800 */
[----:B------:R-:W2:Y:S01]  /*17540*/  LDL.LU R17, [R1+0x2f4] ;  /* 0x0002f40001117983 */ /* 0x000ea20000300800 */
[----:B------:R-:W-:-:S02]  /*17550*/  ISETP.GT.U32.AND P1, PT, R26, R8, PT ;  /* 0x000000081a00720c */ /* 0x000fc40003f24070 */
[C---:B------:R-:W-:Y:S01]  /*17560*/  ISETP.GT.U32.AND P6, PT, R26.reuse, R10, PT ;  /* 0x0000000a1a00720c */ /* 0x040fe20003fc4070 */
[----:B0-----:R-:W2:Y:S01]  /*17570*/  LDL.LU R12, [R1+0x2c8] ;  /* 0x0002c800010c7983 */ /* 0x001ea20000300800 */
[C---:B------:R-:W-:Y:S02]  /*17580*/  ISETP.GT.U32.AND P3, PT, R26.reuse, R11, PT ;  /* 0x0000000b1a00720c */ /* 0x040fe40003f64070 */
[----:B------:R-:W-:-:S07]  /*17590*/  ISETP.GT.U32.AND P4, PT, R26, R6, PT ;  /* 0x000000061a00720c */ /* 0x000fce0003f84070 */
[--C-:B------:R-:W-:Y:S02]  /*175a0*/  @!P1 IMAD.IADD R8, R8, 0x1, -R26.reuse ;  /* 0x0000000108089824 */ /* 0x100fe400078e0a1a */
[--C-:B------:R-:W-:Y:S01]  /*175b0*/  @!P6 IMAD.IADD R10, R10, 0x1, -R26.reuse ;  /* 0x000000010a0ae824 */ /* 0x100fe200078e0a1a */
[C---:B------:R-:W-:Y:S02]  /*175c0*/  ISETP.GT.U32.AND P6, PT, R26.reuse, R4, PT ;  /* 0x000000041a00720c */ /* 0x040fe40003fc4070 */
[C---:B------:R-:W-:Y:S02]  /*175d0*/  ISETP.GT.U32.AND P5, PT, R26.reuse, R8, PT ;  /* 0x000000081a00720c */ /* 0x040fe40003fa4070 */
[----:B------:R-:W-:Y:S02]  /*175e0*/  ISETP.GT.U32.AND P2, PT, R26, R10, PT ;  /* 0x0000000a1a00720c */ /* 0x000fe40003f44070 */
[----:B---3--:R-:W-:Y:S01]  /*175f0*/  ISETP.GE.AND P1, PT, R14, RZ, PT ;  /* 0x000000ff0e00720c */ /* 0x008fe20003f26270 */
[----:B------:R-:W-:-:S02]  /*17600*/  @!P3 IMAD.IADD R11, R11, 0x1, -R26 ;  /* 0x000000010b0bb824 */ /* 0x000fc400078e0a1a */
[----:B------:R-:W-:-:S03]  /*17610*/  @!P4 IMAD.IADD R6, R6, 0x1, -R26 ;  /* 0x000000010606c824 */ /* 0x000fc600078e0a1a */
[----:B------:R-:W-:Y:S01]  /*17620*/  ISETP.GT.U32.AND P4, PT, R26, R11, PT ;  /* 0x0000000b1a00720c */ /* 0x000fe20003f84070 */
[--C-:B------:R-:W-:Y:S02]  /*17630*/  @!P6 IMAD.IADD R4, R4, 0x1, -R26.reuse ;  /* 0x000000010404e824 */ /* 0x100fe400078e0a1a */
[--C-:B------:R-:W-:Y:S01]  /*17640*/  @!P5 IMAD.IADD R8, R8, 0x1, -R26.reuse ;  /* 0x000000010808d824 */ /* 0x100fe200078e0a1a */
[----:B------:R-:W-:Y:S01]  /*17650*/  ISETP.GE.AND P5, PT, R5, RZ, PT ;  /* 0x000000ff0500720c */ /* 0x000fe20003fa6270 */
[----:B------:R-:W-:Y:S02]  /*17660*/  @!P2 IMAD.IADD R10, R10, 0x1, -R26 ;  /* 0x000000010a0aa824 */ /* 0x000fe400078e0a1a */
[----:B------:R-:W-:Y:S01]  /*17670*/  IMAD.MOV.U32 R5, RZ, RZ, R8 ;  /* 0x000000ffff057224 */ /* 0x000fe200078e0008 */
[----:B-----5:R-:W-:Y:S01]  /*17680*/  ISETP.GE.AND P6, PT, R9, RZ, PT ;  /* 0x000000ff0900720c */ /* 0x020fe20003fc6270 */
[----:B------:R-:W-:Y:S01]  /*17690*/  @!P1 IMAD.MOV R4, RZ, RZ, -R4 ;  /* 0x000000ffff049224 */ /* 0x000fe200078e0a04 */
[----:B----4-:R-:W-:-:S02]  /*176a0*/  ISETP.GE.AND P2, PT, R13, RZ, PT ;  /* 0x000000ff0d00720c */ /* 0x010fc40003f46270 */
[----:B------:R-:W3:Y:S01]  /*176b0*/  LDL.LU R13, [R1+0x2d0] ;  /* 0x0002d000010d7983 */ /* 0x000ee20000300800 */
[----:B------:R-:W-:Y:S02]  /*176c0*/  @!P0 IMAD.MOV R5, RZ, RZ, -R5 ;  /* 0x000000ffff058224 */ /* 0x000fe400078e0a05 */
[----:B-1----:R-:W-:Y:S01]  /*176d0*/  IMAD.MOV.U32 R7, RZ, RZ, R10 ;  /* 0x000000ffff077224 */ /* 0x002fe200078e000a */
[----:B------:R-:W-:Y:S01]  /*176e0*/  STL [R1+0x4f8], R4 ;  /* 0x0004f80401007387 */ /* 0x000fe20000100800 */
[----:B------:R-:W-:Y:S01]  /*176f0*/  @!P4 IMAD.IADD R11, R11, 0x1, -R26 ;  /* 0x000000010b0bc824 */ /* 0x000fe200078e0a1a */
[----:B------:R-:W-:-:S03]  /*17700*/  IABS R14, R16 ;  /* 0x00000010000e7213 */ /* 0x000fc60000000000 */
        /* <DEDUP_REMOVED lines=102> */
[----:B0-----:R-:W5:Y:S01]  /*17d70*/  LDL.LU R14, [R1+0x7610] ;  /* 0x00761000010e7983 */ /* 0x001f620000300800 */
        /* <DEDUP_REMOVED lines=38> */
[----:B-1----:R-:W-:Y:S01]  /*17fe0*/  IMAD.MOV.U32 R7, RZ, RZ, R13 ;  /* 0x000000ffff077224 */ /* 0x002fe200078e000d */
[----:B------:R-:W-:-:S03]  /*17ff0*/  ISETP.GT.U32.AND P6, PT, R26, R2, PT ;  /* 0x000000021a00720c */ /* 0x000fc60003fc4070 */
[----:B------:R-:W-:Y:S01]  /*18000*/  @!P0 IMAD.MOV R7, RZ, RZ, -R7 ;  /* 0x000000ffff078224 */ /* 0x000fe200078e0a07 */
[----:B----4-:R-:W-:-:S09]  /*18010*/  IABS R4, R17 ;  /* 0x0000001100047213 */ /* 0x010fd20000000000 */
[----:B------:R-:W-:Y:S02]  /*18020*/  @!P6 IMAD.IADD R2, R2, 0x1, -R26 ;  /* 0x000000010202e824 */ /* 0x000fe400078e0a1a */
[----:B------:R-:W-:-:S04]  /*18030*/  IMAD.HI.U32 R10, R0, R4, RZ ;  /* 0x00000004000a7227 */ /* 0x000fc800078e00ff */
[----:B------:R-:W-:-:S04]  /*18040*/  IMAD.MOV R10, RZ, RZ, -R10 ;  /* 0x000000ffff0a7224 */ /* 0x000fc800078e0a0a */
[----:B------:R-:W-:Y:S01]  /*18050*/  IMAD R4, R26, R10, R4 ;  /* 0x0000000a1a047224 */ /* 0x000fe200078e0204 */
[----:B---3--:R-:W-:-:S13]  /*18060*/  ISETP.GE.AND P1, PT, R9, RZ, PT ;  /* 0x000000ff0900720c */ /* 0x008fda0003f26270 */
[----:B------:R-:W-:Y:S01]  /*18070*/  @!P1 IMAD.MOV R11, RZ, RZ, -R11 ;  /* 0x000000ffff0b9224 */ /* 0x000fe200078e0a0b */
[----:B-----5:R-:W-:Y:S02]  /*18080*/  ISETP.GE.AND P4, PT, R14, RZ, PT ;  /* 0x000000ff0e00720c */ /* 0x020fe40003f86270 */
[----:B------:R-:W3:Y:S04]  /*18090*/  LDL R14, [R1+0x308] ;  /* 0x00030800010e7983 */ /* 0x000ee80000100800 */
[----:B------:R-:W-:Y:S04]  /*180a0*/  STL [R1+0x4c8], R11 ;  /* 0x0004c80b01007387 */ /* 0x000fe80000100800 */
[----:B------:R-:W-:Y:S04]  /*180b0*/  STL [R1+0x4c0], R7 ;  /* 0x0004c00701007387 */ /* 0x000fe80000100800 */
[----:B------:R0:W-:Y:S04]  /*180c0*/  STL [R1+0x760c], R12 ;  /* 0x00760c0c01007387 */ /* 0x0001e80000100800 */
[----:B0-----:R-:W4:Y:S01]  /*180d0*/  LDL.LU R12, [R1+0x304] ;  /* 0x00030400010c7983 */ /* 0x001f220000300800 */
[----:B------:R-:W-:-:S05]  /*180e0*/  @!P4 IMAD.MOV R2, RZ, RZ, -R2 ;  /* 0x000000ffff02c224 */ /* 0x000fca00078e0a02 */
[----:B------:R0:W-:Y:S04]  /*180f0*/  STL [R1+0x4b8], R2 ;  /* 0x0004b80201007387 */ /* 0x0001e80000100800 */
[----:B------:R-:W5:Y:S04]  /*18100*/  LDL R13, [R1+0x30c] ;  /* 0x00030c00010d7983 */ /* 0x000f680000100800 */
[----:B------:R-:W5:Y:S04]  /*18110*/  LDL R11, [R1+0x310] ;  /* 0x00031000010b7983 */ /* 0x000f680000100800 */
[----:B------:R-:W5:Y:S01]  /*18120*/  LDL R10, [R1+0x314] ;  /* 0x00031400010a7983 */ /* 0x000f620000100800 */
[----:B------:R-:W-:-:S05]  /*18130*/  IABS R5, R15 ;  /* 0x0000000f00057213 */ /* 0x000fca0000000000 */
[----:B------:R-:W-:Y:S01]  /*18140*/  IMAD.HI.U32 R6, R0, R5, RZ ;  /* 0x0000000500067227 */ /* 0x000fe200078e00ff */
[----:B------:R-:W-:-:S03]  /*18150*/  IABS R9, R16 ;  /* 0x0000001000097213 */ /* 0x000fc60000000000 */
[----:B------:R-:W-:-:S04]  /*18160*/  IMAD.MOV R6, RZ, RZ, -R6 ;  /* 0x000000ffff067224 */ /* 0x000fc800078e0a06 */
[----:B------:R-:W-:Y:S02]  /*18170*/  IMAD R5, R26, R6, R5 ;  /* 0x000000061a057224 */ /* 0x000fe400078e0205 */
[----:B------:R-:W-:-:S03]  /*18180*/  IMAD.HI.U32 R6, R0, R9, RZ ;  /* 0x0000000900067227 */ /* 0x000fc600078e00ff */
[C---:B------:R-:W-:Y:S01]  /*18190*/  ISETP.GT.U32.AND P5, PT, R26.reuse, R5, PT ;  /* 0x000000051a00720c */ /* 0x040fe20003fa4070 */
[----:B------:R-:W-:Y:S01]  /*181a0*/  IMAD.MOV R6, RZ, RZ, -R6 ;  /* 0x000000ffff067224 */ /* 0x000fe200078e0a06 */
[----:B------:R-:W-:-:S03]  /*181b0*/  ISETP.GT.U32.AND P6, PT, R26, R4, PT ;  /* 0x000000041a00720c */ /* 0x000fc60003fc4070 */
[C---:B------:R-:W-:Y:S01]  /*181c0*/  IMAD R6, R26.reuse, R6, R9 ;  /* 0x000000061a067224 */ /* 0x040fe200078e0209 */
[----:B------:R-:W-:Y:S01]  /*181d0*/  ISETP.GE.AND P0, PT, R17, RZ, PT ;  /* 0x000000ff1100720c */ /* 0x000fe20003f06270 */
[----:B------:R-:W5:Y:S03]  /*181e0*/  LDL R9, [R1+0x318] ;  /* 0x0003180001097983 */ /* 0x000f660000100800 */
[----:B------:R-:W-:-:S03]  /*181f0*/  ISETP.GT.U32.AND P3, PT, R26, R6, PT ;  /* 0x000000061a00720c */ /* 0x000fc60003f64070 */
[--C-:B------:R-:W-:Y:S01]  /*18200*/  @!P5 IMAD.IADD R5, R5, 0x1, -R26.reuse ;  /* 0x000000010505d824 */ /* 0x100fe200078e0a1a */
[----:B--2---:R-:W-:Y:S01]  /*18210*/  IABS R17, R8 ;  /* 0x0000000800117213 */ /* 0x004fe20000000000 */
[----:B------:R-:W-:-:S03]  /*18220*/  @!P6 IMAD.IADD R4, R4, 0x1, -R26 ;  /* 0x000000010404e824 */ /* 0x000fc600078e0a1a */
[----:B------:R-:W-:Y:S02]  /*18230*/  ISETP.GT.U32.AND P5, PT, R26, R5, PT ;  /* 0x000000051a00720c */ /* 0x000fe40003fa4070 */
[----:B------:R-:W-:Y:S02]  /*18240*/  ISETP.GE.AND P4, PT, R16, RZ, PT ;  /* 0x000000ff1000720c */ /* 0x000fe40003f86270 */
[----:B------:R-:W-:Y:S01]  /*18250*/  IABS R16, R19 ;  /* 0x0000001300107213 */ /* 0x000fe20000000000 */
[----:B------:R-:W-:Y:S01]  /*18260*/  @!P3 IMAD.IADD R6, R6, 0x1, -R26 ;  /* 0x000000010606b824 */ /* 0x000fe200078e0a1a */
[----:B------:R-:W-:Y:S01]  /*18270*/  ISETP.GT.U32.AND P6, PT, R26, R4, PT ;  /* 0x000000041a00720c */ /* 0x000fe20003fc4070 */
[----:B------:R-:W-:-:S03]  /*18280*/  IMAD.HI.U32 R7, R0, R17, RZ ;  /* 0x0000001100077227 */ /* 0x000fc600078e00ff */
        /* <DEDUP_REMOVED lines=16> */
[----:B------:R0:W-:Y:S02]  /*18390*/  STL [R1+0x7608], R16 ;  /* 0x0076081001007387 */ /* 0x0001e40000100800 */
[----:B0-----:R-:W-:Y:S01]  /*183a0*/  IMAD.MOV.U32 R16, RZ, RZ, R18 ;  /* 0x000000ffff107224 */ /* 0x001fe200078e0012 */
[----:B---3--:R-:W-:-:S05]  /*183b0*/  IABS R14, R14 ;  /* 0x0000000e000e7213 */ /* 0x008fca0000000000 */
[----:B------:R-:W-:-:S04]  /*183c0*/  IMAD.HI.U32 R2, R0, R14, RZ ;  /* 0x0000000e00027227 */ /* 0x000fc800078e00ff */
[----:B------:R-:W-:Y:S01]  /*183d0*/  IMAD.MOV R2, RZ, RZ, -R2 ;  /* 0x000000ffff027224 */ /* 0x000fe200078e0a02 */
[----:B----4-:R-:W-:-:S05]  /*183e0*/  IABS R15, R12 ;  /* 0x0000000c000f7213 */ /* 0x010fca0000000000 */
[----:B------:R-:W-:-:S04]  /*183f0*/  IMAD.HI.U32 R7, R0, R15, RZ ;  /* 0x0000000f00077227 */ /* 0x000fc800078e00ff */
[----:B------:R-:W-:Y:S02]  /*18400*/  IMAD.MOV R7, RZ, RZ, -R7 ;  /* 0x000000ffff077224 */ /* 0x000fe400078e0a07 */
[C---:B------:R-:W-:Y:S02]  /*18410*/  IMAD R14, R26.reuse, R2, R14 ;  /* 0x000000021a0e7224 */ /* 0x040fe400078e020e */
[C---:B------:R-:W-:Y:S01]  /*18420*/  IMAD R15, R26.reuse, R7, R15 ;  /* 0x000000071a0f7224 */ /* 0x040fe200078e020f */
[----:B-----5:R-:W-:Y:S02]  /*18430*/  IABS R13, R13 ;  /* 0x0000000d000d7213 */ /* 0x020fe40000000000 */
[C---:B------:R-:W-:Y:S02]  /*18440*/  ISETP.GT.U32.AND P3, PT, R26.reuse, R14, PT ;  /* 0x0000000e1a00720c */ /* 0x040fe40003f64070 */
[----:B------:R-:W-:Y:S01]  /*18450*/  ISETP.GT.U32.AND P6, PT, R26, R15, PT ;  /* 0x0000000f1a00720c */ /* 0x000fe20003fc4070 */
[----:B------:R-:W-:Y:S01]  /*18460*/  IMAD.HI.U32 R2, R0, R13, RZ ;  /* 0x0000000d00027227 */ /* 0x000fe200078e00ff */
[----:B------:R-:W-:-:S02]  /*18470*/  IABS R11, R11 ;  /* 0x0000000b000b7213 */ /* 0x000fc40000000000 */
[----:B------:R-:W-:Y:S01]  /*18480*/  IABS R10, R10 ;  /* 0x0000000a000a7213 */ /* 0x000fe20000000000 */
[----:B------:R-:W-:-:S04]  /*18490*/  IMAD.MOV R2, RZ, RZ, -R2 ;  /* 0x000000ffff027224 */ /* 0x000fc800078e0a02 */
[----:B------:R-:W-:Y:S02]  /*184a0*/  IMAD R13, R26, R2, R13 ;  /* 0x000000021a0d7224 */ /* 0x000fe400078e020d */
[----:B------:R-:W-:-:S04]  /*184b0*/  IMAD.HI.U32 R2, R0, R11, RZ ;  /* 0x0000000b00027227 */ /* 0x000fc800078e00ff */
[----:B------:R-:W-:Y:S02]  /*184c0*/  @!P6 IMAD.IADD R15, R15, 0x1, -R26 ;  /* 0x000000010f0fe824 */ /* 0x000fe400078e0a1a */
[----:B------:R-:W-:-:S04]  /*184d0*/  IMAD.HI.U32 R18, R0, R10, RZ ;  /* 0x0000000a00127227 */ /* 0x000fc800078e00ff */
[----:B------:R-:W-:Y:S01]  /*184e0*/  @!P3 IMAD.IADD R14, R14, 0x1, -R26 ;  /* 0x000000010e0eb824 */ /* 0x000fe200078e0a1a */
[----:B------:R0:W-:Y:S01]  /*184f0*/  STL [R1+0x7604], R15 ;  /* 0x0076040f01007387 */ /* 0x0001e20000100800 */
[----:B------:R-:W-:Y:S02]  /*18500*/  IMAD.MOV R2, RZ, RZ, -R2 ;  /* 0x000000ffff027224 */ /* 0x000fe400078e0a02 */
[----:B------:R-:W-:Y:S02]  /*18510*/  IMAD.MOV R18, RZ, RZ, -R18 ;  /* 0x000000ffff127224 */ /* 0x000fe400078e0a12 */
[C---:B------:R-:W-:Y:S01]  /*18520*/  IMAD R2, R26.reuse, R2, R11 ;  /* 0x000000021a027224 */ /* 0x040fe200078e020b */
[----:B0-----:R-:W3:Y:S04]  /*18530*/  LDL.LU R15, [R1+0x590] ;  /* 0x00059000010f7983 */ /* 0x001ee80000300800 */
[----:B------:R0:W-:Y:S01]  /*18540*/  STL [R1+0x7600], R14 ;  /* 0x0076000e01007387 */ /* 0x0001e20000100800 */
[----:B------:R-:W-:-:S02]  /*18550*/  IMAD R10, R26, R18, R10 ;  /* 0x000000121a0a7224 */ /* 0x000fc400078e020a */
[----:B0-----:R-:W-:Y:S02]  /*18560*/  IMAD.MOV.U32 R14, RZ, RZ, R12 ;  /* 0x000000ffff0e7224 */ /* 0x001fe400078e000c */
[----:B------:R-:W4:Y:S04]  /*18570*/  LDL.LU R12, [R1+0x760c] ;  /* 0x00760c00010c7983 */ /* 0x000f280000300800 */
[----:B------:R-:W5:Y:S04]  /*18580*/  LDL.LU R11, [R1+0x320] ;  /* 0x00032000010b7983 */ /* 0x000f680000300800 */
[----:B------:R-:W3:Y:S01]  /*18590*/  LDL.LU R18, [R1+0x3d0] ;  /* 0x0003d00001127983 */ /* 0x000ee20000300800 */
[----:B------:R-:W-:-:S02]  /*185a0*/  IABS R9, R9 ;  /* 0x0000000900097213 */ /* 0x000fc40000000000 */
[----:B--2---:R-:W-:-:S03]  /*185b0*/  IABS R7, R8 ;  /* 0x0000000800077213 */ /* 0x004fc60000000000 */
[----:B------:R-:W-:-:S04]  /*185c0*/  IMAD.HI.U32 R8, R0, R9, RZ ;  /* 0x0000000900087227 */ /* 0x000fc800078e00ff */
[----:B------:R-:W-:-:S04]  /*185d0*/  IMAD.MOV R8, RZ, RZ, -R8 ;  /* 0x000000ffff087224 */ /* 0x000fc800078e0a08 */
[----:B------:R-:W-:Y:S02]  /*185e0*/  IMAD R8, R26, R8, R9 ;  /* 0x000000081a087224 */ /* 0x000fe400078e0209 */
[----:B------:R-:W-:Y:S01]  /*185f0*/  IMAD.MOV.U32 R9, RZ, RZ, R14 ;  /* 0x000000ffff097224 */ /* 0x000fe200078e000e */
[----:B------:R-:W-:Y:S01]  /*18600*/  ISETP.GE.AND P3, PT, R19, RZ, PT ;  /* 0x000000ff1300720c */ /* 0x000fe20003f66270 */
[----:B------:R-:W-:-:S04]  /*18610*/  IMAD.HI.U32 R19, R0, R7, RZ ;  /* 0x0000000700137227 */ /* 0x000fc800078e00ff */
[----:B------:R-:W-:-:S04]  /*18620*/  IMAD.MOV R19, RZ, RZ, -R19 ;  /* 0x000000ffff137224 */ /* 0x000fc800078e0a13 */
[----:B------:R-:W-:Y:S02]  /*18630*/  IMAD R7, R26, R19, R7 ;  /* 0x000000131a077224 */ /* 0x000fe400078e0207 */
[----:B----4-:R-:W-:-:S04]  /*18640*/  IMAD.MOV.U32 R14, RZ, RZ, R12 ;  /* 0x000000ffff0e7224 */ /* 0x010fc800078e000c */
[----:B------:R-:W-:Y:S02]  /*18650*/  @!P2 IMAD.MOV R14, RZ, RZ, -R14 ;  /* 0x000000ffff0ea224 */ /* 0x000fe400078e0a0e */
[----:B---3--:R-:W-:Y:S02]  /*18660*/  IMAD.MOV.U32 R12, RZ, RZ, R18 ;  /* 0x000000ffff0c7224 */ /* 0x008fe400078e0012 */
[----:B------:R-:W-:Y:S02]  /*18670*/  IMAD.MOV.U32 R18, RZ, RZ, R16 ;  /* 0x000000ffff127224 */ /* 0x000fe400078e0010 */
[----:B------:R-:W-:Y:S02]  /*18680*/  IMAD.MOV.U32 R16, RZ, RZ, R5 ;  /* 0x000000ffff107224 */ /* 0x000fe400078e0005 */
[----:B------:R-:W-:Y:S02]  /*18690*/  IMAD.MOV.U32 R5, RZ, RZ, R15 ;  /* 0x000000ffff057224 */ /* 0x000fe400078e000f */
[----:B------:R-:W-:-:S02]  /*186a0*/  IMAD.MOV.U32 R15, RZ, RZ, R4 ;  /* 0x000000ffff0f7224 */ /* 0x000fc400078e0004 */
[----:B------:R-:W2:Y:S01]  /*186b0*/  LDL R4, [R1+0x324] ;  /* 0x0003240001047983 */ /* 0x000ea20000100800 */
[----:B------:R-:W-:-:S03]  /*186c0*/  @!P1 IMAD.MOV R16, RZ, RZ, -R16 ;  /* 0x000000ffff109224 */ /* 0x000fc600078e0a10 */
[----:B------:R0:W-:Y:S01]  /*186d0*/  STL [R1+0x4b0], R14 ;  /* 0x0004b00e01007387 */ /* 0x0001e20000100800 */
[----:B------:R-:W-:Y:S02]  /*186e0*/  @!P0 IMAD.MOV R15, RZ, RZ, -R15 ;  /* 0x000000ffff0f8224 */ /* 0x000fe400078e0a0f */
[----:B0-----:R-:W-:Y:S02]  /*186f0*/  IMAD.MOV.U32 R14, RZ, RZ, R6 ;  /* 0x000000ffff0e7224 */ /* 0x001fe400078e0006 */
[----:B------:R-:W3:Y:S02]  /*18700*/  LDL.LU R6, [R1+0x4b4] ;  /* 0x0004b40001067983 */ /* 0x000ee40000300800 */
[----:B------:R-:W-:Y:S02]  /*18710*/  @!P4 IMAD.MOV R14, RZ, RZ, -R14 ;  /* 0x000000ffff0ec224 */ /* 0x000fe400078e0a0e */
[----:B------:R0:W-:Y:S01]  /*18720*/  STL [R1+0x4a8], R16 ;  /* 0x0004a81001007387 */ /* 0x0001e20000100800 */
[----:B------:R-:W-:Y:S01]  /*18730*/  IMAD.MOV.U32 R19, RZ, RZ, R5 ;  /* 0x000000ffff137224 */ /* 0x000fe200078e0005 */
[----:B-----5:R-:W-:-:S02]  /*18740*/  IABS R5, R11 ;  /* 0x0000000b00057213 */ /* 0x020fc40000000000 */
[----:B0-----:R-:W4:Y:S04]  /*18750*/  LDL.LU R16, [R1+0x7608] ;  /* 0x0076080001107983 */ /* 0x001f280000300800 */
[----:B------:R0:W-:Y:S04]  /*18760*/  STL [R1+0x4a0], R15 ;  /* 0x0004a00f01007387 */ /* 0x0001e80000100800 */
[----:B0-----:R-:W5:Y:S04]  /*18770*/  LDL.LU R15, [R1+0x7604] ;  /* 0x00760400010f7983 */ /* 0x001f680000300800 */
[----:B------:R0:W-:Y:S04]  /*18780*/  STL [R1+0x498], R14 ;  /* 0x0004980e01007387 */ /* 0x0001e80000100800 */
[----:B0-----:R-:W2:Y:S04]  /*18790*/  LDL.LU R14, [R1+0x7600] ;  /* 0x00760000010e7983 */ /* 0x001ea80000300800 */
[----:B------:R0:W-:Y:S04]  /*187a0*/  STL [R1+0x75ec], R11 ;  /* 0x0075ec0b01007387 */ /* 0x0001e80000100800 */
[----:B------:R1:W-:Y:S01]  /*187b0*/  STL [R1+0x75fc], R24 ;  /* 0x0075fc1801007387 */ /* 0x0003e20000100800 */
[----:B0-----:R-:W-:-:S03]  /*187c0*/  IMAD.MOV.U32 R11, RZ, RZ, R19 ;  /* 0x000000ffff0b7224 */ /* 0x001fc600078e0013 */
[----:B-1----:R-:W5:Y:S04]  /*187d0*/  LDL.LU R24, [R1+0x308] ;  /* 0x0003080001187983 */ /* 0x002f680000300800 */
[----:B------:R0:W-:Y:S04]  /*187e0*/  STL [R1+0x75f4], R11 ;  /* 0x0075f40b01007387 */ /* 0x0001e80000100800 */
[----:B0-----:R-:W3:Y:S01]  /*187f0*/  LDL.LU R11, [R1+0x310] ;  /* 0x00031000010b7983 */ /* 0x001ee20000300800 */
[----:B------:R-:W-:-:S13]  /*18800*/  ISETP.GT.U32.AND P2, PT, R26, R17, PT ;  /* 0x000000111a00720c */ /* 0x000fda0003f44070 */
[----:B------:R-:W-:Y:S01]  /*18810*/  @!P2 IMAD.IADD R17, R17, 0x1, -R26 ;  /* 0x000000011111a824 */ /* 0x000fe200078e0a1a */
[----:B---3--:R0:W-:Y:S04]  /*18820*/  STL [R1+0x75f8], R11 ;  /* 0x0075f80b01007387 */ /* 0x0081e80000100800 */
[----:B0-----:R-:W3:Y:S01]  /*18830*/  LDL.LU R11, [R1+0x30c] ;  /* 0x00030c00010b7983 */ /* 0x001ee20000300800 */
[C---:B----4-:R-:W-:Y:S02]  /*18840*/  ISETP.GT.U32.AND P1, PT, R26.reuse, R16, PT ;  /* 0x000000101a00720c */ /* 0x050fe40003f24070 */
[C---:B--2---:R-:W-:Y:S02]  /*18850*/  ISETP.GT.U32.AND P4, PT, R26.reuse, R14, PT ;  /* 0x0000000e1a00720c */ /* 0x044fe40003f84070 */
        /* <DEDUP_REMOVED lines=11> */
[----:B0-----:R-:W2:Y:S01]  /*18910*/  LDL.LU R0, [R1+0x328] ;  /* 0x0003280001007983 */ /* 0x001ea20000300800 */
[----:B-----5:R-:W-:Y:S01]  /*18920*/  ISETP.GE.AND P2, PT, R24, RZ, PT ;  /* 0x000000ff1800720c */ /* 0x020fe20003f46270 */
[----:B------:R-:W-:Y:S02]  /*18930*/  @!P1 IMAD.IADD R10, R10, 0x1, -R26 ;  /* 0x000000010a0a9824 */ /* 0x000fe400078e0a1a */
[----:B------:R-:W4:Y:S01]  /*18940*/  LDL.LU R24, [R1+0x75fc] ;  /* 0x0075fc0001187983 */ /* 0x000f220000300800 */
[----:B---3--:R-:W-:-:S03]  /*18950*/  ISETP.GE.AND P1, PT, R11, RZ, PT ;  /* 0x000000ff0b00720c */ /* 0x008fc60003f26270 */
[----:B------:R-:W3:Y:S01]  /*18960*/  LDL.LU R11, [R1+0x75f8] ;  /* 0x0075f800010b7983 */ /* 0x000ee20000300800 */
[----:B------:R-:W-:-:S13]  /*18970*/  ISETP.GT.U32.AND P0, PT, R26, R15, PT ;  /* 0x0000000f1a00720c */ /* 0x000fda0003f04070 */
[----:B------:R-:W-:Y:S01]  /*18980*/  @!P0 IMAD.IADD R15, R15, 0x1, -R26 ;  /* 0x000000010f0f8824 */ /* 0x000fe200078e0a1a */
[----:B------:R-:W-:-:S13]  /*18990*/  ISETP.GT.U32.AND P0, PT, R26, R8, PT ;  /* 0x000000081a00720c */ /* 0x000fda0003f04070 */
[----:B------:R-:W-:Y:S01]  /*189a0*/  @!P0 IMAD.IADD R8, R8, 0x1, -R26 ;  /* 0x0000000108088824 */ /* 0x000fe200078e0a1a */
[----:B---3--:R-:W-:Y:S02]  /*189b0*/  ISETP.GE.AND P0, PT, R11, RZ, PT ;  /* 0x000000ff0b00720c */ /* 0x008fe40003f06270 */
[----:B------:R-:W3:Y:S01]  /*189c0*/  LDL.LU R11, [R1+0x75f4] ;  /* 0x0075f400010b7983 */ /* 0x000ee20000300800 */
[----:B------:R-:W-:Y:S02]  /*189d0*/  IMAD.MOV R9, RZ, RZ, -R9 ;  /* 0x000000ffff097224 */ /* 0x000fe400078e0a09 */
[----:B------:R-:W-:Y:S02]  /*189e0*/  IMAD.MOV R6, RZ, RZ, -R6 ;  /* 0x000000ffff067224 */ /* 0x000fe400078e0a06 */
[----:B------:R-:W-:Y:S02]  /*189f0*/  IMAD R4, R26, R9, R4 ;  /* 0x000000091a047224 */ /* 0x000fe400078e0204 */
[----:B------:R-:W-:-:S02]  /*18a00*/  @!P5 IMAD.MOV R17, RZ, RZ, -R17 ;  /* 0x000000ffff11d224 */ /* 0x000fc400078e0a11 */
[C---:B------:R-:W-:Y:S01]  /*18a10*/  IMAD R5, R26.reuse, R6, R5 ;  /* 0x000000061a057224 */ /* 0x040fe200078e0205 */
[----:B--2---:R-:W-:Y:S02]  /*18a20*/  IABS R6, R0 ;  /* 0x0000000000067213 */ /* 0x004fe40000000000 */
[----:B------:R-:W-:-:S13]  /*18a30*/  ISETP.GT.U32.AND P6, PT, R26, R13, PT ;  /* 0x0000000d1a00720c */ /* 0x000fda0003fc4070 */
[----:B------:R-:W-:-:S05]  /*18a40*/  @!P6 IMAD.IADD R13, R13, 0x1, -R26 ;  /* 0x000000010d0de824 */ /* 0x000fca00078e0a1a */
[----:B------:R-:W-:Y:S01]  /*18a50*/  ISETP.GT.U32.AND P6, PT, R26, R13, PT ;  /* 0x0000000d1a00720c */ /* 0x000fe20003fc4070 */
[----:B---3--:R-:W-:Y:S02]  /*18a60*/  IMAD.MOV.U32 R9, RZ, RZ, R11 ;  /* 0x000000ffff097224 */ /* 0x008fe400078e000b */
[----:B------:R-:W-:Y:S02]  /*18a70*/  IMAD.MOV.U32 R11, RZ, RZ, R16 ;  /* 0x000000ffff0b7224 */ /* 0x000fe400078e0010 */
[----:B------:R-:W-:Y:S02]  /*18a80*/  IMAD.MOV.U32 R16, RZ, RZ, R0 ;  /* 0x000000ffff107224 */ /* 0x000fe400078e0000 */
[----:B------:R-:W-:Y:S02]  /*18a90*/  @!P3 IMAD.MOV R11, RZ, RZ, -R11 ;  /* 0x000000ffff0bb224 */ /* 0x000fe400078e0a0b */
[----:B------:R-:W-:Y:S02]  /*18aa0*/  IMAD.MOV.U32 R0, RZ, RZ, R15 ;  /* 0x000000ffff007224 */ /* 0x000fe400078e000f */
[----:B------:R-:W2:Y:S04]  /*18ab0*/  LDL.LU R15, [R1+0x32c] ;  /* 0x00032c00010f7983 */ /* 0x000ea80000300800 */
[----:B------:R0:W-:Y:S04]  /*18ac0*/  STL [R1+0x490], R17 ;  /* 0x0004901101007387 */ /* 0x0001e80000100800 */
[----:B0-----:R-:W3:Y:S04]  /*18ad0*/  LDL.LU R17, [R1+0x314] ;  /* 0x0003140001117983 */ /* 0x001ee80000300800 */
[----:B------:R0:W-:Y:S04]  /*18ae0*/  STL [R1+0x48c], R11 ;  /* 0x00048c0b01007387 */ /* 0x0001e80000100800 */
[----:B0-----:R-:W5:Y:S01]  /*18af0*/  LDL.LU R11, [R1+0x318] ;  /* 0x00031800010b7983 */ /* 0x001f620000300800 */
[----:B------:R-:W-:-:S02]  /*18b00*/  @!P4 IMAD.MOV R0, RZ, RZ, -R0 ;  /* 0x000000ffff00c224 */ /* 0x000fc400078e0a00 */
[----:B------:R-:W-:-:S03]  /*18b10*/  @!P6 IMAD.IADD R13, R13, 0x1, -R26 ;  /* 0x000000010d0de824 */ /* 0x000fc600078e0a1a */
[----:B------:R0:W-:Y:S01]  /*18b20*/  STL [R1+0x488], R0 ;  /* 0x0004880001007387 */ /* 0x0001e20000100800 */
[----:B------:R-:W-:Y:S02]  /*18b30*/  @!P2 IMAD.MOV R14, RZ, RZ, -R14 ;  /* 0x000000ffff0ea224 */ /* 0x000fe400078e0a0e */
[----:B0-----:R-:W-:Y:S02]  /*18b40*/  IMAD.MOV.U32 R0, RZ, RZ, R13 ;  /* 0x000000ffff007224 */ /* 0x001fe400078e000d */
[----:B------:R-:W4:Y:S02]  /*18b50*/  LDL.LU R13, [R1+0x31c] ;  /* 0x00031c00010d7983 */ /* 0x000f240000300800 */
[----:B------:R-:W-:Y:S02]  /*18b60*/  @!P1 IMAD.MOV R0, RZ, RZ, -R0 ;  /* 0x000000ffff009224 */ /* 0x000fe400078e0a00 */
[----:B------:R0:W-:Y:S01]  /*18b70*/  STL [R1+0x484], R14 ;  /* 0x0004840e01007387 */ /* 0x0001e20000100800 */
[----:B------:R-:W-:-:S03]  /*18b80*/  ISETP.GT.U32.AND P3, PT, R26, R10, PT ;  /* 0x0000000a1a00720c */ /* 0x000fc60003f64070 */
[----:B0-----:R-:W2:Y:S04]  /*18b90*/  LDL.LU R14, [R1+0x324] ;  /* 0x00032400010e7983 */ /* 0x001ea80000300800 */
[----:B------:R0:W-:Y:S04]  /*18ba0*/  STL [R1+0x480], R0 ;  /* 0x0004800001007387 */ /* 0x0001e80000100800 */
[----:B0-----:R-:W2:Y:S02]  /*18bb0*/  LDL.LU R0, [R1+0x75f0] ;  /* 0x0075f00001007983 */ /* 0x001ea40000300800 */
[----:B------:R-:W-:Y:S01]  /*18bc0*/  @!P3 IMAD.IADD R10, R10, 0x1, -R26 ;  /* 0x000000010a0ab824 */ /* 0x000fe200078e0a1a */
[----:B-----5:R-:W-:-:S02]  /*18bd0*/  ISETP.GE.AND P3, PT, R11, RZ, PT ;  /* 0x000000ff0b00720c */ /* 0x020fc40003f66270 */
[----:B------:R-:W5:Y:S01]  /*18be0*/  LDL.LU R11, [R1+0x75ec] ;  /* 0x0075ec00010b7983 */ /* 0x000f620000300800 */
[C---:B------:R-:W-:Y:S02]  /*18bf0*/  ISETP.GT.U32.AND P6, PT, R26.reuse, R7, PT ;  /* 0x000000071a00720c */ /* 0x040fe40003fc4070 */
[----:B------:R-:W-:Y:S02]  /*18c00*/  ISETP.GT.U32.AND P4, PT, R26, R8, PT ;  /* 0x000000081a00720c */ /* 0x000fe40003f84070 */
[----:B---3--:R-:W-:Y:S01]  /*18c10*/  ISETP.GE.AND P1, PT, R17, RZ, PT ;  /* 0x000000ff1100720c */ /* 0x008fe20003f26270 */
[----:B------:R-:W-:-:S08]  /*18c20*/  IMAD.MOV.U32 R17, RZ, RZ, R9 ;  /* 0x000000ffff117224 */ /* 0x000fd000078e0009 */
[--C-:B------:R-:W-:Y:S01]  /*18c30*/  @!P6 IMAD.IADD R7, R7, 0x1, -R26.reuse ;  /* 0x000000010707e824 */ /* 0x100fe200078e0a1a */
[----:B------:R-:W-:Y:S01]  /*18c40*/  ISETP.GT.U32.AND P6, PT, R26, R2, PT ;  /* 0x000000021a00720c */ /* 0x000fe20003fc4070 */
[----:B------:R-:W-:Y:S01]  /*18c50*/  @!P4 IMAD.IADD R8, R8, 0x1, -R26 ;  /* 0x000000010808c824 */ /* 0x000fe200078e0a1a */
[C---:B------:R-:W-:Y:S02]  /*18c60*/  ISETP.GT.U32.AND P2, PT, R26.reuse, R5, PT ;  /* 0x000000051a00720c */ /* 0x040fe40003f44070 */
[----:B------:R-:W-:Y:S02]  /*18c70*/  ISETP.GT.U32.AND P5, PT, R26, R7, PT ;  /* 0x000000071a00720c */ /* 0x000fe40003fa4070 */
[----:B----4-:R-:W-:Y:S01]  /*18c80*/  ISETP.GE.AND P4, PT, R13, RZ, PT ;  /* 0x000000ff0d00720c */ /* 0x010fe20003f86270 */
[----:B------:R-:W-:-:S06]  /*18c90*/  @!P1 IMAD.MOV R10, RZ, RZ, -R10 ;  /* 0x000000ffff0a9224 */ /* 0x000fcc00078e0a0a */
[----:B------:R-:W-:-:S04]  /*18ca0*/  @!P6 IMAD.IADD R2, R2, 0x1, -R26 ;  /* 0x000000010202e824 */ /* 0x000fc800078e0a1a */
[----:B------:R-:W-:Y:S02]  /*18cb0*/  @!P0 IMAD.MOV R2, RZ, RZ, -R2 ;  /* 0x000000ffff028224 */ /* 0x000fe400078e0a02 */
[----:B--2---:R-:W-:-:S04]  /*18cc0*/  IMAD.HI.U32 R9, R0, R6, RZ ;  /* 0x0000000600097227 */ /* 0x004fc800078e00ff */
        /* <DEDUP_REMOVED lines=86> */
[----:B0-----:R-:W3:Y:S01]  /*19230*/  LDL.LU R15, [R1+0x75e4] ;  /* 0x0075e400010f7983 */ /* 0x001ee20000300800 */
[----:B------:R-:W-:-:S02]  /*19240*/  ISETP.GT.U32.AND P6, PT, R26, R4, PT ;  /* 0x000000041a00720c */ /* 0x000fc40003fc4070 */
[----:B------:R-:W-:-:S11]  /*19250*/  ISETP.GT.U32.AND P5, PT, R26, R5, PT ;  /* 0x000000051a00720c */ /* 0x000fd60003fa4070 */
[--C-:B------:R-:W-:Y:S02]  /*19260*/  @!P6 IMAD.IADD R4, R4, 0x1, -R26.reuse ;  /* 0x000000010404e824 */ /* 0x100fe400078e0a1a */
[----:B------:R-:W-:-:S03]  /*19270*/  @!P5 IMAD.IADD R5, R5, 0x1, -R26 ;  /* 0x000000010505d824 */ /* 0x000fc600078e0a1a */
[C---:B------:R-:W-:Y:S02]  /*19280*/  ISETP.GT.U32.AND P6, PT, R26.reuse, R4, PT ;  /* 0x000000041a00720c */ /* 0x040fe40003fc4070 */
[----:B------:R-:W-:Y:S01]  /*19290*/  ISETP.GT.U32.AND P5, PT, R26, R9, PT ;  /* 0x000000091a00720c */ /* 0x000fe20003fa4070 */
[----:B------:R-:W-:Y:S01]  /*192a0*/  IMAD.HI.U32 R6, R0, R12, RZ ;  /* 0x0000000c00067227 */ /* 0x000fe200078e00ff */
[----:B---3--:R-:W-:Y:S04]  /*192b0*/  STL [R1+0x75dc], R15 ;  /* 0x0075dc0f01007387 */ /* 0x008fe80000100800 */
[----:B------:R0:W-:Y:S04]  /*192c0*/  STL [R1+0x75e0], R17 ;  /* 0x0075e01101007387 */ /* 0x0001e80000100800 */
[----:B0-----:R-:W3:Y:S01]  /*192d0*/  LDL.LU R17, [R1+0x338] ;  /* 0x0003380001117983 */ /* 0x001ee20000300800 */
[----:B------:R-:W-:-:S02]  /*192e0*/  IMAD.MOV R6, RZ, RZ, -R6 ;  /* 0x000000ffff067224 */ /* 0x000fc400078e0a06 */
[----:B------:R-:W-:Y:S02]  /*192f0*/  @!P6 IMAD.IADD R4, R4, 0x1, -R26 ;  /* 0x000000010404e824 */ /* 0x000fe400078e0a1a */
[----:B------:R-:W-:Y:S01]  /*19300*/  IMAD R12, R26, R6, R12 ;  /* 0x000000061a0c7224 */ /* 0x000fe200078e020c */
[----:B----4-:R-:W-:Y:S01]  /*19310*/  IABS R6, R13 ;  /* 0x0000000d00067213 */ /* 0x010fe20000000000 */
[----:B------:R-:W-:Y:S02]  /*19320*/  IMAD.MOV.U32 R13, RZ, RZ, R4 ;  /* 0x000000ffff0d7224 */ /* 0x000fe400078e0004 */
[----:B------:R-:W-:Y:S01]  /*19330*/  @!P5 IMAD.IADD R9, R9, 0x1, -R26 ;  /* 0x000000010909d824 */ /* 0x000fe200078e0a1a */
[----:B-----5:R-:W-:Y:S01]  /*19340*/  ISETP.GE.AND P6, PT, R2, RZ, PT ;  /* 0x000000ff0200720c */ /* 0x020fe20003fc6270 */
[----:B------:R-:W-:Y:S01]  /*19350*/  @!P0 IMAD.MOV R13, RZ, RZ, -R13 ;  /* 0x000000ffff0d8224 */ /* 0x000fe200078e0a0d */
[----:B------:R-:W-:Y:S02]  /*19360*/  IABS R2, R11 ;  /* 0x0000000b00027213 */ /* 0x000fe40000000000 */
[----:B--2---:R-:W-:-:S02]  /*19370*/  IABS R11, R10 ;  /* 0x0000000a000b7213 */ /* 0x004fc40000000000 */
[----:B------:R-:W-:Y:S02]  /*19380*/  ISETP.GT.U32.AND P0, PT, R26, R9, PT ;  /* 0x000000091a00720c */ /* 0x000fe40003f04070 */
[----:B------:R-:W-:Y:S01]  /*19390*/  IABS R10, R15 ;  /* 0x0000000f000a7213 */ /* 0x000fe20000000000 */
[----:B------:R0:W-:Y:S04]  /*193a0*/  STL [R1+0x45c], R13 ;  /* 0x00045c0d01007387 */ /* 0x0001e80000100800 */
[----:B------:R-:W2:Y:S01]  /*193b0*/  LDL.LU R15, [R1+0x33c] ;  /* 0x00033c00010f7983 */ /* 0x000ea20000300800 */
[----:B0-----:R-:W-:-:S04]  /*193c0*/  IMAD.HI.U32 R13, R0, R10, RZ ;  /* 0x0000000a000d7227 */ /* 0x001fc800078e00ff */
[----:B------:R-:W-:Y:S02]  /*193d0*/  IMAD.MOV R13, RZ, RZ, -R13 ;  /* 0x000000ffff0d7224 */ /* 0x000fe400078e0a0d */
[----:B------:R-:W-:Y:S02]  /*193e0*/  @!P0 IMAD.IADD R9, R9, 0x1, -R26 ;  /* 0x0000000109098824 */ /* 0x000fe400078e0a1a */
[C---:B------:R-:W-:Y:S01]  /*193f0*/  IMAD R10, R26.reuse, R13, R10 ;  /* 0x0000000d1a0a7224 */ /* 0x040fe200078e020a */
[C---:B------:R-:W-:Y:S02]  /*19400*/  ISETP.GT.U32.AND P4, PT, R26.reuse, R8, PT ;  /* 0x000000081a00720c */ /* 0x040fe40003f84070 */
[----:B------:R-:W-:Y:S02]  /*19410*/  ISETP.GT.U32.AND P3, PT, R26, R7, PT ;  /* 0x000000071a00720c */ /* 0x000fe40003f64070 */
[----:B---3--:R-:W-:Y:S02]  /*19420*/  ISETP.GE.AND P0, PT, R17, RZ, PT ;  /* 0x000000ff1100720c */ /* 0x008fe40003f06270 */
[----:B------:R-:W3:Y:S04]  /*19430*/  LDL.LU R17, [R1+0x75e0] ;  /* 0x0075e00001117983 */ /* 0x000ee80000300800 */
[----:B------:R-:W4:Y:S03]  /*19440*/  LDL R13, [R1+0x350] ;  /* 0x00035000010d7983 */ /* 0x000f260000100800 */
[----:B------:R-:W-:-:S02]  /*19450*/  @!P4 IMAD.IADD R8, R8, 0x1, -R26 ;  /* 0x000000010808c824 */ /* 0x000fc400078e0a1a */
[----:B------:R-:W-:Y:S01]  /*19460*/  @!P3 IMAD.IADD R7, R7, 0x1, -R26 ;  /* 0x000000010707b824 */ /* 0x000fe200078e0a1a */
[----:B------:R-:W-:Y:S01]  /*19470*/  ISETP.GT.U32.AND P3, PT, R26, R5, PT ;  /* 0x000000051a00720c */ /* 0x000fe20003f64070 */
[----:B------:R-:W-:Y:S01]  /*19480*/  IMAD.HI.U32 R4, R0, R2, RZ ;  /* 0x0000000200047227 */ /* 0x000fe200078e00ff */
[----:B------:R-:W-:-:S03]  /*19490*/  ISETP.GT.U32.AND P5, PT, R26, R8, PT ;  /* 0x000000081a00720c */ /* 0x000fc60003fa4070 */
[----:B------:R-:W-:Y:S01]  /*194a0*/  IMAD.MOV R4, RZ, RZ, -R4 ;  /* 0x000000ffff047224 */ /* 0x000fe200078e0a04 */
[----:B------:R-:W-:-:S03]  /*194b0*/  ISETP.GT.U32.AND P4, PT, R26, R7, PT ;  /* 0x000000071a00720c */ /* 0x000fc60003f84070 */
[----:B------:R-:W-:-:S04]  /*194c0*/  IMAD R2, R26, R4, R2 ;  /* 0x000000041a027224 */ /* 0x000fc800078e0202 */
[--C-:B------:R-:W-:Y:S01]  /*194d0*/  @!P3 IMAD.IADD R5, R5, 0x1, -R26.reuse ;  /* 0x000000010505b824 */ /* 0x100fe200078e0a1a */
[----:B------:R-:W-:Y:S01]  /*194e0*/  ISETP.GT.U32.AND P3, PT, R26, R12, PT ;  /* 0x0000000c1a00720c */ /* 0x000fe20003f64070 */
[----:B------:R-:W-:Y:S01]  /*194f0*/  @!P5 IMAD.IADD R8, R8, 0x1, -R26 ;  /* 0x000000010808d824 */ /* 0x000fe200078e0a1a */
[----:B------:R-:W-:-:S03]  /*19500*/  ISETP.GT.U32.AND P5, PT, R26, R2, PT ;  /* 0x000000021a00720c */ /* 0x000fc60003fa4070 */
[----:B------:R-:W-:Y:S01]  /*19510*/  @!P4 IMAD.IADD R7, R7, 0x1, -R26 ;  /* 0x000000010707c824 */ /* 0x000fe200078e0a1a */
[----:B------:R-:W-:Y:S01]  /*19520*/  ISETP.GE.AND P4, PT, R14, RZ, PT ;  /* 0x000000ff0e00720c */ /* 0x000fe20003f86270 */
[----:B------:R-:W-:-:S06]  /*19530*/  IMAD.HI.U32 R14, R0, R6, RZ ;  /* 0x00000006000e7227 */ /* 0x000fcc00078e00ff */
[--C-:B------:R-:W-:Y:S01]  /*19540*/  @!P3 IMAD.IADD R12, R12, 0x1, -R26.reuse ;  /* 0x000000010c0cb824 */ /* 0x100fe200078e0a1a */
[----:B--2---:R-:W-:Y:S01]  /*19550*/  ISETP.GE.AND P3, PT, R15, RZ, PT ;  /* 0x000000ff0f00720c */ /* 0x004fe20003f66270 */
[----:B------:R-:W-:Y:S02]  /*19560*/  @!P5 IMAD.IADD R2, R2, 0x1, -R26 ;  /* 0x000000010202d824 */ /* 0x000fe400078e0a1a */
[----:B------:R-:W-:Y:S02]  /*19570*/  IMAD.MOV.U32 R15, RZ, RZ, R5 ;  /* 0x000000ffff0f7224 */ /* 0x000fe400078e0005 */
[----:B------:R-:W-:Y:S02]  /*19580*/  IMAD.MOV R14, RZ, RZ, -R14 ;  /* 0x000000ffff0e7224 */ /* 0x000fe400078e0a0e */
[----:B------:R-:W-:Y:S01]  /*19590*/  @!P2 IMAD.MOV R7, RZ, RZ, -R7 ;  /* 0x000000ffff07a224 */ /* 0x000fe200078e0a07 */
[----:B------:R-:W-:Y:S01]  /*195a0*/  ISETP.GT.U32.AND P2, PT, R26, R2, PT ;  /* 0x000000021a00720c */ /* 0x000fe20003f44070 */
[----:B------:R-:W-:-:S02]  /*195b0*/  @!P1 IMAD.MOV R15, RZ, RZ, -R15 ;  /* 0x000000ffff0f9224 */ /* 0x000fc400078e0a0f */
[----:B------:R-:W-:Y:S02]  /*195c0*/  IMAD R6, R26, R14, R6 ;  /* 0x0000000e1a067224 */ /* 0x000fe400078e0206 */
[----:B------:R-:W2:Y:S01]  /*195d0*/  LDL.LU R14, [R1+0x34c] ;  /* 0x00034c00010e7983 */ /* 0x000ea20000300800 */
[----:B------:R-:W-:-:S07]  /*195e0*/  @!P4 IMAD.MOV R9, RZ, RZ, -R9 ;  /* 0x000000ffff09c224 */ /* 0x000fce00078e0a09 */
[----:B------:R-:W-:Y:S01]  /*195f0*/  @!P2 IMAD.IADD R2, R2, 0x1, -R26 ;  /* 0x000000010202a824 */ /* 0x000fe200078e0a1a */
[----:B----4-:R-:W-:Y:S02]  /*19600*/  IABS R5, R13 ;  /* 0x0000000d00057213 */ /* 0x010fe40000000000 */
[----:B------:R-:W4:Y:S04]  /*19610*/  LDL.LU R13, [R1+0x340] ;  /* 0x00034000010d7983 */ /* 0x000f280000300800 */
[----:B------:R0:W-:Y:S02]  /*19620*/  STL [R1+0x458], R15 ;  /* 0x0004580f01007387 */ /* 0x0001e40000100800 */
[----:B0-----:R-:W-:Y:S02]  /*19630*/  IMAD.MOV.U32 R15, RZ, RZ, R8 ;  /* 0x000000ffff0f7224 */ /* 0x001fe400078e0008 */
[----:B------:R-:W-:Y:S02]  /*19640*/  STL [R1+0x454], R7 ;  /* 0x0004540701007387 */ /* 0x000fe40000100800 */
[----:B------:R-:W-:-:S02]  /*19650*/  @!P6 IMAD.MOV R15, RZ, RZ, -R15 ;  /* 0x000000ffff0fe224 */ /* 0x000fc400078e0a0f */
[----:B------:R-:W5:Y:S04]  /*19660*/  LDL.LU R8, [R1+0x348] ;  /* 0x0003480001087983 */ /* 0x000f680000300800 */
[----:B------:R0:W-:Y:S04]  /*19670*/  STL [R1+0x450], R15 ;  /* 0x0004500f01007387 */ /* 0x0001e80000100800 */
[----:B0-----:R-:W3:Y:S04]  /*19680*/  LDL.LU R15, [R1+0x75dc] ;  /* 0x0075dc00010f7983 */ /* 0x001ee80000300800 */
[----:B------:R-:W-:Y:S04]  /*19690*/  STL [R1+0x44c], R9 ;  /* 0x00044c0901007387 */ /* 0x000fe80000100800 */
[----:B------:R0:W-:Y:S04]  /*196a0*/  STL [R1+0x75d8], R2 ;  /* 0x0075d80201007387 */ /* 0x0001e80000100800 */
[----:B0-----:R-:W3:Y:S01]  /*196b0*/  LDL R2, [R1+0x364] ;  /* 0x0003640001027983 */ /* 0x001ee20000100800 */
[----:B------:R-:W-:-:S04]  /*196c0*/  IMAD.HI.U32 R4, R0, R11, RZ ;  /* 0x0000000b00047227 */ /* 0x000fc800078e00ff */
[----:B------:R-:W-:Y:S01]  /*196d0*/  IMAD.MOV R4, RZ, RZ, -R4 ;  /* 0x000000ffff047224 */ /* 0x000fe200078e0a04 */
[----:B------:R-:W-:-:S03]  /*196e0*/  ISETP.GT.U32.AND P1, PT, R26, R12, PT ;  /* 0x0000000c1a00720c */ /* 0x000fc60003f24070 */
[----:B------:R-:W-:Y:S01]  /*196f0*/  IMAD R4, R26, R4, R11 ;  /* 0x000000041a047224 */ /* 0x000fe200078e020b */
[----:B--2---:R-:W-:-:S04]  /*19700*/  IABS R11, R14 ;  /* 0x0000000e000b7213 */ /* 0x004fc80000000000 */
[----:B------:R-:W-:Y:S01]  /*19710*/  ISETP.GT.U32.AND P5, PT, R26, R4, PT ;  /* 0x000000041a00720c */ /* 0x000fe20003fa4070 */
[----:B------:R-:W-:-:S04]  /*19720*/  IMAD.HI.U32 R7, R0, R11, RZ ;  /* 0x0000000b00077227 */ /* 0x000fc800078e00ff */
[----:B------:R-:W-:Y:S02]  /*19730*/  @!P1 IMAD.IADD R12, R12, 0x1, -R26 ;  /* 0x000000010c0c9824 */ /* 0x000fe400078e0a1a */
[----:B------:R-:W-:Y:S02]  /*19740*/  IMAD.MOV R7, RZ, RZ, -R7 ;  /* 0x000000ffff077224 */ /* 0x000fe400078e0a07 */
[----:B------:R-:W-:-:S04]  /*19750*/  @!P0 IMAD.MOV R12, RZ, RZ, -R12 ;  /* 0x000000ffff0c8224 */ /* 0x000fc800078e0a0c */
[----:B------:R-:W-:Y:S01]  /*19760*/  @!P5 IMAD.IADD R4, R4, 0x1, -R26 ;  /* 0x000000010404d824 */ /* 0x000fe200078e0a1a */
[----:B----4-:R-:W-:Y:S02]  /*19770*/  ISETP.GE.AND P4, PT, R13, RZ, PT ;  /* 0x000000ff0d00720c */ /* 0x010fe40003f86270 */
[----:B------:R-:W2:Y:S01]  /*19780*/  LDL R13, [R1+0x368] ;  /* 0x00036800010d7983 */ /* 0x000ea20000100800 */
[----:B-----5:R-:W-:Y:S01]  /*19790*/  ISETP.GE.AND P5, PT, R8, RZ, PT ;  /* 0x000000ff0800720c */ /* 0x020fe20003fa6270 */
[----:B------:R-:W-:Y:S02]  /*197a0*/  IMAD R8, R26, R7, R11 ;  /* 0x000000071a087224 */ /* 0x000fe400078e020b */
[----:B------:R-:W4:Y:S01]  /*197b0*/  LDL R11, [R1+0x360] ;  /* 0x00036000010b7983 */ /* 0x000f220000100800 */
[----:B---3--:R-:W-:-:S03]  /*197c0*/  ISETP.GE.AND P2, PT, R15, RZ, PT ;  /* 0x000000ff0f00720c */ /* 0x008fc60003f46270 */
[----:B------:R-:W3:Y:S04]  /*197d0*/  LDL R15, [R1+0x36c] ;  /* 0x00036c00010f7983 */ /* 0x000ee80000100800 */
[----:B------:R0:W-:Y:S02]  /*197e0*/  STL [R1+0x448], R12 ;  /* 0x0004480c01007387 */ /* 0x0001e40000100800 */
[----:B0-----:R-:W-:Y:S02]  /*197f0*/  IABS R12, R2 ;  /* 0x00000002000c7213 */ /* 0x001fe40000000000 */
        /* <DEDUP_REMOVED lines=9> */
[----:B------:R-:W-:-:S08]  /*19890*/  IMAD R9, R26, R9, R5 ;  /* 0x000000091a097224 */ /* 0x000fd000078e0205 */
[--C-:B------:R-:W-:Y:S01]  /*198a0*/  @!P1 IMAD.IADD R10, R10, 0x1, -R26.reuse ;  /* 0x000000010a0a9824 */ /* 0x100fe200078e0a1a */
[----:B------:R-:W-:Y:S01]  /*198b0*/  ISETP.GT.U32.AND P1, PT, R26, R9, PT ;  /* 0x000000091a00720c */ /* 0x000fe20003f24070 */
[----:B------:R-:W-:Y:S01]  /*198c0*/  @!P0 IMAD.IADD R6, R6, 0x1, -R26 ;  /* 0x0000000106068824 */ /* 0x000fe200078e0a1a */
[----:B------:R-:W-:-:S11]  /*198d0*/  ISETP.GE.AND P0, PT, R14, RZ, PT ;  /* 0x000000ff0e00720c */ /* 0x000fd60003f06270 */
[----:B------:R-:W-:Y:S01]  /*198e0*/  @!P1 IMAD.IADD R9, R9, 0x1, -R26 ;  /* 0x0000000109099824 */ /* 0x000fe200078e0a1a */
[----:B--2---:R-:W-:-:S05]  /*198f0*/  IABS R7, R13 ;  /* 0x0000000d00077213 */ /* 0x004fca0000000000 */
[----:B------:R-:W-:-:S04]  /*19900*/  IMAD.HI.U32 R14, R0, R7, RZ ;  /* 0x00000007000e7227 */ /* 0x000fc800078e00ff */
[----:B------:R-:W-:-:S04]  /*19910*/  IMAD.MOV R14, RZ, RZ, -R14 ;  /* 0x000000ffff0e7224 */ /* 0x000fc800078e0a0e */
[----:B------:R-:W-:Y:S01]  /*19920*/  IMAD R7, R26, R14, R7 ;  /* 0x0000000e1a077224 */ /* 0x000fe200078e0207 */
[----:B---3--:R-:W-:Y:S01]  /*19930*/  IABS R5, R15 ;  /* 0x0000000f00057213 */ /* 0x008fe20000000000 */
[----:B------:R-:W-:-:S04]  /*19940*/  IMAD.HI.U32 R15, R0, R12, RZ ;  /* 0x0000000c000f7227 */ /* 0x000fc800078e00ff */
[----:B------:R-:W-:-:S04]  /*19950*/  IMAD.MOV R15, RZ, RZ, -R15 ;  /* 0x000000ffff0f7224 */ /* 0x000fc800078e0a0f */
[----:B------:R-:W-:Y:S01]  /*19960*/  IMAD R12, R26, R15, R12 ;  /* 0x0000000f1a0c7224 */ /* 0x000fe200078e020c */
[----:B-----5:R-:W-:Y:S02]  /*19970*/  ISETP.GE.AND P1, PT, R2, RZ, PT ;  /* 0x000000ff0200720c */ /* 0x020fe40003f26270 */
[----:B------:R-:W2:Y:S04]  /*19980*/  LDL.LU R2, [R1+0x75d8] ;  /* 0x0075d80001027983 */ /* 0x000ea80000300800 */
[----:B------:R-:W3:Y:S04]  /*19990*/  LDL.LU R15, [R1+0x3d8] ;  /* 0x0003d800010f7983 */ /* 0x000ee80000300800 */
[----:B------:R-:W5:Y:S04]  /*199a0*/  LDL R14, [R1+0x370] ;  /* 0x00037000010e7983 */ /* 0x000f680000100800 */
[----:B------:R0:W-:Y:S04]  /*199b0*/  STL [R1+0x75d4], R7 ;  /* 0x0075d40701007387 */ /* 0x0001e80000100800 */
[----:B0-----:R-:W3:Y:S01]  /*199c0*/  LDL R7, [R1+0x374] ;  /* 0x0003740001077983 */ /* 0x001ee20000100800 */
[----:B----4-:R-:W-:-:S02]  /*199d0*/  IABS R11, R11 ;  /* 0x0000000b000b7213 */ /* 0x010fc40000000000 */
[----:B------:R-:W-:-:S03]  /*199e0*/  ISETP.GT.U32.AND P6, PT, R26, R4, PT ;  /* 0x000000041a00720c */ /* 0x000fc60003fc4070 */
[----:B------:R-:W-:-:S04]  /*199f0*/  IMAD.HI.U32 R13, R0, R11, RZ ;  /* 0x0000000b000d7227 */ /* 0x000fc800078e00ff */
[----:B------:R-:W-:-:S04]  /*19a00*/  IMAD.MOV R13, RZ, RZ, -R13 ;  /* 0x000000ffff0d7224 */ /* 0x000fc800078e0a0d */
[----:B------:R-:W-:Y:S02]  /*19a10*/  IMAD R11, R26, R13, R11 ;  /* 0x0000000d1a0b7224 */ /* 0x000fe400078e020b */
[----:B------:R-:W-:-:S04]  /*19a20*/  IMAD.HI.U32 R13, R0, R5, RZ ;  /* 0x00000005000d7227 */ /* 0x000fc800078e00ff */
[----:B------:R-:W-:Y:S02]  /*19a30*/  @!P6 IMAD.IADD R4, R4, 0x1, -R26 ;  /* 0x000000010404e824 */ /* 0x000fe400078e0a1a */
[----:B------:R-:W-:Y:S02]  /*19a40*/  IMAD.MOV R13, RZ, RZ, -R13 ;  /* 0x000000ffff0d7224 */ /* 0x000fe400078e0a0d */
[----:B------:R-:W-:Y:S02]  /*19a50*/  @!P4 IMAD.MOV R4, RZ, RZ, -R4 ;  /* 0x000000ffff04c224 */ /* 0x000fe400078e0a04 */
[----:B------:R-:W-:Y:S02]  /*19a60*/  IMAD R5, R26, R13, R5 ;  /* 0x0000000d1a057224 */ /* 0x000fe400078e0205 */
[----:B--2---:R-:W-:-:S05]  /*19a70*/  @!P3 IMAD.MOV R2, RZ, RZ, -R2 ;  /* 0x000000ffff02b224 */ /* 0x004fca00078e0a02 */
[----:B------:R0:W-:Y:S01]  /*19a80*/  STL [R1+0x444], R2 ;  /* 0x0004440201007387 */ /* 0x0001e20000100800 */
[----:B-----5:R-:W-:-:S03]  /*19a90*/  IABS R14, R14 ;  /* 0x0000000e000e7213 */ /* 0x020fc60000000000 */
[----:B------:R1:W-:Y:S01]  /*19aa0*/  STL [R1+0x440], R4 ;  /* 0x0004400401007387 */ /* 0x0003e20000100800 */
[----:B0-----:R-:W-:-:S04]  /*19ab0*/  IMAD.MOV.U32 R2, RZ, RZ, R10 ;  /* 0x000000ffff027224 */ /* 0x001fc800078e000a */
[----:B------:R-:W-:Y:S01]  /*19ac0*/  @!P2 IMAD.MOV R2, RZ, RZ, -R2 ;  /* 0x000000ffff02a224 */ /* 0x000fe200078e0a02 */
[----:B---3--:R-:W-:Y:S01]  /*19ad0*/  IABS R13, R7 ;  /* 0x00000007000d7213 */ /* 0x008fe20000000000 */
[----:B------:R-:W-:Y:S02]  /*19ae0*/  IMAD.MOV.U32 R7, RZ, RZ, R6 ;  /* 0x000000ffff077224 */ /* 0x000fe400078e0006 */
[----:B------:R-:W2:Y:S01]  /*19af0*/  LDL.LU R6, [R1+0x364] ;  /* 0x0003640001067983 */ /* 0x000ea20000300800 */
[----:B-1----:R-:W-:-:S03]  /*19b00*/  IMAD.HI.U32 R4, R0, R14, RZ ;  /* 0x0000000e00047227 */ /* 0x002fc600078e00ff */
[----:B------:R-:W3:Y:S04]  /*19b10*/  LDL.LU R10, [R1+0x368] ;  /* 0x00036800010a7983 */ /* 0x000ee80000300800 */
[----:B------:R0:W-:Y:S04]  /*19b20*/  STL [R1+0x188], R2 ;  /* 0x0001880201007387 */ /* 0x0001e80000100800 */
[----:B------:R1:W-:Y:S01]  /*19b30*/  STL [R1+0x75d0], R0 ;  /* 0x0075d00001007387 */ /* 0x0003e20000100800 */
[----:B0-----:R-:W-:-:S03]  /*19b40*/  IMAD.HI.U32 R2, R0, R13, RZ ;  /* 0x0000000d00027227 */ /* 0x001fc600078e00ff */
[----:B-1----:R-:W4:Y:S01]  /*19b50*/  LDL.LU R0, [R1+0x360] ;  /* 0x0003600001007983 */ /* 0x002f220000300800 */
[----:B------:R-:W-:-:S13]  /*19b60*/  ISETP.GT.U32.AND P6, PT, R26, R8, PT ;  /* 0x000000081a00720c */ /* 0x000fda0003fc4070 */
[----:B------:R-:W-:Y:S01]  /*19b70*/  @!P6 IMAD.IADD R8, R8, 0x1, -R26 ;  /* 0x000000010808e824 */ /* 0x000fe200078e0a1a */
[----:B------:R-:W-:-:S04]  /*19b80*/  ISETP.GT.U32.AND P6, PT, R26, R11, PT ;  /* 0x0000000b1a00720c */ /* 0x000fc80003fc4070 */
[C---:B------:R-:W-:Y:S02]  /*19b90*/  ISETP.GT.U32.AND P3, PT, R26.reuse, R8, PT ;  /* 0x000000081a00720c */ /* 0x040fe40003f64070 */
[----:B------:R-:W-:-:S07]  /*19ba0*/  ISETP.GT.U32.AND P2, PT, R26, R12, PT ;  /* 0x0000000c1a00720c */ /* 0x000fce0003f44070 */
[--C-:B------:R-:W-:Y:S01]  /*19bb0*/  @!P6 IMAD.IADD R11, R11, 0x1, -R26.reuse ;  /* 0x000000010b0be824 */ /* 0x100fe200078e0a1a */
[----:B------:R-:W-:Y:S01]  /*19bc0*/  ISETP.GT.U32.AND P6, PT, R26, R9, PT ;  /* 0x000000091a00720c */ /* 0x000fe20003fc4070 */
[----:B------:R-:W-:Y:S02]  /*19bd0*/  @!P5 IMAD.MOV R7, RZ, RZ, -R7 ;  /* 0x000000ffff07d224 */ /* 0x000fe400078e0a07 */
[----:B------:R-:W-:Y:S02]  /*19be0*/  @!P3 IMAD.IADD R8, R8, 0x1, -R26 ;  /* 0x000000010808b824 */ /* 0x000fe400078e0a1a */
[----:B------:R-:W-:Y:S01]  /*19bf0*/  IMAD.MOV R4, RZ, RZ, -R4 ;  /* 0x000000ffff047224 */ /* 0x000fe200078e0a04 */
[----:B------:R0:W-:Y:S01]  /*19c00*/  STL [R1+0x110], R7 ;  /* 0x0001100701007387 */ /* 0x0001e20000100800 */
[----:B------:R-:W-:Y:S02]  /*19c10*/  IMAD.MOV R2, RZ, RZ, -R2 ;  /* 0x000000ffff027224 */ /* 0x000fe400078e0a02 */
[----:B------:R-:W-:-:S04]  /*19c20*/  IMAD R4, R26, R4, R14 ;  /* 0x000000041a047224 */ /* 0x000fc800078e020e */
[--C-:B------:R-:W-:Y:S01]  /*19c30*/  @!P6 IMAD.IADD R9, R9, 0x1, -R26.reuse ;  /* 0x000000010909e824 */ /* 0x100fe200078e0a1a */
[----:B0-----:R-:W5:Y:S01]  /*19c40*/  LDL.LU R7, [R1+0x75d4] ;  /* 0x0075d40001077983 */ /* 0x001f620000300800 */
[----:B------:R-:W-:Y:S02]  /*19c50*/  @!P2 IMAD.IADD R12, R12, 0x1, -R26 ;  /* 0x000000010c0ca824 */ /* 0x000fe400078e0a1a */
[----:B------:R-:W-:Y:S01]  /*19c60*/  IMAD R2, R26, R2, R13 ;  /* 0x000000021a027224 */ /* 0x000fe200078e020d */
[----:B------:R-:W2:Y:S01]  /*19c70*/  LDL.LU R14, [R1+0x37c] ;  /* 0x00037c00010e7983 */ /* 0x000ea20000300800 */
[----:B---3--:R-:W-:Y:S02]  /*19c80*/  ISETP.GE.AND P2, PT, R10, RZ, PT ;  /* 0x000000ff0a00720c */ /* 0x008fe40003f46270 */
[----:B----4-:R-:W-:Y:S01]  /*19c90*/  ISETP.GE.AND P6, PT, R0, RZ, PT ;  /* 0x000000ff0000720c */ /* 0x010fe20003fc6270 */
[----:B------:R-:W-:Y:S02]  /*19ca0*/  IMAD.MOV.U32 R0, RZ, RZ, R8 ;  /* 0x000000ffff007224 */ /* 0x000fe400078e0008 */
[----:B------:R-:W3:Y:S04]  /*19cb0*/  LDL.LU R8, [R1+0x36c] ;  /* 0x00036c0001087983 */ /* 0x000ee80000300800 */
[----:B------:R-:W4:Y:S04]  /*19cc0*/  LDL.LU R13, [R1+0x374] ;  /* 0x00037400010d7983 */ /* 0x000f280000300800 */
[----:B------:R-:W5:Y:S01]  /*19cd0*/  LDL.LU R10, [R1+0x380] ;  /* 0x00038000010a7983 */ /* 0x000f620000300800 */
[----:B------:R-:W-:-:S05]  /*19ce0*/  @!P0 IMAD.MOV R0, RZ, RZ, -R0 ;  /* 0x000000ffff008224 */ /* 0x000fca00078e0a00 */
[----:B------:R0:W-:Y:S01]  /*19cf0*/  STL [R1+0x104], R0 ;  /* 0x0001040001007387 */ /* 0x0001e20000100800 */
[----:B------:R-:W-:Y:S01]  /*19d00*/  ISETP.GT.U32.AND P3, PT, R26, R5, PT ;  /* 0x000000051a00720c */ /* 0x000fe20003f64070 */
[----:B0-----:R-:W-:-:S04]  /*19d10*/  IMAD.MOV.U32 R0, RZ, RZ, R9 ;  /* 0x000000ffff007224 */ /* 0x001fc800078e0009 */
[----:B------:R-:W-:Y:S01]  /*19d20*/  @!P1 IMAD.MOV R0, RZ, RZ, -R0 ;  /* 0x000000ffff009224 */ /* 0x000fe200078e0a00 */
[C---:B------:R-:W-:Y:S01]  /*19d30*/  ISETP.GT.U32.AND P4, PT, R26.reuse, R11, PT ;  /* 0x0000000b1a00720c */ /* 0x040fe20003f84070 */
[----:B-----5:R0:W-:Y:S04]  /*19d40*/  STL [R1+0x75cc], R10 ;  /* 0x0075cc0a01007387 */ /* 0x0201e80000100800 */
[----:B0-----:R-:W5:Y:S01]  /*19d50*/  LDL.LU R10, [R1+0x378] ;  /* 0x00037800010a7983 */ /* 0x001f620000300800 */
[----:B------:R-:W-:-:S03]  /*19d60*/  ISETP.GT.U32.AND P5, PT, R26, R7, PT ;  /* 0x000000071a00720c */ /* 0x000fc60003fa4070 */
[----:B------:R-:W3:Y:S04]  /*19d70*/  LDL.LU R9, [R1+0x370] ;  /* 0x0003700001097983 */ /* 0x000ee80000300800 */
[----:B------:R0:W-:Y:S01]  /*19d80*/  STL [R1+0x90], R0 ;  /* 0x0000900001007387 */ /* 0x0001e20000100800 */
[----:B------:R-:W-:-:S05]  /*19d90*/  @!P3 IMAD.IADD R5, R5, 0x1, -R26 ;  /* 0x000000010505b824 */ /* 0x000fca00078e0a1a */
[--C-:B------:R-:W-:Y:S01]  /*19da0*/  @!P5 IMAD.IADD R7, R7, 0x1, -R26.reuse ;  /* 0x000000010707d824 */ /* 0x100fe200078e0a1a */
[----:B0-----:R-:W3:Y:S01]  /*19db0*/  LDL.LU R0, [R1+0x75d0] ;  /* 0x0075d00001007983 */ /* 0x001ee20000300800 */
[C---:B------:R-:W-:Y:S02]  /*19dc0*/  ISETP.GT.U32.AND P5, PT, R26.reuse, R12, PT ;  /* 0x0000000c1a00720c */ /* 0x040fe40003fa4070 */
[C---:B------:R-:W-:Y:S01]  /*19dd0*/  ISETP.GT.U32.AND P3, PT, R26.reuse, R5, PT ;  /* 0x000000051a00720c */ /* 0x040fe20003f64070 */
[----:B------:R-:W-:Y:S01]  /*19de0*/  @!P4 IMAD.IADD R11, R11, 0x1, -R26 ;  /* 0x000000010b0bc824 */ /* 0x000fe200078e0a1a */
[----:B------:R-:W-:Y:S02]  /*19df0*/  ISETP.GT.U32.AND P1, PT, R26, R4, PT ;  /* 0x000000041a00720c */ /* 0x000fe40003f24070 */
[----:B--2---:R-:W-:Y:S01]  /*19e00*/  ISETP.GE.AND P4, PT, R6, RZ, PT ;  /* 0x000000ff0600720c */ /* 0x004fe20003f86270 */
[----:B------:R-:W-:-:S06]  /*19e10*/  @!P6 IMAD.MOV R11, RZ, RZ, -R11 ;  /* 0x000000ffff0be224 */ /* 0x000fcc00078e0a0b */
[--C-:B------:R-:W-:Y:S01]  /*19e20*/  @!P5 IMAD.IADD R12, R12, 0x1, -R26.reuse ;  /* 0x000000010c0cd824 */ /* 0x100fe200078e0a1a */
[----:B------:R0:W-:Y:S01]  /*19e30*/  STL [R1+0x84], R11 ;  /* 0x0000840b01007387 */ /* 0x0001e20000100800 */
[--C-:B------:R-:W-:Y:S01]  /*19e40*/  @!P3 IMAD.IADD R5, R5, 0x1, -R26.reuse ;  /* 0x000000010505b824 */ /* 0x100fe200078e0a1a */
[----:B----4-:R-:W-:Y:S01]  /*19e50*/  ISETP.GE.AND P3, PT, R13, RZ, PT ;  /* 0x000000ff0d00720c */ /* 0x010fe20003f66270 */
[----:B------:R-:W-:Y:S01]  /*19e60*/  @!P1 IMAD.IADD R4, R4, 0x1, -R26 ;  /* 0x0000000104049824 */ /* 0x000fe200078e0a1a */
[----:B------:R-:W2:Y:S01]  /*19e70*/  LDL.LU R13, [R1+0x384] ;  /* 0x00038400010d7983 */ /* 0x000ea20000300800 */
[----:B0-----:R-:W-:-:S04]  /*19e80*/  IMAD.MOV.U32 R11, RZ, RZ, R12 ;  /* 0x000000ffff0b7224 */ /* 0x001fc800078e000c */
[----:B------:R-:W-:Y:S01]  /*19e90*/  @!P4 IMAD.MOV R11, RZ, RZ, -R11 ;  /* 0x000000ffff0bc224 */ /* 0x000fe200078e0a0b */
[----:B-----5:R-:W-:Y:S02]  /*19ea0*/  IABS R6, R10 ;  /* 0x0000000a00067213 */ /* 0x020fe40000000000 */
[----:B------:R-:W-:Y:S02]  /*19eb0*/  ISETP.GE.AND P1, PT, R10, RZ, PT ;  /* 0x000000ff0a00720c */ /* 0x000fe40003f26270 */
[----:B------:R-:W4:Y:S04]  /*19ec0*/  LDL.LU R10, [R1+0x75cc] ;  /* 0x0075cc00010a7983 */ /* 0x000f280000300800 */
[----:B------:R0:W-:Y:S04]  /*19ed0*/  STL [R1+0x6c], R11 ;  /* 0x00006c0b01007387 */ /* 0x0001e80000100800 */
[----:B0-----:R-:W5:Y:S01]  /*19ee0*/  LDL.LU R11, [R1+0x390] ;  /* 0x00039000010b7983 */ /* 0x001f620000300800 */
[----:B------:R-:W-:-:S02]  /*19ef0*/  ISETP.GT.U32.AND P0, PT, R26, R7, PT ;  /* 0x000000071a00720c */ /* 0x000fc40003f04070 */
[----:B------:R-:W-:Y:S02]  /*19f00*/  ISETP.GT.U32.AND P5, PT, R26, R2, PT ;  /* 0x000000021a00720c */ /* 0x000fe40003fa4070 */
[----:B---3--:R-:W-:Y:S01]  /*19f10*/  ISETP.GE.AND P6, PT, R8, RZ, PT ;  /* 0x000000ff0800720c */ /* 0x008fe20003fc6270 */
[----:B------:R-:W-:Y:S01]  /*19f20*/  IMAD.HI.U32 R8, R0, R6, RZ ;  /* 0x0000000600087227 */ /* 0x000fe200078e00ff */
[----:B------:R-:W-:-:S03]  /*19f30*/  ISETP.GT.U32.AND P4, PT, R26, R4, PT ;  /* 0x000000041a00720c */ /* 0x000fc60003f84070 */
[----:B------:R-:W-:-:S04]  /*19f40*/  IMAD.MOV R8, RZ, RZ, -R8 ;  /* 0x000000ffff087224 */ /* 0x000fc800078e0a08 */
[--C-:B------:R-:W-:Y:S02]  /*19f50*/  @!P0 IMAD.IADD R7, R7, 0x1, -R26.reuse ;  /* 0x0000000107078824 */ /* 0x100fe400078e0a1a */
[----:B------:R-:W-:Y:S02]  /*19f60*/  @!P5 IMAD.IADD R2, R2, 0x1, -R26 ;  /* 0x000000010202d824 */ /* 0x000fe400078e0a1a */
[C---:B------:R-:W-:Y:S02]  /*19f70*/  IMAD R6, R26.reuse, R8, R6 ;  /* 0x000000081a067224 */ /* 0x040fe400078e0206 */
[----:B------:R-:W-:Y:S01]  /*19f80*/  IMAD.MOV.U32 R12, RZ, RZ, R7 ;  /* 0x000000ffff0c7224 */ /* 0x000fe200078e0007 */
[C---:B------:R-:W-:Y:S02]  /*19f90*/  ISETP.GT.U32.AND P5, PT, R26.reuse, R2, PT ;  /* 0x000000021a00720c */ /* 0x040fe40003fa4070 */
[----:B------:R-:W-:Y:S01]  /*19fa0*/  ISETP.GE.AND P0, PT, R9, RZ, PT ;  /* 0x000000ff0900720c */ /* 0x000fe20003f06270 */
[----:B------:R-:W-:Y:S01]  /*19fb0*/  @!P2 IMAD.MOV R12, RZ, RZ, -R12 ;  /* 0x000000ffff0ca224 */ /* 0x000fe200078e0a0c */
[----:B------:R-:W-:Y:S01]  /*19fc0*/  ISETP.GT.U32.AND P2, PT, R26, R6, PT ;  /* 0x000000061a00720c */ /* 0x000fe20003f44070 */
[----:B------:R-:W-:-:S03]  /*19fd0*/  @!P4 IMAD.IADD R4, R4, 0x1, -R26 ;  /* 0x000000010404c824 */ /* 0x000fc600078e0a1a */
[----:B------:R0:W-:Y:S01]  /*19fe0*/  STL [R1+0x68], R12 ;  /* 0x0000680c01007387 */ /* 0x0001e20000100800 */
[----:B------:R-:W-:-:S04]  /*19ff0*/  @!P6 IMAD.MOV R5, RZ, RZ, -R5 ;  /* 0x000000ffff05e224 */ /* 0x000fc800078e0a05 */
[----:B------:R-:W-:Y:S02]  /*1a000*/  @!P5 IMAD.IADD R2, R2, 0x1, -R26 ;  /* 0x000000010202d824 */ /* 0x000fe400078e0a1a */
[----:B0-----:R-:W-:Y:S02]  /*1a010*/  IMAD.MOV.U32 R12, RZ, RZ, R4 ;  /* 0x000000ffff0c7224 */ /* 0x001fe400078e0004 */
[----:B------:R-:W-:Y:S02]  /*1a020*/  @!P2 IMAD.IADD R6, R6, 0x1, -R26 ;  /* 0x000000010606a824 */ /* 0x000fe400078e0a1a */
[----:B------:R-:W-:Y:S02]  /*1a030*/  @!P0 IMAD.MOV R12, RZ, RZ, -R12 ;  /* 0x000000ffff0c8224 */ /* 0x000fe400078e0a0c */
[----:B------:R-:W-:Y:S01]  /*1a040*/  @!P3 IMAD.MOV R2, RZ, RZ, -R2 ;  /* 0x000000ffff02b224 */ /* 0x000fe200078e0a02 */
[----:B------:R-:W-:Y:S01]  /*1a050*/  IABS R9, R14 ;  /* 0x0000000e00097213 */ /* 0x000fe20000000000 */
[----:B------:R-:W-:Y:S01]  /*1a060*/  STL [R1+0x2ac], R5 ;  /* 0x0002ac0501007387 */ /* 0x000fe20000100800 */
[----:B------:R-:W-:-:S03]  /*1a070*/  ISETP.GE.AND P6, PT, R14, RZ, PT ;  /* 0x000000ff0e00720c */ /* 0x000fc60003fc6270 */
[----:B------:R-:W3:Y:S01]  /*1a080*/  LDL.LU R14, [R1+0x38c] ;  /* 0x00038c00010e7983 */ /* 0x000ee20000300800 */
[----:B------:R-:W-:-:S03]  /*1a090*/  ISETP.GT.U32.AND P0, PT, R26, R6, PT ;  /* 0x000000061a00720c */ /* 0x000fc60003f04070 */
[----:B------:R-:W-:Y:S04]  /*1a0a0*/  STL [R1+0x3ec], R12 ;  /* 0x0003ec0c01007387 */ /* 0x000fe80000100800 */
[----:B------:R-:W-:Y:S04]  /*1a0b0*/  STL [R1+0x408], R2 ;  /* 0x0004080201007387 */ /* 0x000fe80000100800 */
[----:B------:R0:W-:Y:S04]  /*1a0c0*/  STL [R1+0x75c4], R20 ;  /* 0x0075c41401007387 */ /* 0x0001e80000100800 */
[----:B0-----:R-:W3:Y:S01]  /*1a0d0*/  LDL.LU R20, [R1+0x388] ;  /* 0x0003880001147983 */ /* 0x001ee20000300800 */
[----:B------:R-:W-:Y:S01]  /*1a0e0*/  @!P0 IMAD.IADD R6, R6, 0x1, -R26 ;  /* 0x0000000106068824 */ /* 0x000fe200078e0a1a */
[----:B--2---:R-:W-:-:S02]  /*1a0f0*/  ISETP.GE.AND P0, PT, R13, RZ, PT ;  /* 0x000000ff0d00720c */ /* 0x004fc40003f06270 */
[----:B------:R0:W-:Y:S04]  /*1a100*/  STL [R1+0x75c8], R3 ;  /* 0x0075c80301007387 */ /* 0x0001e80000100800 */
[----:B------:R-:W2:Y:S01]  /*1a110*/  LDL.LU R12, [R1+0x398] ;  /* 0x00039800010c7983 */ /* 0x000ea20000300800 */
[----:B----4-:R-:W-:-:S05]  /*1a120*/  IABS R7, R10 ;  /* 0x0000000a00077213 */ /* 0x010fca0000000000 */
[----:B------:R-:W-:Y:S01]  /*1a130*/  IMAD.MOV.U32 R5, RZ, RZ, R7 ;  /* 0x000000ffff057224 */ /* 0x000fe200078e0007 */
[----:B-----5:R-:W-:Y:S02]  /*1a140*/  IABS R7, R11 ;  /* 0x0000000b00077213 */ /* 0x020fe40000000000 */
[----:B------:R-:W-:-:S03]  /*1a150*/  ISETP.GE.AND P2, PT, R11, RZ, PT ;  /* 0x000000ff0b00720c */ /* 0x000fc60003f46270 */
[----:B------:R-:W-:Y:S01]  /*1a160*/  IMAD.HI.U32 R11, R0, R7, RZ ;  /* 0x00000007000b7227 */ /* 0x000fe200078e00ff */
[----:B------:R-:W-:-:S03]  /*1a170*/  ISETP.GE.AND P4, PT, R10, RZ, PT ;  /* 0x000000ff0a00720c */ /* 0x000fc60003f86270 */
[----:B------:R-:W-:Y:S01]  /*1a180*/  IMAD.MOV R11, RZ, RZ, -R11 ;  /* 0x000000ffff0b7224 */ /* 0x000fe200078e0a0b */
[----:B------:R-:W-:Y:S02]  /*1a190*/  IABS R10, R13 ;  /* 0x0000000d000a7213 */ /* 0x000fe40000000000 */
[----:B------:R-:W4:Y:S01]  /*1a1a0*/  LDL.LU R13, [R1+0x39c] ;  /* 0x00039c00010d7983 */ /* 0x000f220000300800 */
[----:B------:R-:W-:-:S03]  /*1a1b0*/  IMAD R7, R26, R11, R7 ;  /* 0x0000000b1a077224 */ /* 0x000fc600078e0207 */
[----:B------:R-:W5:Y:S01]  /*1a1c0*/  LDL R11, [R1+0x394] ;  /* 0x00039400010b7983 */ /* 0x000f620000100800 */
[----:B------:R-:W-:-:S04]  /*1a1d0*/  IMAD.HI.U32 R8, R0, R9, RZ ;  /* 0x0000000900087227 */ /* 0x000fc800078e00ff */
[----:B------:R-:W-:-:S04]  /*1a1e0*/  IMAD.MOV R8, RZ, RZ, -R8 ;  /* 0x000000ffff087224 */ /* 0x000fc800078e0a08 */
[----:B------:R-:W-:Y:S02]  /*1a1f0*/  IMAD R9, R26, R8, R9 ;  /* 0x000000081a097224 */ /* 0x000fe400078e0209 */
[----:B------:R-:W-:-:S04]  /*1a200*/  IMAD.HI.U32 R8, R0, R5, RZ ;  /* 0x0000000500087227 */ /* 0x000fc800078e00ff */
[----:B------:R-:W-:-:S04]  /*1a210*/  IMAD.MOV R4, RZ, RZ, -R8 ;  /* 0x000000ffff047224 */ /* 0x000fc800078e0a08 */
[C---:B------:R-:W-:Y:S01]  /*1a220*/  IMAD R4, R26.reuse, R4, R5 ;  /* 0x000000041a047224 */ /* 0x040fe200078e0205 */
[----:B------:R-:W-:-:S04]  /*1a230*/  ISETP.GT.U32.AND P5, PT, R26, R9, PT ;  /* 0x000000091a00720c */ /* 0x000fc80003fa4070 */
[----:B------:R-:W-:Y:S01]  /*1a240*/  ISETP.GT.U32.AND P3, PT, R26, R4, PT ;  /* 0x000000041a00720c */ /* 0x000fe20003f64070 */
[----:B------:R-:W-:-:S08]  /*1a250*/  IMAD.HI.U32 R8, R0, R10, RZ ;  /* 0x0000000a00087227 */ /* 0x000fd000078e00ff */
[----:B------:R-:W-:-:S04]  /*1a260*/  @!P5 IMAD.IADD R9, R9, 0x1, -R26 ;  /* 0x000000010909d824 */ /* 0x000fc800078e0a1a */
[----:B------:R-:W-:Y:S01]  /*1a270*/  @!P3 IMAD.IADD R4, R4, 0x1, -R26 ;  /* 0x000000010404b824 */ /* 0x000fe200078e0a1a */
[----:B------:R-:W-:Y:S01]  /*1a280*/  ISETP.GT.U32.AND P5, PT, R26, R9, PT ;  /* 0x000000091a00720c */ /* 0x000fe20003fa4070 */
[----:B------:R-:W-:-:S03]  /*1a290*/  IMAD.MOV R8, RZ, RZ, -R8 ;  /* 0x000000ffff087224 */ /* 0x000fc600078e0a08 */
[C---:B------:R-:W-:Y:S01]  /*1a2a0*/  ISETP.GT.U32.AND P3, PT, R26.reuse, R4, PT ;  /* 0x000000041a00720c */ /* 0x040fe20003f64070 */
[----:B------:R-:W-:Y:S01]  /*1a2b0*/  IMAD R10, R26, R8, R10 ;  /* 0x000000081a0a7224 */ /* 0x000fe200078e020a */
[----:B---3--:R-:W-:Y:S01]  /*1a2c0*/  IABS R5, R14 ;  /* 0x0000000e00057213 */ /* 0x008fe20000000000 */
[----:B0-----:R-:W-:Y:S01]  /*1a2d0*/  IMAD.MOV.U32 R3, RZ, RZ, R6 ;  /* 0x000000ffff037224 */ /* 0x001fe200078e0006 */
[----:B------:R-:W-:-:S05]  /*1a2e0*/  IABS R2, R20 ;  /* 0x0000001400027213 */ /* 0x000fca0000000000 */
[----:B------:R-:W-:-:S04]  /*1a2f0*/  IMAD.HI.U32 R8, R0, R2, RZ ;  /* 0x0000000200087227 */ /* 0x000fc800078e00ff */
[----:B------:R-:W-:Y:S02]  /*1a300*/  IMAD.MOV R8, RZ, RZ, -R8 ;  /* 0x000000ffff087224 */ /* 0x000fe400078e0a08 */
[--C-:B------:R-:W-:Y:S02]  /*1a310*/  @!P3 IMAD.IADD R4, R4, 0x1, -R26.reuse ;  /* 0x000000010404b824 */ /* 0x100fe400078e0a1a */
[----:B------:R-:W-:Y:S02]  /*1a320*/  @!P5 IMAD.IADD R9, R9, 0x1, -R26 ;  /* 0x000000010909d824 */ /* 0x000fe400078e0a1a */
[----:B------:R-:W-:Y:S02]  /*1a330*/  @!P1 IMAD.MOV R3, RZ, RZ, -R3 ;  /* 0x000000ffff039224 */ /* 0x000fe400078e0a03 */
[----:B------:R-:W-:Y:S02]  /*1a340*/  IMAD R2, R26, R8, R2 ;  /* 0x000000081a027224 */ /* 0x000fe400078e0202 */
[----:B------:R-:W-:Y:S01]  /*1a350*/  IMAD.HI.U32 R6, R0, R5, RZ ;  /* 0x0000000500067227 */ /* 0x000fe200078e00ff */
[----:B------:R0:W-:Y:S03]  /*1a360*/  STL [R1+0x420], R3 ;  /* 0x0004200301007387 */ /* 0x0001e60000100800 */
[----:B------:R-:W-:Y:S01]  /*1a370*/  @!P6 IMAD.MOV R9, RZ, RZ, -R9 ;  /* 0x000000ffff09e224 */ /* 0x000fe200078e0a09 */
[----:B------:R-:W-:Y:S01]  /*1a380*/  ISETP.GE.AND P6, PT, R20, RZ, PT ;  /* 0x000000ff1400720c */ /* 0x000fe20003fc6270 */
[----:B------:R-:W-:Y:S01]  /*1a390*/  IMAD.MOV R6, RZ, RZ, -R6 ;  /* 0x000000ffff067224 */ /* 0x000fe200078e0a06 */
[----:B0-----:R-:W3:Y:S03]  /*1a3a0*/  LDL.LU R3, [R1+0x75c8] ;  /* 0x0075c80001037983 */ /* 0x001ee60000300800 */
[----:B------:R-:W-:Y:S01]  /*1a3b0*/  IMAD R5, R26, R6, R5 ;  /* 0x000000061a057224 */ /* 0x000fe200078e0205 */
[----:B------:R-:W3:Y:S01]  /*1a3c0*/  LDL.LU R20, [R1+0x75c4] ;  /* 0x0075c40001147983 */ /* 0x000ee20000300800 */
[----:B--2---:R-:W-:-:S03]  /*1a3d0*/  IABS R6, R12 ;  /* 0x0000000c00067213 */ /* 0x004fc60000000000 */
[----:B------:R-:W-:Y:S04]  /*1a3e0*/  STL [R1+0x438], R9 ;  /* 0x0004380901007387 */ /* 0x000fe80000100800 */
[----:B------:R0:W-:Y:S01]  /*1a3f0*/  STL [R1+0x75bc], R12 ;  /* 0x0075bc0c01007387 */ /* 0x0001e20000100800 */
[----:B-----5:R-:W-:Y:S01]  /*1a400*/  IABS R8, R11 ;  /* 0x0000000b00087213 */ /* 0x020fe20000000000 */
[----:B------:R-:W-:-:S04]  /*1a410*/  IMAD.MOV.U32 R11, RZ, RZ, R4 ;  /* 0x000000ffff0b7224 */ /* 0x000fc800078e0004 */
[----:B------:R-:W-:Y:S01]  /*1a420*/  @!P4 IMAD.MOV R11, RZ, RZ, -R11 ;  /* 0x000000ffff0bc224 */ /* 0x000fe200078e0a0b */
[----:B----4-:R-:W-:Y:S04]  /*1a430*/  STL [R1+0x75c0], R13 ;  /* 0x0075c00d01007387 */ /* 0x010fe80000100800 */
[----:B------:R1:W-:Y:S04]  /*1a440*/  STL [R1+0x43c], R11 ;  /* 0x00043c0b01007387 */ /* 0x0003e80000100800 */
[----:B0-----:R-:W2:Y:S01]  /*1a450*/  LDL.LU R12, [R1+0x394] ;  /* 0x00039400010c7983 */ /* 0x001ea20000300800 */
[----:B------:R-:W-:-:S02]  /*1a460*/  ISETP.GT.U32.AND P5, PT, R26, R7, PT ;  /* 0x000000071a00720c */ /* 0x000fc40003fa4070 */
[----:B------:R-:W-:Y:S01]  /*1a470*/  IABS R4, R13 ;  /* 0x0000000d00047213 */ /* 0x000fe20000000000 */
[----:B-1----:R-:W4:Y:S10]  /*1a480*/  LDL.LU R11, [R1+0x3a0] ;  /* 0x0003a000010b7983 */ /* 0x002f340000300800 */
[----:B------:R-:W-:-:S05]  /*1a490*/  @!P5 IMAD.IADD R7, R7, 0x1, -R26 ;  /* 0x000000010707d824 */ /* 0x000fca00078e0a1a */
[----:B------:R-:W-:-:S13]  /*1a4a0*/  ISETP.GT.U32.AND P5, PT, R26, R7, PT ;  /* 0x000000071a00720c */ /* 0x000fda0003fa4070 */
[----:B------:R-:W-:-:S04]  /*1a4b0*/  @!P5 IMAD.IADD R7, R7, 0x1, -R26 ;  /* 0x000000010707d824 */ /* 0x000fc800078e0a1a */
[----:B------:R-:W-:Y:S01]  /*1a4c0*/  IMAD.MOV.U32 R13, RZ, RZ, R7 ;  /* 0x000000ffff0d7224 */ /* 0x000fe200078e0007 */
[----:B------:R-:W-:Y:S02]  /*1a4d0*/  ISETP.GE.AND P5, PT, R14, RZ, PT ;  /* 0x000000ff0e00720c */ /* 0x000fe40003fa6270 */
[----:B------:R-:W5:Y:S01]  /*1a4e0*/  LDL.LU R14, [R1+0x3a4] ;  /* 0x0003a400010e7983 */ /* 0x000f620000300800 */
[----:B------:R-:W-:-:S05]  /*1a4f0*/  @!P2 IMAD.MOV R13, RZ, RZ, -R13 ;  /* 0x000000ffff0da224 */ /* 0x000fca00078e0a0d */
[----:B------:R0:W-:Y:S04]  /*1a500*/  STL [R1+0x434], R13 ;  /* 0x0004340d01007387 */ /* 0x0001e80000100800 */
[----:B0-----:R-:W3:Y:S01]  /*1a510*/  LDL.LU R13, [R1+0x75c0] ;  /* 0x0075c000010d7983 */ /* 0x001ee20000300800 */
[----:B--2---:R-:W-:-:S03]  /*1a520*/  ISETP.GE.AND P2, PT, R12, RZ, PT ;  /* 0x000000ff0c00720c */ /* 0x004fc60003f46270 */
[----:B------:R-:W2:Y:S01]  /*1a530*/  LDL.LU R12, [R1+0x75bc] ;  /* 0x0075bc00010c7983 */ /* 0x000ea20000300800 */
[C---:B------:R-:W-:Y:S02]  /*1a540*/  ISETP.GT.U32.AND P1, PT, R26.reuse, R10, PT ;  /* 0x0000000a1a00720c */ /* 0x040fe40003f24070 */
[----:B------:R-:W-:-:S11]  /*1a550*/  ISETP.GT.U32.AND P3, PT, R26, R2, PT ;  /* 0x000000021a00720c */ /* 0x000fd60003f64070 */
[--C-:B------:R-:W-:Y:S02]  /*1a560*/  @!P1 IMAD.IADD R10, R10, 0x1, -R26.reuse ;  /* 0x000000010a0a9824 */ /* 0x100fe400078e0a1a */
[----:B------:R-:W-:-:S03]  /*1a570*/  @!P3 IMAD.IADD R2, R2, 0x1, -R26 ;  /* 0x000000010202b824 */ /* 0x000fc600078e0a1a */
[C---:B------:R-:W-:Y:S02]  /*1a580*/  ISETP.GT.U32.AND P1, PT, R26.reuse, R10, PT ;  /* 0x0000000a1a00720c */ /* 0x040fe40003f24070 */
[----:B------:R-:W-:-:S11]  /*1a590*/  ISETP.GT.U32.AND P3, PT, R26, R2, PT ;  /* 0x000000021a00720c */ /* 0x000fd60003f64070 */
[----:B------:R-:W-:-:S04]  /*1a5a0*/  @!P1 IMAD.IADD R10, R10, 0x1, -R26 ;  /* 0x000000010a0a9824 */ /* 0x000fc800078e0a1a */
[----:B------:R-:W-:Y:S02]  /*1a5b0*/  @!P0 IMAD.MOV R10, RZ, RZ, -R10 ;  /* 0x000000ffff0a8224 */ /* 0x000fe400078e0a0a */
[----:B------:R-:W-:Y:S01]  /*1a5c0*/  @!P3 IMAD.IADD R2, R2, 0x1, -R26 ;  /* 0x000000010202b824 */ /* 0x000fe200078e0a1a */
[----:B---3--:R-:W-:Y:S02]  /*1a5d0*/  ISETP.GE.AND P3, PT, R13, RZ, PT ;  /* 0x000000ff0d00720c */ /* 0x008fe40003f66270 */
[----:B--2---:R-:W-:Y:S02]  /*1a5e0*/  ISETP.GE.AND P0, PT, R12, RZ, PT ;  /* 0x000000ff0c00720c */ /* 0x004fe40003f06270 */
[----:B------:R-:W2:Y:S04]  /*1a5f0*/  LDL.LU R12, [R1+0x3b4] ;  /* 0x0003b400010c7983 */ /* 0x000ea80000300800 */
[----:B------:R0:W-:Y:S04]  /*1a600*/  STL [R1+0x424], R10 ;  /* 0x0004240a01007387 */ /* 0x0001e80000100800 */
[----:B------:R-:W3:Y:S01]  /*1a610*/  LDL R13, [R1+0x3a8] ;  /* 0x0003a800010d7983 */ /* 0x000ee20000100800 */
[----:B------:R-:W-:Y:S01]  /*1a620*/  IMAD.HI.U32 R9, R0, R8, RZ ;  /* 0x0000000800097227 */ /* 0x000fe200078e00ff */
[----:B------:R-:W-:-:S03]  /*1a630*/  ISETP.GT.U32.AND P4, PT, R26, R5, PT ;  /* 0x000000051a00720c */ /* 0x000fc60003f84070 */
[----:B------:R-:W-:-:S04]  /*1a640*/  IMAD.MOV R9, RZ, RZ, -R9 ;  /* 0x000000ffff097224 */ /* 0x000fc800078e0a09 */
[----:B------:R-:W-:-:S05]  /*1a650*/  IMAD R8, R26, R9, R8 ;  /* 0x000000091a087224 */ /* 0x000fca00078e0208 */
[----:B------:R-:W-:Y:S01]  /*1a660*/  ISETP.GT.U32.AND P1, PT, R26, R8, PT ;  /* 0x000000081a00720c */ /* 0x000fe20003f24070 */
[----:B------:R-:W-:-:S05]  /*1a670*/  @!P4 IMAD.IADD R5, R5, 0x1, -R26 ;  /* 0x000000010505c824 */ /* 0x000fca00078e0a1a */
[----:B------:R-:W-:Y:S01]  /*1a680*/  ISETP.GT.U32.AND P4, PT, R26, R5, PT ;  /* 0x000000051a00720c */ /* 0x000fe20003f84070 */
[----:B------:R-:W-:-:S06]  /*1a690*/  IMAD.HI.U32 R9, R0, R6, RZ ;  /* 0x0000000600097227 */ /* 0x000fcc00078e00ff */
[----:B------:R-:W-:Y:S02]  /*1a6a0*/  @!P1 IMAD.IADD R8, R8, 0x1, -R26 ;  /* 0x0000000108089824 */ /* 0x000fe400078e0a1a */
[----:B------:R-:W-:-:S03]  /*1a6b0*/  IMAD.MOV R9, RZ, RZ, -R9 ;  /* 0x000000ffff097224 */ /* 0x000fc600078e0a09 */
[C---:B------:R-:W-:Y:S01]  /*1a6c0*/  ISETP.GT.U32.AND P1, PT, R26.reuse, R8, PT ;  /* 0x000000081a00720c */ /* 0x040fe20003f24070 */
[----:B------:R-:W-:Y:S02]  /*1a6d0*/  @!P4 IMAD.IADD R5, R5, 0x1, -R26 ;  /* 0x000000010505c824 */ /* 0x000fe400078e0a1a */
[----:B------:R-:W-:Y:S02]  /*1a6e0*/  IMAD R6, R26, R9, R6 ;  /* 0x000000091a067224 */ /* 0x000fe400078e0206 */
[----:B------:R-:W-:Y:S02]  /*1a6f0*/  IMAD.MOV.U32 R9, RZ, RZ, R2 ;  /* 0x000000ffff097224 */ /* 0x000fe400078e0002 */
[----:B0-----:R-:W-:Y:S02]  /*1a700*/  IMAD.MOV.U32 R10, RZ, RZ, R5 ;  /* 0x000000ffff0a7224 */ /* 0x001fe400078e0005 */
[----:B------:R-:W-:Y:S02]  /*1a710*/  @!P6 IMAD.MOV R9, RZ, RZ, -R9 ;  /* 0x000000ffff09e224 */ /* 0x000fe400078e0a09 */
[----:B------:R-:W-:-:S04]  /*1a720*/  IMAD.HI.U32 R7, R0, R4, RZ ;  /* 0x0000000400077227 */ /* 0x000fc800078e00ff */
[----:B------:R-:W-:Y:S02]  /*1a730*/  @!P5 IMAD.MOV R10, RZ, RZ, -R10 ;  /* 0x000000ffff0ad224 */ /* 0x000fe400078e0a0a */
[----:B------:R-:W-:Y:S01]  /*1a740*/  @!P1 IMAD.IADD R8, R8, 0x1, -R26 ;  /* 0x0000000108089824 */ /* 0x000fe200078e0a1a */
[----:B------:R-:W-:Y:S01]  /*1a750*/  STL [R1+0x42c], R9 ;  /* 0x00042c0901007387 */ /* 0x000fe20000100800 */
[----:B------:R-:W-:-:S03]  /*1a760*/  IMAD.MOV R7, RZ, RZ, -R7 ;  /* 0x000000ffff077224 */ /* 0x000fc600078e0a07 */
[----:B------:R3:W-:Y:S01]  /*1a770*/  STL [R1+0x430], R10 ;  /* 0x0004300a01007387 */ /* 0x0007e20000100800 */
[----:B------:R-:W-:Y:S01]  /*1a780*/  IMAD R4, R26, R7, R4 ;  /* 0x000000071a047224 */ /* 0x000fe200078e0204 */
[----:B----4-:R-:W-:Y:S02]  /*1a790*/  IABS R7, R11 ;  /* 0x0000000b00077213 */ /* 0x010fe40000000000 */
[----:B------:R-:W-:Y:S02]  /*1a7a0*/  ISETP.GE.AND P6, PT, R11, RZ, PT ;  /* 0x000000ff0b00720c */ /* 0x000fe40003fc6270 */
[----:B--2---:R-:W-:Y:S02]  /*1a7b0*/  IABS R11, R12 ;  /* 0x0000000c000b7213 */ /* 0x004fe40000000000 */
[----:B------:R-:W-:Y:S02]  /*1a7c0*/  ISETP.GE.AND P1, PT, R12, RZ, PT ;  /* 0x000000ff0c00720c */ /* 0x000fe40003f26270 */
[----:B------:R-:W2:Y:S01]  /*1a7d0*/  LDL R12, [R1+0x3b0] ;  /* 0x0003b000010c7983 */ /* 0x000ea20000100800 */
[----:B---3--:R-:W-:Y:S01]  /*1a7e0*/  IABS R10, R13 ;  /* 0x0000000d000a7213 */ /* 0x008fe20000000000 */
[----:B------:R-:W-:-:S02]  /*1a7f0*/  IMAD.MOV.U32 R13, RZ, RZ, R8 ;  /* 0x000000ffff0d7224 */ /* 0x000fc400078e0008 */
[----:B------:R-:W3:Y:S02]  /*1a800*/  LDL R8, [R1+0x3ac] ;  /* 0x0003ac0001087983 */ /* 0x000ee40000100800 */
[----:B------:R-:W-:-:S05]  /*1a810*/  @!P2 IMAD.MOV R13, RZ, RZ, -R13 ;  /* 0x000000ffff0da224 */ /* 0x000fca00078e0a0d */
[----:B------:R0:W-:Y:S04]  /*1a820*/  STL [R1+0x428], R13 ;  /* 0x0004280d01007387 */ /* 0x0001e80000100800 */
[----:B0-----:R-:W4:Y:S01]  /*1a830*/  LDL.LU R13, [R1+0x3b8] ;  /* 0x0003b800010d7983 */ /* 0x001f220000300800 */
[C---:B------:R-:W-:Y:S02]  /*1a840*/  ISETP.GT.U32.AND P4, PT, R26.reuse, R6, PT ;  /* 0x000000061a00720c */ /* 0x040fe40003f84070 */
[----:B------:R-:W-:Y:S01]  /*1a850*/  ISETP.GT.U32.AND P5, PT, R26, R4, PT ;  /* 0x000000041a00720c */ /* 0x000fe20003fa4070 */
[----:B------:R-:W-:-:S10]  /*1a860*/  IMAD.MOV.U32 R2, RZ, RZ, R7 ;  /* 0x000000ffff027224 */ /* 0x000fd400078e0007 */
[----:B------:R-:W-:Y:S02]  /*1a870*/  @!P4 IMAD.IADD R6, R6, 0x1, -R26 ;  /* 0x000000010606c824 */ /* 0x000fe400078e0a1a */
[----:B------:R-:W-:-:S03]  /*1a880*/  IMAD.HI.U32 R7, R0, R2, RZ ;  /* 0x0000000200077227 */ /* 0x000fc600078e00ff */
[----:B------:R-:W-:Y:S01]  /*1a890*/  ISETP.GT.U32.AND P4, PT, R26, R6, PT ;  /* 0x000000061a00720c */ /* 0x000fe20003f84070 */
[----:B------:R-:W-:Y:S01]  /*1a8a0*/  @!P5 IMAD.IADD R4, R4, 0x1, -R26 ;  /* 0x000000010404d824 */ /* 0x000fe200078e0a1a */
[----:B-----5:R-:W-:Y:S01]  /*1a8b0*/  IABS R5, R14 ;  /* 0x0000000e00057213 */ /* 0x020fe20000000000 */
[----:B------:R-:W-:-:S03]  /*1a8c0*/  IMAD.MOV R7, RZ, RZ, -R7 ;  /* 0x000000ffff077224 */ /* 0x000fc600078e0a07 */
[C---:B------:R-:W-:Y:S01]  /*1a8d0*/  ISETP.GT.U32.AND P5, PT, R26.reuse, R4, PT ;  /* 0x000000041a00720c */ /* 0x040fe20003fa4070 */
[----:B------:R-:W-:Y:S02]  /*1a8e0*/  IMAD R2, R26, R7, R2 ;  /* 0x000000071a027224 */ /* 0x000fe400078e0202 */
[----:B------:R-:W-:-:S04]  /*1a8f0*/  IMAD.HI.U32 R9, R0, R11, RZ ;  /* 0x0000000b00097227 */ /* 0x000fc800078e00ff */
[----:B------:R-:W-:-:S04]  /*1a900*/  IMAD.HI.U32 R7, R0, R5, RZ ;  /* 0x0000000500077227 */ /* 0x000fc800078e00ff */
[----:B------:R-:W-:Y:S02]  /*1a910*/  @!P4 IMAD.IADD R6, R6, 0x1, -R26 ;  /* 0x000000010606c824 */ /* 0x000fe400078e0a1a */
[----:B------:R-:W-:Y:S02]  /*1a920*/  IMAD.MOV R9, RZ, RZ, -R9 ;  /* 0x000000ffff097224 */ /* 0x000fe400078e0a09 */
[----:B------:R-:W-:Y:S02]  /*1a930*/  IMAD.MOV R7, RZ, RZ, -R7 ;  /* 0x000000ffff077224 */ /* 0x000fe400078e0a07 */
[----:B------:R-:W-:Y:S02]  /*1a940*/  @!P0 IMAD.MOV R6, RZ, RZ, -R6 ;  /* 0x000000ffff068224 */ /* 0x000fe400078e0a06 */
[C---:B------:R-:W-:Y:S02]  /*1a950*/  IMAD R11, R26.reuse, R9, R11 ;  /* 0x000000091a0b7224 */ /* 0x040fe400078e020b */
[----:B------:R-:W-:Y:S01]  /*1a960*/  IMAD R5, R26, R7, R5 ;  /* 0x000000071a057224 */ /* 0x000fe200078e0205 */
[----:B------:R-:W5:Y:S01]  /*1a970*/  LDL.LU R9, [R1+0x3a8] ;  /* 0x0003a80001097983 */ /* 0x000f620000300800 */
[----:B------:R-:W-:-:S03]  /*1a980*/  @!P5 IMAD.IADD R4, R4, 0x1, -R26 ;  /* 0x000000010404d824 */ /* 0x000fc600078e0a1a */
[----:B------:R0:W-:Y:S01]  /*1a990*/  STL [R1+0x41c], R6 ;  /* 0x00041c0601007387 */ /* 0x0001e20000100800 */
[----:B------:R-:W-:Y:S01]  /*1a9a0*/  @!P3 IMAD.MOV R4, RZ, RZ, -R4 ;  /* 0x000000ffff04b224 */ /* 0x000fe200078e0a04 */
[----:B------:R-:W-:Y:S02]  /*1a9b0*/  ISETP.GE.AND P0, PT, R14, RZ, PT ;  /* 0x000000ff0e00720c */ /* 0x000fe40003f06270 */
[----:B------:R-:W5:Y:S04]  /*1a9c0*/  LDL.LU R14, [R1+0x3c0] ;  /* 0x0003c000010e7983 */ /* 0x000f680000300800 */
[----:B------:R4:W-:Y:S01]  /*1a9d0*/  STL [R1+0x418], R4 ;  /* 0x0004180401007387 */ /* 0x0009e20000100800 */
[----:B--2---:R-:W-:Y:S01]  /*1a9e0*/  IABS R7, R12 ;  /* 0x0000000c00077213 */ /* 0x004fe20000000000 */
[----:B------:R-:W-:Y:S01]  /*1a9f0*/  IMAD.HI.U32 R12, R0, R10, RZ ;  /* 0x0000000a000c7227 */ /* 0x000fe200078e00ff */
[----:B---3--:R-:W-:-:S03]  /*1aa00*/  IABS R8, R8 ;  /* 0x0000000800087213 */ /* 0x008fc60000000000 */
[----:B------:R-:W-:Y:S02]  /*1aa10*/  IMAD.MOV R12, RZ, RZ, -R12 ;  /* 0x000000ffff0c7224 */ /* 0x000fe400078e0a0c */
[----:B0-----:R-:W-:-:S04]  /*1aa20*/  IMAD.HI.U32 R6, R0, R8, RZ ;  /* 0x0000000800067227 */ /* 0x001fc800078e00ff */
[----:B------:R-:W-:Y:S02]  /*1aa30*/  IMAD.MOV R6, RZ, RZ, -R6 ;  /* 0x000000ffff067224 */ /* 0x000fe400078e0a06 */
[C---:B------:R-:W-:Y:S02]  /*1aa40*/  IMAD R10, R26.reuse, R12, R10 ;  /* 0x0000000c1a0a7224 */ /* 0x040fe400078e020a */
[----:B------:R-:W2:Y:S01]  /*1aa50*/  LDL.LU R12, [R1+0x3b0] ;  /* 0x0003b000010c7983 */ /* 0x000ea20000300800 */
[----:B------:R-:W-:-:S03]  /*1aa60*/  IMAD R8, R26, R6, R8 ;  /* 0x000000061a087224 */ /* 0x000fc600078e0208 */
[----:B------:R-:W3:Y:S01]  /*1aa70*/  LDL R6, [R1+0x3bc] ;  /* 0x0003bc0001067983 */ /* 0x000ee20000100800 */
[----:B----4-:R-:W-:-:S03]  /*1aa80*/  IABS R4, R13 ;  /* 0x0000000d00047213 */ /* 0x010fc60000000000 */
[----:B------:R0:W-:Y:S04]  /*1aa90*/  STL [R1+0x75b8], R13 ;  /* 0x0075b80d01007387 */ /* 0x0001e80000100800 */
[----:B0-----:R-:W4:Y:S01]  /*1aaa0*/  LDL.LU R13, [R1+0x3ac] ;  /* 0x0003ac00010d7983 */ /* 0x001f220000300800 */
[C---:B------:R-:W-:Y:S02]  /*1aab0*/  ISETP.GT.U32.AND P2, PT, R26.reuse, R2, PT ;  /* 0x000000021a00720c */ /* 0x040fe40003f44070 */
[C---:B------:R-:W-:Y:S02]  /*1aac0*/  ISETP.GT.U32.AND P4, PT, R26.reuse, R11, PT ;  /* 0x0000000b1a00720c */ /* 0x040fe40003f84070 */
[----:B------:R-:W-:-:S09]  /*1aad0*/  ISETP.GT.U32.AND P5, PT, R26, R5, PT ;  /* 0x000000051a00720c */ /* 0x000fd20003fa4070 */
[--C-:B------:R-:W-:Y:S02]  /*1aae0*/  @!P2 IMAD.IADD R2, R2, 0x1, -R26.reuse ;  /* 0x000000010202a824 */ /* 0x100fe400078e0a1a */
[--C-:B------:R-:W-:Y:S02]  /*1aaf0*/  @!P4 IMAD.IADD R11, R11, 0x1, -R26.reuse ;  /* 0x000000010b0bc824 */ /* 0x100fe400078e0a1a */
[----:B------:R-:W-:Y:S01]  /*1ab00*/  @!P5 IMAD.IADD R5, R5, 0x1, -R26 ;  /* 0x000000010505d824 */ /* 0x000fe200078e0a1a */
[C---:B------:R-:W-:Y:S02]  /*1ab10*/  ISETP.GT.U32.AND P2, PT, R26.reuse, R2, PT ;  /* 0x000000021a00720c */ /* 0x040fe40003f44070 */
[C---:B------:R-:W-:Y:S02]  /*1ab20*/  ISETP.GT.U32.AND P5, PT, R26.reuse, R11, PT ;  /* 0x0000000b1a00720c */ /* 0x040fe40003fa4070 */
[----:B------:R-:W-:Y:S02]  /*1ab30*/  ISETP.GT.U32.AND P3, PT, R26, R5, PT ;  /* 0x000000051a00720c */ /* 0x000fe40003f64070 */
[----:B-----5:R-:W-:Y:S01]  /*1ab40*/  ISETP.GE.AND P4, PT, R9, RZ, PT ;  /* 0x000000ff0900720c */ /* 0x020fe20003f86270 */
[----:B------:R-:W-:-:S04]  /*1ab50*/  IMAD.HI.U32 R9, R0, R7, RZ ;  /* 0x0000000700097227 */ /* 0x000fc800078e00ff */
[----:B------:R-:W-:Y:S02]  /*1ab60*/  IMAD.MOV R9, RZ, RZ, -R9 ;  /* 0x000000ffff097224 */ /* 0x000fe400078e0a09 */
[--C-:B------:R-:W-:Y:S02]  /*1ab70*/  @!P2 IMAD.IADD R2, R2, 0x1, -R26.reuse ;  /* 0x000000010202a824 */ /* 0x100fe400078e0a1a */
[----:B------:R-:W-:Y:S02]  /*1ab80*/  @!P5 IMAD.IADD R11, R11, 0x1, -R26 ;  /* 0x000000010b0bd824 */ /* 0x000fe400078e0a1a */
[----:B------:R-:W-:Y:S02]  /*1ab90*/  IMAD R7, R26, R9, R7 ;  /* 0x000000091a077224 */ /* 0x000fe400078e0207 */
[----:B------:R-:W-:Y:S02]  /*1aba0*/  IMAD.MOV.U32 R9, RZ, RZ, R2 ;  /* 0x000000ffff097224 */ /* 0x000fe400078e0002 */
[----:B------:R-:W-:-:S02]  /*1abb0*/  @!P3 IMAD.IADD R5, R5, 0x1, -R26 ;  /* 0x000000010505b824 */ /* 0x000fc400078e0a1a */
[----:B------:R-:W-:Y:S01]  /*1abc0*/  @!P6 IMAD.MOV R9, RZ, RZ, -R9 ;  /* 0x000000ffff09e224 */ /* 0x000fe200078e0a09 */
[----:B------:R-:W-:Y:S04]  /*1abd0*/  STL [R1+0x414], R2 ;  /* 0x0004140201007387 */ /* 0x000fe80000100800 */
[----:B------:R-:W-:Y:S01]  /*1abe0*/  @!P6 STL [R1+0x414], R9 ;  /* 0x000414090100e387 */ /* 0x000fe20000100800 */
[----:B----4-:R-:W-:Y:S01]  /*1abf0*/  ISETP.GE.AND P3, PT, R13, RZ, PT ;  /* 0x000000ff0d00720c */ /* 0x010fe20003f66270 */
[----:B------:R-:W-:Y:S02]  /*1ac00*/  IMAD.MOV.U32 R13, RZ, RZ, R11 ;  /* 0x000000ffff0d7224 */ /* 0x000fe400078e000b */
[----:B------:R-:W4:Y:S02]  /*1ac10*/  LDL R11, [R1+0x3c8] ;  /* 0x0003c800010b7983 */ /* 0x000f240000100800 */
[----:B------:R-:W-:-:S05]  /*1ac20*/  @!P1 IMAD.MOV R13, RZ, RZ, -R13 ;  /* 0x000000ffff0d9224 */ /* 0x000fca00078e0a0d */
[----:B------:R0:W-:Y:S04]  /*1ac30*/  STL [R1+0x410], R13 ;  /* 0x0004100d01007387 */ /* 0x0001e80000100800 */
[----:B0-----:R-:W5:Y:S01]  /*1ac40*/  LDL.LU R13, [R1+0x75b8] ;  /* 0x0075b800010d7983 */ /* 0x001f620000300800 */
[----:B------:R-:W-:Y:S01]  /*1ac50*/  ISETP.GT.U32.AND P2, PT, R26, R10, PT ;  /* 0x0000000a1a00720c */ /* 0x000fe20003f44070 */
[----:B------:R-:W-:Y:S02]  /*1ac60*/  IMAD.MOV.U32 R2, RZ, RZ, R4 ;  /* 0x000000ffff027224 */ /* 0x000fe400078e0004 */
[----:B------:R-:W-:Y:S02]  /*1ac70*/  @!P0 IMAD.MOV R5, RZ, RZ, -R5 ;  /* 0x000000ffff058224 */ /* 0x000fe400078e0a05 */
[----:B------:R-:W-:-:S04]  /*1ac80*/  IMAD.HI.U32 R9, R0, R2, RZ ;  /* 0x0000000200097227 */ /* 0x000fc800078e00ff */
[----:B------:R-:W-:-:S04]  /*1ac90*/  IMAD.MOV R9, RZ, RZ, -R9 ;  /* 0x000000ffff097224 */ /* 0x000fc800078e0a09 */
[----:B------:R-:W-:Y:S01]  /*1aca0*/  @!P2 IMAD.IADD R10, R10, 0x1, -R26 ;  /* 0x000000010a0aa824 */ /* 0x000fe200078e0a1a */
[----:B--2---:R-:W-:Y:S02]  /*1acb0*/  ISETP.GE.AND P2, PT, R12, RZ, PT ;  /* 0x000000ff0c00720c */ /* 0x004fe40003f46270 */
[----:B------:R-:W-:Y:S01]  /*1acc0*/  IABS R12, R14 ;  /* 0x0000000e000c7213 */ /* 0x000fe20000000000 */
[C---:B------:R-:W-:Y:S01]  /*1acd0*/  IMAD R2, R26.reuse, R9, R2 ;  /* 0x000000091a027224 */ /* 0x040fe200078e0202 */
[C---:B------:R-:W-:Y:S02]  /*1ace0*/  ISETP.GT.U32.AND P6, PT, R26.reuse, R8, PT ;  /* 0x000000081a00720c */ /* 0x040fe40003fc4070 */
[----:B------:R-:W-:Y:S02]  /*1acf0*/  ISETP.GT.U32.AND P5, PT, R26, R7, PT ;  /* 0x000000071a00720c */ /* 0x000fe40003fa4070 */
[----:B---3--:R-:W-:Y:S02]  /*1ad00*/  IABS R6, R6 ;  /* 0x0000000600067213 */ /* 0x008fe40000000000 */
[----:B-----5:R-:W-:-:S02]  /*1ad10*/  ISETP.GE.AND P0, PT, R13, RZ, PT ;  /* 0x000000ff0d00720c */ /* 0x020fc40003f06270 */
[----:B------:R-:W2:Y:S04]  /*1ad20*/  LDL R13, [R1+0x3cc] ;  /* 0x0003cc00010d7983 */ /* 0x000ea80000100800 */
[----:B------:R0:W-:Y:S02]  /*1ad30*/  STL [R1+0x40c], R5 ;  /* 0x00040c0501007387 */ /* 0x0001e40000100800 */
[----:B0-----:R-:W-:Y:S02]  /*1ad40*/  IMAD.MOV.U32 R5, RZ, RZ, R12 ;  /* 0x000000ffff057224 */ /* 0x001fe400078e000c */
[----:B------:R-:W3:Y:S04]  /*1ad50*/  LDL.LU R12, [R1+0x3bc] ;  /* 0x0003bc00010c7983 */ /* 0x000ee80000300800 */
[----:B------:R-:W5:Y:S01]  /*1ad60*/  LDL R9, [R1+0x3c4] ;  /* 0x0003c40001097983 */ /* 0x000f620000100800 */
[--C-:B------:R-:W-:Y:S01]  /*1ad70*/  @!P6 IMAD.IADD R8, R8, 0x1, -R26.reuse ;  /* 0x000000010808e824 */ /* 0x100fe200078e0a1a */
[----:B------:R-:W-:Y:S01]  /*1ad80*/  ISETP.GT.U32.AND P6, PT, R26, R10, PT ;  /* 0x0000000a1a00720c */ /* 0x000fe20003fc4070 */
[----:B------:R-:W-:-:S02]  /*1ad90*/  @!P5 IMAD.IADD R7, R7, 0x1, -R26 ;  /* 0x000000010707d824 */ /* 0x000fc400078e0a1a */
[----:B------:R-:W-:Y:S01]  /*1ada0*/  IMAD.HI.U32 R4, R0, R6, RZ ;  /* 0x0000000600047227 */ /* 0x000fe200078e00ff */
[----:B------:R-:W-:-:S03]  /*1adb0*/  ISETP.GT.U32.AND P5, PT, R26, R8, PT ;  /* 0x000000081a00720c */ /* 0x000fc60003fa4070 */
[----:B------:R-:W-:-:S04]  /*1adc0*/  IMAD.MOV R4, RZ, RZ, -R4 ;  /* 0x000000ffff047224 */ /* 0x000fc800078e0a04 */
[----:B------:R-:W-:Y:S02]  /*1add0*/  IMAD R6, R26, R4, R6 ;  /* 0x000000041a067224 */ /* 0x000fe400078e0206 */
[----:B------:R-:W-:Y:S01]  /*1ade0*/  @!P6 IMAD.IADD R10, R10, 0x1, -R26 ;  /* 0x000000010a0ae824 */ /* 0x000fe200078e0a1a */
[----:B------:R-:W-:-:S03]  /*1adf0*/  ISETP.GT.U32.AND P6, PT, R26, R2, PT ;  /* 0x000000021a00720c */ /* 0x000fc60003fc4070 */
[----:B------:R-:W-:Y:S01]  /*1ae00*/  @!P5 IMAD.IADD R8, R8, 0x1, -R26 ;  /* 0x000000010808d824 */ /* 0x000fe200078e0a1a */
[C---:B------:R-:W-:Y:S02]  /*1ae10*/  ISETP.GT.U32.AND P5, PT, R26.reuse, R6, PT ;  /* 0x000000061a00720c */ /* 0x040fe40003fa4070 */
[----:B------:R-:W-:Y:S01]  /*1ae20*/  ISETP.GT.U32.AND P1, PT, R26, R7, PT ;  /* 0x000000071a00720c */ /* 0x000fe20003f24070 */
[----:B------:R-:W-:Y:S01]  /*1ae30*/  IMAD.HI.U32 R4, R0, R5, RZ ;  /* 0x0000000500047227 */ /* 0x000fe200078e00ff */
[----:B----4-:R-:W-:-:S03]  /*1ae40*/  IABS R11, R11 ;  /* 0x0000000b000b7213 */ /* 0x010fc60000000000 */
[----:B------:R-:W-:Y:S02]  /*1ae50*/  IMAD.MOV R4, RZ, RZ, -R4 ;  /* 0x000000ffff047224 */ /* 0x000fe400078e0a04 */
[----:B------:R-:W-:Y:S02]  /*1ae60*/  @!P6 IMAD.IADD R2, R2, 0x1, -R26 ;  /* 0x000000010202e824 */ /* 0x000fe400078e0a1a */
[----:B------:R-:W-:Y:S02]  /*1ae70*/  @!P4 IMAD.MOV R10, RZ, RZ, -R10 ;  /* 0x000000ffff0ac224 */ /* 0x000fe400078e0a0a */
[--C-:B------:R-:W-:Y:S01]  /*1ae80*/  @!P5 IMAD.IADD R6, R6, 0x1, -R26.reuse ;  /* 0x000000010606d824 */ /* 0x100fe200078e0a1a */
[C---:B------:R-:W-:Y:S01]  /*1ae90*/  ISETP.GT.U32.AND P5, PT, R26.reuse, R2, PT ;  /* 0x000000021a00720c */ /* 0x040fe20003fa4070 */
[----:B------:R-:W-:Y:S02]  /*1aea0*/  IMAD R5, R26, R4, R5 ;  /* 0x000000041a057224 */ /* 0x000fe400078e0205 */
[----:B------:R-:W-:Y:S01]  /*1aeb0*/  @!P1 IMAD.IADD R7, R7, 0x1, -R26 ;  /* 0x0000000107079824 */ /* 0x000fe200078e0a1a */
[----:B------:R-:W-:Y:S01]  /*1aec0*/  STL [R1+0x404], R10 ;  /* 0x0004040a01007387 */ /* 0x000fe20000100800 */
[----:B------:R-:W-:Y:S01]  /*1aed0*/  ISETP.GE.AND P4, PT, R14, RZ, PT ;  /* 0x000000ff0e00720c */ /* 0x000fe20003f86270 */
[----:B------:R-:W-:-:S02]  /*1aee0*/  IMAD.MOV.U32 R14, RZ, RZ, R15 ;  /* 0x000000ffff0e7224 */ /* 0x000fc400078e000f */
[----:B------:R0:W-:Y:S04]  /*1aef0*/  STL [R1+0x75b4], R18 ;  /* 0x0075b41201007387 */ /* 0x0001e80000100800 */
[----:B------:R1:W-:Y:S01]  /*1af00*/  STL [R1+0x75b0], R14 ;  /* 0x0075b00e01007387 */ /* 0x0003e20000100800 */
[----:B------:R-:W-:-:S03]  /*1af10*/  @!P5 IMAD.IADD R2, R2, 0x1, -R26 ;  /* 0x000000010202d824 */ /* 0x000fc600078e0a1a */
[----:B------:R-:W4:Y:S01]  /*1af20*/  LDL.LU R15, [R1+0x3d4] ;  /* 0x0003d400010f7983 */ /* 0x000f220000300800 */
[----:B0-----:R-:W-:-:S04]  /*1af30*/  IMAD.MOV.U32 R18, RZ, RZ, R8 ;  /* 0x000000ffff127224 */ /* 0x001fc800078e0008 */
[----:B------:R-:W-:Y:S02]  /*1af40*/  @!P3 IMAD.MOV R18, RZ, RZ, -R18 ;  /* 0x000000ffff12b224 */ /* 0x000fe400078e0a12 */
[----:B-1----:R-:W-:Y:S02]  /*1af50*/  IMAD.MOV.U32 R14, RZ, RZ, R19 ;  /* 0x000000ffff0e7224 */ /* 0x002fe400078e0013 */
[----:B------:R-:W4:Y:S03]  /*1af60*/  LDL.LU R19, [R1+0x3e0] ;  /* 0x0003e00001137983 */ /* 0x000f260000300800 */
[----:B------:R-:W-:Y:S02]  /*1af70*/  IABS R10, R14 ;  /* 0x0000000e000a7213 */ /* 0x000fe40000000000 */
[----:B--2---:R-:W-:Y:S02]  /*1af80*/  IABS R4, R13 ;  /* 0x0000000d00047213 */ /* 0x004fe40000000000 */
[----:B-----5:R-:W-:-:S02]  /*1af90*/  IABS R9, R9 ;  /* 0x0000000900097213 */ /* 0x020fc40000000000 */
[----:B---3--:R-:W-:Y:S01]  /*1afa0*/  ISETP.GE.AND P1, PT, R12, RZ, PT ;  /* 0x000000ff0c00720c */ /* 0x008fe20003f26270 */
[----:B------:R-:W-:-:S04]  /*1afb0*/  IMAD.HI.U32 R12, R0, R11, RZ ;  /* 0x0000000b000c7227 */ /* 0x000fc800078e00ff */
[----:B------:R-:W-:-:S04]  /*1afc0*/  IMAD.HI.U32 R13, R0, R9, RZ ;  /* 0x00000009000d7227 */ /* 0x000fc800078e00ff */
[----:B------:R-:W-:Y:S02]  /*1afd0*/  IMAD.MOV R13, RZ, RZ, -R13 ;  /* 0x000000ffff0d7224 */ /* 0x000fe400078e0a0d */
[----:B------:R-:W-:Y:S02]  /*1afe0*/  IMAD.MOV R12, RZ, RZ, -R12 ;  /* 0x000000ffff0c7224 */ /* 0x000fe400078e0a0c */
[C---:B------:R-:W-:Y:S02]  /*1aff0*/  IMAD R9, R26.reuse, R13, R9 ;  /* 0x0000000d1a097224 */ /* 0x040fe400078e0209 */
[----:B------:R-:W-:Y:S02]  /*1b000*/  IMAD.MOV.U32 R13, RZ, RZ, R4 ;  /* 0x000000ffff0d7224 */ /* 0x000fe400078e0004 */
[----:B------:R-:W-:Y:S02]  /*1b010*/  IMAD R4, R26, R12, R11 ;  /* 0x0000000c1a047224 */ /* 0x000fe400078e020b */
[----:B------:R-:W2:Y:S04]  /*1b020*/  LDL.LU R12, [R1+0x3c8] ;  /* 0x0003c800010c7983 */ /* 0x000ea80000300800 */
[----:B------:R0:W-:Y:S04]  /*1b030*/  STL [R1+0x400], R18 ;  /* 0x0004001201007387 */ /* 0x0001e80000100800 */
[----:B------:R-:W3:Y:S01]  /*1b040*/  LDL.LU R11, [R1+0x3cc] ;  /* 0x0003cc00010b7983 */ /* 0x000ee20000300800 */
[----:B0-----:R-:W-:-:S02]  /*1b050*/  IMAD.MOV.U32 R18, RZ, RZ, R7 ;  /* 0x000000ffff127224 */ /* 0x001fc400078e0007 */
[----:B------:R-:W-:Y:S02]  /*1b060*/  IMAD.MOV.U32 R7, RZ, RZ, R14 ;  /* 0x000000ffff077224 */ /* 0x000fe400078e000e */
[----:B------:R-:W-:Y:S02]  /*1b070*/  IMAD.MOV.U32 R14, RZ, RZ, R2 ;  /* 0x000000ffff0e7224 */ /* 0x000fe400078e0002 */
[----:B------:R-:W5:Y:S01]  /*1b080*/  LDL.LU R2, [R1+0x3c4] ;  /* 0x0003c40001027983 */ /* 0x000f620000300800 */
[----:B------:R-:W-:-:S04]  /*1b090*/  IMAD.HI.U32 R8, R0, R13, RZ ;  /* 0x0000000d00087227 */ /* 0x000fc800078e00ff */
[----:B------:R-:W-:Y:S02]  /*1b0a0*/  @!P2 IMAD.MOV R18, RZ, RZ, -R18 ;  /* 0x000000ffff12a224 */ /* 0x000fe400078e0a12 */
[----:B------:R-:W-:Y:S02]  /*1b0b0*/  IMAD.MOV R8, RZ, RZ, -R8 ;  /* 0x000000ffff087224 */ /* 0x000fe400078e0a08 */
[----:B------:R-:W-:Y:S01]  /*1b0c0*/  @!P0 IMAD.MOV R14, RZ, RZ, -R14 ;  /* 0x000000ffff0e8224 */ /* 0x000fe200078e0a0e */
[----:B------:R0:W-:Y:S04]  /*1b0d0*/  STL [R1+0x3fc], R18 ;  /* 0x0003fc1201007387 */ /* 0x0001e80000100800 */
[----:B0-----:R-:W3:Y:S01]  /*1b0e0*/  LDL.LU R18, [R1+0x75b4] ;  /* 0x0075b40001127983 */ /* 0x001ee20000300800 */
[----:B------:R-:W-:-:S02]  /*1b0f0*/  ISETP.GT.U32.AND P6, PT, R26, R5, PT ;  /* 0x000000051a00720c */ /* 0x000fc40003fc4070 */
[----:B------:R-:W-:Y:S02]  /*1b100*/  ISETP.GT.U32.AND P3, PT, R26, R6, PT ;  /* 0x000000061a00720c */ /* 0x000fe40003f64070 */
[----:B-----5:R-:W-:Y:S01]  /*1b110*/  ISETP.GE.AND P2, PT, R2, RZ, PT ;  /* 0x000000ff0200720c */ /* 0x020fe20003f46270 */
[----:B------:R-:W-:Y:S02]  /*1b120*/  IMAD R2, R26, R8, R13 ;  /* 0x000000081a027224 */ /* 0x000fe400078e020d */
[----:B------:R-:W5:Y:S04]  /*1b130*/  LDL R8, [R1+0x494] ;  /* 0x0004940001087983 */ /* 0x000f680000100800 */
[----:B------:R0:W-:Y:S04]  /*1b140*/  STL [R1+0x3f8], R14 ;  /* 0x0003f80e01007387 */ /* 0x0001e80000100800 */
[----:B0-----:R-:W5:Y:S01]  /*1b150*/  LDL.LU R14, [R1+0x75b0] ;  /* 0x0075b000010e7983 */ /* 0x001f620000300800 */
[----:B------:R-:W-:-:S02]  /*1b160*/  @!P6 IMAD.IADD R5, R5, 0x1, -R26 ;  /* 0x000000010505e824 */ /* 0x000fc400078e0a1a */
[----:B------:R-:W-:Y:S02]  /*1b170*/  IMAD.MOV.U32 R13, RZ, RZ, R7 ;  /* 0x000000ffff0d7224 */ /* 0x000fe400078e0007 */
[----:B------:R-:W-:Y:S01]  /*1b180*/  IMAD.HI.U32 R7, R0, R10, RZ ;  /* 0x0000000a00077227 */ /* 0x000fe200078e00ff */
[----:B------:R-:W-:-:S03]  /*1b190*/  ISETP.GT.U32.AND P6, PT, R26, R5, PT ;  /* 0x000000051a00720c */ /* 0x000fc60003fc4070 */
[----:B------:R-:W-:Y:S02]  /*1b1a0*/  IMAD.MOV R7, RZ, RZ, -R7 ;  /* 0x000000ffff077224 */ /* 0x000fe400078e0a07 */
[----:B------:R-:W-:Y:S01]  /*1b1b0*/  @!P3 IMAD.IADD R6, R6, 0x1, -R26 ;  /* 0x000000010606b824 */ /* 0x000fe200078e0a1a */
[----:B--2---:R-:W-:Y:S01]  /*1b1c0*/  ISETP.GE.AND P3, PT, R12, RZ, PT ;  /* 0x000000ff0c00720c */ /* 0x004fe20003f66270 */
[C---:B------:R-:W-:Y:S01]  /*1b1d0*/  IMAD R12, R26.reuse, R7, R10 ;  /* 0x000000071a0c7224 */ /* 0x040fe200078e020a */
[----:B----4-:R-:W-:Y:S01]  /*1b1e0*/  IABS R10, R15 ;  /* 0x0000000f000a7213 */ /* 0x010fe20000000000 */
[----:B------:R0:W-:Y:S01]  /*1b1f0*/  STL [R1+0x75ac], R15 ;  /* 0x0075ac0f01007387 */ /* 0x0001e20000100800 */
[----:B------:R-:W-:-:S03]  /*1b200*/  ISETP.GT.U32.AND P5, PT, R26, R9, PT ;  /* 0x000000091a00720c */ /* 0x000fc60003fa4070 */
[----:B------:R-:W-:Y:S02]  /*1b210*/  @!P6 IMAD.IADD R5, R5, 0x1, -R26 ;  /* 0x000000010505e824 */ /* 0x000fe400078e0a1a */
[----:B0-----:R-:W-:-:S04]  /*1b220*/  IMAD.MOV.U32 R15, RZ, RZ, R6 ;  /* 0x000000ffff0f7224 */ /* 0x001fc800078e0006 */
[----:B------:R-:W-:Y:S01]  /*1b230*/  @!P1 IMAD.MOV R15, RZ, RZ, -R15 ;  /* 0x000000ffff0f9224 */ /* 0x000fe200078e0a0f */
[----:B------:R-:W-:Y:S04]  /*1b240*/  STL [R1+0x75a8], R19 ;  /* 0x0075a81301007387 */ /* 0x000fe80000100800 */
[----:B------:R0:W-:Y:S01]  /*1b250*/  STL [R1+0x3f4], R15 ;  /* 0x0003f40f01007387 */ /* 0x0001e20000100800 */
[----:B------:R-:W-:Y:S01]  /*1b260*/  @!P5 IMAD.IADD R9, R9, 0x1, -R26 ;  /* 0x000000010909d824 */ /* 0x000fe200078e0a1a */
[----:B---3--:R-:W-:Y:S02]  /*1b270*/  ISETP.GE.AND P5, PT, R11, RZ, PT ;  /* 0x000000ff0b00720c */ /* 0x008fe40003fa6270 */
[----:B------:R-:W-:Y:S01]  /*1b280*/  IABS R7, R19 ;  /* 0x0000001300077213 */ /* 0x000fe20000000000 */
[----:B0-----:R-:W-:-:S04]  /*1b290*/  IMAD.MOV.U32 R15, RZ, RZ, R5 ;  /* 0x000000ffff0f7224 */ /* 0x001fc800078e0005 */
[----:B------:R-:W-:Y:S01]  /*1b2a0*/  @!P4 IMAD.MOV R15, RZ, RZ, -R15 ;  /* 0x000000ffff0fc224 */ /* 0x000fe200078e0a0f */
[----:B-----5:R-:W-:Y:S01]  /*1b2b0*/  IABS R11, R14 ;  /* 0x0000000e000b7213 */ /* 0x020fe20000000000 */
[----:B------:R-:W-:Y:S02]  /*1b2c0*/  IMAD.MOV.U32 R19, RZ, RZ, R14 ;  /* 0x000000ffff137224 */ /* 0x000fe400078e000e */
[----:B------:R-:W2:Y:S04]  /*1b2d0*/  LDL.LU R14, [R1+0x49c] ;  /* 0x00049c00010e7983 */ /* 0x000ea80000300800 */
[----:B------:R0:W-:Y:S04]  /*1b2e0*/  STL [R1+0x3f0], R15 ;  /* 0x0003f00f01007387 */ /* 0x0001e80000100800 */
[----:B0-----:R-:W3:Y:S01]  /*1b2f0*/  LDL.LU R15, [R1+0x75ac] ;  /* 0x0075ac00010f7983 */ /* 0x001ee20000300800 */
[----:B------:R-:W-:-:S13]  /*1b300*/  ISETP.GT.U32.AND P6, PT, R26, R2, PT ;  /* 0x000000021a00720c */ /* 0x000fda0003fc4070 */
[----:B------:R-:W-:-:S05]  /*1b310*/  @!P6 IMAD.IADD R2, R2, 0x1, -R26 ;  /* 0x000000010202e824 */ /* 0x000fca00078e0a1a */
[----:B------:R-:W-:-:S13]  /*1b320*/  ISETP.GT.U32.AND P6, PT, R26, R2, PT ;  /* 0x000000021a00720c */ /* 0x000fda0003fc4070 */
[--C-:B------:R-:W-:Y:S01]  /*1b330*/  @!P6 IMAD.IADD R2, R2, 0x1, -R26.reuse ;  /* 0x000000010202e824 */ /* 0x100fe200078e0a1a */
[----:B------:R-:W-:Y:S02]  /*1b340*/  ISETP.GT.U32.AND P0, PT, R26, R4, PT ;  /* 0x000000041a00720c */ /* 0x000fe40003f04070 */
[----:B---3--:R-:W-:Y:S02]  /*1b350*/  ISETP.GE.AND P6, PT, R15, RZ, PT ;  /* 0x000000ff0f00720c */ /* 0x008fe40003fc6270 */
[----:B------:R-:W3:Y:S09]  /*1b360*/  LDL R15, [R1+0x4a4] ;  /* 0x0004a400010f7983 */ /* 0x000ef20000100800 */
[----:B------:R-:W-:Y:S01]  /*1b370*/  @!P0 IMAD.IADD R4, R4, 0x1, -R26 ;  /* 0x0000000104048824 */ /* 0x000fe200078e0a1a */
[----:B------:R-:W-:-:S04]  /*1b380*/  ISETP.GT.U32.AND P0, PT, R26, R9, PT ;  /* 0x000000091a00720c */ /* 0x000fc80003f04070 */
[C---:B------:R-:W-:Y:S02]  /*1b390*/  ISETP.GT.U32.AND P1, PT, R26.reuse, R4, PT ;  /* 0x000000041a00720c */ /* 0x040fe40003f24070 */
[----:B------:R-:W-:Y:S01]  /*1b3a0*/  ISETP.GT.U32.AND P4, PT, R26, R12, PT ;  /* 0x0000000c1a00720c */ /* 0x000fe20003f84070 */
[----:B------:R-:W-:-:S06]  /*1b3b0*/  IMAD.MOV.U32 R6, RZ, RZ, R11 ;  /* 0x000000ffff067224 */ /* 0x000fcc00078e000b */
[----:B------:R-:W-:Y:S01]  /*1b3c0*/  @!P0 IMAD.IADD R9, R9, 0x1, -R26 ;  /* 0x0000000109098824 */ /* 0x000fe200078e0a1a */
[----:B------:R-:W-:Y:S01]  /*1b3d0*/  ISETP.GE.AND P0, PT, R13, RZ, PT ;  /* 0x000000ff0d00720c */ /* 0x000fe20003f06270 */
[----:B------:R-:W-:-:S04]  /*1b3e0*/  IMAD.HI.U32 R13, R0, R6, RZ ;  /* 0x00000006000d7227 */ /* 0x000fc800078e00ff */
[--C-:B------:R-:W-:Y:S02]  /*1b3f0*/  @!P1 IMAD.IADD R4, R4, 0x1, -R26.reuse ;  /* 0x0000000104049824 */ /* 0x100fe400078e0a1a */
[----:B------:R-:W-:Y:S02]  /*1b400*/  IMAD.MOV R13, RZ, RZ, -R13 ;  /* 0x000000ffff0d7224 */ /* 0x000fe400078e0a0d */
[----:B------:R-:W-:Y:S02]  /*1b410*/  @!P2 IMAD.MOV R9, RZ, RZ, -R9 ;  /* 0x000000ffff09a224 */ /* 0x000fe400078e0a09 */
[----:B------:R-:W-:Y:S01]  /*1b420*/  @!P4 IMAD.IADD R12, R12, 0x1, -R26 ;  /* 0x000000010c0cc824 */ /* 0x000fe200078e0a1a */
[----:B------:R-:W-:Y:S01]  /*1b430*/  ISETP.GE.AND P4, PT, R19, RZ, PT ;  /* 0x000000ff1300720c */ /* 0x000fe20003f86270 */
[----:B------:R-:W-:Y:S01]  /*1b440*/  @!P3 IMAD.MOV R4, RZ, RZ, -R4 ;  /* 0x000000ffff04b224 */ /* 0x000fe200078e0a04 */
[----:B------:R-:W4:Y:S01]  /*1b450*/  LDL.LU R19, [R1+0x75a8] ;  /* 0x0075a80001137983 */ /* 0x000f220000300800 */
[----:B------:R-:W-:-:S03]  /*1b460*/  IMAD R6, R26, R13, R6 ;  /* 0x0000000d1a067224 */ /* 0x000fc600078e0206 */
[----:B------:R-:W5:Y:S04]  /*1b470*/  LDL R13, [R1+0x4ac] ;  /* 0x0004ac00010d7983 */ /* 0x000f680000100800 */
[----:B------:R-:W-:Y:S04]  /*1b480*/  STL [R1+0x3dc], R9 ;  /* 0x0003dc0901007387 */ /* 0x000fe80000100800 */
[----:B------:R0:W-:Y:S02]  /*1b490*/  STL [R1+0x3e4], R4 ;  /* 0x0003e40401007387 */ /* 0x0001e40000100800 */
[----:B0-----:R-:W-:Y:S01]  /*1b4a0*/  IMAD.MOV.U32 R4, RZ, RZ, R2 ;  /* 0x000000ffff047224 */ /* 0x001fe200078e0002 */
[----:B---3--:R-:W-:Y:S01]  /*1b4b0*/  IABS R2, R15 ;  /* 0x0000000f00027213 */ /* 0x008fe20000000000 */
[----:B------:R-:W-:-:S02]  /*1b4c0*/  IMAD.MOV.U32 R15, RZ, RZ, R16 ;  /* 0x000000ffff0f7224 */ /* 0x000fc400078e0010 */
[----:B------:R-:W3:Y:S01]  /*1b4d0*/  LDL.LU R16, [R1+0x4bc] ;  /* 0x0004bc0001107983 */ /* 0x000ee20000300800 */
[----:B------:R-:W-:-:S04]  /*1b4e0*/  IMAD.HI.U32 R11, R0, R10, RZ ;  /* 0x0000000a000b7227 */ /* 0x000fc800078e00ff */
[----:B------:R-:W-:-:S04]  /*1b4f0*/  IMAD.MOV R11, RZ, RZ, -R11 ;  /* 0x000000ffff0b7224 */ /* 0x000fc800078e0a0b */
[----:B------:R-:W-:-:S05]  /*1b500*/  IMAD R10, R26, R11, R10 ;  /* 0x0000000b1a0a7224 */ /* 0x000fca00078e020a */
[----:B------:R-:W-:Y:S02]  /*1b510*/  ISETP.GT.U32.AND P1, PT, R26, R10, PT ;  /* 0x0000000a1a00720c */ /* 0x000fe40003f24070 */
[----:B------:R-:W-:Y:S01]  /*1b520*/  IABS R8, R8 ;  /* 0x0000000800087213 */ /* 0x000fe20000000000 */
[----:B------:R-:W-:-:S04]  /*1b530*/  IMAD.MOV.U32 R5, RZ, RZ, R7 ;  /* 0x000000ffff057224 */ /* 0x000fc800078e0007 */
[----:B------:R-:W-:-:S06]  /*1b540*/  IMAD.HI.U32 R7, R0, R8, RZ ;  /* 0x0000000800077227 */ /* 0x000fcc00078e00ff */
[----:B------:R-:W-:Y:S01]  /*1b550*/  @!P1 IMAD.IADD R10, R10, 0x1, -R26 ;  /* 0x000000010a0a9824 */ /* 0x000fe200078e0a1a */
[----:B------:R-:W-:Y:S01]  /*1b560*/  ISETP.GT.U32.AND P1, PT, R26, R12, PT ;  /* 0x0000000c1a00720c */ /* 0x000fe20003f24070 */
[----:B------:R-:W-:Y:S02]  /*1b570*/  IMAD.MOV R7, RZ, RZ, -R7 ;  /* 0x000000ffff077224 */ /* 0x000fe400078e0a07 */
[----:B------:R-:W-:Y:S01]  /*1b580*/  IMAD.HI.U32 R11, R0, R5, RZ ;  /* 0x00000005000b7227 */ /* 0x000fe200078e00ff */
[----:B------:R-:W-:-:S03]  /*1b590*/  ISETP.GT.U32.AND P2, PT, R26, R10, PT ;  /* 0x0000000a1a00720c */ /* 0x000fc60003f44070 */
[C---:B------:R-:W-:Y:S01]  /*1b5a0*/  IMAD R8, R26.reuse, R7, R8 ;  /* 0x000000071a087224 */ /* 0x040fe200078e0208 */
[----:B--2---:R-:W-:Y:S01]  /*1b5b0*/  IABS R7, R14 ;  /* 0x0000000e00077213 */ /* 0x004fe20000000000 */
[----:B------:R-:W-:Y:S02]  /*1b5c0*/  IMAD.MOV R11, RZ, RZ, -R11 ;  /* 0x000000ffff0b7224 */ /* 0x000fe400078e0a0b */
[----:B------:R-:W-:Y:S02]  /*1b5d0*/  @!P5 IMAD.MOV R4, RZ, RZ, -R4 ;  /* 0x000000ffff04d224 */ /* 0x000fe400078e0a04 */
[----:B------:R-:W-:Y:S02]  /*1b5e0*/  IMAD R5, R26, R11, R5 ;  /* 0x0000000b1a057224 */ /* 0x000fe400078e0205 */
[----:B------:R-:W-:Y:S02]  /*1b5f0*/  @!P1 IMAD.IADD R12, R12, 0x1, -R26 ;  /* 0x000000010c0c9824 */ /* 0x000fe400078e0a1a */
[----:B------:R-:W-:Y:S01]  /*1b600*/  IMAD.HI.U32 R11, R0, R7, RZ ;  /* 0x00000007000b7227 */ /* 0x000fe200078e00ff */
[----:B------:R-:W-:Y:S01]  /*1b610*/  STL [R1+0x3e8], R4 ;  /* 0x0003e80401007387 */ /* 0x000fe20000100800 */
[----:B-----5:R-:W-:-:S02]  /*1b620*/  IABS R9, R13 ;  /* 0x0000000d00097213 */ /* 0x020fc40000000000 */
[----:B------:R-:W-:Y:S01]  /*1b630*/  @!P0 IMAD.MOV R12, RZ, RZ, -R12 ;  /* 0x000000ffff0c8224 */ /* 0x000fe200078e0a0c */
[----:B------:R-:W2:Y:S01]  /*1b640*/  LDL.LU R13, [R1+0x494] ;  /* 0x00049400010d7983 */ /* 0x000ea20000300800 */
[----:B------:R-:W-:Y:S02]  /*1b650*/  IMAD.MOV R11, RZ, RZ, -R11 ;  /* 0x000000ffff0b7224 */ /* 0x000fe400078e0a0b */
[----:B------:R-:W-:Y:S01]  /*1b660*/  @!P2 IMAD.IADD R10, R10, 0x1, -R26 ;  /* 0x000000010a0aa824 */ /* 0x000fe200078e0a1a */
[----:B----4-:R-:W-:Y:S01]  /*1b670*/  ISETP.GE.AND P2, PT, R19, RZ, PT ;  /* 0x000000ff1300720c */ /* 0x010fe20003f46270 */
[----:B------:R-:W-:Y:S01]  /*1b680*/  IMAD R7, R26, R11, R7 ;  /* 0x0000000b1a077224 */ /* 0x000fe200078e0207 */
[----:B------:R-:W4:Y:S04]  /*1b690*/  LDL.LU R19, [R1+0x4c4] ;  /* 0x0004c40001137983 */ /* 0x000f280000300800 */
[----:B------:R-:W-:Y:S01]  /*1b6a0*/  STL [R1+0x3e0], R12 ;  /* 0x0003e00c01007387 */ /* 0x000fe20000100800 */
[----:B---3--:R-:W-:-:S03]  /*1b6b0*/  IABS R11, R16 ;  /* 0x00000010000b7213 */ /* 0x008fc60000000000 */
[----:B------:R0:W-:Y:S04]  /*1b6c0*/  STL [R1+0x75a4], R16 ;  /* 0x0075a41001007387 */ /* 0x0001e80000100800 */
[----:B0-----:R-:W3:Y:S01]  /*1b6d0*/  LDL.LU R16, [R1+0x4a4] ;  /* 0x0004a40001107983 */ /* 0x001ee20000300800 */
[C---:B------:R-:W-:Y:S02]  /*1b6e0*/  ISETP.GT.U32.AND P5, PT, R26.reuse, R5, PT ;  /* 0x000000051a00720c */ /* 0x040fe40003fa4070 */
[----:B------:R-:W-:Y:S01]  /*1b6f0*/  ISETP.GT.U32.AND P3, PT, R26, R6, PT ;  /* 0x000000061a00720c */ /* 0x000fe20003f64070 */
[----:B------:R-:W-:-:S10]  /*1b700*/  IMAD.HI.U32 R4, R0, R2, RZ ;  /* 0x0000000200047227 */ /* 0x000fd400078e00ff */
[----:B------:R-:W-:-:S05]  /*1b710*/  @!P5 IMAD.IADD R5, R5, 0x1, -R26 ;  /* 0x000000010505d824 */ /* 0x000fca00078e0a1a */
[----:B------:R-:W-:Y:S01]  /*1b720*/  ISETP.GT.U32.AND P5, PT, R26, R5, PT ;  /* 0x000000051a00720c */ /* 0x000fe20003fa4070 */
[----:B------:R-:W-:Y:S02]  /*1b730*/  IMAD.MOV R4, RZ, RZ, -R4 ;  /* 0x000000ffff047224 */ /* 0x000fe400078e0a04 */
[----:B------:R-:W-:Y:S01]  /*1b740*/  @!P3 IMAD.IADD R6, R6, 0x1, -R26 ;  /* 0x000000010606b824 */ /* 0x000fe200078e0a1a */
[C---:B------:R-:W-:Y:S01]  /*1b750*/  ISETP.GT.U32.AND P1, PT, R26.reuse, R8, PT ;  /* 0x000000081a00720c */ /* 0x040fe20003f24070 */
[----:B------:R-:W-:Y:S02]  /*1b760*/  IMAD R2, R26, R4, R2 ;  /* 0x000000041a027224 */ /* 0x000fe400078e0202 */
[----:B------:R-:W-:Y:S01]  /*1b770*/  IMAD.HI.U32 R12, R0, R9, RZ ;  /* 0x00000009000c7227 */ /* 0x000fe200078e00ff */
[----:B------:R-:W-:Y:S02]  /*1b780*/  ISETP.GT.U32.AND P3, PT, R26, R6, PT ;  /* 0x000000061a00720c */ /* 0x000fe40003f64070 */
[----:B------:R-:W-:Y:S01]  /*1b790*/  IABS R4, R15 ;  /* 0x0000000f00047213 */ /* 0x000fe20000000000 */
[----:B------:R-:W-:-:S02]  /*1b7a0*/  IMAD.MOV R12, RZ, RZ, -R12 ;  /* 0x000000ffff0c7224 */ /* 0x000fc400078e0a0c */
[----:B------:R-:W-:Y:S01]  /*1b7b0*/  @!P5 IMAD.IADD R5, R5, 0x1, -R26 ;  /* 0x000000010505d824 */ /* 0x000fe200078e0a1a */
[C---:B------:R-:W-:Y:S01]  /*1b7c0*/  ISETP.GT.U32.AND P5, PT, R26.reuse, R2, PT ;  /* 0x000000021a00720c */ /* 0x040fe20003fa4070 */
[----:B------:R-:W-:Y:S02]  /*1b7d0*/  IMAD R9, R26, R12, R9 ;  /* 0x0000000c1a097224 */ /* 0x000fe400078e0209 */
[----:B------:R-:W-:-:S04]  /*1b7e0*/  IMAD.HI.U32 R12, R0, R4, RZ ;  /* 0x00000004000c7227 */ /* 0x000fc800078e00ff */
[----:B------:R-:W-:Y:S02]  /*1b7f0*/  IMAD.MOV R12, RZ, RZ, -R12 ;  /* 0x000000ffff0c7224 */ /* 0x000fe400078e0a0c */
[--C-:B------:R-:W-:Y:S02]  /*1b800*/  @!P1 IMAD.IADD R8, R8, 0x1, -R26.reuse ;  /* 0x0000000108089824 */ /* 0x100fe400078e0a1a */
[----:B------:R-:W-:Y:S02]  /*1b810*/  @!P3 IMAD.IADD R6, R6, 0x1, -R26 ;  /* 0x000000010606b824 */ /* 0x000fe400078e0a1a */
[C---:B------:R-:W-:Y:S01]  /*1b820*/  IMAD R4, R26.reuse, R12, R4 ;  /* 0x0000000c1a047224 */ /* 0x040fe200078e0204 */
[----:B------:R-:W-:Y:S01]  /*1b830*/  ISETP.GT.U32.AND P1, PT, R26, R8, PT ;  /* 0x000000081a00720c */ /* 0x000fe20003f24070 */
[----:B------:R-:W-:Y:S02]  /*1b840*/  @!P5 IMAD.IADD R2, R2, 0x1, -R26 ;  /* 0x000000010202d824 */ /* 0x000fe400078e0a1a */
[----:B------:R-:W-:-:S02]  /*1b850*/  IMAD.MOV.U32 R12, RZ, RZ, R15 ;  /* 0x000000ffff0c7224 */ /* 0x000fc400078e000f */
[----:B------:R-:W-:Y:S02]  /*1b860*/  IMAD.MOV.U32 R15, RZ, RZ, R6 ;  /* 0x000000ffff0f7224 */ /* 0x000fe400078e0006 */
[----:B------:R-:W5:Y:S02]  /*1b870*/  LDL.LU R6, [R1+0x4ac] ;  /* 0x0004ac0001067983 */ /* 0x000f640000300800 */
[----:B------:R-:W-:-:S05]  /*1b880*/  @!P4 IMAD.MOV R15, RZ, RZ, -R15 ;  /* 0x000000ffff0fc224 */ /* 0x000fca00078e0a0f */
[----:B------:R0:W-:Y:S01]  /*1b890*/  STL [R1+0x3d4], R15 ;  /* 0x0003d40f01007387 */ /* 0x0001e20000100800 */
[----:B------:R-:W-:Y:S01]  /*1b8a0*/  @!P1 IMAD.IADD R8, R8, 0x1, -R26 ;  /* 0x0000000108089824 */ /* 0x000fe200078e0a1a */
[----:B---3--:R-:W-:Y:S01]  /*1b8b0*/  ISETP.GE.AND P5, PT, R16, RZ, PT ;  /* 0x000000ff1000720c */ /* 0x008fe20003fa6270 */
[----:B------:R-:W-:-:S04]  /*1b8c0*/  IMAD.MOV.U32 R16, RZ, RZ, R10 ;  /* 0x000000ffff107224 */ /* 0x000fc800078e000a */
[----:B------:R-:W-:-:S05]  /*1b8d0*/  @!P6 IMAD.MOV R16, RZ, RZ, -R16 ;  /* 0x000000ffff10e224 */ /* 0x000fca00078e0a10 */
[----:B------:R1:W-:Y:S04]  /*1b8e0*/  STL [R1+0x3d8], R16 ;  /* 0x0003d81001007387 */ /* 0x0003e80000100800 */
[----:B0-----:R-:W3:Y:S01]  /*1b8f0*/  LDL.LU R15, [R1+0x558] ;  /* 0x00055800010f7983 */ /* 0x001ee20000300800 */
[----:B-1----:R-:W-:-:S04]  /*1b900*/  IMAD.MOV.U32 R16, RZ, RZ, R5 ;  /* 0x000000ffff107224 */ /* 0x002fc800078e0005 */
[----:B------:R-:W-:Y:S02]  /*1b910*/  @!P2 IMAD.MOV R16, RZ, RZ, -R16 ;  /* 0x000000ffff10a224 */ /* 0x000fe400078e0a10 */
[----:B------:R-:W-:Y:S02]  /*1b920*/  IMAD.MOV.U32 R5, RZ, RZ, R8 ;  /* 0x000000ffff057224 */ /* 0x000fe400078e0008 */
[----:B------:R-:W5:Y:S04]  /*1b930*/  LDL.LU R8, [R1+0x550] ;  /* 0x0005500001087983 */ /* 0x000f680000300800 */
[----:B------:R0:W-:Y:S04]  /*1b940*/  STL [R1+0x3d0], R16 ;  /* 0x0003d01001007387 */ /* 0x0001e80000100800 */
[----:B0-----:R-:W3:Y:S01]  /*1b950*/  LDL.LU R16, [R1+0x75a4] ;  /* 0x0075a40001107983 */ /* 0x001ee20000300800 */
[----:B------:R-:W-:-:S13]  /*1b960*/  ISETP.GT.U32.AND P3, PT, R26, R7, PT ;  /* 0x000000071a00720c */ /* 0x000fda0003f64070 */
[----:B------:R-:W-:Y:S01]  /*1b970*/  @!P3 IMAD.IADD R7, R7, 0x1, -R26 ;  /* 0x000000010707b824 */ /* 0x000fe200078e0a1a */
[----:B------:R-:W-:Y:S02]  /*1b980*/  ISETP.GT.U32.AND P3, PT, R26, R9, PT ;  /* 0x000000091a00720c */ /* 0x000fe40003f64070 */
[----:B------:R-:W-:Y:S01]  /*1b990*/  ISETP.GE.AND P1, PT, R14, RZ, PT ;  /* 0x000000ff0e00720c */ /* 0x000fe20003f26270 */
[----:B------:R-:W-:-:S04]  /*1b9a0*/  IMAD.HI.U32 R14, R0, R11, RZ ;  /* 0x0000000b000e7227 */ /* 0x000fc800078e00ff */
[----:B------:R-:W-:-:S06]  /*1b9b0*/  IMAD.MOV R14, RZ, RZ, -R14 ;  /* 0x000000ffff0e7224 */ /* 0x000fcc00078e0a0e */
[----:B------:R-:W-:Y:S01]  /*1b9c0*/  @!P3 IMAD.IADD R9, R9, 0x1, -R26 ;  /* 0x000000010909b824 */ /* 0x000fe200078e0a1a */
[C---:B------:R-:W-:Y:S01]  /*1b9d0*/  ISETP.GT.U32.AND P3, PT, R26.reuse, R7, PT ;  /* 0x000000071a00720c */ /* 0x040fe20003f64070 */
[----:B------:R-:W-:Y:S01]  /*1b9e0*/  IMAD R14, R26, R14, R11 ;  /* 0x0000000e1a0e7224 */ /* 0x000fe200078e020b */
[----:B--2---:R-:W-:-:S11]  /*1b9f0*/  ISETP.GE.AND P0, PT, R13, RZ, PT ;  /* 0x000000ff0d00720c */ /* 0x004fd60003f06270 */
[----:B------:R-:W-:Y:S01]  /*1ba00*/  @!P3 IMAD.IADD R7, R7, 0x1, -R26 ;  /* 0x000000010707b824 */ /* 0x000fe200078e0a1a */
[C---:B------:R-:W-:Y:S01]  /*1ba10*/  ISETP.GT.U32.AND P3, PT, R26.reuse, R14, PT ;  /* 0x0000000e1a00720c */ /* 0x040fe20003f64070 */
[----:B------:R-:W-:Y:S01]  /*1ba20*/  @!P0 IMAD.MOV R5, RZ, RZ, -R5 ;  /* 0x000000ffff058224 */ /* 0x000fe200078e0a05 */
[----:B----4-:R-:W-:Y:S01]  /*1ba30*/  IABS R13, R19 ;  /* 0x00000013000d7213 */ /* 0x010fe20000000000 */
[----:B------:R-:W-:Y:S01]  /*1ba40*/  @!P1 IMAD.MOV R7, RZ, RZ, -R7 ;  /* 0x000000ffff079224 */ /* 0x000fe200078e0a07 */
[----:B------:R-:W-:Y:S02]  /*1ba50*/  ISETP.GT.U32.AND P2, PT, R26, R4, PT ;  /* 0x000000041a00720c */ /* 0x000fe40003f44070 */
[----:B------:R-:W-:Y:S01]  /*1ba60*/  STL [R1+0x3cc], R5 ;  /* 0x0003cc0501007387 */ /* 0x000fe20000100800 */
[----:B------:R-:W-:-:S03]  /*1ba70*/  IMAD.HI.U32 R10, R0, R13, RZ ;  /* 0x0000000d000a7227 */ /* 0x000fc600078e00ff */
[----:B------:R0:W-:Y:S03]  /*1ba80*/  STL [R1+0x3c8], R7 ;  /* 0x0003c80701007387 */ /* 0x0001e60000100800 */
[----:B------:R-:W-:Y:S01]  /*1ba90*/  @!P3 IMAD.IADD R14, R14, 0x1, -R26 ;  /* 0x000000010e0eb824 */ /* 0x000fe200078e0a1a */
[----:B------:R-:W-:Y:S02]  /*1baa0*/  ISETP.GE.AND P3, PT, R19, RZ, PT ;  /* 0x000000ff1300720c */ /* 0x000fe40003f66270 */
[----:B------:R-:W2:Y:S01]  /*1bab0*/  LDL.LU R19, [R1+0x580] ;  /* 0x0005800001137983 */ /* 0x000ea20000300800 */
[----:B------:R-:W-:Y:S01]  /*1bac0*/  IMAD.MOV R10, RZ, RZ, -R10 ;  /* 0x000000ffff0a7224 */ /* 0x000fe200078e0a0a */
[----:B------:R-:W-:Y:S01]  /*1bad0*/  IABS R11, R18 ;  /* 0x00000012000b7213 */ /* 0x000fe20000000000 */
[----:B------:R-:W-:Y:S02]  /*1bae0*/  @!P2 IMAD.IADD R4, R4, 0x1, -R26 ;  /* 0x000000010404a824 */ /* 0x000fe400078e0a1a */
[----:B------:R-:W-:-:S02]  /*1baf0*/  IMAD R13, R26, R10, R13 ;  /* 0x0000000a1a0d7224 */ /* 0x000fc400078e020d */
[----:B------:R-:W-:Y:S02]  /*1bb00*/  IMAD.MOV.U32 R10, RZ, RZ, R18 ;  /* 0x000000ffff0a7224 */ /* 0x000fe400078e0012 */
[----:B------:R-:W4:Y:S01]  /*1bb10*/  LDL.LU R18, [R1+0x58c] ;  /* 0x00058c0001127983 */ /* 0x000f220000300800 */
[----:B------:R-:W-:Y:S02]  /*1bb20*/  ISETP.GT.U32.AND P6, PT, R26, R9, PT ;  /* 0x000000091a00720c */ /* 0x000fe40003fc4070 */
[----:B---3--:R-:W-:Y:S02]  /*1bb30*/  ISETP.GE.AND P2, PT, R16, RZ, PT ;  /* 0x000000ff1000720c */ /* 0x008fe40003f46270 */
[----:B------:R-:W3:Y:S01]  /*1bb40*/  LDL.LU R16, [R1+0x5a0] ;  /* 0x0005a00001107983 */ /* 0x000ee20000300800 */
[----:B------:R-:W-:-:S08]  /*1bb50*/  ISETP.GT.U32.AND P4, PT, R26, R2, PT ;  /* 0x000000021a00720c */ /* 0x000fd00003f84070 */
[--C-:B------:R-:W-:Y:S01]  /*1bb60*/  @!P6 IMAD.IADD R9, R9, 0x1, -R26.reuse ;  /* 0x000000010909e824 */ /* 0x100fe200078e0a1a */
[C---:B------:R-:W-:Y:S02]  /*1bb70*/  ISETP.GT.U32.AND P6, PT, R26.reuse, R13, PT ;  /* 0x0000000d1a00720c */ /* 0x040fe40003fc4070 */
[----:B------:R-:W-:Y:S02]  /*1bb80*/  ISETP.GT.U32.AND P1, PT, R26, R4, PT ;  /* 0x000000041a00720c */ /* 0x000fe40003f24070 */
[----:B------:R-:W-:Y:S01]  /*1bb90*/  @!P4 IMAD.IADD R2, R2, 0x1, -R26 ;  /* 0x000000010202c824 */ /* 0x000fe200078e0a1a */
[----:B------:R-:W-:-:S08]  /*1bba0*/  ISETP.GE.AND P4, PT, R12, RZ, PT ;  /* 0x000000ff0c00720c */ /* 0x000fd00003f86270 */
[----:B------:R-:W-:Y:S01]  /*1bbb0*/  @!P6 IMAD.IADD R13, R13, 0x1, -R26 ;  /* 0x000000010d0de824 */ /* 0x000fe200078e0a1a */
[----:B-----5:R-:W-:Y:S01]  /*1bbc0*/  IABS R12, R8 ;  /* 0x00000008000c7213 */ /* 0x020fe20000000000 */
[----:B0-----:R-:W-:Y:S01]  /*1bbd0*/  IMAD.MOV.U32 R7, RZ, RZ, R2 ;  /* 0x000000ffff077224 */ /* 0x001fe200078e0002 */
[----:B------:R-:W-:-:S03]  /*1bbe0*/  ISETP.GE.AND P0, PT, R6, RZ, PT ;  /* 0x000000ff0600720c */ /* 0x000fc60003f06270 */
[----:B------:R-:W-:Y:S01]  /*1bbf0*/  @!P5 IMAD.MOV R7, RZ, RZ, -R7 ;  /* 0x000000ffff07d224 */ /* 0x000fe200078e0a07 */
[----:B------:R-:W-:Y:S01]  /*1bc00*/  ISETP.GT.U32.AND P5, PT, R26, R13, PT ;  /* 0x0000000d1a00720c */ /* 0x000fe20003fa4070 */
[----:B------:R-:W-:-:S04]  /*1bc10*/  IMAD.HI.U32 R2, R0, R12, RZ ;  /* 0x0000000c00027227 */ /* 0x000fc800078e00ff */
[----:B------:R-:W-:Y:S02]  /*1bc20*/  IMAD.MOV.U32 R6, RZ, RZ, R11 ;  /* 0x000000ffff067224 */ /* 0x000fe400078e000b */
[----:B------:R-:W-:Y:S02]  /*1bc30*/  IMAD.MOV R2, RZ, RZ, -R2 ;  /* 0x000000ffff027224 */ /* 0x000fe400078e0a02 */
[----:B------:R-:W-:Y:S01]  /*1bc40*/  IMAD.HI.U32 R5, R0, R6, RZ ;  /* 0x0000000600057227 */ /* 0x000fe200078e00ff */
[----:B------:R-:W-:-:S03]  /*1bc50*/  ISETP.GT.U32.AND P6, PT, R26, R14, PT ;  /* 0x0000000e1a00720c */ /* 0x000fc60003fc4070 */
[----:B------:R-:W-:Y:S02]  /*1bc60*/  IMAD R12, R26, R2, R12 ;  /* 0x000000021a0c7224 */ /* 0x000fe400078e020c */
[----:B------:R-:W-:Y:S02]  /*1bc70*/  IMAD.MOV R5, RZ, RZ, -R5 ;  /* 0x000000ffff057224 */ /* 0x000fe400078e0a05 */
[--C-:B------:R-:W-:Y:S01]  /*1bc80*/  @!P1 IMAD.IADD R4, R4, 0x1, -R26.reuse ;  /* 0x0000000104049824 */ /* 0x100fe200078e0a1a */
[----:B------:R0:W-:Y:S01]  /*1bc90*/  STL [R1+0x3c4], R7 ;  /* 0x0003c40701007387 */ /* 0x0001e20000100800 */
[----:B------:R-:W-:Y:S01]  /*1bca0*/  @!P5 IMAD.IADD R13, R13, 0x1, -R26 ;  /* 0x000000010d0dd824 */ /* 0x000fe200078e0a1a */
[C---:B------:R-:W-:Y:S01]  /*1bcb0*/  ISETP.GT.U32.AND P5, PT, R26.reuse, R12, PT ;  /* 0x0000000c1a00720c */ /* 0x040fe20003fa4070 */
[----:B------:R-:W-:Y:S02]  /*1bcc0*/  IMAD R6, R26, R5, R6 ;  /* 0x000000051a067224 */ /* 0x000fe400078e0206 */
[----:B------:R-:W-:-:S02]  /*1bcd0*/  IMAD.MOV.U32 R5, RZ, RZ, R4 ;  /* 0x000000ffff057224 */ /* 0x000fc400078e0004 */
[----:B0-----:R-:W-:Y:S02]  /*1bce0*/  IMAD.MOV.U32 R7, RZ, RZ, R9 ;  /* 0x000000ffff077224 */ /* 0x001fe400078e0009 */
[----:B------:R-:W-:Y:S02]  /*1bcf0*/  @!P4 IMAD.MOV R5, RZ, RZ, -R5 ;  /* 0x000000ffff05c224 */ /* 0x000fe400078e0a05 */
[----:B------:R-:W-:Y:S02]  /*1bd00*/  @!P0 IMAD.MOV R7, RZ, RZ, -R7 ;  /* 0x000000ffff078224 */ /* 0x000fe400078e0a07 */
[--C-:B------:R-:W-:Y:S01]  /*1bd10*/  @!P6 IMAD.IADD R14, R14, 0x1, -R26.reuse ;  /* 0x000000010e0ee824 */ /* 0x100fe200078e0a1a */
[----:B------:R-:W-:Y:S02]  /*1bd20*/  IABS R11, R15 ;  /* 0x0000000f000b7213 */ /* 0x000fe40000000000 */
[----:B------:R-:W-:Y:S01]  /*1bd30*/  STL [R1+0x3c0], R7 ;  /* 0x0003c00701007387 */ /* 0x000fe20000100800 */
[----:B------:R-:W-:Y:S01]  /*1bd40*/  ISETP.GE.AND P6, PT, R15, RZ, PT ;  /* 0x000000ff0f00720c */ /* 0x000fe20003fc6270 */
[----:B------:R-:W-:Y:S01]  /*1bd50*/  @!P5 IMAD.IADD R12, R12, 0x1, -R26 ;  /* 0x000000010c0cd824 */ /* 0x000fe200078e0a1a */
[----:B------:R-:W-:Y:S01]  /*1bd60*/  ISETP.GE.AND P0, PT, R10, RZ, PT ;  /* 0x000000ff0a00720c */ /* 0x000fe20003f06270 */
[----:B------:R2:W-:Y:S01]  /*1bd70*/  STL [R1+0x3bc], R5 ;  /* 0x0003bc0501007387 */ /* 0x0005e20000100800 */
[----:B------:R-:W-:Y:S01]  /*1bd80*/  ISETP.GT.U32.AND P1, PT, R26, R6, PT ;  /* 0x000000061a00720c */ /* 0x000fe20003f24070 */
[----:B------:R-:W-:-:S02]  /*1bd90*/  IMAD.MOV.U32 R10, RZ, RZ, R14 ;  /* 0x000000ffff0a7224 */ /* 0x000fc400078e000e */
[----:B------:R-:W5:Y:S02]  /*1bda0*/  LDL.LU R15, [R1+0x5a4] ;  /* 0x0005a400010f7983 */ /* 0x000f640000300800 */
[----:B------:R-:W-:Y:S01]  /*1bdb0*/  @!P2 IMAD.MOV R10, RZ, RZ, -R10 ;  /* 0x000000ffff0aa224 */ /* 0x000fe200078e0a0a */
[----:B--2---:R-:W-:Y:S02]  /*1bdc0*/  IABS R5, R19 ;  /* 0x0000001300057213 */ /* 0x004fe40000000000 */
[----:B------:R-:W-:Y:S01]  /*1bdd0*/  ISETP.GT.U32.AND P2, PT, R26, R12, PT ;  /* 0x0000000c1a00720c */ /* 0x000fe20003f44070 */
[----:B------:R-:W-:-:S04]  /*1bde0*/  IMAD.HI.U32 R4, R0, R11, RZ ;  /* 0x0000000b00047227 */ /* 0x000fc800078e00ff */
[----:B------:R-:W-:-:S04]  /*1bdf0*/  IMAD.HI.U32 R2, R0, R5, RZ ;  /* 0x0000000500027227 */ /* 0x000fc800078e00ff */
[----:B------:R-:W-:Y:S02]  /*1be00*/  IMAD.MOV R2, RZ, RZ, -R2 ;  /* 0x000000ffff027224 */ /* 0x000fe400078e0a02 */
[----:B------:R-:W-:Y:S02]  /*1be10*/  IMAD.MOV R4, RZ, RZ, -R4 ;  /* 0x000000ffff047224 */ /* 0x000fe400078e0a04 */
[--C-:B------:R-:W-:Y:S02]  /*1be20*/  @!P1 IMAD.IADD R6, R6, 0x1, -R26.reuse ;  /* 0x0000000106069824 */ /* 0x100fe400078e0a1a */
[C---:B------:R-:W-:Y:S02]  /*1be30*/  IMAD R5, R26.reuse, R2, R5 ;  /* 0x000000021a057224 */ /* 0x040fe400078e0205 */
[----:B------:R-:W-:Y:S02]  /*1be40*/  IMAD R11, R26, R4, R11 ;  /* 0x000000041a0b7224 */ /* 0x000fe400078e020b */
[----:B------:R-:W-:Y:S01]  /*1be50*/  @!P2 IMAD.IADD R12, R12, 0x1, -R26 ;  /* 0x000000010c0ca824 */ /* 0x000fe200078e0a1a */
[----:B------:R-:W-:-:S02]  /*1be60*/  ISETP.GT.U32.AND P2, PT, R26, R5, PT ;  /* 0x000000051a00720c */ /* 0x000fc40003f44070 */
[----:B----4-:R-:W-:Y:S02]  /*1be70*/  IABS R7, R18 ;  /* 0x0000001200077213 */ /* 0x010fe40000000000 */
[----:B------:R-:W-:Y:S02]  /*1be80*/  ISETP.GT.U32.AND P5, PT, R26, R6, PT ;  /* 0x000000061a00720c */ /* 0x000fe40003fa4070 */
[----:B------:R-:W-:Y:S01]  /*1be90*/  ISETP.GE.AND P4, PT, R8, RZ, PT ;  /* 0x000000ff0800720c */ /* 0x000fe20003f86270 */
[----:B------:R-:W-:Y:S01]  /*1bea0*/  IMAD.MOV.U32 R14, RZ, RZ, R17 ;  /* 0x000000ffff0e7224 */ /* 0x000fe200078e0011 */
[----:B------:R-:W-:-:S05]  /*1beb0*/  IABS R8, R17 ;  /* 0x0000001100087213 */ /* 0x000fca0000000000 */
[----:B------:R-:W-:-:S04]  /*1bec0*/  @!P2 IMAD.IADD R5, R5, 0x1, -R26 ;  /* 0x000000010505a824 */ /* 0x000fc800078e0a1a */
[----:B------:R-:W-:Y:S01]  /*1bed0*/  @!P5 IMAD.IADD R6, R6, 0x1, -R26 ;  /* 0x000000010606d824 */ /* 0x000fe200078e0a1a */
[----:B------:R-:W-:Y:S01]  /*1bee0*/  ISETP.GT.U32.AND P2, PT, R26, R5, PT ;  /* 0x000000051a00720c */ /* 0x000fe20003f44070 */
[----:B------:R-:W-:Y:S02]  /*1bef0*/  @!P4 IMAD.MOV R12, RZ, RZ, -R12 ;  /* 0x000000ffff0cc224 */ /* 0x000fe400078e0a0c */
[----:B------:R-:W-:-:S10]  /*1bf00*/  @!P0 IMAD.MOV R6, RZ, RZ, -R6 ;  /* 0x000000ffff068224 */ /* 0x000fd400078e0a06 */
[----:B------:R-:W-:Y:S01]  /*1bf10*/  @!P2 IMAD.IADD R5, R5, 0x1, -R26 ;  /* 0x000000010505a824 */ /* 0x000fe200078e0a1a */
[----:B------:R-:W-:Y:S02]  /*1bf20*/  ISETP.GE.AND P2, PT, R18, RZ, PT ;  /* 0x000000ff1200720c */ /* 0x000fe40003f46270 */
[----:B---3--:R-:W-:Y:S02]  /*1bf30*/  IABS R9, R16 ;  /* 0x0000001000097213 */ /* 0x008fe40000000000 */
[----:B------:R-:W-:Y:S02]  /*1bf40*/  ISETP.GE.AND P1, PT, R16, RZ, PT ;  /* 0x000000ff1000720c */ /* 0x000fe40003f26270 */
[----:B------:R-:W2:Y:S01]  /*1bf50*/  LDL.LU R16, [R1+0x5ac] ;  /* 0x0005ac0001107983 */ /* 0x000ea20000300800 */
[----:B------:R-:W-:-:S03]  /*1bf60*/  IMAD.HI.U32 R4, R0, R9, RZ ;  /* 0x0000000900047227 */ /* 0x000fc600078e00ff */
[----:B------:R0:W-:Y:S01]  /*1bf70*/  STL [R1+0x3b8], R10 ;  /* 0x0003b80a01007387 */ /* 0x0001e20000100800 */
[----:B------:R-:W-:-:S04]  /*1bf80*/  IMAD.MOV R4, RZ, RZ, -R4 ;  /* 0x000000ffff047224 */ /* 0x000fc800078e0a04 */
[----:B------:R-:W-:Y:S02]  /*1bf90*/  IMAD R9, R26, R4, R9 ;  /* 0x000000041a097224 */ /* 0x000fe400078e0209 */
[----:B0-----:R-:W-:Y:S02]  /*1bfa0*/  IMAD.MOV.U32 R10, RZ, RZ, R13 ;  /* 0x000000ffff0a7224 */ /* 0x001fe400078e000d */
[----:B------:R-:W-:-:S04]  /*1bfb0*/  IMAD.HI.U32 R4, R0, R7, RZ ;  /* 0x0000000700047227 */ /* 0x000fc800078e00ff */
[----:B------:R-:W-:Y:S01]  /*1bfc0*/  @!P3 IMAD.MOV R10, RZ, RZ, -R10 ;  /* 0x000000ffff0ab224 */ /* 0x000fe200078e0a0a */
[----:B------:R-:W-:Y:S01]  /*1bfd0*/  ISETP.GT.U32.AND P3, PT, R26, R11, PT ;  /* 0x0000000b1a00720c */ /* 0x000fe20003f64070 */
[----:B------:R-:W-:-:S03]  /*1bfe0*/  IMAD.MOV R4, RZ, RZ, -R4 ;  /* 0x000000ffff047224 */ /* 0x000fc600078e0a04 */
[----:B------:R5:W-:Y:S01]  /*1bff0*/  STL [R1+0x3b4], R10 ;  /* 0x0003b40a01007387 */ /* 0x000be20000100800 */
[----:B------:R-:W-:-:S03]  /*1c000*/  IMAD R7, R26, R4, R7 ;  /* 0x000000041a077224 */ /* 0x000fc600078e0207 */
[----:B------:R-:W3:Y:S02]  /*1c010*/  LDL.LU R17, [R1+0x5b0] ;  /* 0x0005b00001117983 */ /* 0x000ee40000300800 */
[----:B------:R-:W-:-:S03]  /*1c020*/  ISETP.GT.U32.AND P4, PT, R26, R7, PT ;  /* 0x000000071a00720c */ /* 0x000fc60003f84070 */
[--C-:B------:R-:W-:Y:S01]  /*1c030*/  @!P3 IMAD.IADD R11, R11, 0x1, -R26.reuse ;  /* 0x000000010b0bb824 */ /* 0x100fe200078e0a1a */
[----:B------:R-:W-:Y:S02]  /*1c040*/  ISETP.GE.AND P3, PT, R19, RZ, PT ;  /* 0x000000ff1300720c */ /* 0x000fe40003f66270 */
[----:B------:R-:W4:Y:S04]  /*1c050*/  LDL.LU R19, [R1+0x5bc] ;  /* 0x0005bc0001137983 */ /* 0x000f280000300800 */
[----:B------:R0:W-:Y:S04]  /*1c060*/  STL [R1+0x3b0], R6 ;  /* 0x0003b00601007387 */ /* 0x0001e80000100800 */
[----:B------:R3:W-:Y:S04]  /*1c070*/  STL [R1+0x38c], R12 ;  /* 0x00038c0c01007387 */ /* 0x0007e80000100800 */
[----:B------:R-:W4:Y:S01]  /*1c080*/  LDL.LU R13, [R1+0x5cc] ;  /* 0x0005cc00010d7983 */ /* 0x000f220000300800 */
[----:B------:R-:W-:Y:S01]  /*1c090*/  @!P4 IMAD.IADD R7, R7, 0x1, -R26 ;  /* 0x000000010707c824 */ /* 0x000fe200078e0a1a */
[----:B------:R-:W-:-:S02]  /*1c0a0*/  ISETP.GE.AND P4, PT, R14, RZ, PT ;  /* 0x000000ff0e00720c */ /* 0x000fc40003f86270 */
[----:B------:R-:W4:Y:S04]  /*1c0b0*/  LDL.LU R18, [R1+0x5d0] ;  /* 0x0005d00001127983 */ /* 0x000f280000300800 */
[----:B------:R-:W4:Y:S01]  /*1c0c0*/  LDL.LU R14, [R1+0x5e8] ;  /* 0x0005e800010e7983 */ /* 0x000f220000300800 */
[----:B------:R-:W-:Y:S01]  /*1c0d0*/  ISETP.GT.U32.AND P5, PT, R26, R9, PT ;  /* 0x000000091a00720c */ /* 0x000fe20003fa4070 */
[----:B------:R-:W-:-:S04]  /*1c0e0*/  IMAD.HI.U32 R2, R0, R8, RZ ;  /* 0x0000000800027227 */ /* 0x000fc800078e00ff */
[----:B------:R-:W-:Y:S01]  /*1c0f0*/  IMAD.MOV R2, RZ, RZ, -R2 ;  /* 0x000000ffff027224 */ /* 0x000fe200078e0a02 */
[----:B-----5:R-:W-:-:S07]  /*1c100*/  IABS R10, R15 ;  /* 0x0000000f000a7213 */ /* 0x020fce0000000000 */
[----:B------:R-:W-:Y:S01]  /*1c110*/  @!P5 IMAD.IADD R9, R9, 0x1, -R26 ;  /* 0x000000010909d824 */ /* 0x000fe200078e0a1a */
[C---:B------:R-:W-:Y:S01]  /*1c120*/  ISETP.GT.U32.AND P5, PT, R26.reuse, R11, PT ;  /* 0x0000000b1a00720c */ /* 0x040fe20003fa4070 */
[----:B------:R-:W-:Y:S02]  /*1c130*/  IMAD R8, R26, R2, R8 ;  /* 0x000000021a087224 */ /* 0x000fe400078e0208 */
[----:B------:R-:W-:Y:S01]  /*1c140*/  IMAD.HI.U32 R2, R0, R10, RZ ;  /* 0x0000000a00027227 */ /* 0x000fe200078e00ff */
[----:B------:R-:W-:-:S03]  /*1c150*/  ISETP.GT.U32.AND P0, PT, R26, R9, PT ;  /* 0x000000091a00720c */ /* 0x000fc60003f04070 */
[----:B------:R-:W-:-:S04]  /*1c160*/  IMAD.MOV R2, RZ, RZ, -R2 ;  /* 0x000000ffff027224 */ /* 0x000fc800078e0a02 */
[C---:B------:R-:W-:Y:S02]  /*1c170*/  IMAD R10, R26.reuse, R2, R10 ;  /* 0x000000021a0a7224 */ /* 0x040fe400078e020a */
[----:B------:R-:W-:Y:S01]  /*1c180*/  @!P5 IMAD.IADD R11, R11, 0x1, -R26 ;  /* 0x000000010b0bd824 */ /* 0x000fe200078e0a1a */
[----:B------:R-:W-:-:S03]  /*1c190*/  ISETP.GT.U32.AND P5, PT, R26, R8, PT ;  /* 0x000000081a00720c */ /* 0x000fc60003fa4070 */
[----:B------:R-:W-:Y:S01]  /*1c1a0*/  @!P0 IMAD.IADD R9, R9, 0x1, -R26 ;  /* 0x0000000109098824 */ /* 0x000fe200078e0a1a */
[----:B------:R-:W-:Y:S01]  /*1c1b0*/  ISETP.GT.U32.AND P0, PT, R26, R10, PT ;  /* 0x0000000a1a00720c */ /* 0x000fe20003f04070 */
[----:B------:R-:W-:-:S08]  /*1c1c0*/  @!P6 IMAD.MOV R11, RZ, RZ, -R11 ;  /* 0x000000ffff0be224 */ /* 0x000fd000078e0a0b */
[----:B------:R-:W-:Y:S01]  /*1c1d0*/  @!P5 IMAD.IADD R8, R8, 0x1, -R26 ;  /* 0x000000010808d824 */ /* 0x000fe200078e0a1a */
[----:B------:R-:W-:-:S03]  /*1c1e0*/  ISETP.GT.U32.AND P5, PT, R26, R7, PT ;  /* 0x000000071a00720c */ /* 0x000fc60003fa4070 */
[----:B------:R-:W-:Y:S01]  /*1c1f0*/  @!P0 IMAD.IADD R10, R10, 0x1, -R26 ;  /* 0x000000010a0a8824 */ /* 0x000fe200078e0a1a */
[----:B------:R-:W-:Y:S01]  /*1c200*/  ISETP.GT.U32.AND P0, PT, R26, R8, PT ;  /* 0x000000081a00720c */ /* 0x000fe20003f04070 */
[----:B------:R-:W-:-:S03]  /*1c210*/  @!P3 IMAD.MOV R5, RZ, RZ, -R5 ;  /* 0x000000ffff05b224 */ /* 0x000fc600078e0a05 */
[----:B------:R-:W-:Y:S01]  /*1c220*/  ISETP.GT.U32.AND P6, PT, R26, R10, PT ;  /* 0x0000000a1a00720c */ /* 0x000fe20003fc4070 */
[----:B------:R-:W-:Y:S01]  /*1c230*/  @!P1 IMAD.MOV R9, RZ, RZ, -R9 ;  /* 0x000000ffff099224 */ /* 0x000fe200078e0a09 */
[----:B------:R-:W-:Y:S03]  /*1c240*/  STL [R1+0x39c], R11 ;  /* 0x00039c0b01007387 */ /* 0x000fe60000100800 */
[--C-:B------:R-:W-:Y:S01]  /*1c250*/  @!P5 IMAD.IADD R7, R7, 0x1, -R26.reuse ;  /* 0x000000010707d824 */ /* 0x100fe200078e0a1a */
[----:B------:R4:W-:Y:S04]  /*1c260*/  STL [R1+0x3a8], R9 ;  /* 0x0003a80901007387 */ /* 0x0009e80000100800 */
[----:B------:R-:W-:Y:S01]  /*1c270*/  STL [R1+0x3ac], R5 ;  /* 0x0003ac0501007387 */ /* 0x000fe20000100800 */
[----:B------:R-:W-:-:S02]  /*1c280*/  @!P0 IMAD.IADD R8, R8, 0x1, -R26 ;  /* 0x0000000108088824 */ /* 0x000fc400078e0a1a */
[----:B------:R-:W-:Y:S01]  /*1c290*/  @!P6 IMAD.IADD R10, R10, 0x1, -R26 ;  /* 0x000000010a0ae824 */ /* 0x000fe200078e0a1a */
[----:B------:R-:W-:-:S13]  /*1c2a0*/  ISETP.GE.AND P1, PT, R15, RZ, PT ;  /* 0x000000ff0f00720c */ /* 0x000fda0003f26270 */
[----:B------:R-:W-:Y:S01]  /*1c2b0*/  @!P1 IMAD.MOV R10, RZ, RZ, -R10 ;  /* 0x000000ffff0a9224 */ /* 0x000fe200078e0a0a */
[----:B--2---:R-:W-:-:S05]  /*1c2c0*/  IABS R4, R16 ;  /* 0x0000001000047213 */ /* 0x004fca0000000000 */
[----:B0-----:R-:W-:-:S04]  /*1c2d0*/  IMAD.MOV.U32 R6, RZ, RZ, R4 ;  /* 0x000000ffff067224 */ /* 0x001fc800078e0004 */
[----:B------:R-:W-:-:S04]  /*1c2e0*/  IMAD.HI.U32 R4, R0, R6, RZ ;  /* 0x0000000600047227 */ /* 0x000fc800078e00ff */
[----:B------:R-:W-:-:S04]  /*1c2f0*/  IMAD.MOV R4, RZ, RZ, -R4 ;  /* 0x000000ffff047224 */ /* 0x000fc800078e0a04 */
[----:B------:R-:W-:-:S05]  /*1c300*/  IMAD R6, R26, R4, R6 ;  /* 0x000000041a067224 */ /* 0x000fca00078e0206 */
[----:B------:R-:W-:Y:S02]  /*1c310*/  ISETP.GT.U32.AND P3, PT, R26, R6, PT ;  /* 0x000000061a00720c */ /* 0x000fe40003f64070 */
[----:B---3--:R-:W-:-:S05]  /*1c320*/  IABS R12, R17 ;  /* 0x00000011000c7213 */ /* 0x008fca0000000000 */
[----:B------:R-:W-:-:S04]  /*1c330*/  IMAD.HI.U32 R2, R0, R12, RZ ;  /* 0x0000000c00027227 */ /* 0x000fc800078e00ff */
[----:B------:R-:W-:Y:S01]  /*1c340*/  IMAD.MOV R2, RZ, RZ, -R2 ;  /* 0x000000ffff027224 */ /* 0x000fe200078e0a02 */
[----:B------:R-:W-:-:S03]  /*1c350*/  ISETP.GE.AND P5, PT, R16, RZ, PT ;  /* 0x000000ff1000720c */ /* 0x000fc60003fa6270 */
[C---:B------:R-:W-:Y:S01]  /*1c360*/  IMAD R12, R26.reuse, R2, R12 ;  /* 0x000000021a0c7224 */ /* 0x040fe200078e020c */
[----:B------:R-:W-:Y:S02]  /*1c370*/  ISETP.GE.AND P6, PT, R17, RZ, PT ;  /* 0x000000ff1100720c */ /* 0x000fe40003fc6270 */
[----:B----4-:R-:W-:Y:S01]  /*1c380*/  IABS R9, R13 ;  /* 0x0000000d00097213 */ /* 0x010fe20000000000 */
[----:B------:R0:W-:Y:S01]  /*1c390*/  STL [R1+0x75a0], R13 ;  /* 0x0075a00d01007387 */ /* 0x0001e20000100800 */
[----:B------:R-:W-:Y:S01]  /*1c3a0*/  ISETP.GT.U32.AND P0, PT, R26, R12, PT ;  /* 0x0000000c1a00720c */ /* 0x000fe20003f04070 */
[----:B------:R-:W-:Y:S02]  /*1c3b0*/  @!P3 IMAD.IADD R6, R6, 0x1, -R26 ;  /* 0x000000010606b824 */ /* 0x000fe400078e0a1a */
[----:B------:R-:W2:Y:S01]  /*1c3c0*/  LDL.LU R16, [R1+0x5ec] ;  /* 0x0005ec0001107983 */ /* 0x000ea20000300800 */
[----:B0-----:R-:W-:-:S03]  /*1c3d0*/  IMAD.MOV.U32 R13, RZ, RZ, R7 ;  /* 0x000000ffff0d7224 */ /* 0x001fc600078e0007 */
[----:B------:R-:W3:Y:S01]  /*1c3e0*/  LDL.LU R17, [R1+0x5f8] ;  /* 0x0005f80001117983 */ /* 0x000ee20000300800 */
[----:B------:R-:W-:Y:S01]  /*1c3f0*/  IABS R4, R19 ;  /* 0x0000001300047213 */ /* 0x000fe20000000000 */
[----:B------:R-:W-:Y:S01]  /*1c400*/  @!P2 IMAD.MOV R13, RZ, RZ, -R13 ;  /* 0x000000ffff0da224 */ /* 0x000fe200078e0a0d */
[----:B------:R-:W-:Y:S01]  /*1c410*/  ISETP.GE.AND P3, PT, R19, RZ, PT ;  /* 0x000000ff1300720c */ /* 0x000fe20003f66270 */
[----:B------:R-:W4:Y:S04]  /*1c420*/  LDL.LU R15, [R1+0x608] ;  /* 0x00060800010f7983 */ /* 0x000f280000300800 */
[----:B------:R-:W5:Y:S04]  /*1c430*/  LDL.LU R19, [R1+0x60c] ;  /* 0x00060c0001137983 */ /* 0x000f680000300800 */
[----:B------:R-:W-:Y:S04]  /*1c440*/  STL [R1+0x759c], R14 ;  /* 0x00759c0e01007387 */ /* 0x000fe80000100800 */
[----:B------:R0:W-:Y:S01]  /*1c450*/  STL [R1+0x3a4], R13 ;  /* 0x0003a40d01007387 */ /* 0x0001e20000100800 */
[----:B------:R-:W-:-:S03]  /*1c460*/  IMAD.HI.U32 R2, R0, R4, RZ ;  /* 0x0000000400027227 */ /* 0x000fc600078e00ff */
[----:B0-----:R-:W4:Y:S01]  /*1c470*/  LDL.LU R13, [R1+0x75a0] ;  /* 0x0075a000010d7983 */ /* 0x001f220000300800 */
[----:B------:R-:W-:Y:S01]  /*1c480*/  @!P0 IMAD.IADD R12, R12, 0x1, -R26 ;  /* 0x000000010c0c8824 */ /* 0x000fe200078e0a1a */
[----:B------:R-:W-:Y:S01]  /*1c490*/  ISETP.GT.U32.AND P0, PT, R26, R6, PT ;  /* 0x000000061a00720c */ /* 0x000fe20003f04070 */
[----:B------:R-:W-:-:S04]  /*1c4a0*/  IMAD.MOV R2, RZ, RZ, -R2 ;  /* 0x000000ffff027224 */ /* 0x000fc800078e0a02 */
[C---:B------:R-:W-:Y:S01]  /*1c4b0*/  IMAD R4, R26.reuse, R2, R4 ;  /* 0x000000021a047224 */ /* 0x040fe200078e0204 */
[----:B------:R-:W-:Y:S01]  /*1c4c0*/  IABS R2, R14 ;  /* 0x0000000e00027213 */ /* 0x000fe20000000000 */
[----:B------:R-:W-:Y:S01]  /*1c4d0*/  IMAD.MOV.U32 R14, RZ, RZ, R8 ;  /* 0x000000ffff0e7224 */ /* 0x000fe200078e0008 */
[----:B------:R-:W-:-:S03]  /*1c4e0*/  ISETP.GT.U32.AND P2, PT, R26, R12, PT ;  /* 0x0000000c1a00720c */ /* 0x000fc60003f44070 */
[----:B------:R-:W-:Y:S02]  /*1c4f0*/  @!P4 IMAD.MOV R14, RZ, RZ, -R14 ;  /* 0x000000ffff0ec224 */ /* 0x000fe400078e0a0e */
[----:B------:R-:W-:-:S03]  /*1c500*/  @!P0 IMAD.IADD R6, R6, 0x1, -R26 ;  /* 0x0000000106068824 */ /* 0x000fc600078e0a1a */
[----:B------:R0:W-:Y:S01]  /*1c510*/  STL [R1+0x3a0], R14 ;  /* 0x0003a00e01007387 */ /* 0x0001e20000100800 */
[----:B------:R-:W-:Y:S01]  /*1c520*/  IABS R5, R18 ;  /* 0x0000001200057213 */ /* 0x000fe20000000000 */
[----:B0-----:R-:W-:Y:S02]  /*1c530*/  IMAD.MOV.U32 R14, RZ, RZ, R6 ;  /* 0x000000ffff0e7224 */ /* 0x001fe400078e0006 */
[----:B------:R-:W-:Y:S01]  /*1c540*/  STL [R1+0x398], R10 ;  /* 0x0003980a01007387 */ /* 0x000fe20000100800 */
[----:B------:R-:W-:Y:S02]  /*1c550*/  @!P2 IMAD.IADD R12, R12, 0x1, -R26 ;  /* 0x000000010c0ca824 */ /* 0x000fe400078e0a1a */
[----:B------:R-:W-:Y:S01]  /*1c560*/  @!P5 IMAD.MOV R14, RZ, RZ, -R14 ;  /* 0x000000ffff0ed224 */ /* 0x000fe200078e0a0e */
[----:B------:R-:W-:Y:S02]  /*1c570*/  ISETP.GE.AND P2, PT, R18, RZ, PT ;  /* 0x000000ff1200720c */ /* 0x000fe40003f46270 */
[----:B------:R-:W5:Y:S04]  /*1c580*/  LDL.LU R18, [R1+0x614] ;  /* 0x0006140001127983 */ /* 0x000f680000300800 */
[----:B------:R0:W-:Y:S04]  /*1c590*/  STL [R1+0x394], R14 ;  /* 0x0003940e01007387 */ /* 0x0001e80000100800 */
[----:B0-----:R-:W5:Y:S01]  /*1c5a0*/  LDL.LU R14, [R1+0x759c] ;  /* 0x00759c00010e7983 */ /* 0x001f620000300800 */
[----:B------:R-:W-:Y:S01]  /*1c5b0*/  IMAD.HI.U32 R11, R0, R9, RZ ;  /* 0x00000009000b7227 */ /* 0x000fe200078e00ff */
[----:B------:R-:W-:-:S03]  /*1c5c0*/  ISETP.GT.U32.AND P4, PT, R26, R4, PT ;  /* 0x000000041a00720c */ /* 0x000fc60003f84070 */
[----:B------:R-:W-:-:S04]  /*1c5d0*/  IMAD.HI.U32 R7, R0, R5, RZ ;  /* 0x0000000500077227 */ /* 0x000fc800078e00ff */
[----:B------:R-:W-:Y:S02]  /*1c5e0*/  IMAD.MOV R8, RZ, RZ, -R11 ;  /* 0x000000ffff087224 */ /* 0x000fe400078e0a0b */
[----:B------:R-:W-:Y:S02]  /*1c5f0*/  IMAD.MOV R7, RZ, RZ, -R7 ;  /* 0x000000ffff077224 */ /* 0x000fe400078e0a07 */
[C---:B------:R-:W-:Y:S02]  /*1c600*/  IMAD R9, R26.reuse, R8, R9 ;  /* 0x000000081a097224 */ /* 0x040fe400078e0209 */
[----:B------:R-:W-:-:S03]  /*1c610*/  IMAD R5, R26, R7, R5 ;  /* 0x000000071a057224 */ /* 0x000fc600078e0205 */
[----:B------:R-:W-:Y:S01]  /*1c620*/  ISETP.GT.U32.AND P0, PT, R26, R9, PT ;  /* 0x000000091a00720c */ /* 0x000fe20003f04070 */
[----:B------:R-:W-:Y:S01]  /*1c630*/  @!P4 IMAD.IADD R4, R4, 0x1, -R26 ;  /* 0x000000010404c824 */ /* 0x000fe200078e0a1a */
[----:B------:R-:W-:Y:S01]  /*1c640*/  ISETP.GT.U32.AND P4, PT, R26, R5, PT ;  /* 0x000000051a00720c */ /* 0x000fe20003f84070 */
[----:B------:R-:W-:-:S04]  /*1c650*/  IMAD.HI.U32 R8, R0, R2, RZ ;  /* 0x0000000200087227 */ /* 0x000fc800078e00ff */
[----:B------:R-:W-:-:S04]  /*1c660*/  IMAD.MOV R8, RZ, RZ, -R8 ;  /* 0x000000ffff087224 */ /* 0x000fc800078e0a08 */
[----:B------:R-:W-:Y:S02]  /*1c670*/  IMAD R2, R26, R8, R2 ;  /* 0x000000081a027224 */ /* 0x000fe400078e0202 */
[--C-:B------:R-:W-:Y:S02]  /*1c680*/  @!P0 IMAD.IADD R9, R9, 0x1, -R26.reuse ;  /* 0x0000000109098824 */ /* 0x100fe400078e0a1a */
[----:B------:R-:W-:-:S03]  /*1c690*/  @!P4 IMAD.IADD R5, R5, 0x1, -R26 ;  /* 0x000000010505c824 */ /* 0x000fc600078e0a1a */
[C---:B------:R-:W-:Y:S02]  /*1c6a0*/  ISETP.GT.U32.AND P4, PT, R26.reuse, R9, PT ;  /* 0x000000091a00720c */ /* 0x040fe40003f84070 */
[C---:B------:R-:W-:Y:S01]  /*1c6b0*/  ISETP.GT.U32.AND P0, PT, R26.reuse, R4, PT ;  /* 0x000000041a00720c */ /* 0x040fe20003f04070 */
[----:B------:R-:W-:Y:S01]  /*1c6c0*/  @!P6 IMAD.MOV R12, RZ, RZ, -R12 ;  /* 0x000000ffff0ce224 */ /* 0x000fe200078e0a0c */
[C---:B------:R-:W-:Y:S02]  /*1c6d0*/  ISETP.GT.U32.AND P5, PT, R26.reuse, R5, PT ;  /* 0x000000051a00720c */ /* 0x040fe40003fa4070 */
[----:B------:R-:W-:-:S07]  /*1c6e0*/  ISETP.GT.U32.AND P6, PT, R26, R2, PT ;  /* 0x000000021a00720c */ /* 0x000fce0003fc4070 */
[--C-:B------:R-:W-:Y:S02]  /*1c6f0*/  @!P4 IMAD.IADD R9, R9, 0x1, -R26.reuse ;  /* 0x000000010909c824 */ /* 0x100fe400078e0a1a */
[--C-:B------:R-:W-:Y:S02]  /*1c700*/  @!P0 IMAD.IADD R4, R4, 0x1, -R26.reuse ;  /* 0x0000000104048824 */ /* 0x100fe400078e0a1a */
[--C-:B------:R-:W-:Y:S02]  /*1c710*/  @!P5 IMAD.IADD R5, R5, 0x1, -R26.reuse ;  /* 0x000000010505d824 */ /* 0x100fe400078e0a1a */
[----:B------:R-:W-:Y:S02]  /*1c720*/  @!P6 IMAD.IADD R2, R2, 0x1, -R26 ;  /* 0x000000010202e824 */ /* 0x000fe400078e0a1a */
[----:B------:R-:W-:Y:S01]  /*1c730*/  @!P3 IMAD.MOV R4, RZ, RZ, -R4 ;  /* 0x000000ffff04b224 */ /* 0x000fe200078e0a04 */
[----:B------:R0:W-:Y:S02]  /*1c740*/  STL [R1+0x390], R12 ;  /* 0x0003900c01007387 */ /* 0x0001e40000100800 */
[----:B------:R-:W-:Y:S01]  /*1c750*/  ISETP.GT.U32.AND P6, PT, R26, R2, PT ;  /* 0x000000021a00720c */ /* 0x000fe20003fc4070 */
[----:B------:R-:W-:-:S12]  /*1c760*/  @!P2 IMAD.MOV R5, RZ, RZ, -R5 ;  /* 0x000000ffff05a224 */ /* 0x000fd800078e0a05 */
[----:B------:R-:W-:Y:S01]  /*1c770*/  @!P6 IMAD.IADD R2, R2, 0x1, -R26 ;  /* 0x000000010202e824 */ /* 0x000fe200078e0a1a */
[----:B--2---:R-:W-:Y:S02]  /*1c780*/  IABS R8, R16 ;  /* 0x0000001000087213 */ /* 0x004fe40000000000 */
[----:B---3--:R-:W-:-:S05]  /*1c790*/  IABS R7, R17 ;  /* 0x0000001100077213 */ /* 0x008fca0000000000 */
[----:B------:R-:W-:-:S04]  /*1c7a0*/  IMAD.HI.U32 R6, R0, R7, RZ ;  /* 0x0000000700067227 */ /* 0x000fc800078e00ff */
[----:B------:R-:W-:Y:S01]  /*1c7b0*/  IMAD.MOV R6, RZ, RZ, -R6 ;  /* 0x000000ffff067224 */ /* 0x000fe200078e0a06 */
[----:B----4-:R-:W-:Y:S01]  /*1c7c0*/  ISETP.GE.AND P1, PT, R13, RZ, PT ;  /* 0x000000ff0d00720c */ /* 0x010fe20003f26270 */
[----:B------:R-:W-:-:S04]  /*1c7d0*/  IMAD.HI.U32 R13, R0, R8, RZ ;  /* 0x00000008000d7227 */ /* 0x000fc800078e00ff */
[----:B------:R-:W-:-:S04]  /*1c7e0*/  IMAD.MOV R13, RZ, RZ, -R13 ;  /* 0x000000ffff0d7224 */ /* 0x000fc800078e0a0d */
[C---:B------:R-:W-:Y:S02]  /*1c7f0*/  IMAD R8, R26.reuse, R13, R8 ;  /* 0x0000000d1a087224 */ /* 0x040fe400078e0208 */
[C---:B------:R-:W-:Y:S01]  /*1c800*/  IMAD R7, R26.reuse, R6, R7 ;  /* 0x000000061a077224 */ /* 0x040fe200078e0207 */
[----:B------:R-:W-:Y:S01]  /*1c810*/  IABS R10, R15 ;  /* 0x0000000f000a7213 */ /* 0x000fe20000000000 */
[----:B------:R-:W-:Y:S01]  /*1c820*/  @!P1 IMAD.MOV R9, RZ, RZ, -R9 ;  /* 0x000000ffff099224 */ /* 0x000fe200078e0a09 */
[C---:B------:R-:W-:Y:S01]  /*1c830*/  ISETP.GT.U32.AND P4, PT, R26.reuse, R8, PT ;  /* 0x000000081a00720c */ /* 0x040fe20003f84070 */
[----:B------:R-:W2:Y:S01]  /*1c840*/  LDL.LU R13, [R1+0x628] ;  /* 0x00062800010d7983 */ /* 0x000ea20000300800 */
[----:B------:R-:W-:Y:S02]  /*1c850*/  ISETP.GT.U32.AND P5, PT, R26, R7, PT ;  /* 0x000000071a00720c */ /* 0x000fe40003fa4070 */
[----:B------:R-:W-:Y:S02]  /*1c860*/  ISETP.GE.AND P3, PT, R16, RZ, PT ;  /* 0x000000ff1000720c */ /* 0x000fe40003f66270 */
[----:B------:R-:W3:Y:S01]  /*1c870*/  LDL.LU R16, [R1+0x62c] ;  /* 0x00062c0001107983 */ /* 0x000ee20000300800 */
[----:B0-----:R-:W-:-:S03]  /*1c880*/  IMAD.HI.U32 R12, R0, R10, RZ ;  /* 0x0000000a000c7227 */ /* 0x001fc600078e00ff */
[----:B------:R-:W-:Y:S03]  /*1c890*/  STL [R1+0x364], R4 ;  /* 0x0003640401007387 */ /* 0x000fe60000100800 */
[----:B------:R-:W-:Y:S01]  /*1c8a0*/  @!P4 IMAD.IADD R8, R8, 0x1, -R26 ;  /* 0x000000010808c824 */ /* 0x000fe200078e0a1a */
[----:B------:R-:W-:Y:S01]  /*1c8b0*/  ISETP.GE.AND P4, PT, R17, RZ, PT ;  /* 0x000000ff1100720c */ /* 0x000fe20003f86270 */
[----:B------:R0:W-:Y:S01]  /*1c8c0*/  STL [R1+0x36c], R9 ;  /* 0x00036c0901007387 */ /* 0x0001e20000100800 */
[----:B------:R-:W-:-:S03]  /*1c8d0*/  IMAD.MOV R12, RZ, RZ, -R12 ;  /* 0x000000ffff0c7224 */ /* 0x000fc600078e0a0c */
[----:B------:R-:W4:Y:S01]  /*1c8e0*/  LDL.LU R17, [R1+0x630] ;  /* 0x0006300001117983 */ /* 0x000f220000300800 */
[----:B------:R-:W-:Y:S02]  /*1c8f0*/  @!P5 IMAD.IADD R7, R7, 0x1, -R26 ;  /* 0x000000010707d824 */ /* 0x000fe400078e0a1a */
[----:B------:R-:W-:-:S03]  /*1c900*/  IMAD R10, R26, R12, R10 ;  /* 0x0000000c1a0a7224 */ /* 0x000fc600078e020a */
[C---:B------:R-:W-:Y:S02]  /*1c910*/  ISETP.GT.U32.AND P5, PT, R26.reuse, R7, PT ;  /* 0x000000071a00720c */ /* 0x040fe40003fa4070 */
[----:B------:R-:W-:Y:S02]  /*1c920*/  ISETP.GT.U32.AND P6, PT, R26, R10, PT ;  /* 0x0000000a1a00720c */ /* 0x000fe40003fc4070 */
[----:B-----5:R-:W-:Y:S01]  /*1c930*/  ISETP.GE.AND P0, PT, R14, RZ, PT ;  /* 0x000000ff0e00720c */ /* 0x020fe20003f06270 */
[----:B0-----:R-:W-:Y:S01]  /*1c940*/  IMAD.MOV.U32 R9, RZ, RZ, R2 ;  /* 0x000000ffff097224 */ /* 0x001fe200078e0002 */
[----:B------:R-:W-:Y:S07]  /*1c950*/  STL [R1+0x37c], R5 ;  /* 0x00037c0501007387 */ /* 0x000fee0000100800 */
[--C-:B------:R-:W-:Y:S01]  /*1c960*/  @!P5 IMAD.IADD R7, R7, 0x1, -R26.reuse ;  /* 0x000000010707d824 */ /* 0x100fe200078e0a1a */
[----:B------:R-:W-:Y:S01]  /*1c970*/  IABS R11, R19 ;  /* 0x00000013000b7213 */ /* 0x000fe20000000000 */
[----:B------:R-:W-:Y:S01]  /*1c980*/  @!P6 IMAD.IADD R10, R10, 0x1, -R26 ;  /* 0x000000010a0ae824 */ /* 0x000fe200078e0a1a */
[----:B------:R-:W-:Y:S01]  /*1c990*/  ISETP.GE.AND P5, PT, R19, RZ, PT ;  /* 0x000000ff1300720c */ /* 0x000fe20003fa6270 */
[----:B------:R-:W-:-:S02]  /*1c9a0*/  IMAD.MOV.U32 R19, RZ, RZ, R29 ;  /* 0x000000ffff137224 */ /* 0x000fc400078e001d */
[----:B------:R-:W-:Y:S01]  /*1c9b0*/  @!P0 IMAD.MOV R9, RZ, RZ, -R9 ;  /* 0x000000ffff098224 */ /* 0x000fe200078e0a09 */
[----:B------:R-:W-:Y:S02]  /*1c9c0*/  IABS R4, R18 ;  /* 0x0000001200047213 */ /* 0x000fe40000000000 */
[----:B------:R-:W-:Y:S02]  /*1c9d0*/  ISETP.GE.AND P6, PT, R18, RZ, PT ;  /* 0x000000ff1200720c */ /* 0x000fe40003fc6270 */
[----:B------:R4:W-:Y:S01]  /*1c9e0*/  STL [R1+0x388], R9 ;  /* 0x0003880901007387 */ /* 0x0009e20000100800 */
[----:B------:R-:W-:Y:S01]  /*1c9f0*/  IMAD.MOV.U32 R18, RZ, RZ, R22 ;  /* 0x000000ffff127224 */ /* 0x000fe200078e0016 */
[----:B------:R-:W-:Y:S02]  /*1ca00*/  ISETP.GE.AND P2, PT, R15, RZ, PT ;  /* 0x000000ff0f00720c */ /* 0x000fe40003f46270 */
[----:B------:R-:W5:Y:S04]  /*1ca10*/  LDL.LU R14, [R1+0x65c] ;  /* 0x00065c00010e7983 */ /* 0x000f680000300800 */
[----:B------:R-:W5:Y:S04]  /*1ca20*/  LDL.LU R29, [R1+0x660] ;  /* 0x00066000011d7983 */ /* 0x000f680000300800 */
[----:B------:R-:W5:Y:S04]  /*1ca30*/  LDL.LU R22, [R1+0x668] ;  /* 0x0006680001167983 */ /* 0x000f680000300800 */
[----:B------:R-:W5:Y:S01]  /*1ca40*/  LDL.LU R15, [R1+0x644] ;  /* 0x00064400010f7983 */ /* 0x000f620000300800 */
[----:B------:R-:W-:-:S04]  /*1ca50*/  IMAD.HI.U32 R6, R0, R11, RZ ;  /* 0x0000000b00067227 */ /* 0x000fc800078e00ff */
[----:B------:R-:W-:-:S04]  /*1ca60*/  IMAD.MOV R6, RZ, RZ, -R6 ;  /* 0x000000ffff067224 */ /* 0x000fc800078e0a06 */
[C---:B------:R-:W-:Y:S01]  /*1ca70*/  IMAD R11, R26.reuse, R6, R11 ;  /* 0x000000061a0b7224 */ /* 0x040fe200078e020b */
[----:B------:R-:W-:-:S04]  /*1ca80*/  ISETP.GT.U32.AND P1, PT, R26, R8, PT ;  /* 0x000000081a00720c */ /* 0x000fc80003f24070 */
[----:B------:R-:W-:Y:S01]  /*1ca90*/  ISETP.GT.U32.AND P0, PT, R26, R11, PT ;  /* 0x0000000b1a00720c */ /* 0x000fe20003f04070 */
[----:B------:R-:W-:-:S04]  /*1caa0*/  IMAD.HI.U32 R6, R0, R4, RZ ;  /* 0x0000000400067227 */ /* 0x000fc800078e00ff */
[----:B------:R-:W-:-:S04]  /*1cab0*/  IMAD.MOV R6, RZ, RZ, -R6 ;  /* 0x000000ffff067224 */ /* 0x000fc800078e0a06 */
[----:B------:R-:W-:Y:S02]  /*1cac0*/  @!P1 IMAD.IADD R8, R8, 0x1, -R26 ;  /* 0x0000000108089824 */ /* 0x000fe400078e0a1a */
[C---:B------:R-:W-:Y:S02]  /*1cad0*/  IMAD R4, R26.reuse, R6, R4 ;  /* 0x000000061a047224 */ /* 0x040fe400078e0204 */
[----:B------:R-:W-:Y:S02]  /*1cae0*/  @!P0 IMAD.IADD R11, R11, 0x1, -R26 ;  /* 0x000000010b0b8824 */ /* 0x000fe400078e0a1a */
[----:B------:R-:W-:Y:S01]  /*1caf0*/  @!P3 IMAD.MOV R8, RZ, RZ, -R8 ;  /* 0x000000ffff08b224 */ /* 0x000fe200078e0a08 */
[C---:B------:R-:W-:Y:S02]  /*1cb00*/  ISETP.GT.U32.AND P1, PT, R26.reuse, R4, PT ;  /* 0x000000041a00720c */ /* 0x040fe40003f24070 */
[C---:B------:R-:W-:Y:S02]  /*1cb10*/  ISETP.GT.U32.AND P3, PT, R26.reuse, R11, PT ;  /* 0x0000000b1a00720c */ /* 0x040fe40003f64070 */
[----:B------:R0:W-:Y:S01]  /*1cb20*/  STL [R1+0x384], R8 ;  /* 0x0003840801007387 */ /* 0x0001e20000100800 */
[----:B------:R-:W-:-:S08]  /*1cb30*/  ISETP.GT.U32.AND P0, PT, R26, R10, PT ;  /* 0x0000000a1a00720c */ /* 0x000fd00003f04070 */
[--C-:B------:R-:W-:Y:S02]  /*1cb40*/  @!P1 IMAD.IADD R4, R4, 0x1, -R26.reuse ;  /* 0x0000000104049824 */ /* 0x100fe400078e0a1a */
[----:B------:R-:W-:-:S03]  /*1cb50*/  @!P3 IMAD.IADD R11, R11, 0x1, -R26 ;  /* 0x000000010b0bb824 */ /* 0x000fc600078e0a1a */
[----:B------:R-:W-:Y:S01]  /*1cb60*/  ISETP.GT.U32.AND P1, PT, R26, R4, PT ;  /* 0x000000041a00720c */ /* 0x000fe20003f24070 */
[----:B------:R-:W-:Y:S02]  /*1cb70*/  @!P0 IMAD.IADD R10, R10, 0x1, -R26 ;  /* 0x000000010a0a8824 */ /* 0x000fe400078e0a1a */
[----:B------:R-:W-:Y:S02]  /*1cb80*/  @!P4 IMAD.MOV R7, RZ, RZ, -R7 ;  /* 0x000000ffff07c224 */ /* 0x000fe400078e0a07 */
[----:B------:R-:W-:-:S03]  /*1cb90*/  @!P5 IMAD.MOV R11, RZ, RZ, -R11 ;  /* 0x000000ffff0bd224 */ /* 0x000fc600078e0a0b */
[----:B------:R-:W-:Y:S05]  /*1cba0*/  STL [R1+0x380], R7 ;  /* 0x0003800701007387 */ /* 0x000fea0000100800 */
[----:B------:R-:W-:-:S04]  /*1cbb0*/  @!P1 IMAD.IADD R4, R4, 0x1, -R26 ;  /* 0x0000000104049824 */ /* 0x000fc800078e0a1a */
[----:B------:R-:W-:Y:S01]  /*1cbc0*/  @!P6 IMAD.MOV R4, RZ, RZ, -R4 ;  /* 0x000000ffff04e224 */ /* 0x000fe200078e0a04 */
[----:B--2---:R-:W-:-:S05]  /*1cbd0*/  IABS R6, R13 ;  /* 0x0000000d00067213 */ /* 0x004fca0000000000 */
[----:B------:R-:W-:Y:S01]  /*1cbe0*/  IMAD.HI.U32 R2, R0, R6, RZ ;  /* 0x0000000600027227 */ /* 0x000fe200078e00ff */
[----:B----4-:R-:W-:-:S05]  /*1cbf0*/  IABS R9, R17 ;  /* 0x0000001100097213 */ /* 0x010fca0000000000 */
[----:B0-----:R-:W-:Y:S02]  /*1cc00*/  IMAD.MOV.U32 R8, RZ, RZ, R9 ;  /* 0x000000ffff087224 */ /* 0x001fe400078e0009 */
[----:B------:R-:W-:-:S04]  /*1cc10*/  IMAD.MOV R9, RZ, RZ, -R2 ;  /* 0x000000ffff097224 */ /* 0x000fc800078e0a02 */
[----:B------:R-:W-:Y:S01]  /*1cc20*/  IMAD R6, R26, R9, R6 ;  /* 0x000000091a067224 */ /* 0x000fe200078e0206 */
[----:B---3--:R-:W-:-:S04]  /*1cc30*/  IABS R5, R16 ;  /* 0x0000001000057213 */ /* 0x008fc80000000000 */
[----:B------:R-:W-:Y:S01]  /*1cc40*/  ISETP.GT.U32.AND P3, PT, R26, R6, PT ;  /* 0x000000061a00720c */ /* 0x000fe20003f64070 */
[----:B------:R-:W-:Y:S01]  /*1cc50*/  IMAD.HI.U32 R2, R0, R5, RZ ;  /* 0x0000000500027227 */ /* 0x000fe200078e00ff */
[----:B------:R-:W-:-:S03]  /*1cc60*/  ISETP.GE.AND P0, PT, R16, RZ, PT ;  /* 0x000000ff1000720c */ /* 0x000fc60003f06270 */
[----:B------:R-:W-:Y:S02]  /*1cc70*/  IMAD.MOV R2, RZ, RZ, -R2 ;  /* 0x000000ffff027224 */ /* 0x000fe400078e0a02 */
[----:B------:R-:W-:Y:S02]  /*1cc80*/  IMAD.MOV.U32 R16, RZ, RZ, R10 ;  /* 0x000000ffff107224 */ /* 0x000fe400078e000a */
[----:B------:R-:W-:-:S04]  /*1cc90*/  IMAD R5, R26, R2, R5 ;  /* 0x000000021a057224 */ /* 0x000fc800078e0205 */
[----:B------:R-:W-:Y:S01]  /*1cca0*/  @!P3 IMAD.IADD R6, R6, 0x1, -R26 ;  /* 0x000000010606b824 */ /* 0x000fe200078e0a1a */
[----:B------:R-:W-:Y:S01]  /*1ccb0*/  ISETP.GE.AND P4, PT, R13, RZ, PT ;  /* 0x000000ff0d00720c */ /* 0x000fe20003f86270 */
[----:B------:R-:W-:Y:S01]  /*1ccc0*/  @!P2 IMAD.MOV R16, RZ, RZ, -R16 ;  /* 0x000000ffff10a224 */ /* 0x000fe200078e0a10 */
[C---:B------:R-:W-:Y:S02]  /*1ccd0*/  ISETP.GT.U32.AND P2, PT, R26.reuse, R5, PT ;  /* 0x000000051a00720c */ /* 0x040fe40003f44070 */
[----:B------:R-:W-:Y:S02]  /*1cce0*/  ISETP.GT.U32.AND P3, PT, R26, R6, PT ;  /* 0x000000061a00720c */ /* 0x000fe40003f64070 */
[----:B------:R-:W-:Y:S02]  /*1ccf0*/  ISETP.GE.AND P1, PT, R17, RZ, PT ;  /* 0x000000ff1100720c */ /* 0x000fe40003f26270 */
[----:B------:R-:W2:Y:S01]  /*1cd00*/  LDL.LU R17, [R1+0x66c] ;  /* 0x00066c0001117983 */ /* 0x000ea20000300800 */
[----:B-----5:R-:W-:-:S03]  /*1cd10*/  IABS R12, R15 ;  /* 0x0000000f000c7213 */ /* 0x020fc60000000000 */
[----:B------:R0:W-:Y:S02]  /*1cd20*/  STL [R1+0x378], R16 ;  /* 0x0003781001007387 */ /* 0x0001e40000100800 */
[----:B------:R-:W-:-:S04]  /*1cd30*/  IMAD.HI.U32 R13, R0, R12, RZ ;  /* 0x0000000c000d7227 */ /* 0x000fc800078e00ff */
[----:B------:R-:W-:Y:S01]  /*1cd40*/  IMAD.MOV R13, RZ, RZ, -R13 ;  /* 0x000000ffff0d7224 */ /* 0x000fe200078e0a0d */
[----:B0-----:R-:W3:Y:S04]  /*1cd50*/  LDL.LU R16, [R1+0x670] ;  /* 0x0006700001107983 */ /* 0x001ee80000300800 */
[----:B------:R-:W-:Y:S04]  /*1cd60*/  STL [R1+0x374], R11 ;  /* 0x0003740b01007387 */ /* 0x000fe80000100800 */
[----:B------:R0:W-:Y:S01]  /*1cd70*/  STL [R1+0x370], R4 ;  /* 0x0003700401007387 */ /* 0x0001e20000100800 */
[----:B------:R-:W-:-:S02]  /*1cd80*/  @!P3 IMAD.IADD R6, R6, 0x1, -R26 ;  /* 0x000000010606b824 */ /* 0x000fc400078e0a1a */
[----:B------:R-:W-:Y:S02]  /*1cd90*/  @!P2 IMAD.IADD R5, R5, 0x1, -R26 ;  /* 0x000000010505a824 */ /* 0x000fe400078e0a1a */
[----:B0-----:R-:W-:-:S05]  /*1cda0*/  IMAD R4, R26, R13, R12 ;  /* 0x0000000d1a047224 */ /* 0x001fca00078e020c */
[C---:B------:R-:W-:Y:S02]  /*1cdb0*/  ISETP.GT.U32.AND P3, PT, R26.reuse, R4, PT ;  /* 0x000000041a00720c */ /* 0x040fe40003f64070 */
[----:B------:R-:W-:Y:S01]  /*1cdc0*/  ISETP.GT.U32.AND P2, PT, R26, R5, PT ;  /* 0x000000051a00720c */ /* 0x000fe20003f44070 */
[----:B------:R-:W-:-:S04]  /*1cdd0*/  IMAD.HI.U32 R7, R0, R8, RZ ;  /* 0x0000000800077227 */ /* 0x000fc800078e00ff */
[----:B------:R-:W-:-:S06]  /*1cde0*/  IMAD.MOV R7, RZ, RZ, -R7 ;  /* 0x000000ffff077224 */ /* 0x000fcc00078e0a07 */
[--C-:B------:R-:W-:Y:S01]  /*1cdf0*/  @!P3 IMAD.IADD R4, R4, 0x1, -R26.reuse ;  /* 0x000000010404b824 */ /* 0x100fe200078e0a1a */
[----:B------:R-:W-:Y:S01]  /*1ce00*/  ISETP.GE.AND P6, PT, R15, RZ, PT ;  /* 0x000000ff0f00720c */ /* 0x000fe20003fc6270 */
[----:B------:R-:W-:-:S03]  /*1ce10*/  @!P2 IMAD.IADD R5, R5, 0x1, -R26 ;  /* 0x000000010505a824 */ /* 0x000fc600078e0a1a */
[C---:B------:R-:W-:Y:S01]  /*1ce20*/  ISETP.GT.U32.AND P3, PT, R26.reuse, R4, PT ;  /* 0x000000041a00720c */ /* 0x040fe20003f64070 */
[----:B------:R-:W-:Y:S01]  /*1ce30*/  IMAD R8, R26, R7, R8 ;  /* 0x000000071a087224 */ /* 0x000fe200078e0208 */
[----:B------:R-:W-:Y:S01]  /*1ce40*/  IABS R7, R14 ;  /* 0x0000000e00077213 */ /* 0x000fe20000000000 */
[----:B------:R-:W-:Y:S01]  /*1ce50*/  IMAD.MOV.U32 R15, RZ, RZ, R6 ;  /* 0x000000ffff0f7224 */ /* 0x000fe200078e0006 */
[----:B------:R-:W-:Y:S01]  /*1ce60*/  IABS R2, R22 ;  /* 0x0000001600027213 */ /* 0x000fe20000000000 */
[----:B------:R-:W-:Y:S01]  /*1ce70*/  IMAD.MOV.U32 R12, RZ, RZ, R5 ;  /* 0x000000ffff0c7224 */ /* 0x000fe200078e0005 */
[----:B------:R-:W-:Y:S01]  /*1ce80*/  IABS R9, R29 ;  /* 0x0000001d00097213 */ /* 0x000fe20000000000 */
[----:B------:R-:W-:Y:S02]  /*1ce90*/  @!P4 IMAD.MOV R15, RZ, RZ, -R15 ;  /* 0x000000ffff0fc224 */ /* 0x000fe400078e0a0f */
[----:B------:R-:W-:-:S04]  /*1cea0*/  IMAD.HI.U32 R10, R0, R7, RZ ;  /* 0x00000007000a7227 */ /* 0x000fc800078e00ff */
[----:B------:R-:W-:Y:S01]  /*1ceb0*/  @!P0 IMAD.MOV R12, RZ, RZ, -R12 ;  /* 0x000000ffff0c8224 */ /* 0x000fe200078e0a0c */
[----:B------:R0:W-:Y:S01]  /*1cec0*/  STL [R1+0x368], R15 ;  /* 0x0003680f01007387 */ /* 0x0001e20000100800 */
[----:B------:R-:W-:Y:S02]  /*1ced0*/  IMAD.MOV.U32 R11, RZ, RZ, R2 ;  /* 0x000000ffff0b7224 */ /* 0x000fe400078e0002 */
[----:B------:R-:W-:Y:S02]  /*1cee0*/  IMAD.MOV R2, RZ, RZ, -R10 ;  /* 0x000000ffff027224 */ /* 0x000fe400078e0a0a */
[----:B------:R-:W-:-:S04]  /*1cef0*/  IMAD.HI.U32 R10, R0, R9, RZ ;  /* 0x00000009000a7227 */ /* 0x000fc800078e00ff */
[----:B------:R-:W-:Y:S01]  /*1cf00*/  @!P3 IMAD.IADD R4, R4, 0x1, -R26 ;  /* 0x000000010404b824 */ /* 0x000fe200078e0a1a */
[----:B0-----:R-:W4:Y:S01]  /*1cf10*/  LDL.LU R15, [R1+0x674] ;  /* 0x00067400010f7983 */ /* 0x001f220000300800 */
[----:B------:R-:W-:-:S03]  /*1cf20*/  ISETP.GE.AND P3, PT, R29, RZ, PT ;  /* 0x000000ff1d00720c */ /* 0x000fc60003f66270 */
[----:B------:R-:W-:Y:S01]  /*1cf30*/  STL [R1+0x344], R12 ;  /* 0x0003440c01007387 */ /* 0x000fe20000100800 */
[----:B------:R-:W-:-:S03]  /*1cf40*/  IMAD.MOV R10, RZ, RZ, -R10 ;  /* 0x000000ffff0a7224 */ /* 0x000fc600078e0a0a */
[----:B------:R-:W5:Y:S01]  /*1cf50*/  LDL.LU R29, [R1+0x678] ;  /* 0x00067800011d7983 */ /* 0x000f620000300800 */
[----:B------:R-:W-:-:S05]  /*1cf60*/  IMAD R9, R26, R10, R9 ;  /* 0x0000000a1a097224 */ /* 0x000fca00078e0209 */
[----:B------:R-:W-:-:S13]  /*1cf70*/  ISETP.GT.U32.AND P2, PT, R26, R9, PT ;  /* 0x000000091a00720c */ /* 0x000fda0003f44070 */
[----:B------:R-:W-:Y:S01]  /*1cf80*/  @!P2 IMAD.IADD R9, R9, 0x1, -R26 ;  /* 0x000000010909a824 */ /* 0x000fe200078e0a1a */
[----:B------:R-:W-:Y:S02]  /*1cf90*/  ISETP.GE.AND P2, PT, R22, RZ, PT ;  /* 0x000000ff1600720c */ /* 0x000fe40003f46270 */
[----:B------:R-:W4:Y:S01]  /*1cfa0*/  LDL.LU R22, [R1+0x6ac] ;  /* 0x0006ac0001167983 */ /* 0x000f220000300800 */
[C---:B------:R-:W-:Y:S01]  /*1cfb0*/  ISETP.GT.U32.AND P5, PT, R26.reuse, R8, PT ;  /* 0x000000081a00720c */ /* 0x040fe20003fa4070 */
[----:B------:R-:W-:Y:S02]  /*1cfc0*/  IMAD R2, R26, R2, R7 ;  /* 0x000000021a027224 */ /* 0x000fe400078e0207 */
[----:B------:R-:W-:-:S03]  /*1cfd0*/  IMAD.HI.U32 R7, R0, R11, RZ ;  /* 0x0000000b00077227 */ /* 0x000fc600078e00ff */
[----:B------:R-:W-:-:S07]  /*1cfe0*/  ISETP.GT.U32.AND P4, PT, R26, R2, PT ;  /* 0x000000021a00720c */ /* 0x000fce0003f84070 */
[----:B------:R-:W-:-:S05]  /*1cff0*/  @!P5 IMAD.IADD R8, R8, 0x1, -R26 ;  /* 0x000000010808d824 */ /* 0x000fca00078e0a1a */
[----:B------:R-:W-:Y:S01]  /*1d000*/  ISETP.GT.U32.AND P5, PT, R26, R8, PT ;  /* 0x000000081a00720c */ /* 0x000fe20003fa4070 */
[----:B------:R-:W-:Y:S02]  /*1d010*/  IMAD.MOV R7, RZ, RZ, -R7 ;  /* 0x000000ffff077224 */ /* 0x000fe400078e0a07 */
[----:B------:R-:W-:Y:S02]  /*1d020*/  @!P4 IMAD.IADD R2, R2, 0x1, -R26 ;  /* 0x000000010202c824 */ /* 0x000fe400078e0a1a */
[----:B------:R-:W-:-:S03]  /*1d030*/  IMAD R10, R26, R7, R11 ;  /* 0x000000071a0a7224 */ /* 0x000fc600078e020b */
[----:B------:R-:W-:-:S05]  /*1d040*/  ISETP.GT.U32.AND P0, PT, R26, R2, PT ;  /* 0x000000021a00720c */ /* 0x000fca0003f04070 */
[----:B------:R-:W-:Y:S01]  /*1d050*/  @!P5 IMAD.IADD R8, R8, 0x1, -R26 ;  /* 0x000000010808d824 */ /* 0x000fe200078e0a1a */
[----:B------:R-:W-:Y:S02]  /*1d060*/  ISETP.GT.U32.AND P5, PT, R26, R10, PT ;  /* 0x0000000a1a00720c */ /* 0x000fe40003fa4070 */
[----:B------:R-:W-:Y:S01]  /*1d070*/  ISETP.GE.AND P4, PT, R14, RZ, PT ;  /* 0x000000ff0e00720c */ /* 0x000fe20003f86270 */
[----:B------:R-:W-:-:S04]  /*1d080*/  @!P1 IMAD.MOV R8, RZ, RZ, -R8 ;  /* 0x000000ffff089224 */ /* 0x000fc800078e0a08 */
[--C-:B------:R-:W-:Y:S01]  /*1d090*/  @!P0 IMAD.IADD R2, R2, 0x1, -R26.reuse ;  /* 0x0000000102028824 */ /* 0x100fe200078e0a1a */
[----:B------:R0:W-:Y:S05]  /*1d0a0*/  STL [R1+0x350], R8 ;  /* 0x0003500801007387 */ /* 0x0001ea0000100800 */
[----:B------:R-:W-:Y:S01]  /*1d0b0*/  @!P5 IMAD.IADD R10, R10, 0x1, -R26 ;  /* 0x000000010a0ad824 */ /* 0x000fe200078e0a1a */
[----:B------:R-:W-:Y:S01]  /*1d0c0*/  ISETP.GT.U32.AND P5, PT, R26, R9, PT ;  /* 0x000000091a00720c */ /* 0x000fe20003fa4070 */
[----:B------:R-:W-:Y:S02]  /*1d0d0*/  @!P6 IMAD.MOV R4, RZ, RZ, -R4 ;  /* 0x000000ffff04e224 */ /* 0x000fe400078e0a04 */
[----:B0-----:R-:W-:-:S04]  /*1d0e0*/  IMAD.MOV.U32 R8, RZ, RZ, R2 ;  /* 0x000000ffff087224 */ /* 0x001fc800078e0002 */
[----:B------:R-:W-:Y:S01]  /*1d0f0*/  @!P4 IMAD.MOV R8, RZ, RZ, -R8 ;  /* 0x000000ffff08c224 */ /* 0x000fe200078e0a08 */
[----:B------:R5:W-:Y:S05]  /*1d100*/  STL [R1+0x358], R4 ;  /* 0x0003580401007387 */ /* 0x000bea0000100800 */
[----:B------:R-:W-:Y:S01]  /*1d110*/  @!P5 IMAD.IADD R9, R9, 0x1, -R26 ;  /* 0x000000010909d824 */ /* 0x000fe200078e0a1a */
[----:B------:R-:W-:-:S03]  /*1d120*/  ISETP.GT.U32.AND P1, PT, R26, R10, PT ;  /* 0x0000000a1a00720c */ /* 0x000fc60003f24070 */
[----:B------:R-:W-:-:S04]  /*1d130*/  IMAD.MOV.U32 R12, RZ, RZ, R9 ;  /* 0x000000ffff0c7224 */ /* 0x000fc800078e0009 */
[----:B------:R-:W-:-:S06]  /*1d140*/  @!P3 IMAD.MOV R12, RZ, RZ, -R12 ;  /* 0x000000ffff0cb224 */ /* 0x000fcc00078e0a0c */
[----:B------:R-:W-:-:S04]  /*1d150*/  @!P1 IMAD.IADD R10, R10, 0x1, -R26 ;  /* 0x000000010a0a9824 */ /* 0x000fc800078e0a1a */
[----:B------:R-:W-:Y:S01]  /*1d160*/  @!P2 IMAD.MOV R10, RZ, RZ, -R10 ;  /* 0x000000ffff0aa224 */ /* 0x000fe200078e0a0a */
[----:B--2---:R-:W-:Y:S02]  /*1d170*/  IABS R7, R17 ;  /* 0x0000001100077213 */ /* 0x004fe40000000000 */
[----:B------:R-:W-:Y:S01]  /*1d180*/  ISETP.GE.AND P6, PT, R17, RZ, PT ;  /* 0x000000ff1100720c */ /* 0x000fe20003fc6270 */
[----:B------:R-:W-:Y:S02]  /*1d190*/  IMAD.MOV.U32 R17, RZ, RZ, R18 ;  /* 0x000000ffff117224 */ /* 0x000fe400078e0012 */
[----:B------:R-:W-:Y:S01]  /*1d1a0*/  IMAD.HI.U32 R11, R0, R7, RZ ;  /* 0x00000007000b7227 */ /* 0x000fe200078e00ff */
[----:B------:R-:W2:Y:S04]  /*1d1b0*/  LDL.LU R18, [R1+0x6a8] ;  /* 0x0006a80001127983 */ /* 0x000ea80000300800 */
[----:B------:R-:W-:Y:S01]  /*1d1c0*/  STL [R1+0x360], R8 ;  /* 0x0003600801007387 */ /* 0x000fe20000100800 */
[----:B------:R-:W-:-:S04]  /*1d1d0*/  IMAD.MOV R11, RZ, RZ, -R11 ;  /* 0x000000ffff0b7224 */ /* 0x000fc800078e0a0b */
[----:B------:R-:W-:Y:S01]  /*1d1e0*/  IMAD R7, R26, R11, R7 ;  /* 0x0000000b1a077224 */ /* 0x000fe200078e0207 */
[----:B---3--:R-:W-:Y:S02]  /*1d1f0*/  IABS R6, R16 ;  /* 0x0000001000067213 */ /* 0x008fe40000000000 */
[----:B------:R-:W-:Y:S02]  /*1d200*/  ISETP.GE.AND P5, PT, R16, RZ, PT ;  /* 0x000000ff1000720c */ /* 0x000fe40003fa6270 */
[----:B------:R-:W3:Y:S01]  /*1d210*/  LDL.LU R16, [R1+0x690] ;  /* 0x0006900001107983 */ /* 0x000ee20000300800 */
[----:B------:R-:W-:Y:S01]  /*1d220*/  IMAD.HI.U32 R5, R0, R6, RZ ;  /* 0x0000000600057227 */ /* 0x000fe200078e00ff */
[----:B------:R-:W-:-:S03]  /*1d230*/  ISETP.GT.U32.AND P0, PT, R26, R7, PT ;  /* 0x000000071a00720c */ /* 0x000fc60003f04070 */
[----:B------:R-:W-:-:S04]  /*1d240*/  IMAD.MOV R5, RZ, RZ, -R5 ;  /* 0x000000ffff057224 */ /* 0x000fc800078e0a05 */
[----:B------:R-:W-:-:S05]  /*1d250*/  IMAD R6, R26, R5, R6 ;  /* 0x000000051a067224 */ /* 0x000fca00078e0206 */
[----:B------:R-:W-:Y:S01]  /*1d260*/  ISETP.GT.U32.AND P4, PT, R26, R6, PT ;  /* 0x000000061a00720c */ /* 0x000fe20003f84070 */
[--C-:B------:R-:W-:Y:S01]  /*1d270*/  @!P0 IMAD.IADD R7, R7, 0x1, -R26.reuse ;  /* 0x0000000107078824 */ /* 0x100fe200078e0a1a */
[----:B------:R-:W-:Y:S04]  /*1d280*/  STL [R1+0x35c], R12 ;  /* 0x00035c0c01007387 */ /* 0x000fe80000100800 */
[----:B------:R-:W-:Y:S07]  /*1d290*/  STL [R1+0x354], R10 ;  /* 0x0003540a01007387 */ /* 0x000fee0000100800 */
[----:B------:R-:W-:Y:S01]  /*1d2a0*/  @!P4 IMAD.IADD R6, R6, 0x1, -R26 ;  /* 0x000000010606c824 */ /* 0x000fe200078e0a1a */
[----:B------:R-:W-:-:S04]  /*1d2b0*/  ISETP.GT.U32.AND P3, PT, R26, R7, PT ;  /* 0x000000071a00720c */ /* 0x000fc80003f64070 */
[----:B------:R-:W-:-:S09]  /*1d2c0*/  ISETP.GT.U32.AND P4, PT, R26, R6, PT ;  /* 0x000000061a00720c */ /* 0x000fd20003f84070 */
[----:B------:R-:W-:-:S04]  /*1d2d0*/  @!P3 IMAD.IADD R7, R7, 0x1, -R26 ;  /* 0x000000010707b824 */ /* 0x000fc800078e0a1a */
[----:B------:R-:W-:Y:S01]  /*1d2e0*/  @!P4 IMAD.IADD R6, R6, 0x1, -R26 ;  /* 0x000000010606c824 */ /* 0x000fe200078e0a1a */
[----:B-----5:R-:W-:Y:S02]  /*1d2f0*/  IABS R4, R29 ;  /* 0x0000001d00047213 */ /* 0x020fe40000000000 */
[----:B------:R-:W-:Y:S02]  /*1d300*/  ISETP.GE.AND P0, PT, R29, RZ, PT ;  /* 0x000000ff1d00720c */ /* 0x000fe40003f06270 */
[----:B------:R-:W5:Y:S01]  /*1d310*/  LDL.LU R29, [R1+0x6b0] ;  /* 0x0006b000011d7983 */ /* 0x000f620000300800 */
[----:B------:R-:W-:-:S05]  /*1d320*/  @!P6 IMAD.MOV R7, RZ, RZ, -R7 ;  /* 0x000000ffff07e224 */ /* 0x000fca00078e0a07 */
[----:B------:R-:W-:Y:S01]  /*1d330*/  STL [R1+0x34c], R7 ;  /* 0x00034c0701007387 */ /* 0x000fe20000100800 */
[----:B----4-:R-:W-:Y:S02]  /*1d340*/  IABS R2, R22 ;  /* 0x0000001600027213 */ /* 0x010fe40000000000 */
[----:B------:R-:W-:Y:S01]  /*1d350*/  ISETP.GE.AND P2, PT, R22, RZ, PT ;  /* 0x000000ff1600720c */ /* 0x000fe20003f46270 */
[----:B------:R-:W-:-:S04]  /*1d360*/  IMAD.MOV.U32 R22, RZ, RZ, R6 ;  /* 0x000000ffff167224 */ /* 0x000fc800078e0006 */
[----:B------:R-:W-:-:S05]  /*1d370*/  @!P5 IMAD.MOV R22, RZ, RZ, -R22 ;  /* 0x000000ffff16d224 */ /* 0x000fca00078e0a16 */
[----:B------:R0:W-:Y:S04]  /*1d380*/  STL [R1+0x348], R22 ;  /* 0x0003481601007387 */ /* 0x0001e80000100800 */
[----:B0-----:R-:W4:Y:S01]  /*1d390*/  LDL.LU R22, [R1+0x6b8] ;  /* 0x0006b80001167983 */ /* 0x001f220000300800 */
[----:B------:R-:W-:Y:S01]  /*1d3a0*/  IABS R5, R15 ;  /* 0x0000000f00057213 */ /* 0x000fe20000000000 */
[----:B------:R-:W-:-:S04]  /*1d3b0*/  IMAD.HI.U32 R8, R0, R4, RZ ;  /* 0x0000000400087227 */ /* 0x000fc800078e00ff */
[----:B------:R-:W-:-:S04]  /*1d3c0*/  IMAD.HI.U32 R11, R0, R5, RZ ;  /* 0x00000005000b7227 */ /* 0x000fc800078e00ff */
[----:B------:R-:W-:Y:S02]  /*1d3d0*/  IMAD.MOV R9, RZ, RZ, -R11 ;  /* 0x000000ffff097224 */ /* 0x000fe400078e0a0b */
[----:B------:R-:W-:Y:S02]  /*1d3e0*/  IMAD.MOV R8, RZ, RZ, -R8 ;  /* 0x000000ffff087224 */ /* 0x000fe400078e0a08 */
[C---:B------:R-:W-:Y:S02]  /*1d3f0*/  IMAD R5, R26.reuse, R9, R5 ;  /* 0x000000091a057224 */ /* 0x040fe400078e0205 */
[----:B------:R-:W-:-:S03]  /*1d400*/  IMAD R4, R26, R8, R4 ;  /* 0x000000081a047224 */ /* 0x000fc600078e0204 */
[----:B------:R-:W-:Y:S01]  /*1d410*/  ISETP.GT.U32.AND P3, PT, R26, R5, PT ;  /* 0x000000051a00720c */ /* 0x000fe20003f64070 */
[----:B------:R-:W-:Y:S01]  /*1d420*/  IMAD.HI.U32 R12, R0, R2, RZ ;  /* 0x00000002000c7227 */ /* 0x000fe200078e00ff */
[----:B------:R-:W-:-:S03]  /*1d430*/  ISETP.GT.U32.AND P4, PT, R26, R4, PT ;  /* 0x000000041a00720c */ /* 0x000fc60003f84070 */
[----:B------:R-:W-:-:S04]  /*1d440*/  IMAD.MOV R12, RZ, RZ, -R12 ;  /* 0x000000ffff0c7224 */ /* 0x000fc800078e0a0c */
[----:B------:R-:W-:-:S04]  /*1d450*/  IMAD R2, R26, R12, R2 ;  /* 0x0000000c1a027224 */ /* 0x000fc800078e0202 */
[--C-:B------:R-:W-:Y:S01]  /*1d460*/  @!P3 IMAD.IADD R5, R5, 0x1, -R26.reuse ;  /* 0x000000010505b824 */ /* 0x100fe200078e0a1a */
[----:B------:R-:W-:Y:S01]  /*1d470*/  ISETP.GT.U32.AND P3, PT, R26, R2, PT ;  /* 0x000000021a00720c */ /* 0x000fe20003f64070 */
[----:B------:R-:W-:Y:S01]  /*1d480*/  @!P4 IMAD.IADD R4, R4, 0x1, -R26 ;  /* 0x000000010404c824 */ /* 0x000fe200078e0a1a */
[----:B------:R-:W-:Y:S02]  /*1d490*/  IABS R9, R19 ;  /* 0x0000001300097213 */ /* 0x000fe40000000000 */
[----:B------:R-:W-:Y:S02]  /*1d4a0*/  ISETP.GT.U32.AND P6, PT, R26, R5, PT ;  /* 0x000000051a00720c */ /* 0x000fe40003fc4070 */
[----:B------:R-:W-:Y:S01]  /*1d4b0*/  IABS R10, R17 ;  /* 0x00000011000a7213 */ /* 0x000fe20000000000 */
[----:B------:R-:W-:Y:S01]  /*1d4c0*/  IMAD.HI.U32 R13, R0, R9, RZ ;  /* 0x00000009000d7227 */ /* 0x000fe200078e00ff */
[----:B------:R-:W-:Y:S02]  /*1d4d0*/  ISETP.GT.U32.AND P4, PT, R26, R4, PT ;  /* 0x000000041a00720c */ /* 0x000fe40003f84070 */
[----:B------:R-:W-:Y:S01]  /*1d4e0*/  ISETP.GE.AND P1, PT, R15, RZ, PT ;  /* 0x000000ff0f00720c */ /* 0x000fe20003f26270 */
[----:B------:R-:W-:-:S04]  /*1d4f0*/  IMAD.HI.U32 R14, R0, R10, RZ ;  /* 0x0000000a000e7227 */ /* 0x000fc800078e00ff */
[----:B------:R-:W-:Y:S02]  /*1d500*/  IMAD.MOV R13, RZ, RZ, -R13 ;  /* 0x000000ffff0d7224 */ /* 0x000fe400078e0a0d */
[----:B------:R-:W-:Y:S02]  /*1d510*/  @!P3 IMAD.IADD R2, R2, 0x1, -R26 ;  /* 0x000000010202b824 */ /* 0x000fe400078e0a1a */
[----:B------:R-:W-:Y:S02]  /*1d520*/  IMAD.MOV R14, RZ, RZ, -R14 ;  /* 0x000000ffff0e7224 */ /* 0x000fe400078e0a0e */
[C---:B------:R-:W-:Y:S02]  /*1d530*/  IMAD R9, R26.reuse, R13, R9 ;  /* 0x0000000d1a097224 */ /* 0x040fe400078e0209 */
[----:B------:R-:W-:Y:S01]  /*1d540*/  @!P6 IMAD.IADD R5, R5, 0x1, -R26 ;  /* 0x000000010505e824 */ /* 0x000fe200078e0a1a */
[C---:B------:R-:W-:Y:S01]  /*1d550*/  ISETP.GT.U32.AND P3, PT, R26.reuse, R2, PT ;  /* 0x000000021a00720c */ /* 0x040fe20003f64070 */
[----:B------:R-:W-:-:S02]  /*1d560*/  IMAD R14, R26, R14, R10 ;  /* 0x0000000e1a0e7224 */ /* 0x000fc400078e020a */
[----:B------:R-:W-:Y:S01]  /*1d570*/  @!P4 IMAD.IADD R4, R4, 0x1, -R26 ;  /* 0x000000010404c824 */ /* 0x000fe200078e0a1a */
[----:B------:R-:W-:Y:S01]  /*1d580*/  ISETP.GT.U32.AND P4, PT, R26, R9, PT ;  /* 0x000000091a00720c */ /* 0x000fe20003f84070 */
[----:B------:R-:W-:Y:S02]  /*1d590*/  IMAD.MOV.U32 R7, RZ, RZ, R17 ;  /* 0x000000ffff077224 */ /* 0x000fe400078e0011 */
[----:B------:R-:W4:Y:S01]  /*1d5a0*/  LDL.LU R17, [R1+0x6c4] ;  /* 0x0006c40001117983 */ /* 0x000f220000300800 */
[----:B------:R-:W-:-:S05]  /*1d5b0*/  IMAD.MOV.U32 R13, RZ, RZ, R4 ;  /* 0x000000ffff0d7224 */ /* 0x000fca00078e0004 */
[----:B------:R-:W-:-:S04]  /*1d5c0*/  @!P3 IMAD.IADD R2, R2, 0x1, -R26 ;  /* 0x000000010202b824 */ /* 0x000fc800078e0a1a */
[----:B------:R-:W-:Y:S02]  /*1d5d0*/  @!P4 IMAD.IADD R9, R9, 0x1, -R26 ;  /* 0x000000010909c824 */ /* 0x000fe400078e0a1a */
[----:B------:R-:W-:Y:S01]  /*1d5e0*/  @!P0 IMAD.MOV R13, RZ, RZ, -R13 ;  /* 0x000000ffff0d8224 */ /* 0x000fe200078e0a0d */
[----:B--2---:R-:W-:-:S05]  /*1d5f0*/  IABS R11, R18 ;  /* 0x00000012000b7213 */ /* 0x004fca0000000000 */
[----:B------:R-:W-:Y:S01]  /*1d600*/  IMAD.HI.U32 R15, R0, R11, RZ ;  /* 0x0000000b000f7227 */ /* 0x000fe200078e00ff */
[----:B---3--:R-:W-:-:S05]  /*1d610*/  IABS R8, R16 ;  /* 0x0000001000087213 */ /* 0x008fca0000000000 */
[----:B------:R-:W-:-:S04]  /*1d620*/  IMAD.HI.U32 R12, R0, R8, RZ ;  /* 0x00000008000c7227 */ /* 0x000fc800078e00ff */
[----:B------:R-:W-:Y:S01]  /*1d630*/  IMAD.MOV R12, RZ, RZ, -R12 ;  /* 0x000000ffff0c7224 */ /* 0x000fe200078e0a0c */
[----:B------:R-:W-:Y:S01]  /*1d640*/  ISETP.GE.AND P5, PT, R16, RZ, PT ;  /* 0x000000ff1000720c */ /* 0x000fe20003fa6270 */
[----:B------:R-:W-:Y:S02]  /*1d650*/  IMAD.MOV.U32 R16, RZ, RZ, R5 ;  /* 0x000000ffff107224 */ /* 0x000fe400078e0005 */
[C---:B------:R-:W-:Y:S02]  /*1d660*/  IMAD R8, R26.reuse, R12, R8 ;  /* 0x0000000c1a087224 */ /* 0x040fe400078e0208 */
[----:B------:R-:W-:Y:S02]  /*1d670*/  IMAD.MOV R15, RZ, RZ, -R15 ;  /* 0x000000ffff0f7224 */ /* 0x000fe400078e0a0f */
[----:B------:R-:W-:Y:S01]  /*1d680*/  @!P1 IMAD.MOV R16, RZ, RZ, -R16 ;  /* 0x000000ffff109224 */ /* 0x000fe200078e0a10 */
[C---:B------:R-:W-:Y:S02]  /*1d690*/  ISETP.GT.U32.AND P6, PT, R26.reuse, R8, PT ;  /* 0x000000081a00720c */ /* 0x040fe40003fc4070 */
[C---:B------:R-:W-:Y:S01]  /*1d6a0*/  ISETP.GT.U32.AND P1, PT, R26.reuse, R14, PT ;  /* 0x0000000e1a00720c */ /* 0x040fe20003f24070 */
[----:B------:R-:W-:-:S02]  /*1d6b0*/  IMAD R11, R26, R15, R11 ;  /* 0x0000000f1a0b7224 */ /* 0x000fc400078e020b */
[----:B------:R-:W-:Y:S02]  /*1d6c0*/  IMAD.MOV.U32 R12, RZ, RZ, R19 ;  /* 0x000000ffff0c7224 */ /* 0x000fe400078e0013 */
[----:B------:R-:W2:Y:S01]  /*1d6d0*/  LDL.LU R19, [R1+0x6c8] ;  /* 0x0006c80001137983 */ /* 0x000ea20000300800 */
[----:B------:R-:W-:-:S05]  /*1d6e0*/  ISETP.GT.U32.AND P3, PT, R26, R11, PT ;  /* 0x0000000b1a00720c */ /* 0x000fca0003f64070 */
[--C-:B------:R-:W-:Y:S02]  /*1d6f0*/  @!P6 IMAD.IADD R8, R8, 0x1, -R26.reuse ;  /* 0x000000010808e824 */ /* 0x100fe400078e0a1a */
[----:B------:R-:W-:Y:S01]  /*1d700*/  @!P1 IMAD.IADD R14, R14, 0x1, -R26 ;  /* 0x000000010e0e9824 */ /* 0x000fe200078e0a1a */
[C---:B------:R-:W-:Y:S02]  /*1d710*/  ISETP.GT.U32.AND P1, PT, R26.reuse, R9, PT ;  /* 0x000000091a00720c */ /* 0x040fe40003f24070 */
[----:B------:R-:W-:-:S03]  /*1d720*/  ISETP.GT.U32.AND P4, PT, R26, R8, PT ;  /* 0x000000081a00720c */ /* 0x000fc60003f84070 */
[----:B------:R-:W-:Y:S01]  /*1d730*/  @!P3 IMAD.IADD R11, R11, 0x1, -R26 ;  /* 0x000000010b0bb824 */ /* 0x000fe200078e0a1a */
[----:B------:R-:W-:-:S04]  /*1d740*/  ISETP.GE.AND P6, PT, R7, RZ, PT ;  /* 0x000000ff0700720c */ /* 0x000fc80003fc6270 */
[----:B------:R-:W-:-:S03]  /*1d750*/  ISETP.GT.U32.AND P3, PT, R26, R11, PT ;  /* 0x0000000b1a00720c */ /* 0x000fc60003f64070 */
[--C-:B------:R-:W-:Y:S01]  /*1d760*/  @!P1 IMAD.IADD R9, R9, 0x1, -R26.reuse ;  /* 0x0000000109099824 */ /* 0x100fe200078e0a1a */
[----:B------:R0:W-:Y:S01]  /*1d770*/  STL [R1+0x340], R16 ;  /* 0x0003401001007387 */ /* 0x0001e20000100800 */
[----:B------:R-:W-:Y:S01]  /*1d780*/  @!P4 IMAD.IADD R8, R8, 0x1, -R26 ;  /* 0x000000010808c824 */ /* 0x000fe200078e0a1a */
[----:B-----5:R-:W-:Y:S01]  /*1d790*/  IABS R6, R29 ;  /* 0x0000001d00067213 */ /* 0x020fe20000000000 */
[----:B------:R-:W-:Y:S01]  /*1d7a0*/  IMAD.MOV.U32 R7, RZ, RZ, R2 ;  /* 0x000000ffff077224 */ /* 0x000fe200078e0002 */
[----:B0-----:R-:W3:Y:S03]  /*1d7b0*/  LDL.LU R16, [R1+0x6cc] ;  /* 0x0006cc0001107983 */ /* 0x001ee60000300800 */
[----:B------:R-:W-:-:S04]  /*1d7c0*/  IMAD.MOV.U32 R4, RZ, RZ, R6 ;  /* 0x000000ffff047224 */ /* 0x000fc800078e0006 */
[----:B------:R-:W-:-:S04]  /*1d7d0*/  IMAD.HI.U32 R6, R0, R4, RZ ;  /* 0x0000000400067227 */ /* 0x000fc800078e00ff */
[----:B------:R-:W-:-:S04]  /*1d7e0*/  IMAD.MOV R6, RZ, RZ, -R6 ;  /* 0x000000ffff067224 */ /* 0x000fc800078e0a06 */
[C---:B------:R-:W-:Y:S01]  /*1d7f0*/  IMAD R4, R26.reuse, R6, R4 ;  /* 0x000000061a047224 */ /* 0x040fe200078e0204 */
[----:B------:R0:W-:Y:S04]  /*1d800*/  STL [R1+0x33c], R13 ;  /* 0x00033c0d01007387 */ /* 0x0001e80000100800 */
[----:B------:R-:W-:Y:S01]  /*1d810*/  ISETP.GT.U32.AND P1, PT, R26, R4, PT ;  /* 0x000000041a00720c */ /* 0x000fe20003f24070 */
[----:B------:R-:W-:Y:S02]  /*1d820*/  @!P2 IMAD.MOV R7, RZ, RZ, -R7 ;  /* 0x000000ffff07a224 */ /* 0x000fe400078e0a07 */
[----:B0-----:R-:W-:-:S03]  /*1d830*/  IMAD.MOV.U32 R13, RZ, RZ, R8 ;  /* 0x000000ffff0d7224 */ /* 0x001fc600078e0008 */
[----:B------:R2:W-:Y:S01]  /*1d840*/  STL [R1+0x338], R7 ;  /* 0x0003380701007387 */ /* 0x0005e20000100800 */
[----:B------:R-:W-:Y:S01]  /*1d850*/  ISETP.GE.AND P4, PT, R18, RZ, PT ;  /* 0x000000ff1200720c */ /* 0x000fe20003f86270 */
[----:B------:R-:W-:Y:S02]  /*1d860*/  @!P5 IMAD.MOV R13, RZ, RZ, -R13 ;  /* 0x000000ffff0dd224 */ /* 0x000fe400078e0a0d */
[----:B------:R-:W5:Y:S01]  /*1d870*/  LDL.LU R18, [R1+0x6f4] ;  /* 0x0006f40001127983 */ /* 0x000f620000300800 */
[--C-:B------:R-:W-:Y:S01]  /*1d880*/  @!P3 IMAD.IADD R11, R11, 0x1, -R26.reuse ;  /* 0x000000010b0bb824 */ /* 0x100fe200078e0a1a */
[----:B------:R-:W-:Y:S01]  /*1d890*/  ISETP.GE.AND P3, PT, R29, RZ, PT ;  /* 0x000000ff1d00720c */ /* 0x000fe20003f66270 */
[----:B------:R-:W-:Y:S01]  /*1d8a0*/  @!P1 IMAD.IADD R4, R4, 0x1, -R26 ;  /* 0x0000000104049824 */ /* 0x000fe200078e0a1a */
[----:B------:R-:W5:Y:S01]  /*1d8b0*/  LDL.LU R29, [R1+0x6e8] ;  /* 0x0006e800011d7983 */ /* 0x000f620000300800 */
[----:B----4-:R-:W-:-:S03]  /*1d8c0*/  IABS R5, R22 ;  /* 0x0000001600057213 */ /* 0x010fc60000000000 */
[----:B------:R-:W-:Y:S01]  /*1d8d0*/  STL [R1+0x334], R13 ;  /* 0x0003340d01007387 */ /* 0x000fe20000100800 */
[----:B------:R-:W-:-:S03]  /*1d8e0*/  ISETP.GE.AND P1, PT, R22, RZ, PT ;  /* 0x000000ff1600720c */ /* 0x000fc60003f26270 */
[----:B------:R-:W4:Y:S01]  /*1d8f0*/  LDL.LU R22, [R1+0x6f8] ;  /* 0x0006f80001167983 */ /* 0x000f220000300800 */
[----:B------:R-:W-:Y:S01]  /*1d900*/  ISETP.GT.U32.AND P2, PT, R26, R14, PT ;  /* 0x0000000e1a00720c */ /* 0x000fe20003f44070 */
[----:B------:R-:W-:-:S04]  /*1d910*/  IMAD.HI.U32 R2, R0, R5, RZ ;  /* 0x0000000500027227 */ /* 0x000fc800078e00ff */
[----:B------:R-:W-:-:S04]  /*1d920*/  IMAD.MOV R2, RZ, RZ, -R2 ;  /* 0x000000ffff027224 */ /* 0x000fc800078e0a02 */
[----:B------:R-:W-:-:S04]  /*1d930*/  IMAD R2, R26, R2, R5 ;  /* 0x000000021a027224 */ /* 0x000fc800078e0205 */
[----:B------:R-:W-:Y:S01]  /*1d940*/  @!P2 IMAD.IADD R14, R14, 0x1, -R26 ;  /* 0x000000010e0ea824 */ /* 0x000fe200078e0a1a */
[----:B------:R-:W-:Y:S02]  /*1d950*/  ISETP.GT.U32.AND P2, PT, R26, R2, PT ;  /* 0x000000021a00720c */ /* 0x000fe40003f44070 */
[----:B------:R-:W-:Y:S02]  /*1d960*/  ISETP.GE.AND P0, PT, R12, RZ, PT ;  /* 0x000000ff0c00720c */ /* 0x000fe40003f06270 */
[----:B------:R-:W-:-:S09]  /*1d970*/  ISETP.GT.U32.AND P5, PT, R26, R4, PT ;  /* 0x000000041a00720c */ /* 0x000fd20003fa4070 */
[----:B------:R-:W-:-:S05]  /*1d980*/  @!P2 IMAD.IADD R2, R2, 0x1, -R26 ;  /* 0x000000010202a824 */ /* 0x000fca00078e0a1a */
[----:B------:R-:W-:Y:S01]  /*1d990*/  ISETP.GT.U32.AND P2, PT, R26, R2, PT ;  /* 0x000000021a00720c */ /* 0x000fe20003f44070 */
[----:B------:R-:W-:Y:S02]  /*1d9a0*/  @!P0 IMAD.MOV R9, RZ, RZ, -R9 ;  /* 0x000000ffff098224 */ /* 0x000fe400078e0a09 */
[----:B------:R-:W-:-:S03]  /*1d9b0*/  @!P4 IMAD.MOV R11, RZ, RZ, -R11 ;  /* 0x000000ffff0bc224 */ /* 0x000fc600078e0a0b */
[----:B------:R0:W-:Y:S01]  /*1d9c0*/  STL [R1+0x330], R9 ;  /* 0x0003300901007387 */ /* 0x0001e20000100800 */
[----:B------:R-:W-:-:S05]  /*1d9d0*/  IABS R10, R17 ;  /* 0x00000011000a7213 */ /* 0x000fca0000000000 */
[----:B------:R-:W-:-:S04]  /*1d9e0*/  IMAD.HI.U32 R6, R0, R10, RZ ;  /* 0x0000000a00067227 */ /* 0x000fc800078e00ff */
[----:B------:R-:W-:-:S04]  /*1d9f0*/  IMAD.MOV R6, RZ, RZ, -R6 ;  /* 0x000000ffff067224 */ /* 0x000fc800078e0a06 */
[----:B------:R-:W-:Y:S02]  /*1da00*/  IMAD R10, R26, R6, R10 ;  /* 0x000000061a0a7224 */ /* 0x000fe400078e020a */
[----:B------:R-:W-:-:S03]  /*1da10*/  @!P2 IMAD.IADD R2, R2, 0x1, -R26 ;  /* 0x000000010202a824 */ /* 0x000fc600078e0a1a */
[----:B------:R-:W-:Y:S01]  /*1da20*/  ISETP.GT.U32.AND P0, PT, R26, R10, PT ;  /* 0x0000000a1a00720c */ /* 0x000fe20003f04070 */
[----:B------:R-:W-:-:S04]  /*1da30*/  @!P5 IMAD.IADD R4, R4, 0x1, -R26 ;  /* 0x000000010404d824 */ /* 0x000fc800078e0a1a */
[----:B------:R-:W-:-:S08]  /*1da40*/  @!P3 IMAD.MOV R4, RZ, RZ, -R4 ;  /* 0x000000ffff04b224 */ /* 0x000fd000078e0a04 */
[----:B------:R-:W-:Y:S01]  /*1da50*/  @!P0 IMAD.IADD R10, R10, 0x1, -R26 ;  /* 0x000000010a0a8824 */ /* 0x000fe200078e0a1a */
[----:B--2---:R-:W-:-:S05]  /*1da60*/  IABS R7, R19 ;  /* 0x0000001300077213 */ /* 0x004fca0000000000 */
[----:B------:R-:W-:-:S04]  /*1da70*/  IMAD.HI.U32 R12, R0, R7, RZ ;  /* 0x00000007000c7227 */ /* 0x000fc800078e00ff */
[----:B------:R-:W-:Y:S02]  /*1da80*/  IMAD.MOV R8, RZ, RZ, -R12 ;  /* 0x000000ffff087224 */ /* 0x000fe400078e0a0c */
[----:B------:R-:W-:-:S04]  /*1da90*/  IMAD.MOV.U32 R12, RZ, RZ, R14 ;  /* 0x000000ffff0c7224 */ /* 0x000fc800078e000e */
[----:B------:R-:W-:Y:S01]  /*1daa0*/  @!P6 IMAD.MOV R12, RZ, RZ, -R12 ;  /* 0x000000ffff0ce224 */ /* 0x000fe200078e0a0c */
[----:B------:R-:W-:-:S04]  /*1dab0*/  ISETP.GE.AND P6, PT, R17, RZ, PT ;  /* 0x000000ff1100720c */ /* 0x000fc80003fc6270 */
[----:B------:R-:W-:Y:S01]  /*1dac0*/  STL [R1+0x32c], R12 ;  /* 0x00032c0c01007387 */ /* 0x000fe20000100800 */
[----:B0-----:R-:W-:-:S03]  /*1dad0*/  IMAD R9, R26, R8, R7 ;  /* 0x000000081a097224 */ /* 0x001fc600078e0207 */
[----:B------:R-:W-:Y:S01]  /*1dae0*/  STL [R1+0x320], R11 ;  /* 0x0003200b01007387 */ /* 0x000fe20000100800 */
[----:B------:R-:W-:-:S03]  /*1daf0*/  IMAD.MOV.U32 R7, RZ, RZ, R2 ;  /* 0x000000ffff077224 */ /* 0x000fc600078e0002 */
[----:B------:R-:W2:Y:S01]  /*1db00*/  LDL R17, [R1+0x6fc] ;  /* 0x0006fc0001117983 */ /* 0x000ea20000100800 */
[----:B------:R-:W-:Y:S01]  /*1db10*/  @!P1 IMAD.MOV R7, RZ, RZ, -R7 ;  /* 0x000000ffff079224 */ /* 0x000fe200078e0a07 */
[----:B------:R-:W-:Y:S02]  /*1db20*/  ISETP.GE.AND P4, PT, R19, RZ, PT ;  /* 0x000000ff1300720c */ /* 0x000fe40003f86270 */
[----:B------:R-:W2:Y:S04]  /*1db30*/  LDL R19, [R1+0x700] ;  /* 0x0007000001137983 */ /* 0x000ea80000100800 */
[----:B------:R0:W-:Y:S04]  /*1db40*/  STL [R1+0x324], R4 ;  /* 0x0003240401007387 */ /* 0x0001e80000100800 */
[----:B------:R2:W-:Y:S01]  /*1db50*/  STL [R1+0x328], R7 ;  /* 0x0003280701007387 */ /* 0x0005e20000100800 */
[----:B---3--:R-:W-:-:S02]  /*1db60*/  IABS R5, R16 ;  /* 0x0000001000057213 */ /* 0x008fc40000000000 */
[----:B------:R-:W-:Y:S02]  /*1db70*/  ISETP.GE.AND P5, PT, R16, RZ, PT ;  /* 0x000000ff1000720c */ /* 0x000fe40003fa6270 */
[----:B-----5:R-:W-:Y:S02]  /*1db80*/  ISETP.GE.AND P0, PT, R18, RZ, PT ;  /* 0x000000ff1200720c */ /* 0x020fe40003f06270 */
[----:B0-----:R-:W-:Y:S02]  /*1db90*/  IABS R4, R18 ;  /* 0x0000001200047213 */ /* 0x001fe40000000000 */
[----:B------:R-:W3:Y:S01]  /*1dba0*/  LDL.LU R18, [R1+0x704] ;  /* 0x0007040001127983 */ /* 0x000ee20000300800 */
[----:B----4-:R-:W-:Y:S02]  /*1dbb0*/  ISETP.GE.AND P1, PT, R22, RZ, PT ;  /* 0x000000ff1600720c */ /* 0x010fe40003f26270 */
[----:B------:R-:W-:Y:S02]  /*1dbc0*/  IABS R2, R22 ;  /* 0x0000001600027213 */ /* 0x000fe40000000000 */
[----:B------:R-:W4:Y:S04]  /*1dbd0*/  LDL.LU R22, [R1+0x70c] ;  /* 0x00070c0001167983 */ /* 0x000f280000300800 */
[----:B------:R-:W5:Y:S01]  /*1dbe0*/  LDL.LU R16, [R1+0x724] ;  /* 0x0007240001107983 */ /* 0x000f620000300800 */
[----:B------:R-:W-:-:S02]  /*1dbf0*/  ISETP.GT.U32.AND P2, PT, R26, R9, PT ;  /* 0x000000091a00720c */ /* 0x000fc40003f44070 */
[----:B------:R-:W-:Y:S01]  /*1dc00*/  ISETP.GT.U32.AND P3, PT, R26, R10, PT ;  /* 0x0000000a1a00720c */ /* 0x000fe20003f64070 */
[----:B------:R-:W-:-:S10]  /*1dc10*/  IMAD.HI.U32 R6, R0, R5, RZ ;  /* 0x0000000500067227 */ /* 0x000fd400078e00ff */
[----:B------:R-:W-:-:S05]  /*1dc20*/  @!P2 IMAD.IADD R9, R9, 0x1, -R26 ;  /* 0x000000010909a824 */ /* 0x000fca00078e0a1a */
[----:B------:R-:W-:Y:S01]  /*1dc30*/  ISETP.GT.U32.AND P2, PT, R26, R9, PT ;  /* 0x000000091a00720c */ /* 0x000fe20003f44070 */
[----:B------:R-:W-:Y:S02]  /*1dc40*/  IMAD.MOV R6, RZ, RZ, -R6 ;  /* 0x000000ffff067224 */ /* 0x000fe400078e0a06 */
[----:B------:R-:W-:Y:S02]  /*1dc50*/  @!P3 IMAD.IADD R10, R10, 0x1, -R26 ;  /* 0x000000010a0ab824 */ /* 0x000fe400078e0a1a */
[----:B------:R-:W-:Y:S01]  /*1dc60*/  IMAD R5, R26, R6, R5 ;  /* 0x000000061a057224 */ /* 0x000fe200078e0205 */
[----:B------:R-:W-:Y:S01]  /*1dc70*/  IABS R6, R29 ;  /* 0x0000001d00067213 */ /* 0x000fe20000000000 */
[----:B------:R-:W-:-:S04]  /*1dc80*/  IMAD.HI.U32 R11, R0, R4, RZ ;  /* 0x00000004000b7227 */ /* 0x000fc800078e00ff */
[----:B------:R-:W-:-:S04]  /*1dc90*/  IMAD.HI.U32 R14, R0, R2, RZ ;  /* 0x00000002000e7227 */ /* 0x000fc800078e00ff */
[----:B------:R-:W-:Y:S02]  /*1dca0*/  @!P2 IMAD.IADD R9, R9, 0x1, -R26 ;  /* 0x000000010909a824 */ /* 0x000fe400078e0a1a */
[----:B------:R-:W-:Y:S02]  /*1dcb0*/  @!P6 IMAD.MOV R10, RZ, RZ, -R10 ;  /* 0x000000ffff0ae224 */ /* 0x000fe400078e0a0a */
[----:B------:R-:W-:Y:S02]  /*1dcc0*/  IMAD.MOV R11, RZ, RZ, -R11 ;  /* 0x000000ffff0b7224 */ /* 0x000fe400078e0a0b */
[----:B------:R-:W-:Y:S02]  /*1dcd0*/  IMAD.MOV R14, RZ, RZ, -R14 ;  /* 0x000000ffff0e7224 */ /* 0x000fe400078e0a0e */
[----:B------:R-:W-:Y:S02]  /*1dce0*/  @!P4 IMAD.MOV R9, RZ, RZ, -R9 ;  /* 0x000000ffff09c224 */ /* 0x000fe400078e0a09 */
[----:B------:R-:W-:Y:S01]  /*1dcf0*/  IMAD.HI.U32 R13, R0, R6, RZ ;  /* 0x00000006000d7227 */ /* 0x000fe200078e00ff */
[C---:B------:R-:W-:Y:S01]  /*1dd00*/  ISETP.GT.U32.AND P3, PT, R26.reuse, R5, PT ;  /* 0x000000051a00720c */ /* 0x040fe20003f64070 */
[----:B------:R-:W-:Y:S02]  /*1dd10*/  STL [R1+0x31c], R10 ;  /* 0x00031c0a01007387 */ /* 0x000fe40000100800 */
[----:B------:R-:W-:-:S02]  /*1dd20*/  IMAD R4, R26, R11, R4 ;  /* 0x0000000b1a047224 */ /* 0x000fc400078e0204 */
[----:B------:R-:W-:Y:S01]  /*1dd30*/  IMAD R2, R26, R14, R2 ;  /* 0x0000000e1a027224 */ /* 0x000fe200078e0202 */
[----:B------:R0:W-:Y:S01]  /*1dd40*/  STL [R1+0x318], R9 ;  /* 0x0003180901007387 */ /* 0x0001e20000100800 */
[----:B------:R-:W-:-:S04]  /*1dd50*/  IMAD.MOV R13, RZ, RZ, -R13 ;  /* 0x000000ffff0d7224 */ /* 0x000fc800078e0a0d */
[----:B------:R-:W-:Y:S02]  /*1dd60*/  IMAD R6, R26, R13, R6 ;  /* 0x0000000d1a067224 */ /* 0x000fe400078e0206 */
[----:B------:R-:W-:Y:S01]  /*1dd70*/  @!P3 IMAD.IADD R5, R5, 0x1, -R26 ;  /* 0x000000010505b824 */ /* 0x000fe200078e0a1a */
[----:B------:R-:W-:Y:S02]  /*1dd80*/  ISETP.GE.AND P3, PT, R29, RZ, PT ;  /* 0x000000ff1d00720c */ /* 0x000fe40003f66270 */
[----:B--2---:R-:W-:Y:S02]  /*1dd90*/  IABS R7, R17 ;  /* 0x0000001100077213 */ /* 0x004fe40000000000 */
[----:B------:R-:W2:Y:S03]  /*1dda0*/  LDL.LU R17, [R1+0x728] ;  /* 0x0007280001117983 */ /* 0x000ea60000300800 */
[----:B------:R-:W-:-:S04]  /*1ddb0*/  IMAD.HI.U32 R12, R0, R7, RZ ;  /* 0x00000007000c7227 */ /* 0x000fc800078e00ff */
[----:B------:R-:W-:Y:S01]  /*1ddc0*/  IMAD.MOV R12, RZ, RZ, -R12 ;  /* 0x000000ffff0c7224 */ /* 0x000fe200078e0a0c */
[----:B------:R-:W-:Y:S02]  /*1ddd0*/  IABS R8, R19 ;  /* 0x0000001300087213 */ /* 0x000fe40000000000 */
[----:B------:R-:W2:Y:S01]  /*1dde0*/  LDL.LU R19, [R1+0x72c] ;  /* 0x00072c0001137983 */ /* 0x000ea20000300800 */
[----:B------:R-:W-:Y:S02]  /*1ddf0*/  IMAD R7, R26, R12, R7 ;  /* 0x0000000c1a077224 */ /* 0x000fe400078e0207 */
[----:B------:R-:W-:Y:S01]  /*1de00*/  IMAD.HI.U32 R11, R0, R8, RZ ;  /* 0x00000008000b7227 */ /* 0x000fe200078e00ff */
[----:B------:R-:W2:Y:S03]  /*1de10*/  LDL.LU R29, [R1+0x730] ;  /* 0x00073000011d7983 */ /* 0x000ea60000300800 */
[----:B------:R-:W-:-:S04]  /*1de20*/  IMAD.MOV R11, RZ, RZ, -R11 ;  /* 0x000000ffff0b7224 */ /* 0x000fc800078e0a0b */
[----:B------:R-:W-:Y:S01]  /*1de30*/  IMAD R8, R26, R11, R8 ;  /* 0x0000000b1a087224 */ /* 0x000fe200078e0208 */
[----:B---3--:R-:W-:Y:S02]  /*1de40*/  IABS R14, R18 ;  /* 0x00000012000e7213 */ /* 0x008fe40000000000 */
[----:B----4-:R-:W-:-:S03]  /*1de50*/  IABS R12, R22 ;  /* 0x00000016000c7213 */ /* 0x010fc60000000000 */
[----:B------:R-:W-:-:S04]  /*1de60*/  IMAD.HI.U32 R15, R0, R14, RZ ;  /* 0x0000000e000f7227 */ /* 0x000fc800078e00ff */
[----:B0-----:R-:W-:-:S04]  /*1de70*/  IMAD.MOV.U32 R9, RZ, RZ, R12 ;  /* 0x000000ffff097224 */ /* 0x001fc800078e000c */
[----:B------:R-:W-:Y:S01]  /*1de80*/  IMAD.HI.U32 R13, R0, R9, RZ ;  /* 0x00000009000d7227 */ /* 0x000fe200078e00ff */
[----:B-----5:R-:W-:-:S03]  /*1de90*/  IABS R11, R16 ;  /* 0x00000010000b7213 */ /* 0x020fc60000000000 */
[----:B------:R-:W-:Y:S02]  /*1dea0*/  IMAD.MOV R15, RZ, RZ, -R15 ;  /* 0x000000ffff0f7224 */ /* 0x000fe400078e0a0f */
[----:B------:R-:W-:Y:S02]  /*1deb0*/  IMAD.MOV R13, RZ, RZ, -R13 ;  /* 0x000000ffff0d7224 */ /* 0x000fe400078e0a0d */
[----:B------:R-:W-:Y:S02]  /*1dec0*/  IMAD R14, R26, R15, R14 ;  /* 0x0000000f1a0e7224 */ /* 0x000fe400078e020e */
[----:B------:R-:W-:-:S04]  /*1ded0*/  IMAD.HI.U32 R15, R0, R11, RZ ;  /* 0x0000000b000f7227 */ /* 0x000fc800078e00ff */
[----:B------:R-:W-:Y:S02]  /*1dee0*/  IMAD R9, R26, R13, R9 ;  /* 0x0000000d1a097224 */ /* 0x000fe400078e0209 */
[----:B------:R-:W3:Y:S01]  /*1def0*/  LDL.LU R13, [R1+0x6fc] ;  /* 0x0006fc00010d7983 */ /* 0x000ee20000300800 */
[----:B------:R-:W-:-:S04]  /*1df00*/  IMAD.MOV R15, RZ, RZ, -R15 ;  /* 0x000000ffff0f7224 */ /* 0x000fc800078e0a0f */
[C---:B------:R-:W-:Y:S02]  /*1df10*/  IMAD R11, R26.reuse, R15, R11 ;  /* 0x0000000f1a0b7224 */ /* 0x040fe400078e020b */
[----:B------:R-:W4:Y:S01]  /*1df20*/  LDL.LU R15, [R1+0x700] ;  /* 0x00070000010f7983 */ /* 0x000f220000300800 */
[C---:B------:R-:W-:Y:S02]  /*1df30*/  ISETP.GT.U32.AND P2, PT, R26.reuse, R4, PT ;  /* 0x000000041a00720c */ /* 0x040fe40003f44070 */
[C---:B------:R-:W-:Y:S02]  /*1df40*/  ISETP.GT.U32.AND P6, PT, R26.reuse, R5, PT ;  /* 0x000000051a00720c */ /* 0x040fe40003fc4070 */
[----:B------:R-:W-:-:S09]  /*1df50*/  ISETP.GT.U32.AND P4, PT, R26, R2, PT ;  /* 0x000000021a00720c */ /* 0x000fd20003f84070 */
[----:B------:R-:W-:-:S05]  /*1df60*/  @!P2 IMAD.IADD R4, R4, 0x1, -R26 ;  /* 0x000000010404a824 */ /* 0x000fca00078e0a1a */
[C---:B------:R-:W-:Y:S01]  /*1df70*/  ISETP.GT.U32.AND P2, PT, R26.reuse, R4, PT ;  /* 0x000000041a00720c */ /* 0x040fe20003f44070 */
[--C-:B------:R-:W-:Y:S01]  /*1df80*/  @!P6 IMAD.IADD R5, R5, 0x1, -R26.reuse ;  /* 0x000000010505e824 */ /* 0x100fe200078e0a1a */
[----:B------:R-:W-:Y:S01]  /*1df90*/  ISETP.GT.U32.AND P6, PT, R26, R6, PT ;  /* 0x000000061a00720c */ /* 0x000fe20003fc4070 */
[----:B------:R-:W-:Y:S01]  /*1dfa0*/  @!P4 IMAD.IADD R2, R2, 0x1, -R26 ;  /* 0x000000010202c824 */ /* 0x000fe200078e0a1a */
[----:B------:R-:W-:-:S09]  /*1dfb0*/  ISETP.GT.U32.AND P4, PT, R26, R8, PT ;  /* 0x000000081a00720c */ /* 0x000fd20003f84070 */
[--C-:B------:R-:W-:Y:S01]  /*1dfc0*/  @!P2 IMAD.IADD R4, R4, 0x1, -R26.reuse ;  /* 0x000000010404a824 */ /* 0x100fe200078e0a1a */
[----:B------:R-:W-:Y:S01]  /*1dfd0*/  ISETP.GT.U32.AND P2, PT, R26, R7, PT ;  /* 0x000000071a00720c */ /* 0x000fe20003f44070 */
[--C-:B------:R-:W-:Y:S01]  /*1dfe0*/  @!P6 IMAD.IADD R6, R6, 0x1, -R26.reuse ;  /* 0x000000010606e824 */ /* 0x100fe200078e0a1a */
[----:B------:R-:W-:Y:S01]  /*1dff0*/  IABS R10, R21 ;  /* 0x00000015000a7213 */ /* 0x000fe20000000000 */
[----:B------:R-:W-:-:S03]  /*1e000*/  @!P4 IMAD.IADD R8, R8, 0x1, -R26 ;  /* 0x000000010808c824 */ /* 0x000fc600078e0a1a */
[----:B------:R-:W-:Y:S01]  /*1e010*/  ISETP.GT.U32.AND P4, PT, R26, R6, PT ;  /* 0x000000061a00720c */ /* 0x000fe20003f84070 */
[----:B------:R-:W-:-:S06]  /*1e020*/  IMAD.HI.U32 R12, R0, R10, RZ ;  /* 0x0000000a000c7227 */ /* 0x000fcc00078e00ff */
[----:B------:R-:W-:Y:S01]  /*1e030*/  @!P2 IMAD.IADD R7, R7, 0x1, -R26 ;  /* 0x000000010707a824 */ /* 0x000fe200078e0a1a */
[C---:B------:R-:W-:Y:S01]  /*1e040*/  ISETP.GT.U32.AND P2, PT, R26.reuse, R2, PT ;  /* 0x000000021a00720c */ /* 0x040fe20003f44070 */
[----:B------:R-:W-:Y:S02]  /*1e050*/  IMAD.MOV R12, RZ, RZ, -R12 ;  /* 0x000000ffff0c7224 */ /* 0x000fe400078e0a0c */
[----:B------:R-:W-:Y:S02]  /*1e060*/  @!P5 IMAD.MOV R5, RZ, RZ, -R5 ;  /* 0x000000ffff05d224 */ /* 0x000fe400078e0a05 */
[----:B------:R-:W-:Y:S02]  /*1e070*/  IMAD R10, R26, R12, R10 ;  /* 0x0000000c1a0a7224 */ /* 0x000fe400078e020a */
[----:B------:R-:W-:Y:S01]  /*1e080*/  @!P4 IMAD.IADD R6, R6, 0x1, -R26 ;  /* 0x000000010606c824 */ /* 0x000fe200078e0a1a */
[----:B------:R0:W-:Y:S02]  /*1e090*/  STL [R1+0x314], R5 ;  /* 0x0003140501007387 */ /* 0x0001e40000100800 */
[----:B------:R-:W-:-:S03]  /*1e0a0*/  ISETP.GT.U32.AND P4, PT, R26, R10, PT ;  /* 0x0000000a1a00720c */ /* 0x000fc60003f84070 */
[----:B------:R-:W-:Y:S01]  /*1e0b0*/  @!P2 IMAD.IADD R2, R2, 0x1, -R26 ;  /* 0x000000010202a824 */ /* 0x000fe200078e0a1a */
[C---:B------:R-:W-:Y:S01]  /*1e0c0*/  ISETP.GT.U32.AND P2, PT, R26.reuse, R9, PT ;  /* 0x000000091a00720c */ /* 0x040fe20003f44070 */
[----:B0-----:R-:W-:Y:S02]  /*1e0d0*/  IMAD.MOV.U32 R5, RZ, RZ, R4 ;  /* 0x000000ffff057224 */ /* 0x001fe400078e0004 */
[----:B------:R-:W-:Y:S02]  /*1e0e0*/  @!P1 IMAD.MOV R2, RZ, RZ, -R2 ;  /* 0x000000ffff029224 */ /* 0x000fe400078e0a02 */
[----:B------:R-:W-:Y:S02]  /*1e0f0*/  @!P0 IMAD.MOV R5, RZ, RZ, -R5 ;  /* 0x000000ffff058224 */ /* 0x000fe400078e0a05 */
[----:B------:R-:W-:Y:S01]  /*1e100*/  @!P3 IMAD.MOV R6, RZ, RZ, -R6 ;  /* 0x000000ffff06b224 */ /* 0x000fe200078e0a06 */
[----:B------:R-:W-:Y:S02]  /*1e110*/  ISETP.GT.U32.AND P6, PT, R26, R14, PT ;  /* 0x0000000e1a00720c */ /* 0x000fe40003fc4070 */
[----:B------:R-:W-:Y:S03]  /*1e120*/  STL [R1+0x310], R5 ;  /* 0x0003100501007387 */ /* 0x000fe60000100800 */
[--C-:B------:R-:W-:Y:S01]  /*1e130*/  @!P2 IMAD.IADD R9, R9, 0x1, -R26.reuse ;  /* 0x000000010909a824 */ /* 0x100fe200078e0a1a */
[----:B------:R-:W-:Y:S01]  /*1e140*/  ISETP.GE.AND P2, PT, R18, RZ, PT ;  /* 0x000000ff1200720c */ /* 0x000fe20003f46270 */
[----:B------:R-:W-:Y:S01]  /*1e150*/  @!P4 IMAD.IADD R10, R10, 0x1, -R26 ;  /* 0x000000010a0ac824 */ /* 0x000fe200078e0a1a */
[----:B------:R0:W-:Y:S01]  /*1e160*/  STL [R1+0x30c], R2 ;  /* 0x00030c0201007387 */ /* 0x0001e20000100800 */
[----:B------:R-:W-:-:S03]  /*1e170*/  ISETP.GE.AND P4, PT, R22, RZ, PT ;  /* 0x000000ff1600720c */ /* 0x000fc60003f86270 */
[----:B------:R-:W5:Y:S04]  /*1e180*/  LDL.LU R18, [R1+0x734] ;  /* 0x0007340001127983 */ /* 0x000f680000300800 */
[----:B------:R1:W-:Y:S04]  /*1e190*/  STL [R1+0x308], R6 ;  /* 0x0003080601007387 */ /* 0x0003e80000100800 */
[----:B------:R-:W5:Y:S01]  /*1e1a0*/  LDL.LU R22, [R1+0x75c] ;  /* 0x00075c0001167983 */ /* 0x000f620000300800 */
[----:B------:R-:W-:Y:S01]  /*1e1b0*/  ISETP.GT.U32.AND P5, PT, R26, R7, PT ;  /* 0x000000071a00720c */ /* 0x000fe20003fa4070 */
[----:B------:R-:W-:-:S05]  /*1e1c0*/  @!P6 IMAD.IADD R14, R14, 0x1, -R26 ;  /* 0x000000010e0ee824 */ /* 0x000fca00078e0a1a */
[C---:B------:R-:W-:Y:S02]  /*1e1d0*/  ISETP.GT.U32.AND P0, PT, R26.reuse, R14, PT ;  /* 0x0000000e1a00720c */ /* 0x040fe40003f04070 */
[----:B------:R-:W-:-:S05]  /*1e1e0*/  ISETP.GT.U32.AND P6, PT, R26, R8, PT ;  /* 0x000000081a00720c */ /* 0x000fca0003fc4070 */
[----:B------:R-:W-:Y:S01]  /*1e1f0*/  @!P5 IMAD.IADD R7, R7, 0x1, -R26 ;  /* 0x000000010707d824 */ /* 0x000fe200078e0a1a */
[----:B------:R-:W-:-:S03]  /*1e200*/  ISETP.GT.U32.AND P1, PT, R26, R9, PT ;  /* 0x000000091a00720c */ /* 0x000fc60003f24070 */
[----:B0-----:R-:W-:Y:S02]  /*1e210*/  IMAD.MOV.U32 R2, RZ, RZ, R7 ;  /* 0x000000ffff027224 */ /* 0x001fe400078e0007 */
[--C-:B------:R-:W-:Y:S01]  /*1e220*/  @!P0 IMAD.IADD R14, R14, 0x1, -R26.reuse ;  /* 0x000000010e0e8824 */ /* 0x100fe200078e0a1a */
[----:B------:R-:W-:Y:S01]  /*1e230*/  ISETP.GT.U32.AND P3, PT, R26, R10, PT ;  /* 0x0000000a1a00720c */ /* 0x000fe20003f64070 */
[----:B------:R-:W-:-:S04]  /*1e240*/  @!P6 IMAD.IADD R8, R8, 0x1, -R26 ;  /* 0x000000010808e824 */ /* 0x000fc800078e0a1a */
[----:B-1----:R-:W-:Y:S02]  /*1e250*/  IMAD.MOV.U32 R6, RZ, RZ, R8 ;  /* 0x000000ffff067224 */ /* 0x002fe400078e0008 */
[----:B------:R-:W-:-:S04]  /*1e260*/  @!P1 IMAD.IADD R9, R9, 0x1, -R26 ;  /* 0x0000000109099824 */ /* 0x000fc800078e0a1a */
[----:B------:R-:W-:Y:S02]  /*1e270*/  IMAD.MOV.U32 R7, RZ, RZ, R9 ;  /* 0x000000ffff077224 */ /* 0x000fe400078e0009 */
[----:B------:R-:W-:Y:S02]  /*1e280*/  @!P3 IMAD.IADD R10, R10, 0x1, -R26 ;  /* 0x000000010a0ab824 */ /* 0x000fe400078e0a1a */
[----:B------:R-:W-:Y:S01]  /*1e290*/  @!P4 IMAD.MOV R7, RZ, RZ, -R7 ;  /* 0x000000ffff07c224 */ /* 0x000fe200078e0a07 */
[----:B--2---:R-:W-:-:S05]  /*1e2a0*/  IABS R4, R17 ;  /* 0x0000001100047213 */ /* 0x004fca0000000000 */
[----:B------:R-:W-:-:S04]  /*1e2b0*/  IMAD.HI.U32 R12, R0, R4, RZ ;  /* 0x00000004000c7227 */ /* 0x000fc800078e00ff */
[----:B------:R-:W-:-:S04]  /*1e2c0*/  IMAD.MOV R12, RZ, RZ, -R12 ;  /* 0x000000ffff0c7224 */ /* 0x000fc800078e0a0c */
[----:B------:R-:W-:Y:S02]  /*1e2d0*/  IMAD R4, R26, R12, R4 ;  /* 0x0000000c1a047224 */ /* 0x000fe400078e0204 */
[----:B------:R-:W-:Y:S02]  /*1e2e0*/  IMAD.MOV.U32 R12, RZ, RZ, R21 ;  /* 0x000000ffff0c7224 */ /* 0x000fe400078e0015 */
[----:B------:R-:W2:Y:S01]  /*1e2f0*/  LDL.LU R21, [R1+0x738] ;  /* 0x0007380001157983 */ /* 0x000ea20000300800 */
[----:B------:R-:W-:Y:S02]  /*1e300*/  ISETP.GE.AND P3, PT, R17, RZ, PT ;  /* 0x000000ff1100720c */ /* 0x000fe40003f66270 */
[----:B---3--:R-:W-:Y:S02]  /*1e310*/  ISETP.GE.AND P5, PT, R13, RZ, PT ;  /* 0x000000ff0d00720c */ /* 0x008fe40003fa6270 */
[----:B----4-:R-:W-:-:S11]  /*1e320*/  ISETP.GE.AND P0, PT, R15, RZ, PT ;  /* 0x000000ff0f00720c */ /* 0x010fd60003f06270 */
[----:B------:R-:W-:-:S05]  /*1e330*/  @!P5 IMAD.MOV R2, RZ, RZ, -R2 ;  /* 0x000000ffff02d224 */ /* 0x000fca00078e0a02 */
[----:B------:R0:W-:Y:S01]  /*1e340*/  STL [R1+0x304], R2 ;  /* 0x0003040201007387 */ /* 0x0001e20000100800 */
[----:B------:R-:W-:Y:S01]  /*1e350*/  ISETP.GT.U32.AND P5, PT, R26, R4, PT ;  /* 0x000000041a00720c */ /* 0x000fe20003fa4070 */
[----:B------:R-:W-:Y:S02]  /*1e360*/  @!P0 IMAD.MOV R6, RZ, RZ, -R6 ;  /* 0x000000ffff068224 */ /* 0x000fe400078e0a06 */
[----:B0-----:R-:W-:-:S04]  /*1e370*/  IMAD.MOV.U32 R2, RZ, RZ, R14 ;  /* 0x000000ffff027224 */ /* 0x001fc800078e000e */
[----:B------:R-:W-:Y:S01]  /*1e380*/  @!P2 IMAD.MOV R2, RZ, RZ, -R2 ;  /* 0x000000ffff02a224 */ /* 0x000fe200078e0a02 */
[----:B------:R-:W-:Y:S04]  /*1e390*/  STL [R1+0x300], R6 ;  /* 0x0003000601007387 */ /* 0x000fe80000100800 */
[----:B------:R0:W-:Y:S04]  /*1e3a0*/  STL [R1+0x2fc], R2 ;  /* 0x0002fc0201007387 */ /* 0x0001e80000100800 */
[----:B------:R-:W3:Y:S01]  /*1e3b0*/  LDL.LU R17, [R1+0x744] ;  /* 0x0007440001117983 */ /* 0x000ee20000300800 */
[----:B------:R-:W-:Y:S01]  /*1e3c0*/  @!P5 IMAD.IADD R4, R4, 0x1, -R26 ;  /* 0x000000010404d824 */ /* 0x000fe200078e0a1a */
[----:B------:R-:W-:-:S02]  /*1e3d0*/  IABS R15, R29 ;  /* 0x0000001d000f7213 */ /* 0x000fc40000000000 */
[----:B------:R-:W-:Y:S01]  /*1e3e0*/  ISETP.GE.AND P5, PT, R29, RZ, PT ;  /* 0x000000ff1d00720c */ /* 0x000fe20003fa6270 */
[----:B------:R1:W-:Y:S04]  /*1e3f0*/  STL [R1+0x2f8], R7 ;  /* 0x0002f80701007387 */ /* 0x0003e80000100800 */
[----:B------:R-:W4:Y:S01]  /*1e400*/  LDL.LU R29, [R1+0x754] ;  /* 0x00075400011d7983 */ /* 0x000f220000300800 */
[----:B------:R-:W-:Y:S02]  /*1e410*/  ISETP.GT.U32.AND P6, PT, R26, R11, PT ;  /* 0x0000000b1a00720c */ /* 0x000fe40003fc4070 */
[----:B------:R-:W-:-:S05]  /*1e420*/  IABS R5, R19 ;  /* 0x0000001300057213 */ /* 0x000fca0000000000 */
[----:B------:R-:W-:-:S06]  /*1e430*/  IMAD.HI.U32 R13, R0, R5, RZ ;  /* 0x00000005000d7227 */ /* 0x000fcc00078e00ff */
[----:B------:R-:W-:Y:S02]  /*1e440*/  @!P6 IMAD.IADD R11, R11, 0x1, -R26 ;  /* 0x000000010b0be824 */ /* 0x000fe400078e0a1a */
[----:B------:R-:W-:-:S03]  /*1e450*/  IMAD.MOV R13, RZ, RZ, -R13 ;  /* 0x000000ffff0d7224 */ /* 0x000fc600078e0a0d */
[C---:B------:R-:W-:Y:S01]  /*1e460*/  ISETP.GT.U32.AND P6, PT, R26.reuse, R11, PT ;  /* 0x0000000b1a00720c */ /* 0x040fe20003fc4070 */
[----:B------:R-:W-:Y:S01]  /*1e470*/  IMAD R5, R26, R13, R5 ;  /* 0x0000000d1a057224 */ /* 0x000fe200078e0205 */
[----:B------:R-:W-:Y:S02]  /*1e480*/  ISETP.GE.AND P0, PT, R12, RZ, PT ;  /* 0x000000ff0c00720c */ /* 0x000fe40003f06270 */
[----:B------:R-:W-:Y:S02]  /*1e490*/  ISETP.GE.AND P1, PT, R16, RZ, PT ;  /* 0x000000ff1000720c */ /* 0x000fe40003f26270 */
[----:B------:R-:W-:Y:S01]  /*1e4a0*/  ISETP.GT.U32.AND P2, PT, R26, R5, PT ;  /* 0x000000051a00720c */ /* 0x000fe20003f44070 */
[----:B0-----:R-:W-:-:S06]  /*1e4b0*/  IMAD.MOV.U32 R2, RZ, RZ, R10 ;  /* 0x000000ffff027224 */ /* 0x001fcc00078e000a */
[----:B------:R-:W-:-:S04]  /*1e4c0*/  @!P6 IMAD.IADD R11, R11, 0x1, -R26 ;  /* 0x000000010b0be824 */ /* 0x000fc800078e0a1a */
[----:B------:R-:W-:Y:S02]  /*1e4d0*/  IMAD.MOV.U32 R9, RZ, RZ, R11 ;  /* 0x000000ffff097224 */ /* 0x000fe400078e000b */
[----:B------:R-:W-:Y:S02]  /*1e4e0*/  @!P0 IMAD.MOV R2, RZ, RZ, -R2 ;  /* 0x000000ffff028224 */ /* 0x000fe400078e0a02 */
[----:B------:R-:W-:Y:S02]  /*1e4f0*/  @!P1 IMAD.MOV R9, RZ, RZ, -R9 ;  /* 0x000000ffff099224 */ /* 0x000fe400078e0a09 */
[----:B------:R-:W-:Y:S01]  /*1e500*/  @!P2 IMAD.IADD R5, R5, 0x1, -R26 ;  /* 0x000000010505a824 */ /* 0x000fe200078e0a1a */
[----:B------:R-:W-:Y:S01]  /*1e510*/  ISETP.GT.U32.AND P2, PT, R26, R4, PT ;  /* 0x000000041a00720c */ /* 0x000fe20003f44070 */
[----:B------:R0:W-:Y:S01]  /*1e520*/  STL [R1+0x2f4], R2 ;  /* 0x0002f40201007387 */ /* 0x0001e20000100800 */
[----:B-----5:R-:W-:-:S03]  /*1e530*/  ISETP.GE.AND P4, PT, R22, RZ, PT ;  /* 0x000000ff1600720c */ /* 0x020fc60003f86270 */
[----:B------:R5:W-:Y:S01]  /*1e540*/  STL [R1+0x2f0], R9 ;  /* 0x0002f00901007387 */ /* 0x000be20000100800 */
[----:B-1----:R-:W-:-:S03]  /*1e550*/  IABS R7, R22 ;  /* 0x0000001600077213 */ /* 0x002fc60000000000 */
[----:B------:R-:W4:Y:S04]  /*1e560*/  LDL.LU R22, [R1+0x758] ;  /* 0x0007580001167983 */ /* 0x000f280000300800 */
[----:B------:R-:W4:Y:S01]  /*1e570*/  LDL.LU R16, [R1+0x760] ;  /* 0x0007600001107983 */ /* 0x000f220000300800 */
[----:B------:R-:W-:Y:S02]  /*1e580*/  @!P2 IMAD.IADD R4, R4, 0x1, -R26 ;  /* 0x000000010404a824 */ /* 0x000fe400078e0a1a */
[----:B------:R-:W-:-:S04]  /*1e590*/  IMAD.HI.U32 R6, R0, R15, RZ ;  /* 0x0000000f00067227 */ /* 0x000fc800078e00ff */
[----:B------:R-:W-:Y:S02]  /*1e5a0*/  IMAD.MOV.U32 R14, RZ, RZ, R4 ;  /* 0x000000ffff0e7224 */ /* 0x000fe400078e0004 */
[----:B------:R-:W-:Y:S01]  /*1e5b0*/  IMAD.MOV R6, RZ, RZ, -R6 ;  /* 0x000000ffff067224 */ /* 0x000fe200078e0a06 */
[C---:B------:R-:W-:Y:S01]  /*1e5c0*/  ISETP.GT.U32.AND P0, PT, R26.reuse, R5, PT ;  /* 0x000000051a00720c */ /* 0x040fe20003f04070 */
[----:B------:R-:W-:Y:S02]  /*1e5d0*/  @!P3 IMAD.MOV R14, RZ, RZ, -R14 ;  /* 0x000000ffff0eb224 */ /* 0x000fe400078e0a0e */
[C---:B------:R-:W-:Y:S01]  /*1e5e0*/  IMAD R6, R26.reuse, R6, R15 ;  /* 0x000000061a067224 */ /* 0x040fe200078e020f */
[----:B------:R-:W-:Y:S02]  /*1e5f0*/  ISETP.GE.AND P6, PT, R19, RZ, PT ;  /* 0x000000ff1300720c */ /* 0x000fe40003fc6270 */
[----:B------:R-:W-:Y:S02]  /*1e600*/  STL [R1+0x2ec], R14 ;  /* 0x0002ec0e01007387 */ /* 0x000fe40000100800 */
[----:B------:R-:W-:-:S02]  /*1e610*/  ISETP.GT.U32.AND P1, PT, R26, R6, PT ;  /* 0x000000061a00720c */ /* 0x000fc40003f24070 */
[----:B------:R-:W4:Y:S01]  /*1e620*/  LDL.LU R19, [R1+0x764] ;  /* 0x0007640001137983 */ /* 0x000f220000300800 */
[----:B0-----:R-:W-:Y:S01]  /*1e630*/  IABS R2, R18 ;  /* 0x0000001200027213 */ /* 0x001fe20000000000 */
[----:B------:R-:W-:-:S04]  /*1e640*/  IMAD.HI.U32 R11, R0, R7, RZ ;  /* 0x00000007000b7227 */ /* 0x000fc800078e00ff */
[----:B------:R-:W-:Y:S02]  /*1e650*/  @!P0 IMAD.IADD R5, R5, 0x1, -R26 ;  /* 0x0000000105058824 */ /* 0x000fe400078e0a1a */
[----:B------:R-:W-:Y:S01]  /*1e660*/  IMAD.HI.U32 R10, R0, R2, RZ ;  /* 0x00000002000a7227 */ /* 0x000fe200078e00ff */
[----:B------:R-:W-:-:S03]  /*1e670*/  ISETP.GE.AND P2, PT, R18, RZ, PT ;  /* 0x000000ff1200720c */ /* 0x000fc60003f46270 */
[----:B------:R-:W-:Y:S02]  /*1e680*/  IMAD.MOV R11, RZ, RZ, -R11 ;  /* 0x000000ffff0b7224 */ /* 0x000fe400078e0a0b */
[----:B------:R-:W-:Y:S02]  /*1e690*/  @!P1 IMAD.IADD R6, R6, 0x1, -R26 ;  /* 0x0000000106069824 */ /* 0x000fe400078e0a1a */
[----:B------:R-:W-:Y:S02]  /*1e6a0*/  IMAD.MOV R10, RZ, RZ, -R10 ;  /* 0x000000ffff0a7224 */ /* 0x000fe400078e0a0a */
[C---:B------:R-:W-:Y:S01]  /*1e6b0*/  IMAD R7, R26.reuse, R11, R7 ;  /* 0x0000000b1a077224 */ /* 0x040fe200078e0207 */
[C---:B------:R-:W-:Y:S01]  /*1e6c0*/  ISETP.GT.U32.AND P1, PT, R26.reuse, R6, PT ;  /* 0x000000061a00720c */ /* 0x040fe20003f24070 */
[C---:B------:R-:W-:Y:S02]  /*1e6d0*/  IMAD R2, R26.reuse, R10, R2 ;  /* 0x0000000a1a027224 */ /* 0x040fe400078e0202 */
[----:B------:R-:W-:Y:S01]  /*1e6e0*/  IMAD.MOV.U32 R12, RZ, RZ, R5 ;  /* 0x000000ffff0c7224 */ /* 0x000fe200078e0005 */
[----:B------:R-:W-:-:S03]  /*1e6f0*/  ISETP.GT.U32.AND P3, PT, R26, R7, PT ;  /* 0x000000071a00720c */ /* 0x000fc60003f64070 */
[----:B------:R-:W-:Y:S01]  /*1e700*/  @!P6 IMAD.MOV R12, RZ, RZ, -R12 ;  /* 0x000000ffff0ce224 */ /* 0x000fe200078e0a0c */
[----:B------:R-:W-:-:S05]  /*1e710*/  ISETP.GT.U32.AND P6, PT, R26, R2, PT ;  /* 0x000000021a00720c */ /* 0x000fca0003fc4070 */
[----:B------:R-:W-:-:S04]  /*1e720*/  @!P1 IMAD.IADD R6, R6, 0x1, -R26 ;  /* 0x0000000106069824 */ /* 0x000fc800078e0a1a */
[----:B------:R-:W-:-:S04]  /*1e730*/  @!P3 IMAD.IADD R7, R7, 0x1, -R26 ;  /* 0x000000010707b824 */ /* 0x000fc800078e0a1a */
[----:B------:R-:W-:Y:S01]  /*1e740*/  @!P6 IMAD.IADD R2, R2, 0x1, -R26 ;  /* 0x000000010202e824 */ /* 0x000fe200078e0a1a */
[----:B------:R-:W-:Y:S01]  /*1e750*/  ISETP.GT.U32.AND P6, PT, R26, R7, PT ;  /* 0x000000071a00720c */ /* 0x000fe20003fc4070 */
[----:B------:R-:W-:-:S12]  /*1e760*/  IMAD.MOV.U32 R11, RZ, RZ, R6 ;  /* 0x000000ffff0b7224 */ /* 0x000fd800078e0006 */
[----:B------:R-:W-:Y:S01]  /*1e770*/  @!P6 IMAD.IADD R7, R7, 0x1, -R26 ;  /* 0x000000010707e824 */ /* 0x000fe200078e0a1a */
[----:B--2---:R-:W-:Y:S02]  /*1e780*/  IABS R8, R21 ;  /* 0x0000001500087213 */ /* 0x004fe40000000000 */
[----:B------:R-:W-:Y:S01]  /*1e790*/  ISETP.GE.AND P0, PT, R21, RZ, PT ;  /* 0x000000ff1500720c */ /* 0x000fe20003f06270 */
[----:B------:R-:W-:Y:S02]  /*1e7a0*/  IMAD.MOV.U32 R21, RZ, RZ, R20 ;  /* 0x000000ffff157224 */ /* 0x000fe400078e0014 */
[----:B------:R-:W2:Y:S04]  /*1e7b0*/  LDL.LU R20, [R1+0x768] ;  /* 0x0007680001147983 */ /* 0x000ea80000300800 */
[----:B------:R-:W2:Y:S01]  /*1e7c0*/  LDL.LU R18, [R1+0x76c] ;  /* 0x00076c0001127983 */ /* 0x000ea20000300800 */
[----:B-----5:R-:W-:-:S04]  /*1e7d0*/  IMAD.HI.U32 R9, R0, R8, RZ ;  /* 0x0000000800097227 */ /* 0x020fc800078e00ff */
[----:B------:R-:W-:-:S04]  /*1e7e0*/  IMAD.MOV R9, RZ, RZ, -R9 ;  /* 0x000000ffff097224 */ /* 0x000fc800078e0a09 */
[----:B------:R-:W-:-:S05]  /*1e7f0*/  IMAD R8, R26, R9, R8 ;  /* 0x000000091a087224 */ /* 0x000fca00078e0208 */
[----:B------:R-:W-:-:S13]  /*1e800*/  ISETP.GT.U32.AND P1, PT, R26, R8, PT ;  /* 0x000000081a00720c */ /* 0x000fda0003f24070 */
[----:B------:R-:W-:-:S05]  /*1e810*/  @!P1 IMAD.IADD R8, R8, 0x1, -R26 ;  /* 0x0000000108089824 */ /* 0x000fca00078e0a1a */
[----:B------:R-:W-:Y:S01]  /*1e820*/  ISETP.GT.U32.AND P1, PT, R26, R8, PT ;  /* 0x000000081a00720c */ /* 0x000fe20003f24070 */
[----:B------:R-:W-:Y:S01]  /*1e830*/  @!P5 IMAD.MOV R11, RZ, RZ, -R11 ;  /* 0x000000ffff0bd224 */ /* 0x000fe200078e0a0b */
[----:B------:R0:W-:Y:S04]  /*1e840*/  STL [R1+0x2e8], R12 ;  /* 0x0002e80c01007387 */ /* 0x0001e80000100800 */
[----:B------:R-:W-:Y:S07]  /*1e850*/  STL [R1+0x2e4], R11 ;  /* 0x0002e40b01007387 */ /* 0x000fee0000100800 */
[----:B------:R-:W-:Y:S01]  /*1e860*/  @!P1 IMAD.IADD R8, R8, 0x1, -R26 ;  /* 0x0000000108089824 */ /* 0x000fe200078e0a1a */
[----:B---3--:R-:W-:-:S05]  /*1e870*/  IABS R13, R17 ;  /* 0x00000011000d7213 */ /* 0x008fca0000000000 */
[----:B------:R-:W-:Y:S01]  /*1e880*/  IMAD.HI.U32 R4, R0, R13, RZ ;  /* 0x0000000d00047227 */ /* 0x000fe200078e00ff */
[----:B----4-:R-:W-:-:S03]  /*1e890*/  IABS R5, R29 ;  /* 0x0000001d00057213 */ /* 0x010fc60000000000 */
[----:B------:R-:W-:-:S04]  /*1e8a0*/  IMAD.MOV R4, RZ, RZ, -R4 ;  /* 0x000000ffff047224 */ /* 0x000fc800078e0a04 */
[----:B------:R-:W-:Y:S02]  /*1e8b0*/  IMAD R13, R26, R4, R13 ;  /* 0x000000041a0d7224 */ /* 0x000fe400078e020d */
[----:B------:R-:W-:-:S04]  /*1e8c0*/  IMAD.HI.U32 R4, R0, R5, RZ ;  /* 0x0000000500047227 */ /* 0x000fc800078e00ff */
[----:B------:R-:W-:-:S04]  /*1e8d0*/  IMAD.MOV R4, RZ, RZ, -R4 ;  /* 0x000000ffff047224 */ /* 0x000fc800078e0a04 */
[----:B------:R-:W-:-:S05]  /*1e8e0*/  IMAD R5, R26, R4, R5 ;  /* 0x000000041a057224 */ /* 0x000fca00078e0205 */
[----:B------:R-:W-:Y:S02]  /*1e8f0*/  ISETP.GT.U32.AND P6, PT, R26, R5, PT ;  /* 0x000000051a00720c */ /* 0x000fe40003fc4070 */
[----:B------:R-:W-:Y:S02]  /*1e900*/  ISETP.GE.AND P1, PT, R17, RZ, PT ;  /* 0x000000ff1100720c */ /* 0x000fe40003f26270 */
[----:B------:R-:W3:Y:S09]  /*1e910*/  LDL.LU R17, [R1+0x780] ;  /* 0x0007800001117983 */ /* 0x000ef20000300800 */
[----:B------:R-:W-:Y:S01]  /*1e920*/  @!P6 IMAD.IADD R5, R5, 0x1, -R26 ;  /* 0x000000010505e824 */ /* 0x000fe200078e0a1a */
[----:B------:R-:W-:-:S02]  /*1e930*/  ISETP.GE.AND P6, PT, R29, RZ, PT ;  /* 0x000000ff1d00720c */ /* 0x000fc40003fc6270 */
[----:B------:R-:W4:Y:S01]  /*1e940*/  LDL.LU R29, [R1+0x784] ;  /* 0x00078400011d7983 */ /* 0x000f220000300800 */
[C---:B------:R-:W-:Y:S02]  /*1e950*/  ISETP.GT.U32.AND P3, PT, R26.reuse, R13, PT ;  /* 0x0000000d1a00720c */ /* 0x040fe40003f64070 */
[----:B------:R-:W-:Y:S02]  /*1e960*/  ISETP.GT.U32.AND P5, PT, R26, R2, PT ;  /* 0x000000021a00720c */ /* 0x000fe40003fa4070 */
[----:B0-----:R-:W-:-:S09]  /*1e970*/  IABS R12, R22 ;  /* 0x00000016000c7213 */ /* 0x001fd20000000000 */
[----:B------:R-:W-:Y:S01]  /*1e980*/  @!P3 IMAD.IADD R13, R13, 0x1, -R26 ;  /* 0x000000010d0db824 */ /* 0x000fe200078e0a1a */
[----:B------:R-:W-:Y:S01]  /*1e990*/  IABS R10, R16 ;  /* 0x00000010000a7213 */ /* 0x000fe20000000000 */
[----:B------:R-:W-:-:S04]  /*1e9a0*/  IMAD.HI.U32 R9, R0, R12, RZ ;  /* 0x0000000c00097227 */ /* 0x000fc800078e00ff */
[----:B------:R-:W-:Y:S02]  /*1e9b0*/  IMAD.MOV R9, RZ, RZ, -R9 ;  /* 0x000000ffff097224 */ /* 0x000fe400078e0a09 */
[----:B------:R-:W-:Y:S01]  /*1e9c0*/  IMAD.MOV.U32 R6, RZ, RZ, R10 ;  /* 0x000000ffff067224 */ /* 0x000fe200078e000a */
[C---:B------:R-:W-:Y:S01]  /*1e9d0*/  ISETP.GT.U32.AND P3, PT, R26.reuse, R13, PT ;  /* 0x0000000d1a00720c */ /* 0x040fe20003f64070 */
[----:B------:R-:W-:Y:S02]  /*1e9e0*/  IMAD R12, R26, R9, R12 ;  /* 0x000000091a0c7224 */ /* 0x000fe400078e020c */
[----:B------:R-:W-:-:S04]  /*1e9f0*/  IMAD.HI.U32 R9, R0, R6, RZ ;  /* 0x0000000600097227 */ /* 0x000fc800078e00ff */
[----:B------:R-:W-:Y:S02]  /*1ea00*/  IMAD.MOV R9, RZ, RZ, -R9 ;  /* 0x000000ffff097224 */ /* 0x000fe400078e0a09 */
[----:B------:R-:W-:Y:S01]  /*1ea10*/  @!P5 IMAD.IADD R2, R2, 0x1, -R26 ;  /* 0x000000010202d824 */ /* 0x000fe200078e0a1a */
[C---:B------:R-:W-:Y:S01]  /*1ea20*/  ISETP.GT.U32.AND P5, PT, R26.reuse, R12, PT ;  /* 0x0000000c1a00720c */ /* 0x040fe20003fa4070 */
[C---:B------:R-:W-:Y:S01]  /*1ea30*/  IMAD R6, R26.reuse, R9, R6 ;  /* 0x000000091a067224 */ /* 0x040fe200078e0206 */
[----:B------:R-:W-:Y:S01]  /*1ea40*/  IABS R4, R19 ;  /* 0x0000001300047213 */ /* 0x000fe20000000000 */
[----:B------:R-:W-:Y:S02]  /*1ea50*/  @!P3 IMAD.IADD R13, R13, 0x1, -R26 ;  /* 0x000000010d0db824 */ /* 0x000fe400078e0a1a */
[----:B------:R-:W-:Y:S01]  /*1ea60*/  IMAD.MOV.U32 R14, RZ, RZ, R7 ;  /* 0x000000ffff0e7224 */ /* 0x000fe200078e0007 */
[----:B------:R-:W-:Y:S01]  /*1ea70*/  ISETP.GT.U32.AND P3, PT, R26, R6, PT ;  /* 0x000000061a00720c */ /* 0x000fe20003f64070 */
[----:B------:R-:W-:-:S04]  /*1ea80*/  IMAD.HI.U32 R9, R0, R4, RZ ;  /* 0x0000000400097227 */ /* 0x000fc800078e00ff */
[----:B------:R-:W-:Y:S02]  /*1ea90*/  @!P4 IMAD.MOV R14, RZ, RZ, -R14 ;  /* 0x000000ffff0ec224 */ /* 0x000fe400078e0a0e */
[----:B------:R-:W-:Y:S02]  /*1eaa0*/  @!P2 IMAD.MOV R2, RZ, RZ, -R2 ;  /* 0x000000ffff02a224 */ /* 0x000fe400078e0a02 */
[----:B------:R-:W-:Y:S01]  /*1eab0*/  @!P5 IMAD.IADD R12, R12, 0x1, -R26 ;  /* 0x000000010c0cd824 */ /* 0x000fe200078e0a1a */
[----:B------:R-:W-:Y:S01]  /*1eac0*/  ISETP.GE.AND P5, PT, R22, RZ, PT ;  /* 0x000000ff1600720c */ /* 0x000fe20003fa6270 */
[----:B------:R-:W-:Y:S01]  /*1ead0*/  IMAD.MOV R9, RZ, RZ, -R9 ;  /* 0x000000ffff097224 */ /* 0x000fe200078e0a09 */
[----:B------:R-:W5:Y:S04]  /*1eae0*/  LDL.LU R22, [R1+0x788] ;  /* 0x0007880001167983 */ /* 0x000f680000300800 */
[----:B------:R-:W-:Y:S01]  /*1eaf0*/  STL [R1+0x2e0], R14 ;  /* 0x0002e00e01007387 */ /* 0x000fe20000100800 */
[C---:B------:R-:W-:Y:S01]  /*1eb00*/  IMAD R4, R26.reuse, R9, R4 ;  /* 0x000000091a047224 */ /* 0x040fe200078e0204 */
[----:B------:R-:W-:-:S02]  /*1eb10*/  ISETP.GT.U32.AND P4, PT, R26, R12, PT ;  /* 0x0000000c1a00720c */ /* 0x000fc40003f84070 */
[----:B------:R0:W-:Y:S01]  /*1eb20*/  STL [R1+0x2dc], R2 ;  /* 0x0002dc0201007387 */ /* 0x0001e20000100800 */
[----:B------:R-:W-:Y:S01]  /*1eb30*/  @!P3 IMAD.IADD R6, R6, 0x1, -R26 ;  /* 0x000000010606b824 */ /* 0x000fe200078e0a1a */
[----:B------:R-:W-:Y:S01]  /*1eb40*/  ISETP.GT.U32.AND P3, PT, R26, R5, PT ;  /* 0x000000051a00720c */ /* 0x000fe20003f64070 */
[----:B------:R-:W-:Y:S02]  /*1eb50*/  @!P0 IMAD.MOV R8, RZ, RZ, -R8 ;  /* 0x000000ffff088224 */ /* 0x000fe400078e0a08 */
[----:B0-----:R-:W-:-:S04]  /*1eb60*/  IMAD.MOV.U32 R2, RZ, RZ, R13 ;  /* 0x000000ffff027224 */ /* 0x001fc800078e000d */
[----:B------:R-:W-:Y:S01]  /*1eb70*/  @!P1 IMAD.MOV R2, RZ, RZ, -R2 ;  /* 0x000000ffff029224 */ /* 0x000fe200078e0a02 */
[----:B------:R-:W-:Y:S01]  /*1eb80*/  ISETP.GT.U32.AND P1, PT, R26, R4, PT ;  /* 0x000000041a00720c */ /* 0x000fe20003f24070 */
[----:B------:R-:W-:Y:S04]  /*1eb90*/  STL [R1+0x2d8], R8 ;  /* 0x0002d80801007387 */ /* 0x000fe80000100800 */
[----:B------:R0:W-:Y:S01]  /*1eba0*/  STL [R1+0x2d4], R2 ;  /* 0x0002d40201007387 */ /* 0x0001e20000100800 */
[--C-:B------:R-:W-:Y:S01]  /*1ebb0*/  @!P4 IMAD.IADD R12, R12, 0x1, -R26.reuse ;  /* 0x000000010c0cc824 */ /* 0x100fe200078e0a1a */
[----:B------:R-:W-:Y:S01]  /*1ebc0*/  ISETP.GT.U32.AND P2, PT, R26, R6, PT ;  /* 0x000000061a00720c */ /* 0x000fe20003f44070 */
[----:B------:R-:W-:-:S05]  /*1ebd0*/  @!P3 IMAD.IADD R5, R5, 0x1, -R26 ;  /* 0x000000010505b824 */ /* 0x000fca00078e0a1a */
[----:B------:R-:W-:Y:S02]  /*1ebe0*/  @!P1 IMAD.IADD R4, R4, 0x1, -R26 ;  /* 0x0000000104049824 */ /* 0x000fe400078e0a1a */
[----:B------:R-:W-:-:S04]  /*1ebf0*/  IMAD.MOV.U32 R13, RZ, RZ, R5 ;  /* 0x000000ffff0d7224 */ /* 0x000fc800078e0005 */
[----:B------:R-:W-:Y:S01]  /*1ec00*/  @!P6 IMAD.MOV R13, RZ, RZ, -R13 ;  /* 0x000000ffff0de224 */ /* 0x000fe200078e0a0d */
[----:B------:R-:W-:Y:S01]  /*1ec10*/  ISETP.GT.U32.AND P6, PT, R26, R4, PT ;  /* 0x000000041a00720c */ /* 0x000fe20003fc4070 */
[----:B------:R-:W-:Y:S01]  /*1ec20*/  @!P2 IMAD.IADD R6, R6, 0x1, -R26 ;  /* 0x000000010606a824 */ /* 0x000fe200078e0a1a */
[----:B------:R-:W-:Y:S02]  /*1ec30*/  ISETP.GE.AND P0, PT, R16, RZ, PT ;  /* 0x000000ff1000720c */ /* 0x000fe40003f06270 */
[----:B------:R-:W-:Y:S01]  /*1ec40*/  ISETP.GE.AND P3, PT, R19, RZ, PT ;  /* 0x000000ff1300720c */ /* 0x000fe20003f66270 */
[----:B------:R-:W-:Y:S01]  /*1ec50*/  @!P5 IMAD.MOV R12, RZ, RZ, -R12 ;  /* 0x000000ffff0cd224 */ /* 0x000fe200078e0a0c */
[----:B--2---:R-:W-:Y:S02]  /*1ec60*/  IABS R10, R20 ;  /* 0x00000014000a7213 */ /* 0x004fe40000000000 */
[----:B------:R-:W-:-:S03]  /*1ec70*/  IABS R11, R18 ;  /* 0x00000012000b7213 */ /* 0x000fc60000000000 */
[----:B------:R-:W-:-:S04]  /*1ec80*/  IMAD.HI.U32 R9, R0, R10, RZ ;  /* 0x0000000a00097227 */ /* 0x000fc800078e00ff */
[----:B------:R-:W-:-:S04]  /*1ec90*/  IMAD.HI.U32 R7, R0, R11, RZ ;  /* 0x0000000b00077227 */ /* 0x000fc800078e00ff */
[----:B------:R-:W-:Y:S02]  /*1eca0*/  IMAD.MOV R9, RZ, RZ, -R9 ;  /* 0x000000ffff097224 */ /* 0x000fe400078e0a09 */
[----:B------:R-:W-:Y:S02]  /*1ecb0*/  IMAD.MOV R7, RZ, RZ, -R7 ;  /* 0x000000ffff077224 */ /* 0x000fe400078e0a07 */
[C---:B0-----:R-:W-:Y:S02]  /*1ecc0*/  IMAD R2, R26.reuse, R9, R10 ;  /* 0x000000091a027224 */ /* 0x041fe400078e020a */
[----:B------:R-:W-:-:S03]  /*1ecd0*/  IMAD R11, R26, R7, R11 ;  /* 0x000000071a0b7224 */ /* 0x000fc600078e020b */
[C---:B------:R-:W-:Y:S02]  /*1ece0*/  ISETP.GT.U32.AND P4, PT, R26.reuse, R2, PT ;  /* 0x000000021a00720c */ /* 0x040fe40003f84070 */
[----:B------:R-:W-:Y:S02]  /*1ecf0*/  ISETP.GT.U32.AND P1, PT, R26, R11, PT ;  /* 0x0000000b1a00720c */ /* 0x000fe40003f24070 */
[----:B------:R-:W-:Y:S02]  /*1ed00*/  ISETP.GE.AND P2, PT, R20, RZ, PT ;  /* 0x000000ff1400720c */ /* 0x000fe40003f46270 */
[----:B------:R-:W2:Y:S07]  /*1ed10*/  LDL.LU R20, [R1+0x78c] ;  /* 0x00078c0001147983 */ /* 0x000eae0000300800 */
[----:B------:R-:W-:-:S02]  /*1ed20*/  @!P4 IMAD.IADD R2, R2, 0x1, -R26 ;  /* 0x000000010202c824 */ /* 0x000fc400078e0a1a */
[----:B------:R-:W-:-:S03]  /*1ed30*/  @!P1 IMAD.IADD R11, R11, 0x1, -R26 ;  /* 0x000000010b0b9824 */ /* 0x000fc600078e0a1a */
[----:B------:R-:W-:Y:S01]  /*1ed40*/  ISETP.GT.U32.AND P1, PT, R26, R2, PT ;  /* 0x000000021a00720c */ /* 0x000fe20003f24070 */
[----:B------:R-:W-:Y:S01]  /*1ed50*/  STL [R1+0x2c0], R13 ;  /* 0x0002c00d01007387 */ /* 0x000fe20000100800 */
[----:B------:R-:W-:Y:S01]  /*1ed60*/  @!P6 IMAD.IADD R4, R4, 0x1, -R26 ;  /* 0x000000010404e824 */ /* 0x000fe200078e0a1a */
[----:B------:R-:W-:Y:S01]  /*1ed70*/  ISETP.GE.AND P4, PT, R18, RZ, PT ;  /* 0x000000ff1200720c */ /* 0x000fe20003f86270 */
[----:B------:R-:W-:Y:S01]  /*1ed80*/  IMAD.MOV.U32 R18, RZ, RZ, R21 ;  /* 0x000000ffff127224 */ /* 0x000fe200078e0015 */
[----:B------:R-:W2:Y:S04]  /*1ed90*/  LDL.LU R19, [R1+0x798] ;  /* 0x0007980001137983 */ /* 0x000ea80000300800 */
[----:B------:R0:W-:Y:S04]  /*1eda0*/  STL [R1+0x2c4], R12 ;  /* 0x0002c40c01007387 */ /* 0x0001e80000100800 */
[----:B------:R-:W2:Y:S01]  /*1edb0*/  LDL R21, [R1+0x7b4] ;  /* 0x0007b40001157983 */ /* 0x000ea20000100800 */
[----:B------:R-:W-:-:S02]  /*1edc0*/  @!P0 IMAD.MOV R6, RZ, RZ, -R6 ;  /* 0x000000ffff068224 */ /* 0x000fc400078e0a06 */
[----:B------:R-:W-:Y:S02]  /*1edd0*/  @!P1 IMAD.IADD R2, R2, 0x1, -R26 ;  /* 0x0000000102029824 */ /* 0x000fe400078e0a1a */
[----:B0-----:R-:W-:-:S04]  /*1ede0*/  IMAD.MOV.U32 R12, RZ, RZ, R4 ;  /* 0x000000ffff0c7224 */ /* 0x001fc800078e0004 */
[----:B------:R-:W-:Y:S01]  /*1edf0*/  @!P3 IMAD.MOV R12, RZ, RZ, -R12 ;  /* 0x000000ffff0cb224 */ /* 0x000fe200078e0a0c */
[----:B------:R-:W-:Y:S01]  /*1ee00*/  STL [R1+0x2c8], R6 ;  /* 0x0002c80601007387 */ /* 0x000fe20000100800 */
[----:B------:R-:W-:-:S03]  /*1ee10*/  @!P2 IMAD.MOV R2, RZ, RZ, -R2 ;  /* 0x000000ffff02a224 */ /* 0x000fc600078e0a02 */
[----:B------:R0:W-:Y:S04]  /*1ee20*/  STL [R1+0x2cc], R12 ;  /* 0x0002cc0c01007387 */ /* 0x0001e80000100800 */
[----:B------:R-:W2:Y:S01]  /*1ee30*/  LDL R14, [R1+0x7b8] ;  /* 0x0007b800010e7983 */ /* 0x000ea20000100800 */
[----:B----4-:R-:W-:Y:S02]  /*1ee40*/  IABS R9, R29 ;  /* 0x0000001d00097213 */ /* 0x010fe40000000000 */
[----:B------:R-:W-:Y:S02]  /*1ee50*/  ISETP.GE.AND P3, PT, R29, RZ, PT ;  /* 0x000000ff1d00720c */ /* 0x000fe40003f66270 */
[----:B------:R-:W4:Y:S04]  /*1ee60*/  LDL.LU R29, [R1+0x7c4] ;  /* 0x0007c400011d7983 */ /* 0x000f280000300800 */
[----:B------:R1:W-:Y:S04]  /*1ee70*/  STL [R1+0x2d0], R2 ;  /* 0x0002d00201007387 */ /* 0x0003e80000100800 */
[----:B------:R-:W4:Y:S01]  /*1ee80*/  LDL R16, [R1+0x7bc] ;  /* 0x0007bc0001107983 */ /* 0x000f220000100800 */
[----:B---3--:R-:W-:-:S05]  /*1ee90*/  IABS R10, R17 ;  /* 0x00000011000a7213 */ /* 0x008fca0000000000 */
[----:B------:R-:W-:-:S04]  /*1eea0*/  IMAD.HI.U32 R5, R0, R10, RZ ;  /* 0x0000000a00057227 */ /* 0x000fc800078e00ff */
[----:B------:R-:W-:Y:S01]  /*1eeb0*/  IMAD.MOV R5, RZ, RZ, -R5 ;  /* 0x000000ffff057224 */ /* 0x000fe200078e0a05 */
[----:B------:R-:W-:Y:S01]  /*1eec0*/  ISETP.GT.U32.AND P5, PT, R26, R11, PT ;  /* 0x0000000b1a00720c */ /* 0x000fe20003fa4070 */
[----:B------:R-:W-:-:S04]  /*1eed0*/  IMAD.HI.U32 R7, R0, R9, RZ ;  /* 0x0000000900077227 */ /* 0x000fc800078e00ff */
[----:B------:R-:W-:Y:S02]  /*1eee0*/  IMAD R10, R26, R5, R10 ;  /* 0x000000051a0a7224 */ /* 0x000fe400078e020a */
[----:B------:R-:W-:-:S03]  /*1eef0*/  IMAD.MOV R7, RZ, RZ, -R7 ;  /* 0x000000ffff077224 */ /* 0x000fc600078e0a07 */
[C---:B------:R-:W-:Y:S01]  /*1ef00*/  ISETP.GT.U32.AND P6, PT, R26.reuse, R10, PT ;  /* 0x0000000a1a00720c */ /* 0x040fe20003fc4070 */
[----:B------:R-:W-:Y:S02]  /*1ef10*/  IMAD R9, R26, R7, R9 ;  /* 0x000000071a097224 */ /* 0x000fe400078e0209 */
[----:B------:R-:W-:-:S03]  /*1ef20*/  @!P5 IMAD.IADD R11, R11, 0x1, -R26 ;  /* 0x000000010b0bd824 */ /* 0x000fc600078e0a1a */
[----:B------:R-:W-:Y:S02]  /*1ef30*/  ISETP.GT.U32.AND P1, PT, R26, R9, PT ;  /* 0x000000091a00720c */ /* 0x000fe40003f24070 */
[----:B-----5:R-:W-:-:S05]  /*1ef40*/  IABS R8, R22 ;  /* 0x0000001600087213 */ /* 0x020fca0000000000 */
[----:B------:R-:W-:-:S04]  /*1ef50*/  IMAD.HI.U32 R5, R0, R8, RZ ;  /* 0x0000000800057227 */ /* 0x000fc800078e00ff */
[----:B------:R-:W-:-:S04]  /*1ef60*/  IMAD.MOV R5, RZ, RZ, -R5 ;  /* 0x000000ffff057224 */ /* 0x000fc800078e0a05 */
[----:B------:R-:W-:-:S05]  /*1ef70*/  IMAD R8, R26, R5, R8 ;  /* 0x000000051a087224 */ /* 0x000fca00078e0208 */
[----:B------:R-:W-:Y:S01]  /*1ef80*/  ISETP.GT.U32.AND P5, PT, R26, R8, PT ;  /* 0x000000081a00720c */ /* 0x000fe20003fa4070 */
[--C-:B------:R-:W-:Y:S01]  /*1ef90*/  @!P6 IMAD.IADD R10, R10, 0x1, -R26.reuse ;  /* 0x000000010a0ae824 */ /* 0x100fe200078e0a1a */
[----:B------:R-:W-:Y:S02]  /*1efa0*/  ISETP.GE.AND P0, PT, R17, RZ, PT ;  /* 0x000000ff1100720c */ /* 0x000fe40003f06270 */
[----:B------:R-:W3:Y:S02]  /*1efb0*/  LDL R17, [R1+0x7c0] ;  /* 0x0007c00001117983 */ /* 0x000ee40000100800 */
[----:B------:R-:W-:Y:S01]  /*1efc0*/  ISETP.GT.U32.AND P6, PT, R26, R10, PT ;  /* 0x0000000a1a00720c */ /* 0x000fe20003fc4070 */
[----:B------:R-:W-:-:S06]  /*1efd0*/  @!P1 IMAD.IADD R9, R9, 0x1, -R26 ;  /* 0x0000000109099824 */ /* 0x000fcc00078e0a1a */
[----:B------:R-:W-:Y:S01]  /*1efe0*/  @!P5 IMAD.IADD R8, R8, 0x1, -R26 ;  /* 0x000000010808d824 */ /* 0x000fe200078e0a1a */
[----:B------:R-:W-:-:S04]  /*1eff0*/  ISETP.GT.U32.AND P1, PT, R26, R9, PT ;  /* 0x000000091a00720c */ /* 0x000fc80003f24070 */
[----:B------:R-:W-:Y:S01]  /*1f000*/  ISETP.GT.U32.AND P5, PT, R26, R8, PT ;  /* 0x000000081a00720c */ /* 0x000fe20003fa4070 */
[----:B------:R-:W-:Y:S01]  /*1f010*/  @!P6 IMAD.IADD R10, R10, 0x1, -R26 ;  /* 0x000000010a0ae824 */ /* 0x000fe200078e0a1a */
[----:B------:R-:W-:Y:S02]  /*1f020*/  ISETP.GE.AND P2, PT, R22, RZ, PT ;  /* 0x000000ff1600720c */ /* 0x000fe40003f46270 */
[----:B------:R-:W5:Y:S01]  /*1f030*/  LDL.LU R22, [R1+0x7c8] ;  /* 0x0007c80001167983 */ /* 0x000f620000300800 */
[----:B------:R-:W-:Y:S01]  /*1f040*/  IABS R5, R18 ;  /* 0x0000001200057213 */ /* 0x000fe20000000000 */
[----:B------:R-:W-:-:S03]  /*1f050*/  @!P4 IMAD.MOV R11, RZ, RZ, -R11 ;  /* 0x000000ffff0bc224 */ /* 0x000fc600078e0a0b */
[----:B------:R-:W-:Y:S02]  /*1f060*/  @!P1 IMAD.IADD R9, R9, 0x1, -R26 ;  /* 0x0000000109099824 */ /* 0x000fe400078e0a1a */
[----:B------:R-:W-:Y:S02]  /*1f070*/  @!P0 IMAD.MOV R10, RZ, RZ, -R10 ;  /* 0x000000ffff0a8224 */ /* 0x000fe400078e0a0a */
[----:B------:R-:W-:Y:S02]  /*1f080*/  @!P5 IMAD.IADD R8, R8, 0x1, -R26 ;  /* 0x000000010808d824 */ /* 0x000fe400078e0a1a */
[----:B------:R-:W-:Y:S02]  /*1f090*/  @!P3 IMAD.MOV R9, RZ, RZ, -R9 ;  /* 0x000000ffff09b224 */ /* 0x000fe400078e0a09 */
[----:B------:R-:W-:Y:S01]  /*1f0a0*/  @!P2 IMAD.MOV R8, RZ, RZ, -R8 ;  /* 0x000000ffff08a224 */ /* 0x000fe200078e0a08 */
[----:B--2---:R-:W-:-:S05]  /*1f0b0*/  IABS R7, R20 ;  /* 0x0000001400077213 */ /* 0x004fca0000000000 */
[----:B0-----:R-:W-:-:S04]  /*1f0c0*/  IMAD.HI.U32 R12, R0, R7, RZ ;  /* 0x00000007000c7227 */ /* 0x001fc800078e00ff */
[----:B------:R-:W-:-:S04]  /*1f0d0*/  IMAD.MOV R12, RZ, RZ, -R12 ;  /* 0x000000ffff0c7224 */ /* 0x000fc800078e0a0c */
[----:B------:R-:W-:Y:S01]  /*1f0e0*/  IMAD R7, R26, R12, R7 ;  /* 0x0000000c1a077224 */ /* 0x000fe200078e0207 */
[----:B------:R-:W-:Y:S02]  /*1f0f0*/  IABS R6, R19 ;  /* 0x0000001300067213 */ /* 0x000fe40000000000 */
[----:B------:R-:W-:-:S03]  /*1f100*/  IABS R4, R21 ;  /* 0x0000001500047213 */ /* 0x000fc60000000000 */
[----:B-1----:R-:W-:Y:S01]  /*1f110*/  IMAD.HI.U32 R2, R0, R6, RZ ;  /* 0x0000000600027227 */ /* 0x002fe200078e00ff */
[----:B------:R-:W-:Y:S01]  /*1f120*/  ISETP.GE.AND P6, PT, R20, RZ, PT ;  /* 0x000000ff1400720c */ /* 0x000fe20003fc6270 */
[----:B------:R-:W2:Y:S02]  /*1f130*/  LDL.LU R21, [R1+0x7cc] ;  /* 0x0007cc0001157983 */ /* 0x000ea40000300800 */
[----:B------:R-:W-:Y:S02]  /*1f140*/  IMAD.HI.U32 R12, R0, R4, RZ ;  /* 0x00000004000c7227 */ /* 0x000fe400078e00ff */
[----:B------:R-:W2:Y:S02]  /*1f150*/  LDL.LU R20, [R1+0x7d0] ;  /* 0x0007d00001147983 */ /* 0x000ea40000300800 */
[----:B------:R-:W-:Y:S02]  /*1f160*/  IMAD.MOV R12, RZ, RZ, -R12 ;  /* 0x000000ffff0c7224 */ /* 0x000fe400078e0a0c */
[----:B------:R-:W-:-:S02]  /*1f170*/  IMAD.MOV R2, RZ, RZ, -R2 ;  /* 0x000000ffff027224 */ /* 0x000fc400078e0a02 */
[C---:B------:R-:W-:Y:S02]  /*1f180*/  IMAD R4, R26.reuse, R12, R4 ;  /* 0x0000000c1a047224 */ /* 0x040fe400078e0204 */
[----:B------:R-:W-:Y:S01]  /*1f190*/  IMAD R6, R26, R2, R6 ;  /* 0x000000021a067224 */ /* 0x000fe200078e0206 */
[----:B------:R-:W-:Y:S02]  /*1f1a0*/  IABS R2, R14 ;  /* 0x0000000e00027213 */ /* 0x000fe40000000000 */
[----:B----4-:R-:W-:Y:S01]  /*1f1b0*/  IABS R14, R29 ;  /* 0x0000001d000e7213 */ /* 0x010fe20000000000 */
[----:B------:R0:W-:Y:S01]  /*1f1c0*/  STL [R1+0x7598], R29 ;  /* 0x0075981d01007387 */ /* 0x0001e20000100800 */
[----:B------:R-:W-:Y:S01]  /*1f1d0*/  IABS R12, R16 ;  /* 0x00000010000c7213 */ /* 0x000fe20000000000 */
[----:B0-----:R-:W-:-:S04]  /*1f1e0*/  IMAD.MOV.U32 R29, RZ, RZ, R18 ;  /* 0x000000ffff1d7224 */ /* 0x001fc800078e0012 */
[----:B------:R-:W-:-:S04]  /*1f1f0*/  IMAD.HI.U32 R16, R0, R12, RZ ;  /* 0x0000000c00107227 */ /* 0x000fc800078e00ff */
[----:B------:R-:W-:-:S04]  /*1f200*/  IMAD.HI.U32 R18, R0, R14, RZ ;  /* 0x0000000e00127227 */ /* 0x000fc800078e00ff */
[----:B------:R-:W-:Y:S02]  /*1f210*/  IMAD.MOV R16, RZ, RZ, -R16 ;  /* 0x000000ffff107224 */ /* 0x000fe400078e0a10 */
[----:B------:R-:W-:Y:S02]  /*1f220*/  IMAD.MOV R18, RZ, RZ, -R18 ;  /* 0x000000ffff127224 */ /* 0x000fe400078e0a12 */
[C---:B------:R-:W-:Y:S02]  /*1f230*/  IMAD R12, R26.reuse, R16, R12 ;  /* 0x000000101a0c7224 */ /* 0x040fe400078e020c */
[----:B------:R-:W4:Y:S01]  /*1f240*/  LDL.LU R16, [R1+0x7d8] ;  /* 0x0007d80001107983 */ /* 0x000f220000300800 */
[----:B------:R-:W-:-:S03]  /*1f250*/  IMAD R14, R26, R18, R14 ;  /* 0x000000121a0e7224 */ /* 0x000fc600078e020e */
[----:B------:R0:W-:Y:S04]  /*1f260*/  STL [R1+0x2bc], R11 ;  /* 0x0002bc0b01007387 */ /* 0x0001e80000100800 */
[----:B------:R-:W-:Y:S04]  /*1f270*/  STL [R1+0x2b8], R10 ;  /* 0x0002b80a01007387 */ /* 0x000fe80000100800 */
[----:B------:R-:W2:Y:S01]  /*1f280*/  LDL.LU R18, [R1+0x7b4] ;  /* 0x0007b40001127983 */ /* 0x000ea20000300800 */
[----:B0-----:R-:W-:-:S03]  /*1f290*/  IMAD.MOV.U32 R11, RZ, RZ, R29 ;  /* 0x000000ffff0b7224 */ /* 0x001fc600078e001d */
[----:B------:R0:W-:Y:S04]  /*1f2a0*/  STL [R1+0x2b4], R9 ;  /* 0x0002b40901007387 */ /* 0x0001e80000100800 */
[----:B------:R1:W-:Y:S04]  /*1f2b0*/  STL [R1+0x2b0], R8 ;  /* 0x0002b00801007387 */ /* 0x0003e80000100800 */
[----:B------:R-:W4:Y:S01]  /*1f2c0*/  LDL.LU R29, [R1+0x7b8] ;  /* 0x0007b800011d7983 */ /* 0x000f220000300800 */
[----:B------:R-:W-:Y:S01]  /*1f2d0*/  ISETP.GT.U32.AND P1, PT, R26, R7, PT ;  /* 0x000000071a00720c */ /* 0x000fe20003f24070 */
[----:B------:R-:W-:-:S04]  /*1f2e0*/  IMAD.HI.U32 R13, R0, R5, RZ ;  /* 0x00000005000d7227 */ /* 0x000fc800078e00ff */
[----:B------:R-:W-:-:S04]  /*1f2f0*/  IMAD.MOV R13, RZ, RZ, -R13 ;  /* 0x000000ffff0d7224 */ /* 0x000fc800078e0a0d */
[----:B------:R-:W-:Y:S02]  /*1f300*/  IMAD R5, R26, R13, R5 ;  /* 0x0000000d1a057224 */ /* 0x000fe400078e0205 */
[----:B------:R-:W-:-:S04]  /*1f310*/  IMAD.HI.U32 R15, R0, R2, RZ ;  /* 0x00000002000f7227 */ /* 0x000fc800078e00ff */
[----:B------:R-:W-:Y:S01]  /*1f320*/  @!P1 IMAD.IADD R7, R7, 0x1, -R26 ;  /* 0x0000000107079824 */ /* 0x000fe200078e0a1a */
[C---:B------:R-:W-:Y:S01]  /*1f330*/  ISETP.GT.U32.AND P1, PT, R26.reuse, R5, PT ;  /* 0x000000051a00720c */ /* 0x040fe20003f24070 */
[----:B------:R-:W-:Y:S01]  /*1f340*/  IMAD.MOV R15, RZ, RZ, -R15 ;  /* 0x000000ffff0f7224 */ /* 0x000fe200078e0a0f */
[----:B------:R-:W-:-:S03]  /*1f350*/  ISETP.GT.U32.AND P5, PT, R26, R6, PT ;  /* 0x000000061a00720c */ /* 0x000fc60003fa4070 */
[----:B------:R-:W-:-:S08]  /*1f360*/  IMAD R2, R26, R15, R2 ;  /* 0x0000000f1a027224 */ /* 0x000fd000078e0202 */
[--C-:B------:R-:W-:Y:S01]  /*1f370*/  @!P1 IMAD.IADD R5, R5, 0x1, -R26.reuse ;  /* 0x0000000105059824 */ /* 0x100fe200078e0a1a */
[----:B------:R-:W-:Y:S01]  /*1f380*/  ISETP.GT.U32.AND P1, PT, R26, R2, PT ;  /* 0x000000021a00720c */ /* 0x000fe20003f24070 */
[----:B------:R-:W-:Y:S01]  /*1f390*/  @!P5 IMAD.IADD R6, R6, 0x1, -R26 ;  /* 0x000000010606d824 */ /* 0x000fe200078e0a1a */
[----:B---3--:R-:W-:Y:S02]  /*1f3a0*/  IABS R13, R17 ;  /* 0x00000011000d7213 */ /* 0x008fe40000000000 */
[C---:B------:R-:W-:Y:S02]  /*1f3b0*/  ISETP.GT.U32.AND P5, PT, R26.reuse, R4, PT ;  /* 0x000000041a00720c */ /* 0x040fe40003fa4070 */
[----:B------:R-:W-:Y:S01]  /*1f3c0*/  ISETP.GT.U32.AND P0, PT, R26, R6, PT ;  /* 0x000000061a00720c */ /* 0x000fe20003f04070 */
[----:B------:R-:W-:-:S06]  /*1f3d0*/  IMAD.HI.U32 R17, R0, R13, RZ ;  /* 0x0000000d00117227 */ /* 0x000fcc00078e00ff */
[----:B------:R-:W-:Y:S01]  /*1f3e0*/  @!P1 IMAD.IADD R2, R2, 0x1, -R26 ;  /* 0x0000000102029824 */ /* 0x000fe200078e0a1a */
[----:B------:R-:W-:Y:S01]  /*1f3f0*/  ISETP.GT.U32.AND P1, PT, R26, R7, PT ;  /* 0x000000071a00720c */ /* 0x000fe20003f24070 */
[----:B------:R-:W-:Y:S01]  /*1f400*/  IMAD.MOV R17, RZ, RZ, -R17 ;  /* 0x000000ffff117224 */ /* 0x000fe200078e0a11 */
[----:B-----5:R-:W-:-:S03]  /*1f410*/  IABS R15, R22 ;  /* 0x00000016000f7213 */ /* 0x020fc60000000000 */
[----:B------:R-:W-:Y:S02]  /*1f420*/  IMAD R13, R26, R17, R13 ;  /* 0x000000111a0d7224 */ /* 0x000fe400078e020d */
[--C-:B------:R-:W-:Y:S01]  /*1f430*/  @!P0 IMAD.IADD R6, R6, 0x1, -R26.reuse ;  /* 0x0000000106068824 */ /* 0x100fe200078e0a1a */
[----:B------:R-:W3:Y:S01]  /*1f440*/  LDL.LU R17, [R1+0x7d4] ;  /* 0x0007d40001117983 */ /* 0x000ee20000300800 */
[----:B------:R-:W-:Y:S01]  /*1f450*/  @!P5 IMAD.IADD R4, R4, 0x1, -R26 ;  /* 0x000000010404d824 */ /* 0x000fe200078e0a1a */
[----:B------:R-:W-:-:S03]  /*1f460*/  ISETP.GT.U32.AND P0, PT, R26, R13, PT ;  /* 0x0000000d1a00720c */ /* 0x000fc60003f04070 */
[----:B------:R-:W-:Y:S01]  /*1f470*/  @!P1 IMAD.IADD R7, R7, 0x1, -R26 ;  /* 0x0000000107079824 */ /* 0x000fe200078e0a1a */
[----:B------:R-:W-:Y:S02]  /*1f480*/  ISETP.GT.U32.AND P1, PT, R26, R12, PT ;  /* 0x0000000c1a00720c */ /* 0x000fe40003f24070 */
[----:B------:R-:W-:Y:S01]  /*1f490*/  ISETP.GE.AND P5, PT, R19, RZ, PT ;  /* 0x000000ff1300720c */ /* 0x000fe20003fa6270 */
[----:B------:R-:W-:-:S04]  /*1f4a0*/  IMAD.HI.U32 R19, R0, R15, RZ ;  /* 0x0000000f00137227 */ /* 0x000fc800078e00ff */
[----:B------:R-:W-:Y:S02]  /*1f4b0*/  IMAD.MOV R19, RZ, RZ, -R19 ;  /* 0x000000ffff137224 */ /* 0x000fe400078e0a13 */
[--C-:B------:R-:W-:Y:S02]  /*1f4c0*/  @!P0 IMAD.IADD R13, R13, 0x1, -R26.reuse ;  /* 0x000000010d0d8824 */ /* 0x100fe400078e0a1a */
[----:B------:R-:W-:Y:S02]  /*1f4d0*/  IMAD R15, R26, R19, R15 ;  /* 0x000000131a0f7224 */ /* 0x000fe400078e020f */
[----:B------:R-:W-:Y:S01]  /*1f4e0*/  @!P1 IMAD.IADD R12, R12, 0x1, -R26 ;  /* 0x000000010c0c9824 */ /* 0x000fe200078e0a1a */
[----:B------:R-:W5:Y:S01]  /*1f4f0*/  LDL.LU R19, [R1+0x7bc] ;  /* 0x0007bc0001137983 */ /* 0x000f620000300800 */
[----:B--2---:R-:W-:-:S03]  /*1f500*/  ISETP.GE.AND P1, PT, R18, RZ, PT ;  /* 0x000000ff1200720c */ /* 0x004fc60003f26270 */
[----:B------:R-:W2:Y:S01]  /*1f510*/  LDL.LU R18, [R1+0x7c0] ;  /* 0x0007c00001127983 */ /* 0x000ea20000300800 */
[----:B----4-:R-:W-:-:S03]  /*1f520*/  ISETP.GE.AND P0, PT, R29, RZ, PT ;  /* 0x000000ff1d00720c */ /* 0x010fc60003f06270 */
[----:B------:R-:W4:Y:S01]  /*1f530*/  LDL.LU R29, [R1+0x7598] ;  /* 0x00759800011d7983 */ /* 0x000f220000300800 */
[C---:B------:R-:W-:Y:S02]  /*1f540*/  ISETP.GT.U32.AND P3, PT, R26.reuse, R5, PT ;  /* 0x000000051a00720c */ /* 0x040fe40003f64070 */
[C---:B------:R-:W-:Y:S02]  /*1f550*/  ISETP.GT.U32.AND P2, PT, R26.reuse, R4, PT ;  /* 0x000000041a00720c */ /* 0x040fe40003f44070 */
[----:B------:R-:W-:-:S09]  /*1f560*/  ISETP.GT.U32.AND P4, PT, R26, R2, PT ;  /* 0x000000021a00720c */ /* 0x000fd20003f84070 */
[--C-:B------:R-:W-:Y:S01]  /*1f570*/  @!P3 IMAD.IADD R5, R5, 0x1, -R26.reuse ;  /* 0x000000010505b824 */ /* 0x100fe200078e0a1a */
[----:B------:R-:W-:Y:S01]  /*1f580*/  ISETP.GT.U32.AND P3, PT, R26, R14, PT ;  /* 0x0000000e1a00720c */ /* 0x000fe20003f64070 */
[--C-:B------:R-:W-:Y:S01]  /*1f590*/  @!P2 IMAD.IADD R4, R4, 0x1, -R26.reuse ;  /* 0x000000010404a824 */ /* 0x100fe200078e0a1a */
[----:B------:R-:W-:Y:S01]  /*1f5a0*/  ISETP.GE.AND P2, PT, R11, RZ, PT ;  /* 0x000000ff0b00720c */ /* 0x000fe20003f46270 */
[----:B------:R-:W-:Y:S01]  /*1f5b0*/  @!P4 IMAD.IADD R2, R2, 0x1, -R26 ;  /* 0x000000010202c824 */ /* 0x000fe200078e0a1a */
[C---:B------:R-:W-:Y:S01]  /*1f5c0*/  ISETP.GT.U32.AND P4, PT, R26.reuse, R15, PT ;  /* 0x0000000f1a00720c */ /* 0x040fe20003f84070 */
[----:B------:R-:W-:Y:S01]  /*1f5d0*/  @!P5 IMAD.MOV R6, RZ, RZ, -R6 ;  /* 0x000000ffff06d224 */ /* 0x000fe200078e0a06 */
[----:B------:R-:W-:Y:S01]  /*1f5e0*/  ISETP.GT.U32.AND P5, PT, R26, R13, PT ;  /* 0x0000000d1a00720c */ /* 0x000fe20003fa4070 */
[----:B------:R-:W-:-:S06]  /*1f5f0*/  @!P6 IMAD.MOV R7, RZ, RZ, -R7 ;  /* 0x000000ffff07e224 */ /* 0x000fcc00078e0a07 */
[----:B------:R-:W-:-:S05]  /*1f600*/  @!P3 IMAD.IADD R14, R14, 0x1, -R26 ;  /* 0x000000010e0eb824 */ /* 0x000fca00078e0a1a */
[C---:B------:R-:W-:Y:S01]  /*1f610*/  ISETP.GT.U32.AND P6, PT, R26.reuse, R14, PT ;  /* 0x0000000e1a00720c */ /* 0x040fe20003fc4070 */
[----:B------:R-:W-:Y:S02]  /*1f620*/  @!P2 IMAD.MOV R5, RZ, RZ, -R5 ;  /* 0x000000ffff05a224 */ /* 0x000fe400078e0a05 */
[----:B------:R-:W-:Y:S02]  /*1f630*/  @!P4 IMAD.IADD R15, R15, 0x1, -R26 ;  /* 0x000000010f0fc824 */ /* 0x000fe400078e0a1a */
[----:B------:R-:W-:Y:S01]  /*1f640*/  @!P1 IMAD.MOV R4, RZ, RZ, -R4 ;  /* 0x000000ffff049224 */ /* 0x000fe200078e0a04 */
[----:B------:R-:W-:Y:S01]  /*1f650*/  STL [R1+0x2a8], R7 ;  /* 0x0002a80701007387 */ /* 0x000fe20000100800 */
[----:B------:R-:W-:Y:S01]  /*1f660*/  @!P0 IMAD.MOV R2, RZ, RZ, -R2 ;  /* 0x000000ffff028224 */ /* 0x000fe200078e0a02 */
[----:B------:R-:W-:Y:S02]  /*1f670*/  ISETP.GT.U32.AND P2, PT, R26, R15, PT ;  /* 0x0000000f1a00720c */ /* 0x000fe40003f44070 */
[----:B------:R-:W-:Y:S01]  /*1f680*/  STL [R1+0x2a4], R6 ;  /* 0x0002a40601007387 */ /* 0x000fe20000100800 */
[----:B------:R-:W-:-:S03]  /*1f690*/  @!P5 IMAD.IADD R13, R13, 0x1, -R26 ;  /* 0x000000010d0dd824 */ /* 0x000fc600078e0a1a */
[----:B------:R-:W-:Y:S01]  /*1f6a0*/  STL [R1+0x2a0], R5 ;  /* 0x0002a00501007387 */ /* 0x000fe20000100800 */
[--C-:B------:R-:W-:Y:S01]  /*1f6b0*/  @!P6 IMAD.IADD R14, R14, 0x1, -R26.reuse ;  /* 0x000000010e0ee824 */ /* 0x100fe200078e0a1a */
[----:B------:R-:W-:Y:S02]  /*1f6c0*/  ISETP.GE.AND P6, PT, R22, RZ, PT ;  /* 0x000000ff1600720c */ /* 0x000fe40003fc6270 */
[----:B------:R3:W-:Y:S04]  /*1f6d0*/  STL [R1+0x29c], R4 ;  /* 0x00029c0401007387 */ /* 0x0007e80000100800 */
[----:B------:R3:W-:Y:S01]  /*1f6e0*/  STL [R1+0x298], R2 ;  /* 0x0002980201007387 */ /* 0x0007e20000100800 */
[----:B------:R-:W-:Y:S01]  /*1f6f0*/  @!P2 IMAD.IADD R15, R15, 0x1, -R26 ;  /* 0x000000010f0fa824 */ /* 0x000fe200078e0a1a */
[----:B0-----:R-:W-:-:S02]  /*1f700*/  IABS R9, R21 ;  /* 0x0000001500097213 */ /* 0x001fc40000000000 */
[----:B------:R-:W-:-:S03]  /*1f710*/  ISETP.GE.AND P2, PT, R21, RZ, PT ;  /* 0x000000ff1500720c */ /* 0x000fc60003f46270 */
[----:B------:R-:W-:-:S04]  /*1f720*/  IMAD.HI.U32 R11, R0, R9, RZ ;  /* 0x00000009000b7227 */ /* 0x000fc800078e00ff */
[----:B------:R-:W-:-:S04]  /*1f730*/  IMAD.MOV R11, RZ, RZ, -R11 ;  /* 0x000000ffff0b7224 */ /* 0x000fc800078e0a0b */
[----:B------:R-:W-:-:S05]  /*1f740*/  IMAD R9, R26, R11, R9 ;  /* 0x0000000b1a097224 */ /* 0x000fca00078e0209 */
[----:B------:R-:W-:Y:S02]  /*1f750*/  ISETP.GT.U32.AND P1, PT, R26, R9, PT ;  /* 0x000000091a00720c */ /* 0x000fe40003f24070 */
[----:B-1----:R-:W-:-:S11]  /*1f760*/  IABS R8, R20 ;  /* 0x0000001400087213 */ /* 0x002fd60000000000 */
[----:B------:R-:W-:Y:S01]  /*1f770*/  @!P1 IMAD.IADD R9, R9, 0x1, -R26 ;  /* 0x0000000109099824 */ /* 0x000fe200078e0a1a */
[----:B------:R-:W-:Y:S02]  /*1f780*/  ISETP.GE.AND P1, PT, R20, RZ, PT ;  /* 0x000000ff1400720c */ /* 0x000fe40003f26270 */
[----:B----4-:R-:W-:Y:S02]  /*1f790*/  ISETP.GE.AND P5, PT, R29, RZ, PT ;  /* 0x000000ff1d00720c */ /* 0x010fe40003fa6270 */
[----:B------:R-:W4:Y:S04]  /*1f7a0*/  LDL.LU R29, [R1+0x80c] ;  /* 0x00080c00011d7983 */ /* 0x000f280000300800 */
[----:B------:R-:W4:Y:S04]  /*1f7b0*/  LDL.LU R22, [R1+0x810] ;  /* 0x0008100001167983 */ /* 0x000f280000300800 */
[----:B------:R-:W4:Y:S04]  /*1f7c0*/  LDL.LU R21, [R1+0x81c] ;  /* 0x00081c0001157983 */ /* 0x000f280000300800 */
[----:B------:R-:W4:Y:S01]  /*1f7d0*/  LDL.LU R20, [R1+0x7ec] ;  /* 0x0007ec0001147983 */ /* 0x000f220000300800 */
[----:B------:R-:W-:-:S02]  /*1f7e0*/  ISETP.GT.U32.AND P4, PT, R26, R12, PT ;  /* 0x0000000c1a00720c */ /* 0x000fc40003f84070 */
[----:B-----5:R-:W-:Y:S02]  /*1f7f0*/  ISETP.GE.AND P3, PT, R19, RZ, PT ;  /* 0x000000ff1300720c */ /* 0x020fe40003f66270 */
[----:B--2---:R-:W-:Y:S01]  /*1f800*/  ISETP.GE.AND P0, PT, R18, RZ, PT ;  /* 0x000000ff1200720c */ /* 0x004fe20003f06270 */
[----:B---3--:R-:W-:Y:S02]  /*1f810*/  IMAD.MOV.U32 R4, RZ, RZ, R13 ;  /* 0x000000ffff047224 */ /* 0x008fe400078e000d */
[----:B------:R-:W-:-:S06]  /*1f820*/  IMAD.HI.U32 R10, R0, R8, RZ ;  /* 0x00000008000a7227 */ /* 0x000fcc00078e00ff */
[----:B------:R-:W-:Y:S02]  /*1f830*/  @!P4 IMAD.IADD R12, R12, 0x1, -R26 ;  /* 0x000000010c0cc824 */ /* 0x000fe400078e0a1a */
[----:B------:R-:W-:Y:S02]  /*1f840*/  IMAD.MOV.U32 R7, RZ, RZ, R14 ;  /* 0x000000ffff077224 */ /* 0x000fe400078e000e */
[----:B------:R-:W-:Y:S02]  /*1f850*/  IMAD.MOV.U32 R2, RZ, RZ, R12 ;  /* 0x000000ffff027224 */ /* 0x000fe400078e000c */
[----:B------:R-:W-:Y:S02]  /*1f860*/  @!P0 IMAD.MOV R4, RZ, RZ, -R4 ;  /* 0x000000ffff048224 */ /* 0x000fe400078e0a04 */
[----:B------:R-:W-:Y:S02]  /*1f870*/  @!P3 IMAD.MOV R2, RZ, RZ, -R2 ;  /* 0x000000ffff02b224 */ /* 0x000fe400078e0a02 */
[----:B------:R-:W-:-:S02]  /*1f880*/  IMAD.MOV R10, RZ, RZ, -R10 ;  /* 0x000000ffff0a7224 */ /* 0x000fc400078e0a0a */
[----:B------:R-:W-:Y:S01]  /*1f890*/  @!P5 IMAD.MOV R7, RZ, RZ, -R7 ;  /* 0x000000ffff07d224 */ /* 0x000fe200078e0a07 */
[----:B------:R0:W-:Y:S01]  /*1f8a0*/  STL [R1+0x294], R2 ;  /* 0x0002940201007387 */ /* 0x0001e20000100800 */
[----:B------:R-:W-:Y:S01]  /*1f8b0*/  IMAD R8, R26, R10, R8 ;  /* 0x0000000a1a087224 */ /* 0x000fe200078e0208 */
[----:B------:R-:W-:Y:S02]  /*1f8c0*/  IABS R10, R17 ;  /* 0x00000011000a7213 */ /* 0x000fe40000000000 */
[----:B------:R1:W-:Y:S01]  /*1f8d0*/  STL [R1+0x290], R4 ;  /* 0x0002900401007387 */ /* 0x0003e20000100800 */
[----:B------:R-:W-:-:S03]  /*1f8e0*/  ISETP.GE.AND P5, PT, R17, RZ, PT ;  /* 0x000000ff1100720c */ /* 0x000fc60003fa6270 */
[----:B------:R-:W-:Y:S04]  /*1f8f0*/  STL [R1+0x28c], R7 ;  /* 0x00028c0701007387 */ /* 0x000fe80000100800 */
[----:B------:R-:W2:Y:S01]  /*1f900*/  LDL.LU R17, [R1+0x7fc] ;  /* 0x0007fc0001117983 */ /* 0x000ea20000300800 */
[----:B------:R-:W-:Y:S01]  /*1f910*/  ISETP.GT.U32.AND P4, PT, R26, R8, PT ;  /* 0x000000081a00720c */ /* 0x000fe20003f84070 */
[----:B------:R-:W-:Y:S01]  /*1f920*/  IMAD.HI.U32 R5, R0, R10, RZ ;  /* 0x0000000a00057227 */ /* 0x000fe200078e00ff */
[----:B------:R-:W-:Y:S02]  /*1f930*/  IABS R6, R16 ;  /* 0x0000001000067213 */ /* 0x000fe40000000000 */
[----:B------:R-:W-:Y:S01]  /*1f940*/  ISETP.GT.U32.AND P3, PT, R26, R9, PT ;  /* 0x000000091a00720c */ /* 0x000fe20003f64070 */
[----:B------:R-:W-:-:S08]  /*1f950*/  IMAD.MOV R5, RZ, RZ, -R5 ;  /* 0x000000ffff057224 */ /* 0x000fd000078e0a05 */
[----:B------:R-:W-:-:S05]  /*1f960*/  @!P4 IMAD.IADD R8, R8, 0x1, -R26 ;  /* 0x000000010808c824 */ /* 0x000fca00078e0a1a */
[----:B------:R-:W-:Y:S01]  /*1f970*/  ISETP.GT.U32.AND P0, PT, R26, R8, PT ;  /* 0x000000081a00720c */ /* 0x000fe20003f04070 */
[----:B0-----:R-:W-:-:S04]  /*1f980*/  IMAD.HI.U32 R2, R0, R6, RZ ;  /* 0x0000000600027227 */ /* 0x001fc800078e00ff */
[----:B-1----:R-:W-:Y:S02]  /*1f990*/  IMAD.MOV.U32 R4, RZ, RZ, R15 ;  /* 0x000000ffff047224 */ /* 0x002fe400078e000f */
[C---:B------:R-:W-:Y:S02]  /*1f9a0*/  IMAD R5, R26.reuse, R5, R10 ;  /* 0x000000051a057224 */ /* 0x040fe400078e020a */
[----:B------:R-:W-:Y:S02]  /*1f9b0*/  IMAD.MOV R2, RZ, RZ, -R2 ;  /* 0x000000ffff027224 */ /* 0x000fe400078e0a02 */
[----:B------:R-:W-:Y:S01]  /*1f9c0*/  @!P6 IMAD.MOV R4, RZ, RZ, -R4 ;  /* 0x000000ffff04e224 */ /* 0x000fe200078e0a04 */
[C---:B------:R-:W-:Y:S01]  /*1f9d0*/  ISETP.GT.U32.AND P4, PT, R26.reuse, R5, PT ;  /* 0x000000051a00720c */ /* 0x040fe20003f84070 */
[----:B------:R-:W-:Y:S02]  /*1f9e0*/  IMAD R6, R26, R2, R6 ;  /* 0x000000021a067224 */ /* 0x000fe400078e0206 */
[--C-:B------:R-:W-:Y:S01]  /*1f9f0*/  @!P0 IMAD.IADD R8, R8, 0x1, -R26.reuse ;  /* 0x0000000108088824 */ /* 0x100fe200078e0a1a */
[----:B------:R0:W-:Y:S01]  /*1fa00*/  STL [R1+0x288], R4 ;  /* 0x0002880401007387 */ /* 0x0001e20000100800 */
[----:B------:R-:W-:-:S02]  /*1fa10*/  @!P3 IMAD.IADD R9, R9, 0x1, -R26 ;  /* 0x000000010909b824 */ /* 0x000fc400078e0a1a */
[----:B------:R-:W-:Y:S02]  /*1fa20*/  @!P1 IMAD.MOV R8, RZ, RZ, -R8 ;  /* 0x000000ffff089224 */ /* 0x000fe400078e0a08 */
[----:B------:R-:W-:-:S04]  /*1fa30*/  @!P2 IMAD.MOV R9, RZ, RZ, -R9 ;  /* 0x000000ffff09a224 */ /* 0x000fc800078e0a09 */
[----:B------:R-:W-:Y:S01]  /*1fa40*/  @!P4 IMAD.IADD R5, R5, 0x1, -R26 ;  /* 0x000000010505c824 */ /* 0x000fe200078e0a1a */
[----:B------:R-:W-:-:S04]  /*1fa50*/  ISETP.GT.U32.AND P2, PT, R26, R6, PT ;  /* 0x000000061a00720c */ /* 0x000fc80003f44070 */
[----:B------:R-:W-:Y:S02]  /*1fa60*/  ISETP.GT.U32.AND P4, PT, R26, R5, PT ;  /* 0x000000051a00720c */ /* 0x000fe40003f84070 */
[----:B------:R-:W-:-:S07]  /*1fa70*/  ISETP.GE.AND P6, PT, R16, RZ, PT ;  /* 0x000000ff1000720c */ /* 0x000fce0003fc6270 */
[----:B------:R-:W-:-:S04]  /*1fa80*/  @!P2 IMAD.IADD R6, R6, 0x1, -R26 ;  /* 0x000000010606a824 */ /* 0x000fc800078e0a1a */
[----:B------:R-:W-:Y:S01]  /*1fa90*/  @!P4 IMAD.IADD R5, R5, 0x1, -R26 ;  /* 0x000000010505c824 */ /* 0x000fe200078e0a1a */
[----:B------:R-:W-:-:S03]  /*1faa0*/  ISETP.GT.U32.AND P2, PT, R26, R6, PT ;  /* 0x000000061a00720c */ /* 0x000fc60003f44070 */
[----:B------:R-:W-:-:S10]  /*1fab0*/  IMAD.MOV.U32 R18, RZ, RZ, R5 ;  /* 0x000000ffff127224 */ /* 0x000fd400078e0005 */
[----:B------:R-:W-:-:S04]  /*1fac0*/  @!P2 IMAD.IADD R6, R6, 0x1, -R26 ;  /* 0x000000010606a824 */ /* 0x000fc800078e0a1a */
[----:B------:R-:W-:Y:S02]  /*1fad0*/  IMAD.MOV.U32 R14, RZ, RZ, R6 ;  /* 0x000000ffff0e7224 */ /* 0x000fe400078e0006 */
[----:B------:R-:W-:Y:S02]  /*1fae0*/  @!P5 IMAD.MOV R18, RZ, RZ, -R18 ;  /* 0x000000ffff12d224 */ /* 0x000fe400078e0a12 */
[----:B------:R-:W-:Y:S01]  /*1faf0*/  @!P6 IMAD.MOV R14, RZ, RZ, -R14 ;  /* 0x000000ffff0ee224 */ /* 0x000fe200078e0a0e */
[----:B----4-:R-:W-:Y:S02]  /*1fb00*/  ISETP.GE.AND P0, PT, R22, RZ, PT ;  /* 0x000000ff1600720c */ /* 0x010fe40003f06270 */
[----:B------:R-:W-:Y:S02]  /*1fb10*/  IABS R2, R22 ;  /* 0x0000001600027213 */ /* 0x000fe40000000000 */
[----:B------:R-:W3:Y:S01]  /*1fb20*/  LDL.LU R22, [R1+0x804] ;  /* 0x0008040001167983 */ /* 0x000ee20000300800 */
[----:B0-----:R-:W-:-:S02]  /*1fb30*/  IABS R4, R29 ;  /* 0x0000001d00047213 */ /* 0x001fc40000000000 */
[----:B------:R-:W-:Y:S01]  /*1fb40*/  IABS R12, R21 ;  /* 0x00000015000c7213 */ /* 0x000fe20000000000 */
[----:B------:R-:W-:Y:S01]  /*1fb50*/  STL [R1+0x284], R9 ;  /* 0x0002840901007387 */ /* 0x000fe20000100800 */
[----:B------:R-:W-:-:S03]  /*1fb60*/  ISETP.GE.AND P1, PT, R21, RZ, PT ;  /* 0x000000ff1500720c */ /* 0x000fc60003f26270 */
[----:B------:R0:W-:Y:S04]  /*1fb70*/  STL [R1+0x274], R8 ;  /* 0x0002740801007387 */ /* 0x0001e80000100800 */
[----:B------:R-:W4:Y:S01]  /*1fb80*/  LDL.LU R21, [R1+0x808] ;  /* 0x0008080001157983 */ /* 0x000f220000300800 */
[----:B------:R-:W-:-:S03]  /*1fb90*/  IMAD.HI.U32 R7, R0, R4, RZ ;  /* 0x0000000400077227 */ /* 0x000fc600078e00ff */
[----:B------:R-:W5:Y:S01]  /*1fba0*/  LDL.LU R15, [R1+0x818] ;  /* 0x00081800010f7983 */ /* 0x000f620000300800 */
[----:B------:R-:W-:-:S03]  /*1fbb0*/  IMAD.MOV R7, RZ, RZ, -R7 ;  /* 0x000000ffff077224 */ /* 0x000fc600078e0a07 */
[----:B------:R-:W5:Y:S01]  /*1fbc0*/  LDL.LU R16, [R1+0x908] ;  /* 0x0009080001107983 */ /* 0x000f620000300800 */
[----:B------:R-:W-:-:S05]  /*1fbd0*/  IMAD R4, R26, R7, R4 ;  /* 0x000000071a047224 */ /* 0x000fca00078e0204 */
[----:B------:R-:W-:-:S13]  /*1fbe0*/  ISETP.GT.U32.AND P4, PT, R26, R4, PT ;  /* 0x000000041a00720c */ /* 0x000fda0003f84070 */
[----:B------:R-:W-:-:S05]  /*1fbf0*/  @!P4 IMAD.IADD R4, R4, 0x1, -R26 ;  /* 0x000000010404c824 */ /* 0x000fca00078e0a1a */
[----:B------:R-:W-:Y:S02]  /*1fc00*/  ISETP.GT.U32.AND P4, PT, R26, R4, PT ;  /* 0x000000041a00720c */ /* 0x000fe40003f84070 */
[----:B------:R-:W-:Y:S02]  /*1fc10*/  ISETP.GE.AND P3, PT, R29, RZ, PT ;  /* 0x000000ff1d00720c */ /* 0x000fe40003f66270 */
[----:B------:R-:W5:Y:S01]  /*1fc20*/  LDL.LU R29, [R1+0x90c] ;  /* 0x00090c00011d7983 */ /* 0x000f620000300800 */
[----:B------:R-:W-:-:S03]  /*1fc30*/  IABS R11, R20 ;  /* 0x00000014000b7213 */ /* 0x000fc60000000000 */
[----:B------:R1:W-:Y:S04]  /*1fc40*/  STL [R1+0x278], R18 ;  /* 0x0002781201007387 */ /* 0x0003e80000100800 */
[----:B------:R-:W-:Y:S01]  /*1fc50*/  STL [R1+0x280], R14 ;  /* 0x0002800e01007387 */ /* 0x000fe20000100800 */
[----:B------:R-:W-:Y:S01]  /*1fc60*/  @!P4 IMAD.IADD R4, R4, 0x1, -R26 ;  /* 0x000000010404c824 */ /* 0x000fe200078e0a1a */
[----:B------:R-:W-:Y:S02]  /*1fc70*/  ISETP.GE.AND P4, PT, R20, RZ, PT ;  /* 0x000000ff1400720c */ /* 0x000fe40003f86270 */
[----:B------:R-:W5:Y:S04]  /*1fc80*/  LDL.LU R19, [R1+0x918] ;  /* 0x0009180001137983 */ /* 0x000f680000300800 */
[----:B------:R-:W5:Y:S01]  /*1fc90*/  LDL.LU R20, [R1+0x924] ;  /* 0x0009240001147983 */ /* 0x000f620000300800 */
[----:B0-----:R-:W-:-:S04]  /*1fca0*/  IMAD.HI.U32 R8, R0, R2, RZ ;  /* 0x0000000200087227 */ /* 0x001fc800078e00ff */
[----:B------:R-:W-:-:S04]  /*1fcb0*/  IMAD.HI.U32 R13, R0, R12, RZ ;  /* 0x0000000c000d7227 */ /* 0x000fc800078e00ff */
[----:B------:R-:W-:Y:S02]  /*1fcc0*/  IMAD.MOV R8, RZ, RZ, -R8 ;  /* 0x000000ffff087224 */ /* 0x000fe400078e0a08 */
[----:B------:R-:W-:Y:S01]  /*1fcd0*/  IMAD.HI.U32 R9, R0, R11, RZ ;  /* 0x0000000b00097227 */ /* 0x000fe200078e00ff */
[----:B--2---:R-:W-:-:S03]  /*1fce0*/  IABS R7, R17 ;  /* 0x0000001100077213 */ /* 0x004fc60000000000 */
[----:B------:R-:W-:Y:S02]  /*1fcf0*/  IMAD.MOV R13, RZ, RZ, -R13 ;  /* 0x000000ffff0d7224 */ /* 0x000fe400078e0a0d */
[C---:B------:R-:W-:Y:S02]  /*1fd00*/  IMAD R2, R26.reuse, R8, R2 ;  /* 0x000000081a027224 */ /* 0x040fe400078e0202 */
[----:B------:R-:W-:Y:S02]  /*1fd10*/  IMAD.MOV R9, RZ, RZ, -R9 ;  /* 0x000000ffff097224 */ /* 0x000fe400078e0a09 */
[C---:B------:R-:W-:Y:S01]  /*1fd20*/  IMAD R12, R26.reuse, R13, R12 ;  /* 0x0000000d1a0c7224 */ /* 0x040fe200078e020c */
[----:B------:R-:W-:Y:S01]  /*1fd30*/  ISETP.GT.U32.AND P2, PT, R26, R2, PT ;  /* 0x000000021a00720c */ /* 0x000fe20003f44070 */
[----:B------:R-:W-:-:S03]  /*1fd40*/  IMAD.HI.U32 R8, R0, R7, RZ ;  /* 0x0000000700087227 */ /* 0x000fc600078e00ff */
[C---:B------:R-:W-:Y:S01]  /*1fd50*/  ISETP.GT.U32.AND P5, PT, R26.reuse, R12, PT ;  /* 0x0000000c1a00720c */ /* 0x040fe20003fa4070 */
[----:B------:R-:W-:Y:S02]  /*1fd60*/  IMAD R11, R26, R9, R11 ;  /* 0x000000091a0b7224 */ /* 0x000fe400078e020b */
[----:B------:R-:W-:-:S03]  /*1fd70*/  IMAD.MOV R8, RZ, RZ, -R8 ;  /* 0x000000ffff087224 */ /* 0x000fc600078e0a08 */
[C---:B------:R-:W-:Y:S01]  /*1fd80*/  ISETP.GT.U32.AND P6, PT, R26.reuse, R11, PT ;  /* 0x0000000b1a00720c */ /* 0x040fe20003fc4070 */
[----:B------:R-:W-:Y:S02]  /*1fd90*/  IMAD R7, R26, R8, R7 ;  /* 0x000000081a077224 */ /* 0x000fe400078e0207 */
[----:B------:R-:W-:-:S03]  /*1fda0*/  @!P2 IMAD.IADD R2, R2, 0x1, -R26 ;  /* 0x000000010202a824 */ /* 0x000fc600078e0a1a */
[----:B------:R-:W-:Y:S01]  /*1fdb0*/  ISETP.GT.U32.AND P2, PT, R26, R7, PT ;  /* 0x000000071a00720c */ /* 0x000fe20003f44070 */
[----:B------:R-:W-:Y:S02]  /*1fdc0*/  @!P5 IMAD.IADD R12, R12, 0x1, -R26 ;  /* 0x000000010c0cd824 */ /* 0x000fe400078e0a1a */
[----:B------:R-:W-:Y:S01]  /*1fdd0*/  IMAD.MOV.U32 R13, RZ, RZ, R4 ;  /* 0x000000ffff0d7224 */ /* 0x000fe200078e0004 */
[----:B------:R-:W-:-:S03]  /*1fde0*/  ISETP.GT.U32.AND P5, PT, R26, R2, PT ;  /* 0x000000021a00720c */ /* 0x000fc60003fa4070 */
[----:B------:R-:W-:Y:S01]  /*1fdf0*/  @!P6 IMAD.IADD R11, R11, 0x1, -R26 ;  /* 0x000000010b0be824 */ /* 0x000fe200078e0a1a */
[----:B------:R-:W-:Y:S01]  /*1fe00*/  ISETP.GT.U32.AND P6, PT, R26, R12, PT ;  /* 0x0000000c1a00720c */ /* 0x000fe20003fc4070 */
[----:B------:R-:W-:-:S04]  /*1fe10*/  @!P3 IMAD.MOV R13, RZ, RZ, -R13 ;  /* 0x000000ffff0db224 */ /* 0x000fc800078e0a0d */
[--C-:B------:R-:W-:Y:S01]  /*1fe20*/  @!P2 IMAD.IADD R7, R7, 0x1, -R26.reuse ;  /* 0x000000010707a824 */ /* 0x100fe200078e0a1a */
[----:B------:R-:W-:Y:S04]  /*1fe30*/  STL [R1+0x27c], R13 ;  /* 0x00027c0d01007387 */ /* 0x000fe80000100800 */
[----:B-1----:R-:W2:Y:S01]  /*1fe40*/  LDL.LU R18, [R1+0x948] ;  /* 0x0009480001127983 */ /* 0x002ea20000300800 */
[----:B------:R-:W-:Y:S01]  /*1fe50*/  ISETP.GT.U32.AND P2, PT, R26, R7, PT ;  /* 0x000000071a00720c */ /* 0x000fe20003f44070 */
[--C-:B------:R-:W-:Y:S02]  /*1fe60*/  @!P5 IMAD.IADD R2, R2, 0x1, -R26.reuse ;  /* 0x000000010202d824 */ /* 0x100fe400078e0a1a */
[----:B------:R-:W-:Y:S01]  /*1fe70*/  @!P6 IMAD.IADD R12, R12, 0x1, -R26 ;  /* 0x000000010c0ce824 */ /* 0x000fe200078e0a1a */
[----:B------:R-:W-:Y:S01]  /*1fe80*/  ISETP.GE.AND P6, PT, R17, RZ, PT ;  /* 0x000000ff1100720c */ /* 0x000fe20003fc6270 */
[----:B------:R-:W-:-:S02]  /*1fe90*/  IMAD.MOV.U32 R17, RZ, RZ, R2 ;  /* 0x000000ffff117224 */ /* 0x000fc400078e0002 */
[----:B------:R-:W-:Y:S02]  /*1fea0*/  @!P1 IMAD.MOV R12, RZ, RZ, -R12 ;  /* 0x000000ffff0c9224 */ /* 0x000fe400078e0a0c */
[----:B------:R-:W-:-:S04]  /*1feb0*/  @!P0 IMAD.MOV R17, RZ, RZ, -R17 ;  /* 0x000000ffff118224 */ /* 0x000fc800078e0a11 */
[----:B------:R-:W-:Y:S01]  /*1fec0*/  @!P2 IMAD.IADD R7, R7, 0x1, -R26 ;  /* 0x000000010707a824 */ /* 0x000fe200078e0a1a */
[----:B------:R-:W-:Y:S04]  /*1fed0*/  STL [R1+0x260], R17 ;  /* 0x0002601101007387 */ /* 0x000fe80000100800 */
[----:B------:R0:W-:Y:S01]  /*1fee0*/  STL [R1+0x264], R12 ;  /* 0x0002640c01007387 */ /* 0x0001e20000100800 */
[----:B------:R-:W-:-:S13]  /*1fef0*/  ISETP.GT.U32.AND P3, PT, R26, R11, PT ;  /* 0x0000000b1a00720c */ /* 0x000fda0003f64070 */
[----:B------:R-:W-:-:S04]  /*1ff00*/  @!P3 IMAD.IADD R11, R11, 0x1, -R26 ;  /* 0x000000010b0bb824 */ /* 0x000fc800078e0a1a */
[----:B0-----:R-:W-:-:S04]  /*1ff10*/  IMAD.MOV.U32 R12, RZ, RZ, R11 ;  /* 0x000000ffff0c7224 */ /* 0x001fc800078e000b */
[----:B------:R-:W-:Y:S02]  /*1ff20*/  @!P4 IMAD.MOV R12, RZ, RZ, -R12 ;  /* 0x000000ffff0cc224 */ /* 0x000fe400078e0a0c */
[----:B------:R-:W-:Y:S01]  /*1ff30*/  @!P6 IMAD.MOV R7, RZ, RZ, -R7 ;  /* 0x000000ffff07e224 */ /* 0x000fe200078e0a07 */
[----:B---3--:R-:W-:-:S05]  /*1ff40*/  IABS R10, R22 ;  /* 0x00000016000a7213 */ /* 0x008fca0000000000 */
[----:B------:R-:W-:Y:S01]  /*1ff50*/  IMAD.HI.U32 R5, R0, R10, RZ ;  /* 0x0000000a00057227 */ /* 0x000fe200078e00ff */
[----:B------:R-:W-:Y:S02]  /*1ff60*/  ISETP.GE.AND P2, PT, R22, RZ, PT ;  /* 0x000000ff1600720c */ /* 0x000fe40003f46270 */
[----:B------:R-:W3:Y:S01]  /*1ff70*/  LDL.LU R22, [R1+0x94c] ;  /* 0x00094c0001167983 */ /* 0x000ee20000300800 */
[----:B------:R-:W-:Y:S01]  /*1ff80*/  IMAD.MOV R5, RZ, RZ, -R5 ;  /* 0x000000ffff057224 */ /* 0x000fe200078e0a05 */
[----:B----4-:R-:W-:-:S03]  /*1ff90*/  IABS R9, R21 ;  /* 0x0000001500097213 */ /* 0x010fc60000000000 */
[----:B------:R-:W-:Y:S02]  /*1ffa0*/  IMAD R10, R26, R5, R10 ;  /* 0x000000051a0a7224 */ /* 0x000fe400078e020a */
[----:B------:R-:W-:-:S03]  /*1ffb0*/  IMAD.HI.U32 R4, R0, R9, RZ ;  /* 0x0000000900047227 */ /* 0x000fc600078e00ff */
[----:B------:R-:W-:Y:S01]  /*1ffc0*/  ISETP.GT.U32.AND P5, PT, R26, R10, PT ;  /* 0x0000000a1a00720c */ /* 0x000fe20003fa4070 */
[----:B------:R-:W-:-:S04]  /*1ffd0*/  IMAD.MOV R4, RZ, RZ, -R4 ;  /* 0x000000ffff047224 */ /* 0x000fc800078e0a04 */
[----:B------:R-:W-:Y:S01]  /*1ffe0*/  IMAD R9, R26, R4, R9 ;  /* 0x000000041a097224 */ /* 0x000fe200078e0209 */
[----:B-----5:R-:W-:-:S04]  /*1fff0*/  IABS R8, R16 ;  /* 0x0000001000087213 */ /* 0x020fc80000000000 */
[----:B------:R-:W-:-:S03]  /*20000*/  ISETP.GT.U32.AND P3, PT, R26, R9, PT ;  /* 0x000000091a00720c */ /* 0x000fc60003f64070 */
[----:B------:R-:W-:Y:S02]  /*20010*/  @!P5 IMAD.IADD R10, R10, 0x1, -R26 ;  /* 0x000000010a0ad824 */ /* 0x000fe400078e0a1a */
[----:B------:R-:W-:-:S03]  /*20020*/  IMAD.HI.U32 R13, R0, R8, RZ ;  /* 0x00000008000d7227 */ /* 0x000fc600078e00ff */
[C---:B------:R-:W-:Y:S01]  /*20030*/  ISETP.GT.U32.AND P0, PT, R26.reuse, R10, PT ;  /* 0x0000000a1a00720c */ /* 0x040fe20003f04070 */
[----:B------:R-:W-:Y:S01]  /*20040*/  IMAD.MOV R13, RZ, RZ, -R13 ;  /* 0x000000ffff0d7224 */ /* 0x000fe200078e0a0d */
[----:B------:R-:W-:Y:S02]  /*20050*/  ISETP.GE.AND P5, PT, R21, RZ, PT ;  /* 0x000000ff1500720c */ /* 0x000fe40003fa6270 */
[----:B------:R-:W4:Y:S01]  /*20060*/  LDL.LU R21, [R1+0x950] ;  /* 0x0009500001157983 */ /* 0x000f220000300800 */
[C---:B------:R-:W-:Y:S02]  /*20070*/  IMAD R8, R26.reuse, R13, R8 ;  /* 0x0000000d1a087224 */ /* 0x040fe400078e0208 */
[----:B------:R-:W-:Y:S01]  /*20080*/  @!P3 IMAD.IADD R9, R9, 0x1, -R26 ;  /* 0x000000010909b824 */ /* 0x000fe200078e0a1a */
[----:B------:R-:W5:Y:S02]  /*20090*/  LDL.LU R17, [R1+0x954] ;  /* 0x0009540001117983 */ /* 0x000f640000300800 */
[----:B------:R-:W-:-:S02]  /*200a0*/  ISETP.GT.U32.AND P4, PT, R26, R8, PT ;  /* 0x000000081a00720c */ /* 0x000fc40003f84070 */
[----:B------:R-:W-:Y:S01]  /*200b0*/  ISETP.GT.U32.AND P3, PT, R26, R9, PT ;  /* 0x000000091a00720c */ /* 0x000fe20003f64070 */
[----:B------:R-:W-:Y:S01]  /*200c0*/  @!P0 IMAD.IADD R10, R10, 0x1, -R26 ;  /* 0x000000010a0a8824 */ /* 0x000fe200078e0a1a */
[----:B------:R0:W-:Y:S01]  /*200d0*/  STL [R1+0x268], R12 ;  /* 0x0002680c01007387 */ /* 0x0001e20000100800 */
[----:B------:R-:W-:Y:S02]  /*200e0*/  IABS R6, R15 ;  /* 0x0000000f00067213 */ /* 0x000fe40000000000 */
[----:B0-----:R-:W-:-:S04]  /*200f0*/  IMAD.MOV.U32 R12, RZ, RZ, R10 ;  /* 0x000000ffff0c7224 */ /* 0x001fc800078e000a */
[----:B------:R-:W-:Y:S01]  /*20100*/  @!P2 IMAD.MOV R12, RZ, RZ, -R12 ;  /* 0x000000ffff0ca224 */ /* 0x000fe200078e0a0c */
[----:B------:R0:W-:Y:S03]  /*20110*/  STL [R1+0x270], R7 ;  /* 0x0002700701007387 */ /* 0x0001e60000100800 */
[--C-:B------:R-:W-:Y:S01]  /*20120*/  @!P3 IMAD.IADD R9, R9, 0x1, -R26.reuse ;  /* 0x000000010909b824 */ /* 0x100fe200078e0a1a */
[----:B------:R-:W-:Y:S01]  /*20130*/  IABS R2, R20 ;  /* 0x0000001400027213 */ /* 0x000fe20000000000 */
[----:B------:R-:W-:Y:S01]  /*20140*/  @!P4 IMAD.IADD R8, R8, 0x1, -R26 ;  /* 0x000000010808c824 */ /* 0x000fe200078e0a1a */
[----:B------:R-:W-:Y:S01]  /*20150*/  ISETP.GE.AND P3, PT, R16, RZ, PT ;  /* 0x000000ff1000720c */ /* 0x000fe20003f66270 */
[----:B------:R-:W-:Y:S01]  /*20160*/  STL [R1+0x26c], R12 ;  /* 0x00026c0c01007387 */ /* 0x000fe20000100800 */
[----:B------:R-:W-:-:S03]  /*20170*/  IMAD.HI.U32 R14, R0, R6, RZ ;  /* 0x00000006000e7227 */ /* 0x000fc600078e00ff */
[----:B------:R-:W5:Y:S01]  /*20180*/  LDL.LU R16, [R1+0x958] ;  /* 0x0009580001107983 */ /* 0x000f620000300800 */
[----:B------:R-:W-:Y:S01]  /*20190*/  ISETP.GT.U32.AND P2, PT, R26, R8, PT ;  /* 0x000000081a00720c */ /* 0x000fe20003f44070 */
[----:B0-----:R-:W-:-:S04]  /*201a0*/  IMAD.HI.U32 R7, R0, R2, RZ ;  /* 0x0000000200077227 */ /* 0x001fc800078e00ff */
[----:B------:R-:W-:Y:S02]  /*201b0*/  IMAD.MOV R14, RZ, RZ, -R14 ;  /* 0x000000ffff0e7224 */ /* 0x000fe400078e0a0e */
[----:B------:R-:W-:Y:S02]  /*201c0*/  IMAD.MOV R7, RZ, RZ, -R7 ;  /* 0x000000ffff077224 */ /* 0x000fe400078e0a07 */
[C---:B------:R-:W-:Y:S02]  /*201d0*/  IMAD R6, R26.reuse, R14, R6 ;  /* 0x0000000e1a067224 */ /* 0x040fe400078e0206 */
[----:B------:R-:W-:Y:S02]  /*201e0*/  IMAD R2, R26, R7, R2 ;  /* 0x000000071a027224 */ /* 0x000fe400078e0202 */
[----:B------:R-:W-:Y:S01]  /*201f0*/  @!P2 IMAD.IADD R8, R8, 0x1, -R26 ;  /* 0x000000010808a824 */ /* 0x000fe200078e0a1a */
[C---:B------:R-:W-:Y:S02]  /*20200*/  ISETP.GT.U32.AND P1, PT, R26.reuse, R6, PT ;  /* 0x000000061a00720c */ /* 0x040fe40003f24070 */
[----:B------:R-:W-:-:S02]  /*20210*/  ISETP.GT.U32.AND P2, PT, R26, R2, PT ;  /* 0x000000021a00720c */ /* 0x000fc40003f44070 */
[----:B------:R-:W-:-:S09]  /*20220*/  IABS R5, R29 ;  /* 0x0000001d00057213 */ /* 0x000fd20000000000 */
[--C-:B------:R-:W-:Y:S01]  /*20230*/  @!P1 IMAD.IADD R6, R6, 0x1, -R26.reuse ;  /* 0x0000000106069824 */ /* 0x100fe200078e0a1a */
[----:B------:R-:W-:Y:S01]  /*20240*/  ISETP.GE.AND P1, PT, R29, RZ, PT ;  /* 0x000000ff1d00720c */ /* 0x000fe20003f26270 */
[----:B------:R-:W-:Y:S01]  /*20250*/  @!P2 IMAD.IADD R2, R2, 0x1, -R26 ;  /* 0x000000010202a824 */ /* 0x000fe200078e0a1a */
[----:B------:R-:W5:Y:S01]  /*20260*/  LDL.LU R29, [R1+0x95c] ;  /* 0x00095c00011d7983 */ /* 0x000f620000300800 */
[----:B------:R-:W-:-:S03]  /*20270*/  ISETP.GE.AND P2, PT, R20, RZ, PT ;  /* 0x000000ff1400720c */ /* 0x000fc60003f46270 */
[----:B------:R-:W5:Y:S01]  /*20280*/  LDL.LU R20, [R1+0x960] ;  /* 0x0009600001147983 */ /* 0x000f620000300800 */
[----:B------:R-:W-:-:S04]  /*20290*/  IMAD.HI.U32 R4, R0, R5, RZ ;  /* 0x0000000500047227 */ /* 0x000fc800078e00ff */
[----:B------:R-:W-:-:S04]  /*202a0*/  IMAD.MOV R4, RZ, RZ, -R4 ;  /* 0x000000ffff047224 */ /* 0x000fc800078e0a04 */
[C---:B------:R-:W-:Y:S01]  /*202b0*/  IMAD R5, R26.reuse, R4, R5 ;  /* 0x000000041a057224 */ /* 0x040fe200078e0205 */
[----:B------:R-:W-:Y:S02]  /*202c0*/  IABS R4, R19 ;  /* 0x0000001300047213 */ /* 0x000fe40000000000 */
[----:B------:R-:W-:-:S03]  /*202d0*/  ISETP.GT.U32.AND P4, PT, R26, R6, PT ;  /* 0x000000061a00720c */ /* 0x000fc60003f84070 */
[----:B------:R-:W-:-:S04]  /*202e0*/  IMAD.HI.U32 R11, R0, R4, RZ ;  /* 0x00000004000b7227 */ /* 0x000fc800078e00ff */
[----:B------:R-:W-:Y:S01]  /*202f0*/  IMAD.MOV R11, RZ, RZ, -R11 ;  /* 0x000000ffff0b7224 */ /* 0x000fe200078e0a0b */
[----:B--2---:R-:W-:-:S03]  /*20300*/  IABS R10, R18 ;  /* 0x00000012000a7213 */ /* 0x004fc60000000000 */
[C---:B------:R-:W-:Y:S01]  /*20310*/  IMAD R4, R26.reuse, R11, R4 ;  /* 0x0000000b1a047224 */ /* 0x040fe200078e0204 */
[----:B------:R-:W-:Y:S01]  /*20320*/  ISETP.GT.U32.AND P0, PT, R26, R5, PT ;  /* 0x000000051a00720c */ /* 0x000fe20003f04070 */
[----:B------:R-:W-:Y:S02]  /*20330*/  @!P4 IMAD.IADD R6, R6, 0x1, -R26 ;  /* 0x000000010606c824 */ /* 0x000fe400078e0a1a */
[----:B------:R-:W-:Y:S01]  /*20340*/  IMAD.HI.U32 R14, R0, R10, RZ ;  /* 0x0000000a000e7227 */ /* 0x000fe200078e00ff */
[----:B------:R-:W-:-:S03]  /*20350*/  ISETP.GT.U32.AND P4, PT, R26, R4, PT ;  /* 0x000000041a00720c */ /* 0x000fc60003f84070 */
[----:B------:R-:W-:Y:S01]  /*20360*/  IMAD.MOV R14, RZ, RZ, -R14 ;  /* 0x000000ffff0e7224 */ /* 0x000fe200078e0a0e */
[----:B------:R-:W-:-:S03]  /*20370*/  ISETP.GE.AND P6, PT, R15, RZ, PT ;  /* 0x000000ff0f00720c */ /* 0x000fc60003fc6270 */
[----:B------:R-:W-:Y:S02]  /*20380*/  IMAD R10, R26, R14, R10 ;  /* 0x0000000e1a0a7224 */ /* 0x000fe400078e020a */
[----:B------:R-:W-:-:S04]  /*20390*/  @!P0 IMAD.IADD R5, R5, 0x1, -R26 ;  /* 0x0000000105058824 */ /* 0x000fc800078e0a1a */
[----:B------:R-:W-:Y:S01]  /*203a0*/  @!P4 IMAD.IADD R4, R4, 0x1, -R26 ;  /* 0x000000010404c824 */ /* 0x000fe200078e0a1a */
[C---:B------:R-:W-:Y:S02]  /*203b0*/  ISETP.GT.U32.AND P4, PT, R26.reuse, R10, PT ;  /* 0x0000000a1a00720c */ /* 0x040fe40003f84070 */
[----:B------:R-:W-:Y:S01]  /*203c0*/  ISETP.GT.U32.AND P0, PT, R26, R5, PT ;  /* 0x000000051a00720c */ /* 0x000fe20003f04070 */
[----:B------:R-:W-:Y:S02]  /*203d0*/  @!P5 IMAD.MOV R9, RZ, RZ, -R9 ;  /* 0x000000ffff09d224 */ /* 0x000fe400078e0a09 */
[----:B------:R-:W-:-:S03]  /*203e0*/  @!P6 IMAD.MOV R6, RZ, RZ, -R6 ;  /* 0x000000ffff06e224 */ /* 0x000fc600078e0a06 */
[----:B------:R-:W-:Y:S04]  /*203f0*/  STL [R1+0x25c], R9 ;  /* 0x00025c0901007387 */ /* 0x000fe80000100800 */
[----:B------:R0:W-:Y:S01]  /*20400*/  STL [R1+0x258], R6 ;  /* 0x0002580601007387 */ /* 0x0001e20000100800 */
[--C-:B------:R-:W-:Y:S01]  /*20410*/  @!P4 IMAD.IADD R10, R10, 0x1, -R26.reuse ;  /* 0x000000010a0ac824 */ /* 0x100fe200078e0a1a */
[C---:B------:R-:W-:Y:S01]  /*20420*/  ISETP.GT.U32.AND P4, PT, R26.reuse, R4, PT ;  /* 0x000000041a00720c */ /* 0x040fe20003f84070 */
[----:B------:R-:W-:Y:S01]  /*20430*/  @!P0 IMAD.IADD R5, R5, 0x1, -R26 ;  /* 0x0000000105058824 */ /* 0x000fe200078e0a1a */
[----:B------:R-:W-:Y:S01]  /*20440*/  ISETP.GE.AND P0, PT, R19, RZ, PT ;  /* 0x000000ff1300720c */ /* 0x000fe20003f06270 */
[----:B0-----:R-:W-:Y:S01]  /*20450*/  IMAD.MOV.U32 R6, RZ, RZ, R8 ;  /* 0x000000ffff067224 */ /* 0x001fe200078e0008 */
[----:B------:R-:W-:-:S03]  /*20460*/  ISETP.GT.U32.AND P5, PT, R26, R10, PT ;  /* 0x0000000a1a00720c */ /* 0x000fc60003fa4070 */
[----:B------:R-:W-:Y:S02]  /*20470*/  @!P3 IMAD.MOV R6, RZ, RZ, -R6 ;  /* 0x000000ffff06b224 */ /* 0x000fe400078e0a06 */
[----:B------:R-:W-:-:S04]  /*20480*/  IMAD.MOV.U32 R9, RZ, RZ, R5 ;  /* 0x000000ffff097224 */ /* 0x000fc800078e0005 */
[----:B------:R-:W-:Y:S02]  /*20490*/  @!P4 IMAD.IADD R4, R4, 0x1, -R26 ;  /* 0x000000010404c824 */ /* 0x000fe400078e0a1a */
[----:B------:R-:W-:Y:S02]  /*204a0*/  @!P1 IMAD.MOV R9, RZ, RZ, -R9 ;  /* 0x000000ffff099224 */ /* 0x000fe400078e0a09 */
[----:B------:R-:W-:Y:S01]  /*204b0*/  @!P0 IMAD.MOV R4, RZ, RZ, -R4 ;  /* 0x000000ffff048224 */ /* 0x000fe200078e0a04 */
[----:B------:R0:W-:Y:S01]  /*204c0*/  STL [R1+0x254], R6 ;  /* 0x0002540601007387 */ /* 0x0001e20000100800 */
[----:B------:R-:W-:-:S03]  /*204d0*/  @!P5 IMAD.IADD R10, R10, 0x1, -R26 ;  /* 0x000000010a0ad824 */ /* 0x000fc600078e0a1a */
[----:B------:R-:W-:Y:S01]  /*204e0*/  STL [R1+0x250], R9 ;  /* 0x0002500901007387 */ /* 0x000fe20000100800 */
[----:B------:R-:W-:-:S13]  /*204f0*/  ISETP.GT.U32.AND P6, PT, R26, R2, PT ;  /* 0x000000021a00720c */ /* 0x000fda0003fc4070 */
[----:B------:R-:W-:Y:S01]  /*20500*/  @!P6 IMAD.IADD R2, R2, 0x1, -R26 ;  /* 0x000000010202e824 */ /* 0x000fe200078e0a1a */
[----:B------:R-:W-:-:S03]  /*20510*/  ISETP.GE.AND P6, PT, R18, RZ, PT ;  /* 0x000000ff1200720c */ /* 0x000fc60003fc6270 */
[----:B------:R-:W-:-:S04]  /*20520*/  IMAD.MOV.U32 R8, RZ, RZ, R2 ;  /* 0x000000ffff087224 */ /* 0x000fc800078e0002 */
[----:B------:R-:W-:Y:S01]  /*20530*/  @!P2 IMAD.MOV R8, RZ, RZ, -R8 ;  /* 0x000000ffff08a224 */ /* 0x000fe200078e0a08 */
[----:B---3--:R-:W-:-:S05]  /*20540*/  IABS R13, R22 ;  /* 0x00000016000d7213 */ /* 0x008fca0000000000 */
[----:B------:R-:W-:-:S04]  /*20550*/  IMAD.HI.U32 R12, R0, R13, RZ ;  /* 0x0000000d000c7227 */ /* 0x000fc800078e00ff */
[----:B------:R-:W-:-:S04]  /*20560*/  IMAD.MOV R12, RZ, RZ, -R12 ;  /* 0x000000ffff0c7224 */ /* 0x000fc800078e0a0c */
[----:B------:R-:W-:-:S05]  /*20570*/  IMAD R12, R26, R12, R13 ;  /* 0x0000000c1a0c7224 */ /* 0x000fca00078e020d */
[----:B------:R-:W-:Y:S02]  /*20580*/  ISETP.GT.U32.AND P3, PT, R26, R12, PT ;  /* 0x0000000c1a00720c */ /* 0x000fe40003f64070 */
[----:B------:R-:W-:-:S11]  /*20590*/  ISETP.GE.AND P5, PT, R22, RZ, PT ;  /* 0x000000ff1600720c */ /* 0x000fd60003fa6270 */
[----:B------:R-:W-:Y:S01]  /*205a0*/  @!P3 IMAD.IADD R12, R12, 0x1, -R26 ;  /* 0x000000010c0cb824 */ /* 0x000fe200078e0a1a */
[----:B----4-:R-:W-:Y:S02]  /*205b0*/  IABS R11, R21 ;  /* 0x00000015000b7213 */ /* 0x010fe40000000000 */
[----:B------:R-:W-:Y:S02]  /*205c0*/  ISETP.GE.AND P3, PT, R21, RZ, PT ;  /* 0x000000ff1500720c */ /* 0x000fe40003f66270 */
[----:B-----5:R-:W-:Y:S01]  /*205d0*/  IABS R7, R17 ;  /* 0x0000001100077213 */ /* 0x020fe20000000000 */
[----:B------:R-:W2:Y:S04]  /*205e0*/  LDL.LU R21, [R1+0x96c] ;  /* 0x00096c0001157983 */ /* 0x000ea80000300800 */
[----:B------:R1:W-:Y:S01]  /*205f0*/  STL [R1+0x24c], R4 ;  /* 0x00024c0401007387 */ /* 0x0003e20000100800 */
[----:B------:R-:W-:-:S03]  /*20600*/  IMAD.HI.U32 R14, R0, R7, RZ ;  /* 0x00000007000e7227 */ /* 0x000fc600078e00ff */
[----:B------:R-:W3:Y:S01]  /*20610*/  LDL.LU R22, [R1+0x970] ;  /* 0x0009700001167983 */ /* 0x000ee20000300800 */
[----:B------:R-:W-:-:S04]  /*20620*/  IMAD.MOV R14, RZ, RZ, -R14 ;  /* 0x000000ffff0e7224 */ /* 0x000fc800078e0a0e */
[----:B------:R-:W-:-:S05]  /*20630*/  IMAD R7, R26, R14, R7 ;  /* 0x0000000e1a077224 */ /* 0x000fca00078e0207 */
[----:B------:R-:W-:Y:S02]  /*20640*/  ISETP.GT.U32.AND P4, PT, R26, R7, PT ;  /* 0x000000071a00720c */ /* 0x000fe40003f84070 */
[----:B------:R-:W-:-:S05]  /*20650*/  IABS R13, R16 ;  /* 0x00000010000d7213 */ /* 0x000fca0000000000 */
[----:B0-----:R-:W-:-:S04]  /*20660*/  IMAD.HI.U32 R6, R0, R13, RZ ;  /* 0x0000000d00067227 */ /* 0x001fc800078e00ff */
[----:B------:R-:W-:Y:S02]  /*20670*/  IMAD.MOV R6, RZ, RZ, -R6 ;  /* 0x000000ffff067224 */ /* 0x000fe400078e0a06 */
[----:B------:R-:W-:Y:S02]  /*20680*/  @!P4 IMAD.IADD R7, R7, 0x1, -R26 ;  /* 0x000000010707c824 */ /* 0x000fe400078e0a1a */
[----:B------:R-:W-:-:S03]  /*20690*/  IMAD R6, R26, R6, R13 ;  /* 0x000000061a067224 */ /* 0x000fc600078e020d */
[C---:B------:R-:W-:Y:S02]  /*206a0*/  ISETP.GT.U32.AND P0, PT, R26.reuse, R7, PT ;  /* 0x000000071a00720c */ /* 0x040fe40003f04070 */
[----:B------:R-:W-:Y:S01]  /*206b0*/  ISETP.GT.U32.AND P2, PT, R26, R6, PT ;  /* 0x000000061a00720c */ /* 0x000fe20003f44070 */
[----:B-1----:R-:W-:-:S04]  /*206c0*/  IMAD.MOV.U32 R4, RZ, RZ, R10 ;  /* 0x000000ffff047224 */ /* 0x002fc800078e000a */
[----:B------:R-:W-:Y:S01]  /*206d0*/  @!P6 IMAD.MOV R4, RZ, RZ, -R4 ;  /* 0x000000ffff04e224 */ /* 0x000fe200078e0a04 */
[----:B------:R0:W-:Y:S04]  /*206e0*/  STL [R1+0x248], R8 ;  /* 0x0002480801007387 */ /* 0x0001e80000100800 */
[----:B------:R1:W-:Y:S01]  /*206f0*/  STL [R1+0x244], R4 ;  /* 0x0002440401007387 */ /* 0x0003e20000100800 */
[--C-:B------:R-:W-:Y:S01]  /*20700*/  @!P0 IMAD.IADD R7, R7, 0x1, -R26.reuse ;  /* 0x0000000107078824 */ /* 0x100fe200078e0a1a */
[----:B------:R-:W-:Y:S01]  /*20710*/  IABS R14, R29 ;  /* 0x0000001d000e7213 */ /* 0x000fe20000000000 */
[----:B------:R-:W-:Y:S01]  /*20720*/  @!P2 IMAD.IADD R6, R6, 0x1, -R26 ;  /* 0x000000010606a824 */ /* 0x000fe200078e0a1a */
[----:B------:R-:W-:Y:S02]  /*20730*/  ISETP.GE.AND P0, PT, R29, RZ, PT ;  /* 0x000000ff1d00720c */ /* 0x000fe40003f06270 */
[----:B------:R-:W-:Y:S01]  /*20740*/  IABS R2, R20 ;  /* 0x0000001400027213 */ /* 0x000fe20000000000 */
[----:B------:R-:W4:Y:S01]  /*20750*/  LDL.LU R29, [R1+0x990] ;  /* 0x00099000011d7983 */ /* 0x000f220000300800 */
[----:B------:R-:W-:-:S03]  /*20760*/  ISETP.GE.AND P2, PT, R20, RZ, PT ;  /* 0x000000ff1400720c */ /* 0x000fc60003f46270 */
[----:B------:R-:W5:Y:S01]  /*20770*/  LDL.LU R20, [R1+0x974] ;  /* 0x0009740001147983 */ /* 0x000f620000300800 */
[----:B------:R-:W-:-:S04]  /*20780*/  IMAD.HI.U32 R15, R0, R11, RZ ;  /* 0x0000000b000f7227 */ /* 0x000fc800078e00ff */
[----:B------:R-:W-:-:S04]  /*20790*/  IMAD.MOV R15, RZ, RZ, -R15 ;  /* 0x000000ffff0f7224 */ /* 0x000fc800078e0a0f */
[----:B------:R-:W-:-:S05]  /*207a0*/  IMAD R11, R26, R15, R11 ;  /* 0x0000000f1a0b7224 */ /* 0x000fca00078e020b */
[----:B------:R-:W-:-:S13]  /*207b0*/  ISETP.GT.U32.AND P1, PT, R26, R11, PT ;  /* 0x0000000b1a00720c */ /* 0x000fda0003f24070 */
[----:B------:R-:W-:Y:S01]  /*207c0*/  @!P1 IMAD.IADD R11, R11, 0x1, -R26 ;  /* 0x000000010b0b9824 */ /* 0x000fe200078e0a1a */
[----:B------:R-:W-:-:S04]  /*207d0*/  ISETP.GT.U32.AND P1, PT, R26, R12, PT ;  /* 0x0000000c1a00720c */ /* 0x000fc80003f24070 */
[----:B------:R-:W-:Y:S02]  /*207e0*/  ISETP.GT.U32.AND P4, PT, R26, R11, PT ;  /* 0x0000000b1a00720c */ /* 0x000fe40003f84070 */
[----:B------:R-:W-:-:S07]  /*207f0*/  ISETP.GE.AND P6, PT, R17, RZ, PT ;  /* 0x000000ff1100720c */ /* 0x000fce0003fc6270 */
[----:B------:R-:W-:-:S04]  /*20800*/  @!P1 IMAD.IADD R12, R12, 0x1, -R26 ;  /* 0x000000010c0c9824 */ /* 0x000fc800078e0a1a */
[----:B0-----:R-:W-:Y:S02]  /*20810*/  IMAD.MOV.U32 R8, RZ, RZ, R12 ;  /* 0x000000ffff087224 */ /* 0x001fe400078e000c */
[----:B------:R-:W-:Y:S02]  /*20820*/  @!P4 IMAD.IADD R11, R11, 0x1, -R26 ;  /* 0x000000010b0bc824 */ /* 0x000fe400078e0a1a */
[----:B------:R-:W-:Y:S01]  /*20830*/  @!P5 IMAD.MOV R8, RZ, RZ, -R8 ;  /* 0x000000ffff08d224 */ /* 0x000fe200078e0a08 */
[----:B------:R-:W-:Y:S01]  /*20840*/  ISETP.GT.U32.AND P5, PT, R26, R6, PT ;  /* 0x000000061a00720c */ /* 0x000fe20003fa4070 */
[----:B-1----:R-:W-:-:S03]  /*20850*/  IMAD.HI.U32 R4, R0, R2, RZ ;  /* 0x0000000200047227 */ /* 0x002fc600078e00ff */
[----:B------:R0:W-:Y:S01]  /*20860*/  STL [R1+0x240], R8 ;  /* 0x0002400801007387 */ /* 0x0001e20000100800 */
[----:B------:R-:W-:-:S04]  /*20870*/  IMAD.HI.U32 R5, R0, R14, RZ ;  /* 0x0000000e00057227 */ /* 0x000fc800078e00ff */
[----:B0-----:R-:W-:Y:S02]  /*20880*/  IMAD.MOV.U32 R8, RZ, RZ, R11 ;  /* 0x000000ffff087224 */ /* 0x001fe400078e000b */
[----:B------:R-:W-:Y:S02]  /*20890*/  IMAD.MOV R4, RZ, RZ, -R4 ;  /* 0x000000ffff047224 */ /* 0x000fe400078e0a04 */
[----:B------:R-:W-:Y:S02]  /*208a0*/  @!P3 IMAD.MOV R8, RZ, RZ, -R8 ;  /* 0x000000ffff08b224 */ /* 0x000fe400078e0a08 */
[----:B------:R-:W-:Y:S02]  /*208b0*/  @!P6 IMAD.MOV R7, RZ, RZ, -R7 ;  /* 0x000000ffff07e224 */ /* 0x000fe400078e0a07 */
[----:B------:R-:W-:Y:S01]  /*208c0*/  IMAD.MOV R5, RZ, RZ, -R5 ;  /* 0x000000ffff057224 */ /* 0x000fe200078e0a05 */
[----:B------:R-:W-:Y:S01]  /*208d0*/  STL [R1+0x64], R8 ;  /* 0x0000640801007387 */ /* 0x000fe20000100800 */
[----:B------:R-:W-:-:S02]  /*208e0*/  IMAD R12, R26, R4, R2 ;  /* 0x000000041a0c7224 */ /* 0x000fc400078e0202 */
[----:B------:R-:W-:Y:S02]  /*208f0*/  @!P5 IMAD.IADD R6, R6, 0x1, -R26 ;  /* 0x000000010606d824 */ /* 0x000fe400078e0a1a */
[----:B------:R-:W-:-:S05]  /*20900*/  IMAD R5, R26, R5, R14 ;  /* 0x000000051a057224 */ /* 0x000fca00078e020e */
[C---:B------:R-:W-:Y:S02]  /*20910*/  ISETP.GT.U32.AND P1, PT, R26.reuse, R5, PT ;  /* 0x000000051a00720c */ /* 0x040fe40003f24070 */
[----:B------:R-:W-:Y:S02]  /*20920*/  ISETP.GT.U32.AND P3, PT, R26, R12, PT ;  /* 0x0000000c1a00720c */ /* 0x000fe40003f64070 */
[----:B------:R-:W-:-:S09]  /*20930*/  ISETP.GE.AND P4, PT, R16, RZ, PT ;  /* 0x000000ff1000720c */ /* 0x000fd20003f86270 */
[----:B------:R-:W-:-:S05]  /*20940*/  @!P1 IMAD.IADD R5, R5, 0x1, -R26 ;  /* 0x0000000105059824 */ /* 0x000fca00078e0a1a */
[----:B------:R-:W-:Y:S01]  /*20950*/  ISETP.GT.U32.AND P1, PT, R26, R5, PT ;  /* 0x000000051a00720c */ /* 0x000fe20003f24070 */
[----:B------:R-:W-:Y:S02]  /*20960*/  @!P3 IMAD.IADD R12, R12, 0x1, -R26 ;  /* 0x000000010c0cb824 */ /* 0x000fe400078e0a1a */
[----:B------:R-:W-:-:S03]  /*20970*/  @!P4 IMAD.MOV R6, RZ, RZ, -R6 ;  /* 0x000000ffff06c224 */ /* 0x000fc600078e0a06 */
[----:B------:R-:W-:-:S07]  /*20980*/  ISETP.GT.U32.AND P4, PT, R26, R12, PT ;  /* 0x0000000c1a00720c */ /* 0x000fce0003f84070 */
[----:B------:R-:W-:-:S06]  /*20990*/  @!P1 IMAD.IADD R5, R5, 0x1, -R26 ;  /* 0x0000000105059824 */ /* 0x000fcc00078e0a1a */
[----:B------:R-:W-:Y:S01]  /*209a0*/  @!P4 IMAD.IADD R12, R12, 0x1, -R26 ;  /* 0x000000010c0cc824 */ /* 0x000fe200078e0a1a */
[----:B--2---:R-:W-:Y:S02]  /*209b0*/  IABS R9, R21 ;  /* 0x0000001500097213 */ /* 0x004fe40000000000 */
[----:B------:R-:W-:Y:S02]  /*209c0*/  ISETP.GE.AND P6, PT, R21, RZ, PT ;  /* 0x000000ff1500720c */ /* 0x000fe40003fc6270 */
[----:B------:R-:W2:Y:S01]  /*209d0*/  LDL.LU R21, [R1+0x97c] ;  /* 0x00097c0001157983 */ /* 0x000ea20000300800 */
[----:B---3--:R-:W-:-:S03]  /*209e0*/  IABS R4, R22 ;  /* 0x0000001600047213 */ /* 0x008fc60000000000 */
[----:B------:R-:W-:Y:S01]  /*209f0*/  STL [R1+0x1e8], R7 ;  /* 0x0001e80701007387 */ /* 0x000fe20000100800 */
[----:B------:R-:W-:-:S03]  /*20a00*/  ISETP.GE.AND P5, PT, R22, RZ, PT ;  /* 0x000000ff1600720c */ /* 0x000fc60003fa6270 */
[----:B------:R-:W3:Y:S04]  /*20a10*/  LDL.LU R22, [R1+0x978] ;  /* 0x0009780001167983 */ /* 0x000ee80000300800 */
[----:B------:R-:W2:Y:S04]  /*20a20*/  LDL.LU R17, [R1+0x980] ;  /* 0x0009800001117983 */ /* 0x000ea80000300800 */
[----:B------:R0:W-:Y:S02]  /*20a30*/  STL [R1+0x23c], R6 ;  /* 0x00023c0601007387 */ /* 0x0001e40000100800 */
[----:B0-----:R-:W-:-:S04]  /*20a40*/  IMAD.MOV.U32 R6, RZ, RZ, R5 ;  /* 0x000000ffff067224 */ /* 0x001fc800078e0005 */
[----:B------:R-:W-:-:S05]  /*20a50*/  @!P0 IMAD.MOV R6, RZ, RZ, -R6 ;  /* 0x000000ffff068224 */ /* 0x000fca00078e0a06 */
[----:B------:R-:W-:Y:S01]  /*20a60*/  STL [R1+0x238], R6 ;  /* 0x0002380601007387 */ /* 0x000fe20000100800 */
[----:B-----5:R-:W-:Y:S02]  /*20a70*/  IABS R10, R20 ;  /* 0x00000014000a7213 */ /* 0x020fe40000000000 */
[----:B------:R-:W-:Y:S02]  /*20a80*/  ISETP.GE.AND P4, PT, R20, RZ, PT ;  /* 0x000000ff1400720c */ /* 0x000fe40003f86270 */
[----:B------:R-:W5:Y:S01]  /*20a90*/  LDL.LU R20, [R1+0x984] ;  /* 0x0009840001147983 */ /* 0x000f620000300800 */
[----:B------:R-:W-:-:S04]  /*20aa0*/  IMAD.HI.U32 R2, R0, R9, RZ ;  /* 0x0000000900027227 */ /* 0x000fc800078e00ff */
[----:B------:R-:W-:-:S04]  /*20ab0*/  IMAD.MOV R2, RZ, RZ, -R2 ;  /* 0x000000ffff027224 */ /* 0x000fc800078e0a02 */
[----:B------:R-:W-:Y:S02]  /*20ac0*/  IMAD R9, R26, R2, R9 ;  /* 0x000000021a097224 */ /* 0x000fe400078e0209 */
[----:B------:R-:W-:-:S03]  /*20ad0*/  IMAD.HI.U32 R2, R0, R4, RZ ;  /* 0x0000000400027227 */ /* 0x000fc600078e00ff */
[C---:B------:R-:W-:Y:S01]  /*20ae0*/  ISETP.GT.U32.AND P1, PT, R26.reuse, R9, PT ;  /* 0x000000091a00720c */ /* 0x040fe20003f24070 */
[----:B------:R-:W-:Y:S01]  /*20af0*/  IMAD.MOV R2, RZ, RZ, -R2 ;  /* 0x000000ffff027224 */ /* 0x000fe200078e0a02 */
[----:B----4-:R-:W-:Y:S02]  /*20b00*/  IABS R8, R29 ;  /* 0x0000001d00087213 */ /* 0x010fe40000000000 */
[----:B------:R-:W-:Y:S01]  /*20b10*/  ISETP.GE.AND P3, PT, R29, RZ, PT ;  /* 0x000000ff1d00720c */ /* 0x000fe20003f66270 */
[C---:B------:R-:W-:Y:S01]  /*20b20*/  IMAD R4, R26.reuse, R2, R4 ;  /* 0x000000021a047224 */ /* 0x040fe200078e0204 */
[----:B------:R-:W4:Y:S04]  /*20b30*/  LDL.LU R29, [R1+0x988] ;  /* 0x00098800011d7983 */ /* 0x000f280000300800 */
[----:B------:R-:W-:-:S03]  /*20b40*/  ISETP.GT.U32.AND P0, PT, R26, R4, PT ;  /* 0x000000041a00720c */ /* 0x000fc60003f04070 */
[----:B------:R-:W-:-:S05]  /*20b50*/  @!P1 IMAD.IADD R9, R9, 0x1, -R26 ;  /* 0x0000000109099824 */ /* 0x000fca00078e0a1a */
[----:B------:R-:W-:Y:S01]  /*20b60*/  ISETP.GT.U32.AND P1, PT, R26, R9, PT ;  /* 0x000000091a00720c */ /* 0x000fe20003f24070 */
[----:B------:R-:W-:-:S04]  /*20b70*/  IMAD.HI.U32 R7, R0, R8, RZ ;  /* 0x0000000800077227 */ /* 0x000fc800078e00ff */
[----:B------:R-:W-:Y:S02]  /*20b80*/  @!P0 IMAD.IADD R4, R4, 0x1, -R26 ;  /* 0x0000000104048824 */ /* 0x000fe400078e0a1a */
[----:B------:R-:W-:-:S03]  /*20b90*/  IMAD.MOV R7, RZ, RZ, -R7 ;  /* 0x000000ffff077224 */ /* 0x000fc600078e0a07 */
[----:B------:R-:W-:-:S03]  /*20ba0*/  ISETP.GT.U32.AND P0, PT, R26, R4, PT ;  /* 0x000000041a00720c */ /* 0x000fc60003f04070 */
[----:B------:R-:W-:Y:S02]  /*20bb0*/  @!P1 IMAD.IADD R9, R9, 0x1, -R26 ;  /* 0x0000000109099824 */ /* 0x000fe400078e0a1a */
[C---:B------:R-:W-:Y:S02]  /*20bc0*/  IMAD R8, R26.reuse, R7, R8 ;  /* 0x000000071a087224 */ /* 0x040fe400078e0208 */
[----:B------:R-:W-:Y:S02]  /*20bd0*/  IMAD.MOV.U32 R11, RZ, RZ, R9 ;  /* 0x000000ffff0b7224 */ /* 0x000fe400078e0009 */
[----:B------:R-:W-:Y:S01]  /*20be0*/  @!P2 IMAD.MOV R12, RZ, RZ, -R12 ;  /* 0x000000ffff0ca224 */ /* 0x000fe200078e0a0c */
[----:B------:R-:W-:Y:S01]  /*20bf0*/  ISETP.GT.U32.AND P1, PT, R26, R8, PT ;  /* 0x000000081a00720c */ /* 0x000fe20003f24070 */
[----:B------:R-:W-:Y:S02]  /*20c00*/  @!P6 IMAD.MOV R11, RZ, RZ, -R11 ;  /* 0x000000ffff0be224 */ /* 0x000fe400078e0a0b */
[----:B------:R-:W-:Y:S01]  /*20c10*/  @!P0 IMAD.IADD R4, R4, 0x1, -R26 ;  /* 0x0000000104048824 */ /* 0x000fe200078e0a1a */
[----:B------:R-:W-:Y:S04]  /*20c20*/  STL [R1+0x20c], R12 ;  /* 0x00020c0c01007387 */ /* 0x000fe80000100800 */
[----:B------:R0:W-:Y:S01]  /*20c30*/  STL [R1+0x21c], R11 ;  /* 0x00021c0b01007387 */ /* 0x0001e20000100800 */
[----:B------:R-:W-:-:S04]  /*20c40*/  IMAD.HI.U32 R5, R0, R10, RZ ;  /* 0x0000000a00057227 */ /* 0x000fc800078e00ff */
[----:B0-----:R-:W-:-:S04]  /*20c50*/  IMAD.MOV.U32 R11, RZ, RZ, R4 ;  /* 0x000000ffff0b7224 */ /* 0x001fc800078e0004 */
[----:B------:R-:W-:Y:S02]  /*20c60*/  @!P5 IMAD.MOV R11, RZ, RZ, -R11 ;  /* 0x000000ffff0bd224 */ /* 0x000fe400078e0a0b */
[----:B------:R-:W-:Y:S02]  /*20c70*/  @!P1 IMAD.IADD R8, R8, 0x1, -R26 ;  /* 0x0000000108089824 */ /* 0x000fe400078e0a1a */
[----:B------:R-:W-:Y:S01]  /*20c80*/  IMAD.MOV R5, RZ, RZ, -R5 ;  /* 0x000000ffff057224 */ /* 0x000fe200078e0a05 */
[----:B------:R0:W-:Y:S02]  /*20c90*/  STL [R1+0x234], R11 ;  /* 0x0002340b01007387 */ /* 0x0001e40000100800 */
[C---:B------:R-:W-:Y:S01]  /*20ca0*/  ISETP.GT.U32.AND P1, PT, R26.reuse, R8, PT ;  /* 0x000000081a00720c */ /* 0x040fe20003f24070 */
[----:B------:R-:W-:-:S05]  /*20cb0*/  IMAD R10, R26, R5, R10 ;  /* 0x000000051a0a7224 */ /* 0x000fca00078e020a */
[----:B------:R-:W-:-:S07]  /*20cc0*/  ISETP.GT.U32.AND P2, PT, R26, R10, PT ;  /* 0x0000000a1a00720c */ /* 0x000fce0003f44070 */
[----:B------:R-:W-:-:S06]  /*20cd0*/  @!P1 IMAD.IADD R8, R8, 0x1, -R26 ;  /* 0x0000000108089824 */ /* 0x000fcc00078e0a1a */
[----:B------:R-:W-:-:S05]  /*20ce0*/  @!P2 IMAD.IADD R10, R10, 0x1, -R26 ;  /* 0x000000010a0aa824 */ /* 0x000fca00078e0a1a */
[----:B------:R-:W-:Y:S01]  /*20cf0*/  ISETP.GT.U32.AND P2, PT, R26, R10, PT ;  /* 0x0000000a1a00720c */ /* 0x000fe20003f44070 */
[----:B------:R-:W-:-:S04]  /*20d00*/  IMAD.MOV.U32 R12, RZ, RZ, R8 ;  /* 0x000000ffff0c7224 */ /* 0x000fc800078e0008 */
[----:B------:R-:W-:-:S08]  /*20d10*/  @!P3 IMAD.MOV R12, RZ, RZ, -R12 ;  /* 0x000000ffff0cb224 */ /* 0x000fd000078e0a0c */
[----:B------:R-:W-:-:S04]  /*20d20*/  @!P2 IMAD.IADD R10, R10, 0x1, -R26 ;  /* 0x000000010a0aa824 */ /* 0x000fc800078e0a1a */
[----:B0-----:R-:W-:-:S04]  /*20d30*/  IMAD.MOV.U32 R11, RZ, RZ, R10 ;  /* 0x000000ffff0b7224 */ /* 0x001fc800078e000a */
[----:B------:R-:W-:Y:S01]  /*20d40*/  @!P4 IMAD.MOV R11, RZ, RZ, -R11 ;  /* 0x000000ffff0bc224 */ /* 0x000fe200078e0a0b */
[----:B---3--:R-:W-:Y:S02]  /*20d50*/  IABS R2, R22 ;  /* 0x0000001600027213 */ /* 0x008fe40000000000 */
[----:B------:R-:W-:Y:S02]  /*20d60*/  ISETP.GE.AND P6, PT, R22, RZ, PT ;  /* 0x000000ff1600720c */ /* 0x000fe40003fc6270 */
[----:B------:R-:W3:Y:S01]  /*20d70*/  LDL.LU R22, [R1+0x98c] ;  /* 0x00098c0001167983 */ /* 0x000ee20000300800 */
[----:B--2---:R-:W-:Y:S02]  /*20d80*/  IABS R6, R21 ;  /* 0x0000001500067213 */ /* 0x004fe40000000000 */
[----:B------:R-:W-:Y:S02]  /*20d90*/  ISETP.GE.AND P1, PT, R21, RZ, PT ;  /* 0x000000ff1500720c */ /* 0x000fe40003f26270 */
[----:B------:R-:W2:Y:S01]  /*20da0*/  LDL.LU R21, [R1+0x9b0] ;  /* 0x0009b00001157983 */ /* 0x000ea20000300800 */
[----:B------:R-:W-:-:S03]  /*20db0*/  IMAD.HI.U32 R5, R0, R2, RZ ;  /* 0x0000000200057227 */ /* 0x000fc600078e00ff */
[----:B------:R-:W2:Y:S01]  /*20dc0*/  LDL.LU R16, [R1+0x994] ;  /* 0x0009940001107983 */ /* 0x000ea20000300800 */
[----:B------:R-:W-:Y:S02]  /*20dd0*/  IMAD.MOV R5, RZ, RZ, -R5 ;  /* 0x000000ffff057224 */ /* 0x000fe400078e0a05 */
[----:B------:R-:W-:-:S04]  /*20de0*/  IMAD.HI.U32 R7, R0, R6, RZ ;  /* 0x0000000600077227 */ /* 0x000fc800078e00ff */
[C---:B------:R-:W-:Y:S01]  /*20df0*/  IMAD R2, R26.reuse, R5, R2 ;  /* 0x000000051a027224 */ /* 0x040fe200078e0202 */
[----:B------:R-:W-:Y:S01]  /*20e00*/  IABS R5, R17 ;  /* 0x0000001100057213 */ /* 0x000fe20000000000 */
[----:B------:R-:W-:Y:S01]  /*20e10*/  IMAD.MOV R7, RZ, RZ, -R7 ;  /* 0x000000ffff077224 */ /* 0x000fe200078e0a07 */
[----:B------:R-:W-:Y:S03]  /*20e20*/  STL [R1+0x230], R12 ;  /* 0x0002300c01007387 */ /* 0x000fe60000100800 */
[----:B------:R-:W-:Y:S02]  /*20e30*/  IMAD R6, R26, R7, R6 ;  /* 0x000000071a067224 */ /* 0x000fe400078e0206 */
[----:B------:R-:W-:Y:S01]  /*20e40*/  IMAD.MOV.U32 R7, RZ, RZ, R5 ;  /* 0x000000ffff077224 */ /* 0x000fe200078e0005 */
[----:B-----5:R-:W-:Y:S02]  /*20e50*/  IABS R5, R20 ;  /* 0x0000001400057213 */ /* 0x020fe40000000000 */
[----:B------:R-:W-:-:S02]  /*20e60*/  ISETP.GE.AND P4, PT, R20, RZ, PT ;  /* 0x000000ff1400720c */ /* 0x000fc40003f86270 */
[----:B------:R-:W5:Y:S01]  /*20e70*/  LDL.LU R20, [R1+0x998] ;  /* 0x0009980001147983 */ /* 0x000f620000300800 */
[----:B------:R-:W-:-:S13]  /*20e80*/  ISETP.GT.U32.AND P0, PT, R26, R2, PT ;  /* 0x000000021a00720c */ /* 0x000fda0003f04070 */
[----:B------:R-:W-:-:S05]  /*20e90*/  @!P0 IMAD.IADD R2, R2, 0x1, -R26 ;  /* 0x0000000102028824 */ /* 0x000fca00078e0a1a */
[----:B------:R-:W-:Y:S01]  /*20ea0*/  ISETP.GT.U32.AND P0, PT, R26, R2, PT ;  /* 0x000000021a00720c */ /* 0x000fe20003f04070 */
[----:B------:R0:W-:Y:S01]  /*20eb0*/  STL [R1+0x220], R11 ;  /* 0x0002200b01007387 */ /* 0x0001e20000100800 */
[----:B------:R-:W-:Y:S01]  /*20ec0*/  ISETP.GE.AND P3, PT, R17, RZ, PT ;  /* 0x000000ff1100720c */ /* 0x000fe20003f66270 */
[----:B------:R-:W-:Y:S02]  /*20ed0*/  IMAD.HI.U32 R9, R0, R7, RZ ;  /* 0x0000000700097227 */ /* 0x000fe400078e00ff */
[----:B------:R-:W5:Y:S01]  /*20ee0*/  LDL.LU R17, [R1+0x99c] ;  /* 0x00099c0001117983 */ /* 0x000f620000300800 */
[----:B----4-:R-:W-:Y:S01]  /*20ef0*/  IABS R4, R29 ;  /* 0x0000001d00047213 */ /* 0x010fe20000000000 */
[----:B------:R-:W-:-:S06]  /*20f00*/  IMAD.MOV R9, RZ, RZ, -R9 ;  /* 0x000000ffff097224 */ /* 0x000fcc00078e0a09 */
[----:B------:R-:W-:Y:S01]  /*20f10*/  @!P0 IMAD.IADD R2, R2, 0x1, -R26 ;  /* 0x0000000102028824 */ /* 0x000fe200078e0a1a */
[----:B------:R-:W-:Y:S02]  /*20f20*/  ISETP.GE.AND P0, PT, R29, RZ, PT ;  /* 0x000000ff1d00720c */ /* 0x000fe40003f06270 */
[----:B------:R-:W4:Y:S01]  /*20f30*/  LDL.LU R29, [R1+0x9a0] ;  /* 0x0009a000011d7983 */ /* 0x000f220000300800 */
[C---:B------:R-:W-:Y:S01]  /*20f40*/  ISETP.GT.U32.AND P5, PT, R26.reuse, R6, PT ;  /* 0x000000061a00720c */ /* 0x040fe20003fa4070 */
[----:B------:R-:W-:-:S05]  /*20f50*/  IMAD R7, R26, R9, R7 ;  /* 0x000000091a077224 */ /* 0x000fca00078e0207 */
[----:B------:R-:W-:-:S07]  /*20f60*/  ISETP.GT.U32.AND P2, PT, R26, R7, PT ;  /* 0x000000071a00720c */ /* 0x000fce0003f44070 */
[----:B------:R-:W-:-:S05]  /*20f70*/  @!P5 IMAD.IADD R6, R6, 0x1, -R26 ;  /* 0x000000010606d824 */ /* 0x000fca00078e0a1a */
[----:B------:R-:W-:Y:S01]  /*20f80*/  ISETP.GT.U32.AND P5, PT, R26, R6, PT ;  /* 0x000000061a00720c */ /* 0x000fe20003fa4070 */
[----:B------:R-:W-:-:S05]  /*20f90*/  @!P2 IMAD.IADD R7, R7, 0x1, -R26 ;  /* 0x000000010707a824 */ /* 0x000fca00078e0a1a */
[----:B------:R-:W-:Y:S01]  /*20fa0*/  ISETP.GT.U32.AND P2, PT, R26, R7, PT ;  /* 0x000000071a00720c */ /* 0x000fe20003f44070 */
[----:B0-----:R-:W-:-:S06]  /*20fb0*/  IMAD.MOV.U32 R11, RZ, RZ, R2 ;  /* 0x000000ffff0b7224 */ /* 0x001fcc00078e0002 */
[----:B------:R-:W-:Y:S02]  /*20fc0*/  @!P5 IMAD.IADD R6, R6, 0x1, -R26 ;  /* 0x000000010606d824 */ /* 0x000fe400078e0a1a */
[----:B------:R-:W-:-:S04]  /*20fd0*/  IMAD.HI.U32 R9, R0, R5, RZ ;  /* 0x0000000500097227 */ /* 0x000fc800078e00ff */
[----:B------:R-:W-:Y:S02]  /*20fe0*/  IMAD.MOV.U32 R10, RZ, RZ, R6 ;  /* 0x000000ffff0a7224 */ /* 0x000fe400078e0006 */
[----:B------:R-:W-:-:S04]  /*20ff0*/  IMAD.HI.U32 R8, R0, R4, RZ ;  /* 0x0000000400087227 */ /* 0x000fc800078e00ff */
[----:B------:R-:W-:Y:S02]  /*21000*/  @!P2 IMAD.IADD R7, R7, 0x1, -R26 ;  /* 0x000000010707a824 */ /* 0x000fe400078e0a1a */
[----:B------:R-:W-:Y:S02]  /*21010*/  @!P6 IMAD.MOV R11, RZ, RZ, -R11 ;  /* 0x000000ffff0be224 */ /* 0x000fe400078e0a0b */
[----:B------:R-:W-:Y:S02]  /*21020*/  @!P1 IMAD.MOV R10, RZ, RZ, -R10 ;  /* 0x000000ffff0a9224 */ /* 0x000fe400078e0a0a */
[----:B------:R-:W-:Y:S02]  /*21030*/  IMAD.MOV R9, RZ, RZ, -R9 ;  /* 0x000000ffff097224 */ /* 0x000fe400078e0a09 */
[----:B------:R-:W-:Y:S02]  /*21040*/  IMAD.MOV R8, RZ, RZ, -R8 ;  /* 0x000000ffff087224 */ /* 0x000fe400078e0a08 */
[----:B------:R-:W-:Y:S01]  /*21050*/  @!P3 IMAD.MOV R7, RZ, RZ, -R7 ;  /* 0x000000ffff07b224 */ /* 0x000fe200078e0a07 */
[----:B------:R-:W-:Y:S01]  /*21060*/  STL [R1+0x228], R11 ;  /* 0x0002280b01007387 */ /* 0x000fe20000100800 */
[----:B------:R-:W-:-:S02]  /*21070*/  IMAD R5, R26, R9, R5 ;  /* 0x000000091a057224 */ /* 0x000fc400078e0205 */
[C---:B------:R-:W-:Y:S01]  /*21080*/  IMAD R4, R26.reuse, R8, R4 ;  /* 0x000000081a047224 */ /* 0x040fe200078e0204 */
[----:B------:R0:W-:Y:S04]  /*21090*/  STL [R1+0x22c], R10 ;  /* 0x00022c0a01007387 */ /* 0x0001e80000100800 */
[----:B------:R4:W-:Y:S01]  /*210a0*/  STL [R1+0x224], R7 ;  /* 0x0002240701007387 */ /* 0x0009e20000100800 */
[----:B------:R-:W-:-:S13]  /*210b0*/  ISETP.GT.U32.AND P5, PT, R26, R5, PT ;  /* 0x000000051a00720c */ /* 0x000fda0003fa4070 */
[----:B------:R-:W-:-:S05]  /*210c0*/  @!P5 IMAD.IADD R5, R5, 0x1, -R26 ;  /* 0x000000010505d824 */ /* 0x000fca00078e0a1a */
[----:B------:R-:W-:-:S13]  /*210d0*/  ISETP.GT.U32.AND P5, PT, R26, R5, PT ;  /* 0x000000051a00720c */ /* 0x000fda0003fa4070 */
[----:B------:R-:W-:-:S04]  /*210e0*/  @!P5 IMAD.IADD R5, R5, 0x1, -R26 ;  /* 0x000000010505d824 */ /* 0x000fc800078e0a1a */
[----:B------:R-:W-:-:S04]  /*210f0*/  IMAD.MOV.U32 R13, RZ, RZ, R5 ;  /* 0x000000ffff0d7224 */ /* 0x000fc800078e0005 */
[----:B------:R-:W-:Y:S01]  /*21100*/  @!P4 IMAD.MOV R13, RZ, RZ, -R13 ;  /* 0x000000ffff0dc224 */ /* 0x000fe200078e0a0d */
[----:B---3--:R-:W-:Y:S02]  /*21110*/  IABS R8, R22 ;  /* 0x0000001600087213 */ /* 0x008fe40000000000 */
[----:B------:R-:W-:Y:S02]  /*21120*/  ISETP.GE.AND P6, PT, R22, RZ, PT ;  /* 0x000000ff1600720c */ /* 0x000fe40003fc6270 */
[----:B------:R-:W3:Y:S01]  /*21130*/  LDL.LU R22, [R1+0x9a4] ;  /* 0x0009a40001167983 */ /* 0x000ee20000300800 */
[----:B--2---:R-:W-:Y:S02]  /*21140*/  IABS R12, R21 ;  /* 0x00000015000c7213 */ /* 0x004fe40000000000 */
[----:B------:R-:W-:Y:S02]  /*21150*/  ISETP.GE.AND P2, PT, R21, RZ, PT ;  /* 0x000000ff1500720c */ /* 0x000fe40003f46270 */
[----:B------:R-:W2:Y:S01]  /*21160*/  LDL.LU R21, [R1+0x9a8] ;  /* 0x0009a80001157983 */ /* 0x000ea20000300800 */
[----:B------:R-:W-:-:S02]  /*21170*/  IMAD.MOV.U32 R2, RZ, RZ, R8 ;  /* 0x000000ffff027224 */ /* 0x000fc400078e0008 */
[----:B------:R-:W-:-:S04]  /*21180*/  IMAD.HI.U32 R8, R0, R12, RZ ;  /* 0x0000000c00087227 */ /* 0x000fc800078e00ff */
[----:B------:R-:W-:-:S04]  /*21190*/  IMAD.MOV R8, RZ, RZ, -R8 ;  /* 0x000000ffff087224 */ /* 0x000fc800078e0a08 */
[----:B------:R-:W-:-:S05]  /*211a0*/  IMAD R12, R26, R8, R12 ;  /* 0x000000081a0c7224 */ /* 0x000fca00078e020c */
[----:B------:R-:W-:Y:S01]  /*211b0*/  ISETP.GT.U32.AND P5, PT, R26, R12, PT ;  /* 0x0000000c1a00720c */ /* 0x000fe20003fa4070 */
[----:B------:R-:W-:-:S12]  /*211c0*/  STL [R1+0x218], R13 ;  /* 0x0002180d01007387 */ /* 0x000fd80000100800 */
[----:B------:R-:W-:Y:S01]  /*211d0*/  @!P5 IMAD.IADD R12, R12, 0x1, -R26 ;  /* 0x000000010c0cd824 */ /* 0x000fe200078e0a1a */
[----:B-----5:R-:W-:Y:S02]  /*211e0*/  IABS R9, R20 ;  /* 0x0000001400097213 */ /* 0x020fe40000000000 */
[----:B------:R-:W-:Y:S02]  /*211f0*/  ISETP.GE.AND P5, PT, R20, RZ, PT ;  /* 0x000000ff1400720c */ /* 0x000fe40003fa6270 */
[----:B------:R-:W5:Y:S01]  /*21200*/  LDL.LU R20, [R1+0x9ac] ;  /* 0x0009ac0001147983 */ /* 0x000f620000300800 */
[----:B------:R-:W-:-:S04]  /*21210*/  IMAD.HI.U32 R6, R0, R2, RZ ;  /* 0x0000000200067227 */ /* 0x000fc800078e00ff */
[----:B------:R-:W-:Y:S01]  /*21220*/  IMAD.MOV R6, RZ, RZ, -R6 ;  /* 0x000000ffff067224 */ /* 0x000fe200078e0a06 */
[----:B------:R-:W-:-:S03]  /*21230*/  ISETP.GT.U32.AND P1, PT, R26, R4, PT ;  /* 0x000000041a00720c */ /* 0x000fc60003f24070 */
[----:B------:R-:W-:-:S05]  /*21240*/  IMAD R2, R26, R6, R2 ;  /* 0x000000061a027224 */ /* 0x000fca00078e0202 */
[----:B------:R-:W-:-:S05]  /*21250*/  ISETP.GT.U32.AND P3, PT, R26, R2, PT ;  /* 0x000000021a00720c */ /* 0x000fca0003f64070 */
[----:B------:R-:W-:-:S05]  /*21260*/  @!P1 IMAD.IADD R4, R4, 0x1, -R26 ;  /* 0x0000000104049824 */ /* 0x000fca00078e0a1a */
[----:B------:R-:W-:-:S03]  /*21270*/  ISETP.GT.U32.AND P1, PT, R26, R4, PT ;  /* 0x000000041a00720c */ /* 0x000fc60003f24070 */
[----:B------:R-:W-:Y:S02]  /*21280*/  @!P3 IMAD.IADD R2, R2, 0x1, -R26 ;  /* 0x000000010202b824 */ /* 0x000fe400078e0a1a */
[----:B0-----:R-:W-:-:S03]  /*21290*/  IMAD.HI.U32 R10, R0, R9, RZ ;  /* 0x00000009000a7227 */ /* 0x001fc600078e00ff */
[----:B------:R-:W-:Y:S01]  /*212a0*/  ISETP.GT.U32.AND P3, PT, R26, R2, PT ;  /* 0x000000021a00720c */ /* 0x000fe20003f64070 */
[----:B------:R-:W-:Y:S01]  /*212b0*/  IMAD.MOV R10, RZ, RZ, -R10 ;  /* 0x000000ffff0a7224 */ /* 0x000fe200078e0a0a */
[----:B------:R-:W-:-:S03]  /*212c0*/  IABS R11, R16 ;  /* 0x00000010000b7213 */ /* 0x000fc60000000000 */
[----:B------:R-:W-:Y:S02]  /*212d0*/  IMAD R9, R26, R10, R9 ;  /* 0x0000000a1a097224 */ /* 0x000fe400078e0209 */
[----:B------:R-:W-:Y:S02]  /*212e0*/  @!P1 IMAD.IADD R4, R4, 0x1, -R26 ;  /* 0x0000000104049824 */ /* 0x000fe400078e0a1a */
[----:B------:R-:W-:-:S04]  /*212f0*/  IMAD.HI.U32 R6, R0, R11, RZ ;  /* 0x0000000b00067227 */ /* 0x000fc800078e00ff */
[----:B------:R-:W-:Y:S01]  /*21300*/  @!P3 IMAD.IADD R2, R2, 0x1, -R26 ;  /* 0x000000010202b824 */ /* 0x000fe200078e0a1a */
[C---:B------:R-:W-:Y:S01]  /*21310*/  ISETP.GT.U32.AND P3, PT, R26.reuse, R9, PT ;  /* 0x000000091a00720c */ /* 0x040fe20003f64070 */
[----:B------:R-:W-:Y:S02]  /*21320*/  @!P0 IMAD.MOV R4, RZ, RZ, -R4 ;  /* 0x000000ffff048224 */ /* 0x000fe400078e0a04 */
[----:B------:R-:W-:Y:S02]  /*21330*/  IMAD.MOV R6, RZ, RZ, -R6 ;  /* 0x000000ffff067224 */ /* 0x000fe400078e0a06 */
[----:B------:R-:W-:Y:S01]  /*21340*/  IMAD.MOV.U32 R10, RZ, RZ, R2 ;  /* 0x000000ffff0a7224 */ /* 0x000fe200078e0002 */
[----:B------:R3:W-:Y:S01]  /*21350*/  STL [R1+0x214], R4 ;  /* 0x0002140401007387 */ /* 0x0007e20000100800 */
[----:B------:R-:W-:-:S03]  /*21360*/  IMAD R11, R26, R6, R11 ;  /* 0x000000061a0b7224 */ /* 0x000fc600078e020b */
[----:B------:R-:W5:Y:S01]  /*21370*/  LDL.LU R18, [R1+0x9b4] ;  /* 0x0009b40001127983 */ /* 0x000f620000300800 */
[----:B------:R-:W-:Y:S01]  /*21380*/  @!P6 IMAD.MOV R10, RZ, RZ, -R10 ;  /* 0x000000ffff0ae224 */ /* 0x000fe200078e0a0a */
[----:B------:R-:W-:Y:S02]  /*21390*/  IABS R8, R17 ;  /* 0x0000001100087213 */ /* 0x000fe40000000000 */
[----:B------:R-:W-:Y:S01]  /*213a0*/  ISETP.GT.U32.AND P1, PT, R26, R11, PT ;  /* 0x0000000b1a00720c */ /* 0x000fe20003f24070 */
[----:B------:R-:W-:Y:S01]  /*213b0*/  @!P3 IMAD.IADD R9, R9, 0x1, -R26 ;  /* 0x000000010909b824 */ /* 0x000fe200078e0a1a */
[----:B------:R-:W-:Y:S02]  /*213c0*/  ISETP.GE.AND P4, PT, R16, RZ, PT ;  /* 0x000000ff1000720c */ /* 0x000fe40003f86270 */
[----:B------:R-:W5:Y:S01]  /*213d0*/  LDL.LU R16, [R1+0x9b8] ;  /* 0x0009b80001107983 */ /* 0x000f620000300800 */
[----:B----4-:R-:W-:Y:S02]  /*213e0*/  IABS R7, R29 ;  /* 0x0000001d00077213 */ /* 0x010fe40000000000 */
[----:B------:R-:W-:Y:S01]  /*213f0*/  ISETP.GE.AND P3, PT, R29, RZ, PT ;  /* 0x000000ff1d00720c */ /* 0x000fe20003f66270 */
[----:B------:R0:W-:Y:S01]  /*21400*/  STL [R1+0x210], R10 ;  /* 0x0002100a01007387 */ /* 0x0001e20000100800 */
[----:B------:R-:W-:-:S03]  /*21410*/  IMAD.HI.U32 R5, R0, R8, RZ ;  /* 0x0000000800057227 */ /* 0x000fc600078e00ff */
[----:B------:R-:W4:Y:S01]  /*21420*/  LDL.LU R29, [R1+0x9bc] ;  /* 0x0009bc00011d7983 */ /* 0x000f220000300800 */
[----:B------:R-:W-:Y:S02]  /*21430*/  IMAD.MOV R5, RZ, RZ, -R5 ;  /* 0x000000ffff057224 */ /* 0x000fe400078e0a05 */
[----:B------:R-:W-:Y:S02]  /*21440*/  @!P1 IMAD.IADD R11, R11, 0x1, -R26 ;  /* 0x000000010b0b9824 */ /* 0x000fe400078e0a1a */
[C---:B------:R-:W-:Y:S01]  /*21450*/  IMAD R8, R26.reuse, R5, R8 ;  /* 0x000000051a087224 */ /* 0x040fe200078e0208 */
[C---:B------:R-:W-:Y:S02]  /*21460*/  ISETP.GT.U32.AND P1, PT, R26.reuse, R12, PT ;  /* 0x0000000c1a00720c */ /* 0x040fe40003f24070 */
[C---:B------:R-:W-:Y:S02]  /*21470*/  ISETP.GT.U32.AND P0, PT, R26.reuse, R11, PT ;  /* 0x0000000b1a00720c */ /* 0x040fe40003f04070 */
[----:B------:R-:W-:Y:S01]  /*21480*/  ISETP.GT.U32.AND P6, PT, R26, R8, PT ;  /* 0x000000081a00720c */ /* 0x000fe20003fc4070 */
[----:B------:R-:W-:-:S04]  /*21490*/  IMAD.HI.U32 R6, R0, R7, RZ ;  /* 0x0000000700067227 */ /* 0x000fc800078e00ff */
[----:B------:R-:W-:-:S04]  /*214a0*/  IMAD.MOV R6, RZ, RZ, -R6 ;  /* 0x000000ffff067224 */ /* 0x000fc800078e0a06 */
[--C-:B------:R-:W-:Y:S02]  /*214b0*/  @!P1 IMAD.IADD R12, R12, 0x1, -R26.reuse ;  /* 0x000000010c0c9824 */ /* 0x100fe400078e0a1a */
[--C-:B------:R-:W-:Y:S02]  /*214c0*/  @!P0 IMAD.IADD R11, R11, 0x1, -R26.reuse ;  /* 0x000000010b0b8824 */ /* 0x100fe400078e0a1a */
[----:B------:R-:W-:Y:S01]  /*214d0*/  @!P6 IMAD.IADD R8, R8, 0x1, -R26 ;  /* 0x000000010808e824 */ /* 0x000fe200078e0a1a */
[C---:B------:R-:W-:Y:S01]  /*214e0*/  ISETP.GT.U32.AND P6, PT, R26.reuse, R9, PT ;  /* 0x000000091a00720c */ /* 0x040fe20003fc4070 */
[----:B------:R-:W-:Y:S02]  /*214f0*/  @!P2 IMAD.MOV R12, RZ, RZ, -R12 ;  /* 0x000000ffff0ca224 */ /* 0x000fe400078e0a0c */
[----:B------:R-:W-:Y:S02]  /*21500*/  IMAD R7, R26, R6, R7 ;  /* 0x000000061a077224 */ /* 0x000fe400078e0207 */
[----:B------:R-:W-:Y:S01]  /*21510*/  @!P4 IMAD.MOV R11, RZ, RZ, -R11 ;  /* 0x000000ffff0bc224 */ /* 0x000fe200078e0a0b */
[----:B------:R-:W-:Y:S01]  /*21520*/  STL [R1+0x200], R12 ;  /* 0x0002000c01007387 */ /* 0x000fe20000100800 */
[----:B------:R-:W-:-:S02]  /*21530*/  ISETP.GE.AND P0, PT, R17, RZ, PT ;  /* 0x000000ff1100720c */ /* 0x000fc40003f06270 */
[----:B------:R-:W-:Y:S01]  /*21540*/  ISETP.GT.U32.AND P1, PT, R26, R7, PT ;  /* 0x000000071a00720c */ /* 0x000fe20003f24070 */
[----:B------:R1:W-:Y:S04]  /*21550*/  STL [R1+0x208], R11 ;  /* 0x0002080b01007387 */ /* 0x0003e80000100800 */
[----:B------:R-:W4:Y:S01]  /*21560*/  LDL.LU R17, [R1+0x9c0] ;  /* 0x0009c00001117983 */ /* 0x000f220000300800 */
[----:B------:R-:W-:-:S04]  /*21570*/  @!P6 IMAD.IADD R9, R9, 0x1, -R26 ;  /* 0x000000010909e824 */ /* 0x000fc800078e0a1a */
[----:B------:R-:W-:-:S03]  /*21580*/  @!P5 IMAD.MOV R9, RZ, RZ, -R9 ;  /* 0x000000ffff09d224 */ /* 0x000fc600078e0a09 */
[----:B------:R-:W-:Y:S02]  /*21590*/  @!P1 IMAD.IADD R7, R7, 0x1, -R26 ;  /* 0x0000000107079824 */ /* 0x000fe400078e0a1a */
[----:B------:R4:W-:Y:S03]  /*215a0*/  STL [R1+0x204], R9 ;  /* 0x0002040901007387 */ /* 0x0009e60000100800 */
[C---:B------:R-:W-:Y:S02]  /*215b0*/  ISETP.GT.U32.AND P4, PT, R26.reuse, R7, PT ;  /* 0x000000071a00720c */ /* 0x040fe40003f84070 */
[----:B------:R-:W-:-:S11]  /*215c0*/  ISETP.GT.U32.AND P1, PT, R26, R8, PT ;  /* 0x000000081a00720c */ /* 0x000fd60003f24070 */
[--C-:B------:R-:W-:Y:S02]  /*215d0*/  @!P4 IMAD.IADD R7, R7, 0x1, -R26.reuse ;  /* 0x000000010707c824 */ /* 0x100fe400078e0a1a */
[----:B------:R-:W-:Y:S01]  /*215e0*/  @!P1 IMAD.IADD R8, R8, 0x1, -R26 ;  /* 0x0000000108089824 */ /* 0x000fe200078e0a1a */
[----:B---3--:R-:W-:Y:S02]  /*215f0*/  IABS R4, R22 ;  /* 0x0000001600047213 */ /* 0x008fe40000000000 */
[----:B------:R-:W-:Y:S02]  /*21600*/  ISETP.GE.AND P2, PT, R22, RZ, PT ;  /* 0x000000ff1600720c */ /* 0x000fe40003f46270 */
[----:B------:R-:W3:Y:S01]  /*21610*/  LDL.LU R22, [R1+0x9c4] ;  /* 0x0009c40001167983 */ /* 0x000ee20000300800 */
[----:B--2---:R-:W-:Y:S02]  /*21620*/  IABS R6, R21 ;  /* 0x0000001500067213 */ /* 0x004fe40000000000 */
[----:B------:R-:W-:-:S02]  /*21630*/  ISETP.GE.AND P4, PT, R21, RZ, PT ;  /* 0x000000ff1500720c */ /* 0x000fc40003f86270 */
[----:B------:R-:W2:Y:S01]  /*21640*/  LDL.LU R21, [R1+0x9c8] ;  /* 0x0009c80001157983 */ /* 0x000ea20000300800 */
[----:B------:R-:W-:Y:S02]  /*21650*/  IMAD.MOV.U32 R2, RZ, RZ, R4 ;  /* 0x000000ffff027224 */ /* 0x000fe400078e0004 */
[----:B------:R-:W-:-:S04]  /*21660*/  IMAD.HI.U32 R4, R0, R6, RZ ;  /* 0x0000000600047227 */ /* 0x000fc800078e00ff */
[----:B------:R-:W-:-:S04]  /*21670*/  IMAD.MOV R4, RZ, RZ, -R4 ;  /* 0x000000ffff047224 */ /* 0x000fc800078e0a04 */
[----:B------:R-:W-:-:S05]  /*21680*/  IMAD R6, R26, R4, R6 ;  /* 0x000000041a067224 */ /* 0x000fca00078e0206 */
[----:B------:R-:W-:-:S13]  /*21690*/  ISETP.GT.U32.AND P1, PT, R26, R6, PT ;  /* 0x000000061a00720c */ /* 0x000fda0003f24070 */
[----:B------:R-:W-:Y:S01]  /*216a0*/  @!P1 IMAD.IADD R6, R6, 0x1, -R26 ;  /* 0x0000000106069824 */ /* 0x000fe200078e0a1a */
[----:B-----5:R-:W-:Y:S02]  /*216b0*/  IABS R5, R20 ;  /* 0x0000001400057213 */ /* 0x020fe40000000000 */
[----:B------:R-:W-:Y:S02]  /*216c0*/  ISETP.GE.AND P1, PT, R20, RZ, PT ;  /* 0x000000ff1400720c */ /* 0x000fe40003f26270 */
[----:B------:R-:W5:Y:S01]  /*216d0*/  LDL.LU R20, [R1+0x9cc] ;  /* 0x0009cc0001147983 */ /* 0x000f620000300800 */
[----:B0-----:R-:W-:-:S03]  /*216e0*/  IMAD.HI.U32 R10, R0, R2, RZ ;  /* 0x00000002000a7227 */ /* 0x001fc600078e00ff */
[----:B------:R-:W5:Y:S01]  /*216f0*/  LDL.LU R19, [R1+0x9d0] ;  /* 0x0009d00001137983 */ /* 0x000f620000300800 */
[----:B------:R-:W-:-:S04]  /*21700*/  IMAD.MOV R10, RZ, RZ, -R10 ;  /* 0x000000ffff0a7224 */ /* 0x000fc800078e0a0a */
[----:B------:R-:W-:Y:S02]  /*21710*/  IMAD R2, R26, R10, R2 ;  /* 0x0000000a1a027224 */ /* 0x000fe400078e0202 */
[----:B------:R-:W-:-:S03]  /*21720*/  IMAD.HI.U32 R4, R0, R5, RZ ;  /* 0x0000000500047227 */ /* 0x000fc600078e00ff */
[----:B------:R-:W-:Y:S01]  /*21730*/  ISETP.GT.U32.AND P6, PT, R26, R2, PT ;  /* 0x000000021a00720c */ /* 0x000fe20003fc4070 */
[----:B------:R-:W-:-:S04]  /*21740*/  IMAD.MOV R4, RZ, RZ, -R4 ;  /* 0x000000ffff047224 */ /* 0x000fc800078e0a04 */
[----:B------:R-:W-:-:S08]  /*21750*/  IMAD R5, R26, R4, R5 ;  /* 0x000000041a057224 */ /* 0x000fd000078e0205 */
[----:B------:R-:W-:Y:S01]  /*21760*/  @!P6 IMAD.IADD R2, R2, 0x1, -R26 ;  /* 0x000000010202e824 */ /* 0x000fe200078e0a1a */
[----:B------:R-:W-:-:S04]  /*21770*/  ISETP.GT.U32.AND P6, PT, R26, R5, PT ;  /* 0x000000051a00720c */ /* 0x000fc80003fc4070 */
[----:B------:R-:W-:Y:S01]  /*21780*/  ISETP.GT.U32.AND P5, PT, R26, R2, PT ;  /* 0x000000021a00720c */ /* 0x000fe20003fa4070 */
[----:B------:R-:W-:-:S08]  /*21790*/  IMAD.MOV.U32 R14, RZ, RZ, R8 ;  /* 0x000000ffff0e7224 */ /* 0x000fd000078e0008 */
[----:B------:R-:W-:Y:S01]  /*217a0*/  @!P6 IMAD.IADD R5, R5, 0x1, -R26 ;  /* 0x000000010505e824 */ /* 0x000fe200078e0a1a */
[----:B------:R-:W-:-:S05]  /*217b0*/  IABS R10, R18 ;  /* 0x00000012000a7213 */ /* 0x000fca0000000000 */
[----:B------:R-:W-:Y:S01]  /*217c0*/  IMAD.HI.U32 R13, R0, R10, RZ ;  /* 0x0000000a000d7227 */ /* 0x000fe200078e00ff */
[----:B-1----:R-:W-:-:S03]  /*217d0*/  IABS R11, R16 ;  /* 0x00000010000b7213 */ /* 0x002fc60000000000 */
[----:B------:R-:W-:Y:S01]  /*217e0*/  IMAD.MOV R13, RZ, RZ, -R13 ;  /* 0x000000ffff0d7224 */ /* 0x000fe200078e0a0d */
[----:B------:R-:W-:Y:S02]  /*217f0*/  ISETP.GT.U32.AND P6, PT, R26, R6, PT ;  /* 0x000000061a00720c */ /* 0x000fe40003fc4070 */
[----:B----4-:R-:W-:Y:S01]  /*21800*/  IABS R4, R29 ;  /* 0x0000001d00047213 */ /* 0x010fe20000000000 */
[----:B------:R-:W-:-:S04]  /*21810*/  IMAD.HI.U32 R12, R0, R11, RZ ;  /* 0x0000000b000c7227 */ /* 0x000fc800078e00ff */
[C---:B------:R-:W-:Y:S02]  /*21820*/  IMAD R10, R26.reuse, R13, R10 ;  /* 0x0000000d1a0a7224 */ /* 0x040fe400078e020a */
[----:B------:R-:W-:Y:S02]  /*21830*/  IMAD.MOV.U32 R13, RZ, RZ, R4 ;  /* 0x000000ffff0d7224 */ /* 0x000fe400078e0004 */
[----:B------:R-:W-:Y:S01]  /*21840*/  @!P0 IMAD.MOV R14, RZ, RZ, -R14 ;  /* 0x000000ffff0e8224 */ /* 0x000fe200078e0a0e */
[----:B------:R-:W-:Y:S01]  /*21850*/  ISETP.GT.U32.AND P0, PT, R26, R5, PT ;  /* 0x000000051a00720c */ /* 0x000fe20003f04070 */
[----:B------:R-:W-:Y:S02]  /*21860*/  IMAD.MOV R12, RZ, RZ, -R12 ;  /* 0x000000ffff0c7224 */ /* 0x000fe400078e0a0c */
[----:B------:R-:W-:-:S04]  /*21870*/  IMAD.HI.U32 R8, R0, R13, RZ ;  /* 0x0000000d00087227 */ /* 0x000fc800078e00ff */
[----:B------:R-:W-:Y:S02]  /*21880*/  @!P5 IMAD.IADD R2, R2, 0x1, -R26 ;  /* 0x000000010202d824 */ /* 0x000fe400078e0a1a */
[C---:B------:R-:W-:Y:S02]  /*21890*/  IMAD R4, R26.reuse, R12, R11 ;  /* 0x0000000c1a047224 */ /* 0x040fe400078e020b */
[----:B------:R-:W-:Y:S02]  /*218a0*/  IMAD.MOV R8, RZ, RZ, -R8 ;  /* 0x000000ffff087224 */ /* 0x000fe400078e0a08 */
[----:B------:R-:W-:Y:S01]  /*218b0*/  IMAD.MOV.U32 R11, RZ, RZ, R2 ;  /* 0x000000ffff0b7224 */ /* 0x000fe200078e0002 */
[----:B------:R-:W-:Y:S01]  /*218c0*/  ISETP.GT.U32.AND P5, PT, R26, R10, PT ;  /* 0x0000000a1a00720c */ /* 0x000fe20003fa4070 */
[----:B------:R-:W-:Y:S02]  /*218d0*/  @!P6 IMAD.IADD R6, R6, 0x1, -R26 ;  /* 0x000000010606e824 */ /* 0x000fe400078e0a1a */
[----:B------:R-:W-:-:S02]  /*218e0*/  IMAD R2, R26, R8, R13 ;  /* 0x000000081a027224 */ /* 0x000fc400078e020d */
[----:B------:R-:W-:Y:S01]  /*218f0*/  @!P2 IMAD.MOV R11, RZ, RZ, -R11 ;  /* 0x000000ffff0ba224 */ /* 0x000fe200078e0a0b */
[C---:B------:R-:W-:Y:S01]  /*21900*/  ISETP.GT.U32.AND P2, PT, R26.reuse, R4, PT ;  /* 0x000000041a00720c */ /* 0x040fe20003f44070 */
[----:B------:R-:W-:Y:S02]  /*21910*/  IMAD.MOV.U32 R13, RZ, RZ, R6 ;  /* 0x000000ffff0d7224 */ /* 0x000fe400078e0006 */
[----:B------:R-:W-:Y:S01]  /*21920*/  @!P0 IMAD.IADD R5, R5, 0x1, -R26 ;  /* 0x0000000105058824 */ /* 0x000fe200078e0a1a */
[----:B------:R-:W-:Y:S01]  /*21930*/  ISETP.GT.U32.AND P0, PT, R26, R2, PT ;  /* 0x000000021a00720c */ /* 0x000fe20003f04070 */
[----:B------:R-:W-:Y:S02]  /*21940*/  @!P3 IMAD.MOV R7, RZ, RZ, -R7 ;  /* 0x000000ffff07b224 */ /* 0x000fe400078e0a07 */
[----:B------:R-:W-:Y:S01]  /*21950*/  @!P4 IMAD.MOV R13, RZ, RZ, -R13 ;  /* 0x000000ffff0dc224 */ /* 0x000fe200078e0a0d */
[----:B------:R-:W-:Y:S01]  /*21960*/  STL [R1+0x1fc], R14 ;  /* 0x0001fc0e01007387 */ /* 0x000fe20000100800 */
[----:B------:R-:W-:-:S03]  /*21970*/  ISETP.GE.AND P6, PT, R16, RZ, PT ;  /* 0x000000ff1000720c */ /* 0x000fc60003fc6270 */
[----:B------:R0:W-:Y:S01]  /*21980*/  STL [R1+0x1f8], R7 ;  /* 0x0001f80701007387 */ /* 0x0001e20000100800 */
[----:B------:R-:W-:-:S03]  /*21990*/  @!P5 IMAD.IADD R10, R10, 0x1, -R26 ;  /* 0x000000010a0ad824 */ /* 0x000fc600078e0a1a */
[----:B------:R-:W-:Y:S01]  /*219a0*/  STL [R1+0x1f4], R11 ;  /* 0x0001f40b01007387 */ /* 0x000fe20000100800 */
[----:B------:R-:W-:-:S03]  /*219b0*/  @!P2 IMAD.IADD R4, R4, 0x1, -R26 ;  /* 0x000000010404a824 */ /* 0x000fc600078e0a1a */
[----:B------:R-:W-:Y:S04]  /*219c0*/  STL [R1+0x1f0], R13 ;  /* 0x0001f00d01007387 */ /* 0x000fe80000100800 */
[----:B------:R-:W4:Y:S01]  /*219d0*/  LDL.LU R16, [R1+0x9d4] ;  /* 0x0009d40001107983 */ /* 0x000f220000300800 */
[----:B------:R-:W-:Y:S01]  /*219e0*/  ISETP.GT.U32.AND P2, PT, R26, R10, PT ;  /* 0x0000000a1a00720c */ /* 0x000fe20003f44070 */
[----:B------:R-:W-:Y:S01]  /*219f0*/  @!P0 IMAD.IADD R2, R2, 0x1, -R26 ;  /* 0x0000000102028824 */ /* 0x000fe200078e0a1a */
[----:B------:R-:W-:Y:S02]  /*21a00*/  ISETP.GT.U32.AND P0, PT, R26, R4, PT ;  /* 0x000000041a00720c */ /* 0x000fe40003f04070 */
[----:B------:R-:W-:Y:S02]  /*21a10*/  IABS R9, R17 ;  /* 0x0000001100097213 */ /* 0x000fe40000000000 */
[----:B------:R-:W-:-:S02]  /*21a20*/  ISETP.GE.AND P3, PT, R18, RZ, PT ;  /* 0x000000ff1200720c */ /* 0x000fc40003f66270 */
[----:B------:R-:W-:Y:S01]  /*21a30*/  ISETP.GE.AND P5, PT, R29, RZ, PT ;  /* 0x000000ff1d00720c */ /* 0x000fe20003fa6270 */
[----:B0-----:R-:W-:Y:S01]  /*21a40*/  IMAD.HI.U32 R7, R0, R9, RZ ;  /* 0x0000000900077227 */ /* 0x001fe200078e00ff */
[----:B------:R-:W-:Y:S01]  /*21a50*/  ISETP.GT.U32.AND P4, PT, R26, R2, PT ;  /* 0x000000021a00720c */ /* 0x000fe20003f84070 */
[----:B------:R-:W4:Y:S02]  /*21a60*/  LDL.LU R29, [R1+0x9d8] ;  /* 0x0009d800011d7983 */ /* 0x000f240000300800 */
[----:B------:R-:W-:Y:S02]  /*21a70*/  IMAD.MOV R7, RZ, RZ, -R7 ;  /* 0x000000ffff077224 */ /* 0x000fe400078e0a07 */
[--C-:B------:R-:W-:Y:S02]  /*21a80*/  @!P2 IMAD.IADD R10, R10, 0x1, -R26.reuse ;  /* 0x000000010a0aa824 */ /* 0x100fe400078e0a1a */
[----:B------:R-:W-:Y:S02]  /*21a90*/  @!P0 IMAD.IADD R4, R4, 0x1, -R26 ;  /* 0x0000000104048824 */ /* 0x000fe400078e0a1a */
[----:B------:R-:W-:-:S02]  /*21aa0*/  IMAD R12, R26, R7, R9 ;  /* 0x000000071a0c7224 */ /* 0x000fc400078e0209 */
[----:B------:R-:W-:Y:S02]  /*21ab0*/  @!P1 IMAD.MOV R5, RZ, RZ, -R5 ;  /* 0x000000ffff059224 */ /* 0x000fe400078e0a05 */
[----:B------:R-:W-:Y:S02]  /*21ac0*/  @!P3 IMAD.MOV R10, RZ, RZ, -R10 ;  /* 0x000000ffff0ab224 */ /* 0x000fe400078e0a0a */
[----:B------:R-:W-:Y:S01]  /*21ad0*/  @!P6 IMAD.MOV R4, RZ, RZ, -R4 ;  /* 0x000000ffff04e224 */ /* 0x000fe200078e0a04 */
[----:B------:R-:W-:Y:S01]  /*21ae0*/  ISETP.GT.U32.AND P1, PT, R26, R12, PT ;  /* 0x0000000c1a00720c */ /* 0x000fe20003f24070 */
[----:B------:R-:W-:Y:S01]  /*21af0*/  STL [R1+0x1ec], R5 ;  /* 0x0001ec0501007387 */ /* 0x000fe20000100800 */
[----:B------:R-:W-:Y:S01]  /*21b00*/  ISETP.GE.AND P2, PT, R17, RZ, PT ;  /* 0x000000ff1100720c */ /* 0x000fe20003f46270 */
[--C-:B------:R-:W-:Y:S02]  /*21b10*/  @!P4 IMAD.IADD R2, R2, 0x1, -R26.reuse ;  /* 0x000000010202c824 */ /* 0x100fe400078e0a1a */
[----:B------:R-:W4:Y:S04]  /*21b20*/  LDL.LU R17, [R1+0x9dc] ;  /* 0x0009dc0001117983 */ /* 0x000f280000300800 */
[----:B------:R-:W-:Y:S04]  /*21b30*/  STL [R1+0x1d8], R10 ;  /* 0x0001d80a01007387 */ /* 0x000fe80000100800 */
[----:B------:R0:W-:Y:S01]  /*21b40*/  STL [R1+0x1e0], R4 ;  /* 0x0001e00401007387 */ /* 0x0001e20000100800 */
[----:B------:R-:W-:-:S02]  /*21b50*/  @!P1 IMAD.IADD R12, R12, 0x1, -R26 ;  /* 0x000000010c0c9824 */ /* 0x000fc400078e0a1a */
[----:B0-----:R-:W-:-:S04]  /*21b60*/  IMAD.MOV.U32 R4, RZ, RZ, R2 ;  /* 0x000000ffff047224 */ /* 0x001fc800078e0002 */
[----:B------:R-:W-:-:S05]  /*21b70*/  @!P5 IMAD.MOV R4, RZ, RZ, -R4 ;  /* 0x000000ffff04d224 */ /* 0x000fca00078e0a04 */
[----:B------:R0:W-:Y:S01]  /*21b80*/  STL [R1+0x1e4], R4 ;  /* 0x0001e40401007387 */ /* 0x0001e20000100800 */
[----:B---3--:R-:W-:-:S05]  /*21b90*/  IABS R11, R22 ;  /* 0x00000016000b7213 */ /* 0x008fca0000000000 */
[----:B------:R-:W-:-:S04]  /*21ba0*/  IMAD.HI.U32 R6, R0, R11, RZ ;  /* 0x0000000b00067227 */ /* 0x000fc800078e00ff */
[----:B------:R-:W-:-:S04]  /*21bb0*/  IMAD.MOV R6, RZ, RZ, -R6 ;  /* 0x000000ffff067224 */ /* 0x000fc800078e0a06 */
[----:B------:R-:W-:Y:S01]  /*21bc0*/  IMAD R5, R26, R6, R11 ;  /* 0x000000061a057224 */ /* 0x000fe200078e020b */
[----:B------:R-:W-:Y:S02]  /*21bd0*/  ISETP.GE.AND P4, PT, R22, RZ, PT ;  /* 0x000000ff1600720c */ /* 0x000fe40003f86270 */
[----:B--2---:R-:W-:Y:S01]  /*21be0*/  IABS R7, R21 ;  /* 0x0000001500077213 */ /* 0x004fe20000000000 */
[----:B------:R-:W2:Y:S01]  /*21bf0*/  LDL.LU R22, [R1+0x9e0] ;  /* 0x0009e00001167983 */ /* 0x000ea20000300800 */
[----:B------:R-:W-:Y:S02]  /*21c00*/  ISETP.GT.U32.AND P0, PT, R26, R5, PT ;  /* 0x000000051a00720c */ /* 0x000fe40003f04070 */
[----:B------:R-:W-:Y:S02]  /*21c10*/  ISETP.GE.AND P1, PT, R21, RZ, PT ;  /* 0x000000ff1500720c */ /* 0x000fe40003f26270 */
[----:B------:R-:W3:Y:S09]  /*21c20*/  LDL.LU R21, [R1+0x9e4] ;  /* 0x0009e40001157983 */ /* 0x000ef20000300800 */
[----:B------:R-:W-:-:S05]  /*21c30*/  @!P0 IMAD.IADD R5, R5, 0x1, -R26 ;  /* 0x0000000105058824 */ /* 0x000fca00078e0a1a */
[----:B------:R-:W-:-:S13]  /*21c40*/  ISETP.GT.U32.AND P3, PT, R26, R5, PT ;  /* 0x000000051a00720c */ /* 0x000fda0003f64070 */
[----:B------:R-:W-:Y:S01]  /*21c50*/  @!P3 IMAD.IADD R5, R5, 0x1, -R26 ;  /* 0x000000010505b824 */ /* 0x000fe200078e0a1a */
[----:B-----5:R-:W-:Y:S02]  /*21c60*/  IABS R8, R20 ;  /* 0x0000001400087213 */ /* 0x020fe40000000000 */
[----:B------:R-:W-:Y:S02]  /*21c70*/  ISETP.GE.AND P3, PT, R20, RZ, PT ;  /* 0x000000ff1400720c */ /* 0x000fe40003f66270 */
[----:B------:R-:W5:Y:S01]  /*21c80*/  LDL.LU R20, [R1+0x9e8] ;  /* 0x0009e80001147983 */ /* 0x000f620000300800 */
[----:B------:R-:W-:Y:S02]  /*21c90*/  IABS R9, R19 ;  /* 0x0000001300097213 */ /* 0x000fe40000000000 */
[----:B------:R-:W-:Y:S01]  /*21ca0*/  ISETP.GT.U32.AND P0, PT, R26, R12, PT ;  /* 0x0000000c1a00720c */ /* 0x000fe20003f04070 */
[----:B------:R-:W-:Y:S01]  /*21cb0*/  IMAD.HI.U32 R13, R0, R7, RZ ;  /* 0x00000007000d7227 */ /* 0x000fe200078e00ff */
[----:B------:R-:W5:Y:S03]  /*21cc0*/  LDL.LU R18, [R1+0x9ec] ;  /* 0x0009ec0001127983 */ /* 0x000f660000300800 */
[----:B------:R-:W-:-:S04]  /*21cd0*/  IMAD.MOV.U32 R6, RZ, RZ, R9 ;  /* 0x000000ffff067224 */ /* 0x000fc800078e0009 */
[----:B------:R-:W-:-:S04]  /*21ce0*/  IMAD.HI.U32 R9, R0, R6, RZ ;  /* 0x0000000600097227 */ /* 0x000fc800078e00ff */
[----:B------:R-:W-:Y:S02]  /*21cf0*/  IMAD.MOV R9, RZ, RZ, -R9 ;  /* 0x000000ffff097224 */ /* 0x000fe400078e0a09 */
[----:B------:R-:W-:Y:S02]  /*21d00*/  IMAD.MOV R13, RZ, RZ, -R13 ;  /* 0x000000ffff0d7224 */ /* 0x000fe400078e0a0d */
[----:B------:R-:W-:Y:S02]  /*21d10*/  IMAD R6, R26, R9, R6 ;  /* 0x000000091a067224 */ /* 0x000fe400078e0206 */
[----:B------:R-:W-:Y:S02]  /*21d20*/  @!P0 IMAD.IADD R12, R12, 0x1, -R26 ;  /* 0x000000010c0c8824 */ /* 0x000fe400078e0a1a */
[C---:B------:R-:W-:Y:S01]  /*21d30*/  IMAD R7, R26.reuse, R13, R7 ;  /* 0x0000000d1a077224 */ /* 0x040fe200078e0207 */
[----:B------:R-:W-:Y:S01]  /*21d40*/  ISETP.GT.U32.AND P0, PT, R26, R6, PT ;  /* 0x000000061a00720c */ /* 0x000fe20003f04070 */
[----:B------:R-:W-:-:S03]  /*21d50*/  IMAD.HI.U32 R11, R0, R8, RZ ;  /* 0x00000008000b7227 */ /* 0x000fc600078e00ff */
[----:B------:R-:W-:Y:S01]  /*21d60*/  ISETP.GT.U32.AND P6, PT, R26, R7, PT ;  /* 0x000000071a00720c */ /* 0x000fe20003fc4070 */
[----:B------:R-:W-:-:S04]  /*21d70*/  IMAD.MOV R11, RZ, RZ, -R11 ;  /* 0x000000ffff0b7224 */ /* 0x000fc800078e0a0b */
[----:B------:R-:W-:-:S04]  /*21d80*/  IMAD R8, R26, R11, R8 ;  /* 0x0000000b1a087224 */ /* 0x000fc800078e0208 */
[----:B------:R-:W-:Y:S01]  /*21d90*/  @!P0 IMAD.IADD R6, R6, 0x1, -R26 ;  /* 0x0000000106068824 */ /* 0x000fe200078e0a1a */
[C---:B------:R-:W-:Y:S01]  /*21da0*/  ISETP.GT.U32.AND P5, PT, R26.reuse, R8, PT ;  /* 0x000000081a00720c */ /* 0x040fe20003fa4070 */
[----:B------:R-:W-:Y:S02]  /*21db0*/  @!P2 IMAD.MOV R12, RZ, RZ, -R12 ;  /* 0x000000ffff0ca224 */ /* 0x000fe400078e0a0c */
[----:B------:R-:W-:Y:S01]  /*21dc0*/  @!P6 IMAD.IADD R7, R7, 0x1, -R26 ;  /* 0x000000010707e824 */ /* 0x000fe200078e0a1a */
[----:B------:R-:W-:-:S04]  /*21dd0*/  ISETP.GT.U32.AND P2, PT, R26, R6, PT ;  /* 0x000000061a00720c */ /* 0x000fc80003f44070 */
[----:B------:R-:W-:Y:S01]  /*21de0*/  ISETP.GT.U32.AND P6, PT, R26, R7, PT ;  /* 0x000000071a00720c */ /* 0x000fe20003fc4070 */
[----:B------:R1:W-:Y:S04]  /*21df0*/  STL [R1+0x1dc], R12 ;  /* 0x0001dc0c01007387 */ /* 0x0003e80000100800 */
[----:B------:R-:W-:-:S04]  /*21e00*/  @!P5 IMAD.IADD R8, R8, 0x1, -R26 ;  /* 0x000000010808d824 */ /* 0x000fc800078e0a1a */
[----:B------:R-:W-:Y:S01]  /*21e10*/  @!P2 IMAD.IADD R6, R6, 0x1, -R26 ;  /* 0x000000010606a824 */ /* 0x000fe200078e0a1a */
[----:B------:R-:W-:-:S03]  /*21e20*/  ISETP.GT.U32.AND P5, PT, R26, R8, PT ;  /* 0x000000081a00720c */ /* 0x000fc60003fa4070 */
[----:B------:R-:W-:Y:S02]  /*21e30*/  @!P6 IMAD.IADD R7, R7, 0x1, -R26 ;  /* 0x000000010707e824 */ /* 0x000fe400078e0a1a */
[----:B------:R-:W-:-:S08]  /*21e40*/  IMAD.MOV.U32 R15, RZ, RZ, R5 ;  /* 0x000000ffff0f7224 */ /* 0x000fd000078e0005 */
[----:B------:R-:W-:Y:S02]  /*21e50*/  @!P5 IMAD.IADD R8, R8, 0x1, -R26 ;  /* 0x000000010808d824 */ /* 0x000fe400078e0a1a */
[----:B------:R-:W-:Y:S02]  /*21e60*/  @!P4 IMAD.MOV R15, RZ, RZ, -R15 ;  /* 0x000000ffff0fc224 */ /* 0x000fe400078e0a0f */
[----:B------:R-:W-:Y:S01]  /*21e70*/  @!P1 IMAD.MOV R7, RZ, RZ, -R7 ;  /* 0x000000ffff079224 */ /* 0x000fe200078e0a07 */
[----:B------:R-:W-:Y:S02]  /*21e80*/  ISETP.GE.AND P0, PT, R19, RZ, PT ;  /* 0x000000ff1300720c */ /* 0x000fe40003f06270 */
[----:B----4-:R-:W-:-:S05]  /*21e90*/  IABS R9, R16 ;  /* 0x0000001000097213 */ /* 0x010fca0000000000 */
[----:B------:R-:W-:Y:S01]  /*21ea0*/  IMAD.HI.U32 R11, R0, R9, RZ ;  /* 0x00000009000b7227 */ /* 0x000fe200078e00ff */
[----:B------:R-:W-:Y:S02]  /*21eb0*/  ISETP.GE.AND P2, PT, R16, RZ, PT ;  /* 0x000000ff1000720c */ /* 0x000fe40003f46270 */
[----:B------:R-:W4:Y:S01]  /*21ec0*/  LDL.LU R16, [R1+0x9f0] ;  /* 0x0009f00001107983 */ /* 0x000f220000300800 */
[----:B------:R-:W-:Y:S01]  /*21ed0*/  IMAD.MOV R11, RZ, RZ, -R11 ;  /* 0x000000ffff0b7224 */ /* 0x000fe200078e0a0b */
[----:B------:R-:W-:-:S03]  /*21ee0*/  IABS R2, R29 ;  /* 0x0000001d00027213 */ /* 0x000fc60000000000 */
[----:B------:R-:W-:Y:S02]  /*21ef0*/  IMAD R9, R26, R11, R9 ;  /* 0x0000000b1a097224 */ /* 0x000fe400078e0209 */
[----:B------:R-:W-:-:S03]  /*21f00*/  IMAD.HI.U32 R10, R0, R2, RZ ;  /* 0x00000002000a7227 */ /* 0x000fc600078e00ff */
[----:B------:R-:W-:Y:S01]  /*21f10*/  ISETP.GT.U32.AND P6, PT, R26, R9, PT ;  /* 0x000000091a00720c */ /* 0x000fe20003fc4070 */
[----:B------:R-:W-:-:S04]  /*21f20*/  IMAD.MOV R10, RZ, RZ, -R10 ;  /* 0x000000ffff0a7224 */ /* 0x000fc800078e0a0a */
[----:B------:R-:W-:-:S05]  /*21f30*/  IMAD R2, R26, R10, R2 ;  /* 0x0000000a1a027224 */ /* 0x000fca00078e0202 */
[----:B------:R-:W-:-:S03]  /*21f40*/  ISETP.GT.U32.AND P5, PT, R26, R2, PT ;  /* 0x000000021a00720c */ /* 0x000fc60003fa4070 */
[----:B------:R-:W-:Y:S01]  /*21f50*/  @!P6 IMAD.IADD R9, R9, 0x1, -R26 ;  /* 0x000000010909e824 */ /* 0x000fe200078e0a1a */
[----:B0-----:R-:W-:-:S04]  /*21f60*/  IABS R4, R17 ;  /* 0x0000001100047213 */ /* 0x001fc80000000000 */
[----:B------:R-:W-:Y:S01]  /*21f70*/  ISETP.GT.U32.AND P4, PT, R26, R9, PT ;  /* 0x000000091a00720c */ /* 0x000fe20003f84070 */
[----:B-1----:R-:W-:Y:S01]  /*21f80*/  IMAD.HI.U32 R12, R0, R4, RZ ;  /* 0x00000004000c7227 */ /* 0x002fe200078e00ff */
[----:B------:R-:W-:Y:S03]  /*21f90*/  STL [R1+0x1d4], R15 ;  /* 0x0001d40f01007387 */ /* 0x000fe60000100800 */
[----:B------:R-:W-:Y:S01]  /*21fa0*/  IMAD.MOV R12, RZ, RZ, -R12 ;  /* 0x000000ffff0c7224 */ /* 0x000fe200078e0a0c */
[----:B------:R0:W-:Y:S01]  /*21fb0*/  STL [R1+0x1d0], R7 ;  /* 0x0001d00701007387 */ /* 0x0001e20000100800 */
[----:B------:R-:W-:Y:S02]  /*21fc0*/  @!P5 IMAD.IADD R2, R2, 0x1, -R26 ;  /* 0x000000010202d824 */ /* 0x000fe400078e0a1a */
[C---:B------:R-:W-:Y:S02]  /*21fd0*/  IMAD R4, R26.reuse, R12, R4 ;  /* 0x0000000c1a047224 */ /* 0x040fe400078e0204 */
[----:B0-----:R-:W-:Y:S01]  /*21fe0*/  IMAD.MOV.U32 R7, RZ, RZ, R8 ;  /* 0x000000ffff077224 */ /* 0x001fe200078e0008 */
[----:B------:R-:W-:Y:S01]  /*21ff0*/  ISETP.GT.U32.AND P1, PT, R26, R2, PT ;  /* 0x000000021a00720c */ /* 0x000fe20003f24070 */
[----:B------:R-:W-:-:S02]  /*22000*/  @!P4 IMAD.IADD R9, R9, 0x1, -R26 ;  /* 0x000000010909c824 */ /* 0x000fc400078e0a1a */
[----:B------:R-:W-:Y:S01]  /*22010*/  @!P3 IMAD.MOV R7, RZ, RZ, -R7 ;  /* 0x000000ffff07b224 */ /* 0x000fe200078e0a07 */
[----:B------:R-:W-:Y:S02]  /*22020*/  ISETP.GE.AND P5, PT, R29, RZ, PT ;  /* 0x000000ff1d00720c */ /* 0x000fe40003fa6270 */
[----:B------:R-:W4:Y:S04]  /*22030*/  LDL.LU R29, [R1+0x9f4] ;  /* 0x0009f400011d7983 */ /* 0x000f280000300800 */
[----:B------:R0:W-:Y:S01]  /*22040*/  STL [R1+0x1cc], R7 ;  /* 0x0001cc0701007387 */ /* 0x0001e20000100800 */
[----:B------:R-:W-:Y:S02]  /*22050*/  @!P0 IMAD.MOV R6, RZ, RZ, -R6 ;  /* 0x000000ffff068224 */ /* 0x000fe400078e0a06 */
[----:B0-----:R-:W-:-:S04]  /*22060*/  IMAD.MOV.U32 R7, RZ, RZ, R9 ;  /* 0x000000ffff077224 */ /* 0x001fc800078e0009 */
[----:B------:R-:W-:Y:S01]  /*22070*/  @!P2 IMAD.MOV R7, RZ, RZ, -R7 ;  /* 0x000000ffff07a224 */ /* 0x000fe200078e0a07 */
[----:B------:R0:W-:Y:S01]  /*22080*/  STL [R1+0x1c8], R6 ;  /* 0x0001c80601007387 */ /* 0x0001e20000100800 */
[----:B------:R-:W-:-:S03]  /*22090*/  @!P1 IMAD.IADD R2, R2, 0x1, -R26 ;  /* 0x0000000102029824 */ /* 0x000fc600078e0a1a */
[----:B------:R1:W-:Y:S01]  /*220a0*/  STL [R1+0x1c4], R7 ;  /* 0x0001c40701007387 */ /* 0x0003e20000100800 */
[----:B------:R-:W-:Y:S02]  /*220b0*/  ISETP.GE.AND P0, PT, R17, RZ, PT ;  /* 0x000000ff1100720c */ /* 0x000fe40003f06270 */
[----:B--2---:R-:W-:Y:S02]  /*220c0*/  IABS R10, R22 ;  /* 0x00000016000a7213 */ /* 0x004fe40000000000 */
[----:B---3--:R-:W-:-:S03]  /*220d0*/  IABS R11, R21 ;  /* 0x00000015000b7213 */ /* 0x008fc60000000000 */
[----:B------:R-:W-:-:S04]  /*220e0*/  IMAD.HI.U32 R12, R0, R10, RZ ;  /* 0x0000000a000c7227 */ /* 0x000fc800078e00ff */
[----:B------:R-:W-:-:S04]  /*220f0*/  IMAD.HI.U32 R14, R0, R11, RZ ;  /* 0x0000000b000e7227 */ /* 0x000fc800078e00ff */
[----:B------:R-:W-:Y:S02]  /*22100*/  IMAD.MOV R14, RZ, RZ, -R14 ;  /* 0x000000ffff0e7224 */ /* 0x000fe400078e0a0e */
[----:B------:R-:W-:Y:S02]  /*22110*/  IMAD.MOV R12, RZ, RZ, -R12 ;  /* 0x000000ffff0c7224 */ /* 0x000fe400078e0a0c */
[C---:B------:R-:W-:Y:S02]  /*22120*/  IMAD R14, R26.reuse, R14, R11 ;  /* 0x0000000e1a0e7224 */ /* 0x040fe400078e020b */
[----:B------:R-:W-:-:S03]  /*22130*/  IMAD R10, R26, R12, R10 ;  /* 0x0000000c1a0a7224 */ /* 0x000fc600078e020a */
[C---:B------:R-:W-:Y:S02]  /*22140*/  ISETP.GT.U32.AND P4, PT, R26.reuse, R14, PT ;  /* 0x0000000e1a00720c */ /* 0x040fe40003f84070 */
[----:B------:R-:W-:Y:S02]  /*22150*/  ISETP.GT.U32.AND P3, PT, R26, R10, PT ;  /* 0x0000000a1a00720c */ /* 0x000fe40003f64070 */
[----:B------:R-:W-:Y:S02]  /*22160*/  ISETP.GE.AND P1, PT, R22, RZ, PT ;  /* 0x000000ff1600720c */ /* 0x000fe40003f26270 */
[----:B------:R-:W2:Y:S07]  /*22170*/  LDL.LU R22, [R1+0xa18] ;  /* 0x000a180001167983 */ /* 0x000eae0000300800 */
[----:B------:R-:W-:-:S02]  /*22180*/  @!P4 IMAD.IADD R14, R14, 0x1, -R26 ;  /* 0x000000010e0ec824 */ /* 0x000fc400078e0a1a */
[----:B------:R-:W-:Y:S01]  /*22190*/  @!P3 IMAD.IADD R10, R10, 0x1, -R26 ;  /* 0x000000010a0ab824 */ /* 0x000fe200078e0a1a */
[----:B------:R-:W-:Y:S02]  /*221a0*/  ISETP.GE.AND P3, PT, R21, RZ, PT ;  /* 0x000000ff1500720c */ /* 0x000fe40003f66270 */
[----:B-----5:R-:W-:Y:S02]  /*221b0*/  IABS R13, R20 ;  /* 0x00000014000d7213 */ /* 0x020fe40000000000 */
[----:B------:R-:W-:Y:S02]  /*221c0*/  ISETP.GE.AND P4, PT, R20, RZ, PT ;  /* 0x000000ff1400720c */ /* 0x000fe40003f86270 */
[----:B------:R-:W3:Y:S04]  /*221d0*/  LDL.LU R20, [R1+0x9fc] ;  /* 0x0009fc0001147983 */ /* 0x000ee80000300800 */
[----:B------:R-:W5:Y:S04]  /*221e0*/  LDL.LU R17, [R1+0xa00] ;  /* 0x000a000001117983 */ /* 0x000f680000300800 */
[----:B------:R-:W3:Y:S01]  /*221f0*/  LDL.LU R21, [R1+0x9f8] ;  /* 0x0009f80001157983 */ /* 0x000ee20000300800 */
[----:B------:R-:W-:Y:S01]  /*22200*/  ISETP.GT.U32.AND P6, PT, R26, R4, PT ;  /* 0x000000041a00720c */ /* 0x000fe20003fc4070 */
[----:B------:R-:W-:Y:S01]  /*22210*/  IMAD.HI.U32 R5, R0, R13, RZ ;  /* 0x0000000d00057227 */ /* 0x000fe200078e00ff */
[----:B------:R-:W-:-:S02]  /*22220*/  IABS R11, R18 ;  /* 0x00000012000b7213 */ /* 0x000fc40000000000 */
[----:B------:R-:W-:Y:S01]  /*22230*/  ISETP.GT.U32.AND P2, PT, R26, R10, PT ;  /* 0x0000000a1a00720c */ /* 0x000fe20003f44070 */
[----:B------:R-:W-:Y:S02]  /*22240*/  IMAD.MOV R5, RZ, RZ, -R5 ;  /* 0x000000ffff057224 */ /* 0x000fe400078e0a05 */
[----:B0-----:R-:W-:-:S06]  /*22250*/  IMAD.MOV.U32 R6, RZ, RZ, R11 ;  /* 0x000000ffff067224 */ /* 0x001fcc00078e000b */
[----:B------:R-:W-:-:S05]  /*22260*/  @!P6 IMAD.IADD R4, R4, 0x1, -R26 ;  /* 0x000000010404e824 */ /* 0x000fca00078e0a1a */
[C---:B------:R-:W-:Y:S01]  /*22270*/  ISETP.GT.U32.AND P6, PT, R26.reuse, R4, PT ;  /* 0x000000041a00720c */ /* 0x040fe20003fc4070 */
[----:B------:R-:W-:Y:S02]  /*22280*/  IMAD R13, R26, R5, R13 ;  /* 0x000000051a0d7224 */ /* 0x000fe400078e020d */
[----:B------:R-:W-:-:S04]  /*22290*/  IMAD.HI.U32 R5, R0, R6, RZ ;  /* 0x0000000600057227 */ /* 0x000fc800078e00ff */
[----:B------:R-:W-:Y:S02]  /*222a0*/  IMAD.MOV R5, RZ, RZ, -R5 ;  /* 0x000000ffff057224 */ /* 0x000fe400078e0a05 */
[----:B------:R-:W-:Y:S02]  /*222b0*/  @!P2 IMAD.IADD R10, R10, 0x1, -R26 ;  /* 0x000000010a0aa824 */ /* 0x000fe400078e0a1a */
[----:B-1----:R-:W-:Y:S02]  /*222c0*/  IMAD.MOV.U32 R7, RZ, RZ, R2 ;  /* 0x000000ffff077224 */ /* 0x002fe400078e0002 */
[----:B------:R-:W-:Y:S02]  /*222d0*/  @!P6 IMAD.IADD R4, R4, 0x1, -R26 ;  /* 0x000000010404e824 */ /* 0x000fe400078e0a1a */
[----:B------:R-:W-:Y:S02]  /*222e0*/  IMAD R6, R26, R5, R6 ;  /* 0x000000051a067224 */ /* 0x000fe400078e0206 */
[----:B------:R-:W-:-:S02]  /*222f0*/  IMAD.MOV.U32 R5, RZ, RZ, R10 ;  /* 0x000000ffff057224 */ /* 0x000fc400078e000a */
[----:B------:R-:W-:Y:S02]  /*22300*/  @!P5 IMAD.MOV R7, RZ, RZ, -R7 ;  /* 0x000000ffff07d224 */ /* 0x000fe400078e0a07 */
[----:B------:R-:W-:Y:S02]  /*22310*/  @!P0 IMAD.MOV R4, RZ, RZ, -R4 ;  /* 0x000000ffff048224 */ /* 0x000fe400078e0a04 */
[----:B------:R-:W-:Y:S01]  /*22320*/  @!P1 IMAD.MOV R5, RZ, RZ, -R5 ;  /* 0x000000ffff059224 */ /* 0x000fe200078e0a05 */
[----:B------:R-:W-:Y:S04]  /*22330*/  STL [R1+0x1c0], R7 ;  /* 0x0001c00701007387 */ /* 0x000fe80000100800 */
[----:B------:R0:W-:Y:S04]  /*22340*/  STL [R1+0x1bc], R4 ;  /* 0x0001bc0401007387 */ /* 0x0001e80000100800 */
[----:B------:R-:W-:Y:S01]  /*22350*/  STL [R1+0x1b8], R5 ;  /* 0x0001b80501007387 */ /* 0x000fe20000100800 */
[----:B------:R-:W-:-:S13]  /*22360*/  ISETP.GT.U32.AND P6, PT, R26, R13, PT ;  /* 0x0000000d1a00720c */ /* 0x000fda0003fc4070 */
[----:B------:R-:W-:Y:S01]  /*22370*/  @!P6 IMAD.IADD R13, R13, 0x1, -R26 ;  /* 0x000000010d0de824 */ /* 0x000fe200078e0a1a */
[C---:B------:R-:W-:Y:S02]  /*22380*/  ISETP.GT.U32.AND P6, PT, R26.reuse, R14, PT ;  /* 0x0000000e1a00720c */ /* 0x040fe40003fc4070 */
[C---:B------:R-:W-:Y:S02]  /*22390*/  ISETP.GT.U32.AND P2, PT, R26.reuse, R6, PT ;  /* 0x000000061a00720c */ /* 0x040fe40003f44070 */
[----:B------:R-:W-:Y:S02]  /*223a0*/  ISETP.GT.U32.AND P5, PT, R26, R13, PT ;  /* 0x0000000d1a00720c */ /* 0x000fe40003fa4070 */
[----:B----4-:R-:W-:Y:S02]  /*223b0*/  IABS R12, R16 ;  /* 0x00000010000c7213 */ /* 0x010fe40000000000 */
[----:B------:R-:W-:Y:S02]  /*223c0*/  ISETP.GE.AND P1, PT, R16, RZ, PT ;  /* 0x000000ff1000720c */ /* 0x000fe40003f26270 */
[----:B------:R-:W4:Y:S01]  /*223d0*/  LDL.LU R16, [R1+0xa04] ;  /* 0x000a040001107983 */ /* 0x000f220000300800 */
[----:B------:R-:W-:-:S04]  /*223e0*/  IMAD.HI.U32 R2, R0, R12, RZ ;  /* 0x0000000c00027227 */ /* 0x000fc800078e00ff */
[----:B------:R-:W-:Y:S02]  /*223f0*/  @!P6 IMAD.IADD R14, R14, 0x1, -R26 ;  /* 0x000000010e0ee824 */ /* 0x000fe400078e0a1a */
[----:B------:R-:W-:Y:S02]  /*22400*/  IMAD.MOV R2, RZ, RZ, -R2 ;  /* 0x000000ffff027224 */ /* 0x000fe400078e0a02 */
[----:B------:R-:W-:Y:S02]  /*22410*/  IMAD.MOV.U32 R10, RZ, RZ, R14 ;  /* 0x000000ffff0a7224 */ /* 0x000fe400078e000e */
[C---:B------:R-:W-:Y:S02]  /*22420*/  IMAD R12, R26.reuse, R2, R12 ;  /* 0x000000021a0c7224 */ /* 0x040fe400078e020c */
[----:B------:R-:W-:Y:S02]  /*22430*/  @!P3 IMAD.MOV R10, RZ, RZ, -R10 ;  /* 0x000000ffff0ab224 */ /* 0x000fe400078e0a0a */
[--C-:B------:R-:W-:Y:S01]  /*22440*/  @!P5 IMAD.IADD R13, R13, 0x1, -R26.reuse ;  /* 0x000000010d0dd824 */ /* 0x100fe200078e0a1a */
[----:B------:R-:W-:Y:S01]  /*22450*/  ISETP.GT.U32.AND P5, PT, R26, R12, PT ;  /* 0x0000000c1a00720c */ /* 0x000fe20003fa4070 */
[----:B------:R-:W-:-:S12]  /*22460*/  @!P2 IMAD.IADD R6, R6, 0x1, -R26 ;  /* 0x000000010606a824 */ /* 0x000fd800078e0a1a */
[----:B------:R-:W-:Y:S01]  /*22470*/  @!P5 IMAD.IADD R12, R12, 0x1, -R26 ;  /* 0x000000010c0cd824 */ /* 0x000fe200078e0a1a */
[----:B------:R-:W-:Y:S02]  /*22480*/  IABS R11, R29 ;  /* 0x0000001d000b7213 */ /* 0x000fe40000000000 */
[----:B------:R-:W-:Y:S02]  /*22490*/  ISETP.GE.AND P6, PT, R29, RZ, PT ;  /* 0x000000ff1d00720c */ /* 0x000fe40003fc6270 */
[----:B------:R-:W4:Y:S04]  /*224a0*/  LDL.LU R29, [R1+0xa08] ;  /* 0x000a0800011d7983 */ /* 0x000f280000300800 */
[----:B------:R1:W-:Y:S01]  /*224b0*/  STL [R1+0x1b4], R10 ;  /* 0x0001b40a01007387 */ /* 0x0003e20000100800 */
[----:B------:R-:W-:Y:S01]  /*224c0*/  ISETP.GT.U32.AND P3, PT, R26, R12, PT ;  /* 0x0000000c1a00720c */ /* 0x000fe20003f64070 */
[----:B0-----:R-:W-:Y:S01]  /*224d0*/  IMAD.HI.U32 R4, R0, R11, RZ ;  /* 0x0000000b00047227 */ /* 0x001fe200078e00ff */
[----:B------:R-:W-:-:S03]  /*224e0*/  ISETP.GT.U32.AND P5, PT, R26, R6, PT ;  /* 0x000000061a00720c */ /* 0x000fc60003fa4070 */
[----:B------:R-:W-:-:S08]  /*224f0*/  IMAD.MOV R4, RZ, RZ, -R4 ;  /* 0x000000ffff047224 */ /* 0x000fd000078e0a04 */
[----:B------:R-:W-:Y:S02]  /*22500*/  @!P3 IMAD.IADD R12, R12, 0x1, -R26 ;  /* 0x000000010c0cb824 */ /* 0x000fe400078e0a1a */
[----:B------:R-:W-:Y:S02]  /*22510*/  IMAD R11, R26, R4, R11 ;  /* 0x000000041a0b7224 */ /* 0x000fe400078e020b */
[----:B-1----:R-:W-:Y:S01]  /*22520*/  IMAD.MOV.U32 R10, RZ, RZ, R13 ;  /* 0x000000ffff0a7224 */ /* 0x002fe200078e000d */
[----:B------:R-:W-:-:S03]  /*22530*/  ISETP.GE.AND P0, PT, R18, RZ, PT ;  /* 0x000000ff1200720c */ /* 0x000fc60003f06270 */
[----:B------:R-:W-:Y:S01]  /*22540*/  @!P4 IMAD.MOV R10, RZ, RZ, -R10 ;  /* 0x000000ffff0ac224 */ /* 0x000fe200078e0a0a */
[----:B------:R-:W-:Y:S01]  /*22550*/  ISETP.GT.U32.AND P4, PT, R26, R11, PT ;  /* 0x0000000b1a00720c */ /* 0x000fe20003f84070 */
[----:B------:R-:W-:Y:S02]  /*22560*/  @!P5 IMAD.IADD R6, R6, 0x1, -R26 ;  /* 0x000000010606d824 */ /* 0x000fe400078e0a1a */
[----:B------:R-:W-:-:S06]  /*22570*/  @!P1 IMAD.MOV R12, RZ, RZ, -R12 ;  /* 0x000000ffff0c9224 */ /* 0x000fcc00078e0a0c */
[----:B------:R-:W-:-:S04]  /*22580*/  @!P0 IMAD.MOV R6, RZ, RZ, -R6 ;  /* 0x000000ffff068224 */ /* 0x000fc800078e0a06 */
[----:B------:R-:W-:Y:S01]  /*22590*/  @!P4 IMAD.IADD R11, R11, 0x1, -R26 ;  /* 0x000000010b0bc824 */ /* 0x000fe200078e0a1a */
[----:B--2---:R-:W-:Y:S02]  /*225a0*/  ISETP.GE.AND P2, PT, R22, RZ, PT ;  /* 0x000000ff1600720c */ /* 0x004fe40003f46270 */
[----:B------:R-:W-:Y:S02]  /*225b0*/  IABS R9, R22 ;  /* 0x0000001600097213 */ /* 0x000fe40000000000 */
[----:B------:R-:W2:Y:S01]  /*225c0*/  LDL.LU R22, [R1+0xa0c] ;  /* 0x000a0c0001167983 */ /* 0x000ea20000300800 */
[----:B---3--:R-:W-:-:S05]  /*225d0*/  IABS R5, R21 ;  /* 0x0000001500057213 */ /* 0x008fca0000000000 */
[----:B------:R-:W-:-:S04]  /*225e0*/  IMAD.HI.U32 R2, R0, R5, RZ ;  /* 0x0000000500027227 */ /* 0x000fc800078e00ff */
[----:B------:R-:W-:-:S04]  /*225f0*/  IMAD.MOV R2, RZ, RZ, -R2 ;  /* 0x000000ffff027224 */ /* 0x000fc800078e0a02 */
[----:B------:R-:W-:-:S05]  /*22600*/  IMAD R5, R26, R2, R5 ;  /* 0x000000021a057224 */ /* 0x000fca00078e0205 */
[----:B------:R-:W-:-:S13]  /*22610*/  ISETP.GT.U32.AND P3, PT, R26, R5, PT ;  /* 0x000000051a00720c */ /* 0x000fda0003f64070 */
[----:B------:R-:W-:-:S05]  /*22620*/  @!P3 IMAD.IADD R5, R5, 0x1, -R26 ;  /* 0x000000010505b824 */ /* 0x000fca00078e0a1a */
[----:B------:R-:W-:Y:S01]  /*22630*/  ISETP.GT.U32.AND P3, PT, R26, R5, PT ;  /* 0x000000051a00720c */ /* 0x000fe20003f64070 */
[----:B------:R4:W-:Y:S01]  /*22640*/  STL [R1+0x1b0], R10 ;  /* 0x0001b00a01007387 */ /* 0x0009e20000100800 */
[----:B------:R-:W-:-:S03]  /*22650*/  ISETP.GE.AND P4, PT, R21, RZ, PT ;  /* 0x000000ff1500720c */ /* 0x000fc60003f86270 */
[----:B------:R-:W3:Y:S01]  /*22660*/  LDL.LU R21, [R1+0xa10] ;  /* 0x000a100001157983 */ /* 0x000ee20000300800 */
[----:B------:R-:W-:-:S03]  /*22670*/  IABS R7, R20 ;  /* 0x0000001400077213 */ /* 0x000fc60000000000 */
[----:B------:R0:W-:Y:S04]  /*22680*/  STL [R1+0x1ac], R6 ;  /* 0x0001ac0601007387 */ /* 0x0001e80000100800 */
[----:B------:R-:W3:Y:S01]  /*22690*/  LDL.LU R18, [R1+0xa14] ;  /* 0x000a140001127983 */ /* 0x000ee20000300800 */
[----:B------:R-:W-:Y:S01]  /*226a0*/  @!P3 IMAD.IADD R5, R5, 0x1, -R26 ;  /* 0x000000010505b824 */ /* 0x000fe200078e0a1a */
[----:B------:R-:W-:Y:S02]  /*226b0*/  ISETP.GE.AND P3, PT, R20, RZ, PT ;  /* 0x000000ff1400720c */ /* 0x000fe40003f66270 */
[----:B------:R2:W-:Y:S04]  /*226c0*/  STL [R1+0x5c], R12 ;  /* 0x00005c0c01007387 */ /* 0x0005e80000100800 */
[----:B------:R-:W3:Y:S01]  /*226d0*/  LDL.LU R20, [R1+0xa1c] ;  /* 0x000a1c0001147983 */ /* 0x000ee20000300800 */
[----:B------:R-:W-:-:S04]  /*226e0*/  IMAD.HI.U32 R4, R0, R9, RZ ;  /* 0x0000000900047227 */ /* 0x000fc800078e00ff */
[----:B------:R-:W-:-:S04]  /*226f0*/  IMAD.MOV R4, RZ, RZ, -R4 ;  /* 0x000000ffff047224 */ /* 0x000fc800078e0a04 */
[----:B------:R-:W-:Y:S02]  /*22700*/  IMAD R9, R26, R4, R9 ;  /* 0x000000041a097224 */ /* 0x000fe400078e0209 */
[----:B------:R-:W-:-:S03]  /*22710*/  IMAD.HI.U32 R4, R0, R7, RZ ;  /* 0x0000000700047227 */ /* 0x000fc600078e00ff */
[----:B------:R-:W-:Y:S01]  /*22720*/  ISETP.GT.U32.AND P5, PT, R26, R9, PT ;  /* 0x000000091a00720c */ /* 0x000fe20003fa4070 */
[----:B------:R-:W-:-:S04]  /*22730*/  IMAD.MOV R4, RZ, RZ, -R4 ;  /* 0x000000ffff047224 */ /* 0x000fc800078e0a04 */
[----:B------:R-:W-:Y:S01]  /*22740*/  IMAD R7, R26, R4, R7 ;  /* 0x000000041a077224 */ /* 0x000fe200078e0207 */
[----:B-----5:R-:W-:-:S04]  /*22750*/  IABS R8, R17 ;  /* 0x0000001100087213 */ /* 0x020fc80000000000 */
[----:B------:R-:W-:-:S03]  /*22760*/  ISETP.GT.U32.AND P1, PT, R26, R7, PT ;  /* 0x000000071a00720c */ /* 0x000fc60003f24070 */
[----:B------:R-:W-:Y:S01]  /*22770*/  @!P5 IMAD.IADD R9, R9, 0x1, -R26 ;  /* 0x000000010909d824 */ /* 0x000fe200078e0a1a */
[----:B------:R-:W-:Y:S01]  /*22780*/  ISETP.GT.U32.AND P5, PT, R26, R11, PT ;  /* 0x0000000b1a00720c */ /* 0x000fe20003fa4070 */
[----:B------:R-:W-:-:S03]  /*22790*/  IMAD.HI.U32 R2, R0, R8, RZ ;  /* 0x0000000800027227 */ /* 0x000fc600078e00ff */
[----:B------:R-:W-:Y:S01]  /*227a0*/  ISETP.GT.U32.AND P0, PT, R26, R9, PT ;  /* 0x000000091a00720c */ /* 0x000fe20003f04070 */
[----:B------:R-:W-:-:S04]  /*227b0*/  IMAD.MOV R2, RZ, RZ, -R2 ;  /* 0x000000ffff027224 */ /* 0x000fc800078e0a02 */
[----:B------:R-:W-:Y:S01]  /*227c0*/  @!P1 IMAD.IADD R7, R7, 0x1, -R26 ;  /* 0x0000000107079824 */ /* 0x000fe200078e0a1a */
[----:B------:R-:W-:Y:S01]  /*227d0*/  ISETP.GE.AND P1, PT, R17, RZ, PT ;  /* 0x000000ff1100720c */ /* 0x000fe20003f26270 */
[----:B------:R-:W-:Y:S01]  /*227e0*/  IMAD R8, R26, R2, R8 ;  /* 0x000000021a087224 */ /* 0x000fe200078e0208 */
[----:B------:R-:W5:Y:S01]  /*227f0*/  LDL.LU R17, [R1+0xa20] ;  /* 0x000a200001117983 */ /* 0x000f620000300800 */
[----:B------:R-:W-:-:S04]  /*22800*/  @!P5 IMAD.IADD R11, R11, 0x1, -R26 ;  /* 0x000000010b0bd824 */ /* 0x000fc800078e0a1a */
[----:B------:R-:W-:Y:S02]  /*22810*/  @!P0 IMAD.IADD R9, R9, 0x1, -R26 ;  /* 0x0000000109098824 */ /* 0x000fe400078e0a1a */
[----:B------:R-:W-:Y:S02]  /*22820*/  @!P6 IMAD.MOV R11, RZ, RZ, -R11 ;  /* 0x000000ffff0be224 */ /* 0x000fe400078e0a0b */
[----:B------:R-:W-:Y:S01]  /*22830*/  @!P2 IMAD.MOV R9, RZ, RZ, -R9 ;  /* 0x000000ffff09a224 */ /* 0x000fe200078e0a09 */
[----:B----4-:R-:W-:-:S05]  /*22840*/  IABS R10, R16 ;  /* 0x00000010000a7213 */ /* 0x010fca0000000000 */
[----:B------:R-:W-:-:S04]  /*22850*/  IMAD.HI.U32 R2, R0, R10, RZ ;  /* 0x0000000a00027227 */ /* 0x000fc800078e00ff */
[----:B------:R-:W-:Y:S02]  /*22860*/  IMAD.MOV R2, RZ, RZ, -R2 ;  /* 0x000000ffff027224 */ /* 0x000fe400078e0a02 */
[----:B------:R-:W-:Y:S02]  /*22870*/  @!P4 IMAD.MOV R5, RZ, RZ, -R5 ;  /* 0x000000ffff05c224 */ /* 0x000fe400078e0a05 */
[----:B------:R-:W-:Y:S01]  /*22880*/  IMAD R10, R26, R2, R10 ;  /* 0x000000021a0a7224 */ /* 0x000fe200078e020a */
[----:B------:R-:W-:Y:S01]  /*22890*/  STL [R1+0x198], R11 ;  /* 0x0001980b01007387 */ /* 0x000fe20000100800 */
[----:B------:R-:W-:-:S03]  /*228a0*/  ISETP.GE.AND P2, PT, R16, RZ, PT ;  /* 0x000000ff1000720c */ /* 0x000fc60003f46270 */
[----:B------:R-:W-:Y:S01]  /*228b0*/  STL [R1+0x1a4], R9 ;  /* 0x0001a40901007387 */ /* 0x000fe20000100800 */
[----:B------:R-:W-:-:S03]  /*228c0*/  ISETP.GT.U32.AND P0, PT, R26, R10, PT ;  /* 0x0000000a1a00720c */ /* 0x000fc60003f04070 */
[----:B------:R1:W-:Y:S04]  /*228d0*/  STL [R1+0x1a8], R5 ;  /* 0x0001a80501007387 */ /* 0x0003e80000100800 */
[----:B------:R-:W4:Y:S06]  /*228e0*/  LDL.LU R16, [R1+0xa24] ;  /* 0x000a240001107983 */ /* 0x000f2c0000300800 */
[----:B------:R-:W-:-:S05]  /*228f0*/  @!P0 IMAD.IADD R10, R10, 0x1, -R26 ;  /* 0x000000010a0a8824 */ /* 0x000fca00078e0a1a */
[C---:B------:R-:W-:Y:S02]  /*22900*/  ISETP.GT.U32.AND P0, PT, R26.reuse, R10, PT ;  /* 0x0000000a1a00720c */ /* 0x040fe40003f04070 */
[----:B------:R-:W-:-:S11]  /*22910*/  ISETP.GT.U32.AND P5, PT, R26, R8, PT ;  /* 0x000000081a00720c */ /* 0x000fd60003fa4070 */
[--C-:B------:R-:W-:Y:S02]  /*22920*/  @!P0 IMAD.IADD R10, R10, 0x1, -R26.reuse ;  /* 0x000000010a0a8824 */ /* 0x100fe400078e0a1a */
[----:B------:R-:W-:Y:S01]  /*22930*/  @!P5 IMAD.IADD R8, R8, 0x1, -R26 ;  /* 0x000000010808d824 */ /* 0x000fe200078e0a1a */
[----:B------:R-:W-:-:S04]  /*22940*/  ISETP.GT.U32.AND P5, PT, R26, R7, PT ;  /* 0x000000071a00720c */ /* 0x000fc80003fa4070 */
[----:B------:R-:W-:Y:S02]  /*22950*/  ISETP.GT.U32.AND P6, PT, R26, R8, PT ;  /* 0x000000081a00720c */ /* 0x000fe40003fc4070 */
[----:B------:R-:W-:-:S05]  /*22960*/  IABS R4, R29 ;  /* 0x0000001d00047213 */ /* 0x000fca0000000000 */
[----:B0-----:R-:W-:Y:S02]  /*22970*/  IMAD.MOV.U32 R6, RZ, RZ, R4 ;  /* 0x000000ffff067224 */ /* 0x001fe400078e0004 */
[----:B------:R-:W-:Y:S01]  /*22980*/  @!P5 IMAD.IADD R7, R7, 0x1, -R26 ;  /* 0x000000010707d824 */ /* 0x000fe200078e0a1a */
[----:B------:R-:W-:Y:S01]  /*22990*/  ISETP.GE.AND P5, PT, R29, RZ, PT ;  /* 0x000000ff1d00720c */ /* 0x000fe20003fa6270 */
[----:B------:R-:W-:-:S04]  /*229a0*/  IMAD.HI.U32 R4, R0, R6, RZ ;  /* 0x0000000600047227 */ /* 0x000fc800078e00ff */
[----:B------:R-:W-:Y:S02]  /*229b0*/  @!P6 IMAD.IADD R8, R8, 0x1, -R26 ;  /* 0x000000010808e824 */ /* 0x000fe400078e0a1a */
[----:B------:R-:W-:-:S04]  /*229c0*/  IMAD.MOV R4, RZ, RZ, -R4 ;  /* 0x000000ffff047224 */ /* 0x000fc800078e0a04 */
[----:B------:R-:W-:-:S05]  /*229d0*/  IMAD R6, R26, R4, R6 ;  /* 0x000000041a067224 */ /* 0x000fca00078e0206 */
[----:B------:R-:W-:Y:S01]  /*229e0*/  ISETP.GT.U32.AND P4, PT, R26, R6, PT ;  /* 0x000000061a00720c */ /* 0x000fe20003f84070 */
[----:B------:R-:W-:Y:S02]  /*229f0*/  IMAD.MOV.U32 R14, RZ, RZ, R7 ;  /* 0x000000ffff0e7224 */ /* 0x000fe400078e0007 */
[----:B------:R-:W-:Y:S02]  /*22a00*/  IMAD.MOV.U32 R13, RZ, RZ, R8 ;  /* 0x000000ffff0d7224 */ /* 0x000fe400078e0008 */
[----:B------:R-:W-:Y:S02]  /*22a10*/  @!P3 IMAD.MOV R14, RZ, RZ, -R14 ;  /* 0x000000ffff0eb224 */ /* 0x000fe400078e0a0e */
[----:B------:R-:W-:Y:S02]  /*22a20*/  @!P1 IMAD.MOV R13, RZ, RZ, -R13 ;  /* 0x000000ffff0d9224 */ /* 0x000fe400078e0a0d */
[----:B------:R-:W-:-:S04]  /*22a30*/  @!P2 IMAD.MOV R10, RZ, RZ, -R10 ;  /* 0x000000ffff0aa224 */ /* 0x000fc800078e0a0a */
[----:B------:R-:W-:Y:S01]  /*22a40*/  @!P4 IMAD.IADD R6, R6, 0x1, -R26 ;  /* 0x000000010606c824 */ /* 0x000fe200078e0a1a */
[----:B--2---:R-:W-:Y:S02]  /*22a50*/  IABS R12, R22 ;  /* 0x00000016000c7213 */ /* 0x004fe40000000000 */
[----:B------:R-:W-:Y:S02]  /*22a60*/  ISETP.GE.AND P0, PT, R22, RZ, PT ;  /* 0x000000ff1600720c */ /* 0x000fe40003f06270 */
[----:B------:R-:W2:Y:S01]  /*22a70*/  LDL.LU R22, [R1+0xa28] ;  /* 0x000a280001167983 */ /* 0x000ea20000300800 */
[----:B------:R-:W-:-:S03]  /*22a80*/  IMAD.HI.U32 R2, R0, R12, RZ ;  /* 0x0000000c00027227 */ /* 0x000fc600078e00ff */
[----:B------:R-:W2:Y:S01]  /*22a90*/  LDL.LU R29, [R1+0xa2c] ;  /* 0x000a2c00011d7983 */ /* 0x000ea20000300800 */
[----:B------:R-:W-:-:S04]  /*22aa0*/  IMAD.MOV R2, RZ, RZ, -R2 ;  /* 0x000000ffff027224 */ /* 0x000fc800078e0a02 */
[----:B------:R-:W-:-:S05]  /*22ab0*/  IMAD R12, R26, R2, R12 ;  /* 0x000000021a0c7224 */ /* 0x000fca00078e020c */
[----:B------:R-:W-:-:S13]  /*22ac0*/  ISETP.GT.U32.AND P6, PT, R26, R12, PT ;  /* 0x0000000c1a00720c */ /* 0x000fda0003fc4070 */
[----:B------:R-:W-:-:S05]  /*22ad0*/  @!P6 IMAD.IADD R12, R12, 0x1, -R26 ;  /* 0x000000010c0ce824 */ /* 0x000fca00078e0a1a */
[----:B------:R-:W-:-:S13]  /*22ae0*/  ISETP.GT.U32.AND P6, PT, R26, R12, PT ;  /* 0x0000000c1a00720c */ /* 0x000fda0003fc4070 */
[----:B------:R-:W-:Y:S01]  /*22af0*/  @!P6 IMAD.IADD R12, R12, 0x1, -R26 ;  /* 0x000000010c0ce824 */ /* 0x000fe200078e0a1a */
[----:B---3--:R-:W-:Y:S02]  /*22b00*/  IABS R4, R21 ;  /* 0x0000001500047213 */ /* 0x008fe40000000000 */
[----:B------:R-:W-:Y:S02]  /*22b10*/  ISETP.GE.AND P4, PT, R21, RZ, PT ;  /* 0x000000ff1500720c */ /* 0x000fe40003f86270 */
[----:B------:R-:W3:Y:S04]  /*22b20*/  LDL.LU R21, [R1+0xa30] ;  /* 0x000a300001157983 */ /* 0x000ee80000300800 */
[----:B------:R0:W-:Y:S04]  /*22b30*/  STL [R1+0x1a0], R14 ;  /* 0x0001a00e01007387 */ /* 0x0001e80000100800 */
[----:B------:R4:W-:Y:S01]  /*22b40*/  STL [R1+0x19c], R13 ;  /* 0x00019c0d01007387 */ /* 0x0009e20000100800 */
[----:B-1----:R-:W-:-:S03]  /*22b50*/  IABS R5, R20 ;  /* 0x0000001400057213 */ /* 0x002fc60000000000 */
[----:B------:R1:W-:Y:S01]  /*22b60*/  STL [R1+0x194], R10 ;  /* 0x0001940a01007387 */ /* 0x0003e20000100800 */
[----:B------:R-:W-:-:S03]  /*22b70*/  ISETP.GE.AND P6, PT, R20, RZ, PT ;  /* 0x000000ff1400720c */ /* 0x000fc60003fc6270 */
[----:B------:R-:W3:Y:S01]  /*22b80*/  LDL.LU R20, [R1+0xa34] ;  /* 0x000a340001147983 */ /* 0x000ee20000300800 */
[----:B------:R-:W-:Y:S01]  /*22b90*/  IMAD.HI.U32 R2, R0, R4, RZ ;  /* 0x0000000400027227 */ /* 0x000fe200078e00ff */
[----:B------:R-:W-:-:S03]  /*22ba0*/  IABS R9, R18 ;  /* 0x0000001200097213 */ /* 0x000fc60000000000 */
[----:B------:R-:W-:Y:S01]  /*22bb0*/  IMAD.MOV R2, RZ, RZ, -R2 ;  /* 0x000000ffff027224 */ /* 0x000fe200078e0a02 */
[----:B------:R-:W-:Y:S01]  /*22bc0*/  ISETP.GT.U32.AND P3, PT, R26, R6, PT ;  /* 0x000000061a00720c */ /* 0x000fe20003f64070 */
[----:B------:R-:W-:-:S04]  /*22bd0*/  IMAD.HI.U32 R11, R0, R9, RZ ;  /* 0x00000009000b7227 */ /* 0x000fc800078e00ff */
[----:B------:R-:W-:Y:S02]  /*22be0*/  IMAD R4, R26, R2, R4 ;  /* 0x000000021a047224 */ /* 0x000fe400078e0204 */
[----:B------:R-:W-:-:S03]  /*22bf0*/  IMAD.HI.U32 R7, R0, R5, RZ ;  /* 0x0000000500077227 */ /* 0x000fc600078e00ff */
[C---:B------:R-:W-:Y:S01]  /*22c00*/  ISETP.GT.U32.AND P1, PT, R26.reuse, R4, PT ;  /* 0x000000041a00720c */ /* 0x040fe20003f24070 */
[----:B------:R-:W-:Y:S02]  /*22c10*/  IMAD.MOV R8, RZ, RZ, -R11 ;  /* 0x000000ffff087224 */ /* 0x000fe400078e0a0b */
[----:B------:R-:W-:Y:S02]  /*22c20*/  IMAD.MOV R7, RZ, RZ, -R7 ;  /* 0x000000ffff077224 */ /* 0x000fe400078e0a07 */
[C---:B------:R-:W-:Y:S02]  /*22c30*/  IMAD R9, R26.reuse, R8, R9 ;  /* 0x000000081a097224 */ /* 0x040fe400078e0209 */
[----:B------:R-:W-:Y:S02]  /*22c40*/  IMAD R5, R26, R7, R5 ;  /* 0x000000071a057224 */ /* 0x000fe400078e0205 */
[----:B------:R-:W-:Y:S01]  /*22c50*/  @!P3 IMAD.IADD R6, R6, 0x1, -R26 ;  /* 0x000000010606b824 */ /* 0x000fe200078e0a1a */
[----:B------:R-:W-:-:S03]  /*22c60*/  ISETP.GT.U32.AND P3, PT, R26, R9, PT ;  /* 0x000000091a00720c */ /* 0x000fc60003f64070 */
[----:B------:R-:W-:Y:S01]  /*22c70*/  @!P1 IMAD.IADD R4, R4, 0x1, -R26 ;  /* 0x0000000104049824 */ /* 0x000fe200078e0a1a */
[----:B------:R-:W-:Y:S02]  /*22c80*/  ISETP.GT.U32.AND P1, PT, R26, R5, PT ;  /* 0x000000051a00720c */ /* 0x000fe40003f24070 */
[----:B-----5:R-:W-:-:S05]  /*22c90*/  IABS R2, R17 ;  /* 0x0000001100027213 */ /* 0x020fca0000000000 */
[----:B------:R-:W-:-:S04]  /*22ca0*/  IMAD.HI.U32 R8, R0, R2, RZ ;  /* 0x0000000200087227 */ /* 0x000fc800078e00ff */
[----:B------:R-:W-:Y:S02]  /*22cb0*/  IMAD.MOV R8, RZ, RZ, -R8 ;  /* 0x000000ffff087224 */ /* 0x000fe400078e0a08 */
[----:B------:R-:W-:Y:S02]  /*22cc0*/  @!P3 IMAD.IADD R9, R9, 0x1, -R26 ;  /* 0x000000010909b824 */ /* 0x000fe400078e0a1a */
[C---:B------:R-:W-:Y:S02]  /*22cd0*/  IMAD R2, R26.reuse, R8, R2 ;  /* 0x000000081a027224 */ /* 0x040fe400078e0202 */
[----:B------:R-:W-:Y:S01]  /*22ce0*/  @!P1 IMAD.IADD R5, R5, 0x1, -R26 ;  /* 0x0000000105059824 */ /* 0x000fe200078e0a1a */
[C---:B------:R-:W-:Y:S02]  /*22cf0*/  ISETP.GT.U32.AND P1, PT, R26.reuse, R9, PT ;  /* 0x000000091a00720c */ /* 0x040fe40003f24070 */
[----:B------:R-:W-:Y:S01]  /*22d00*/  ISETP.GT.U32.AND P3, PT, R26, R4, PT ;  /* 0x000000041a00720c */ /* 0x000fe20003f64070 */
[----:B0-----:R-:W-:-:S02]  /*22d10*/  IMAD.MOV.U32 R14, RZ, RZ, R6 ;  /* 0x000000ffff0e7224 */ /* 0x001fc400078e0006 */
[----:B------:R-:W-:Y:S02]  /*22d20*/  @!P0 IMAD.MOV R12, RZ, RZ, -R12 ;  /* 0x000000ffff0c8224 */ /* 0x000fe400078e0a0c */
[----:B------:R-:W-:-:S06]  /*22d30*/  @!P5 IMAD.MOV R14, RZ, RZ, -R14 ;  /* 0x000000ffff0ed224 */ /* 0x000fcc00078e0a0e */
[----:B------:R-:W-:Y:S01]  /*22d40*/  @!P1 IMAD.IADD R9, R9, 0x1, -R26 ;  /* 0x0000000109099824 */ /* 0x000fe200078e0a1a */
[----:B----4-:R-:W-:-:S05]  /*22d50*/  IABS R8, R16 ;  /* 0x0000001000087213 */ /* 0x010fca0000000000 */
[----:B------:R-:W-:-:S04]  /*22d60*/  IMAD.HI.U32 R13, R0, R8, RZ ;  /* 0x00000008000d7227 */ /* 0x000fc800078e00ff */
[----:B------:R-:W-:-:S04]  /*22d70*/  IMAD.MOV R13, RZ, RZ, -R13 ;  /* 0x000000ffff0d7224 */ /* 0x000fc800078e0a0d */
[----:B------:R-:W-:-:S05]  /*22d80*/  IMAD R8, R26, R13, R8 ;  /* 0x0000000d1a087224 */ /* 0x000fca00078e0208 */
[----:B------:R-:W-:Y:S01]  /*22d90*/  ISETP.GT.U32.AND P1, PT, R26, R8, PT ;  /* 0x000000081a00720c */ /* 0x000fe20003f24070 */
[----:B------:R-:W-:Y:S01]  /*22da0*/  @!P3 IMAD.IADD R4, R4, 0x1, -R26 ;  /* 0x000000010404b824 */ /* 0x000fe200078e0a1a */
[----:B------:R-:W-:Y:S01]  /*22db0*/  STL [R1+0x190], R14 ;  /* 0x0001900e01007387 */ /* 0x000fe20000100800 */
[----:B------:R-:W-:Y:S02]  /*22dc0*/  ISETP.GE.AND P2, PT, R18, RZ, PT ;  /* 0x000000ff1200720c */ /* 0x000fe40003f46270 */
[----:B------:R-:W-:Y:S01]  /*22dd0*/  @!P4 IMAD.MOV R4, RZ, RZ, -R4 ;  /* 0x000000ffff04c224 */ /* 0x000fe200078e0a04 */
[----:B------:R0:W-:Y:S01]  /*22de0*/  STL [R1+0x18c], R12 ;  /* 0x00018c0c01007387 */ /* 0x0001e20000100800 */
[----:B------:R-:W-:Y:S02]  /*22df0*/  ISETP.GT.U32.AND P0, PT, R26, R2, PT ;  /* 0x000000021a00720c */ /* 0x000fe40003f04070 */
[----:B------:R-:W-:Y:S01]  /*22e00*/  ISETP.GE.AND P3, PT, R17, RZ, PT ;  /* 0x000000ff1100720c */ /* 0x000fe20003f66270 */
[----:B------:R-:W4:Y:S03]  /*22e10*/  LDL.LU R18, [R1+0xa38] ;  /* 0x000a380001127983 */ /* 0x000f260000300800 */
[--C-:B------:R-:W-:Y:S01]  /*22e20*/  @!P1 IMAD.IADD R8, R8, 0x1, -R26.reuse ;  /* 0x0000000108089824 */ /* 0x100fe200078e0a1a */
[----:B------:R-:W5:Y:S04]  /*22e30*/  LDL.LU R17, [R1+0xa3c] ;  /* 0x000a3c0001117983 */ /* 0x000f680000300800 */
[----:B------:R-:W-:Y:S02]  /*22e40*/  STL [R1+0x160], R4 ;  /* 0x0001600401007387 */ /* 0x000fe40000100800 */
[----:B------:R-:W-:Y:S01]  /*22e50*/  @!P0 IMAD.IADD R2, R2, 0x1, -R26 ;  /* 0x0000000102028824 */ /* 0x000fe200078e0a1a */
[----:B------:R-:W-:-:S04]  /*22e60*/  ISETP.GT.U32.AND P5, PT, R26, R5, PT ;  /* 0x000000051a00720c */ /* 0x000fc80003fa4070 */
[----:B------:R-:W-:Y:S01]  /*22e70*/  ISETP.GT.U32.AND P4, PT, R26, R2, PT ;  /* 0x000000021a00720c */ /* 0x000fe20003f84070 */
[----:B------:R-:W-:-:S08]  /*22e80*/  @!P2 IMAD.MOV R9, RZ, RZ, -R9 ;  /* 0x000000ffff09a224 */ /* 0x000fd000078e0a09 */
[----:B------:R-:W-:-:S04]  /*22e90*/  @!P5 IMAD.IADD R5, R5, 0x1, -R26 ;  /* 0x000000010505d824 */ /* 0x000fc800078e0a1a */
[----:B------:R-:W-:Y:S02]  /*22ea0*/  @!P4 IMAD.IADD R2, R2, 0x1, -R26 ;  /* 0x000000010202c824 */ /* 0x000fe400078e0a1a */
[----:B------:R-:W-:Y:S01]  /*22eb0*/  @!P6 IMAD.MOV R5, RZ, RZ, -R5 ;  /* 0x000000ffff05e224 */ /* 0x000fe200078e0a05 */
[----:B------:R-:W-:Y:S02]  /*22ec0*/  ISETP.GE.AND P0, PT, R16, RZ, PT ;  /* 0x000000ff1000720c */ /* 0x000fe40003f06270 */
[----:B--2---:R-:W-:Y:S02]  /*22ed0*/  IABS R7, R22 ;  /* 0x0000001600077213 */ /* 0x004fe40000000000 */
[----:B------:R-:W-:Y:S02]  /*22ee0*/  ISETP.GE.AND P1, PT, R22, RZ, PT ;  /* 0x000000ff1600720c */ /* 0x000fe40003f26270 */
[----:B------:R-:W2:Y:S01]  /*22ef0*/  LDL.LU R22, [R1+0xa40] ;  /* 0x000a400001167983 */ /* 0x000ea20000300800 */
[----:B------:R-:W-:-:S04]  /*22f00*/  IMAD.HI.U32 R6, R0, R7, RZ ;  /* 0x0000000700067227 */ /* 0x000fc800078e00ff */
[----:B------:R-:W-:-:S04]  /*22f10*/  IMAD.MOV R6, RZ, RZ, -R6 ;  /* 0x000000ffff067224 */ /* 0x000fc800078e0a06 */
[----:B------:R-:W-:Y:S01]  /*22f20*/  IMAD R7, R26, R6, R7 ;  /* 0x000000061a077224 */ /* 0x000fe200078e0207 */
[----:B-1----:R-:W-:-:S04]  /*22f30*/  IABS R10, R29 ;  /* 0x0000001d000a7213 */ /* 0x002fc80000000000 */
[----:B------:R-:W-:Y:S01]  /*22f40*/  ISETP.GT.U32.AND P5, PT, R26, R7, PT ;  /* 0x000000071a00720c */ /* 0x000fe20003fa4070 */
[----:B------:R1:W-:Y:S01]  /*22f50*/  STL [R1+0x168], R9 ;  /* 0x0001680901007387 */ /* 0x0003e20000100800 */
[----:B0-----:R-:W-:-:S04]  /*22f60*/  IMAD.HI.U32 R12, R0, R10, RZ ;  /* 0x0000000a000c7227 */ /* 0x001fc800078e00ff */
[----:B-1----:R-:W-:-:S04]  /*22f70*/  IMAD.MOV.U32 R9, RZ, RZ, R2 ;  /* 0x000000ffff097224 */ /* 0x002fc800078e0002 */
[----:B------:R-:W-:Y:S01]  /*22f80*/  @!P3 IMAD.MOV R9, RZ, RZ, -R9 ;  /* 0x000000ffff09b224 */ /* 0x000fe200078e0a09 */
[----:B------:R5:W-:Y:S01]  /*22f90*/  STL [R1+0x178], R5 ;  /* 0x0001780501007387 */ /* 0x000be20000100800 */
[----:B------:R-:W-:Y:S02]  /*22fa0*/  IMAD.MOV R12, RZ, RZ, -R12 ;  /* 0x000000ffff0c7224 */ /* 0x000fe400078e0a0c */
[----:B------:R-:W-:Y:S01]  /*22fb0*/  @!P5 IMAD.IADD R7, R7, 0x1, -R26 ;  /* 0x000000010707d824 */ /* 0x000fe200078e0a1a */
[----:B------:R2:W-:Y:S01]  /*22fc0*/  STL [R1+0x184], R9 ;  /* 0x0001840901007387 */ /* 0x0005e20000100800 */
[----:B------:R-:W-:-:S03]  /*22fd0*/  IMAD R10, R26, R12, R10 ;  /* 0x0000000c1a0a7224 */ /* 0x000fc600078e020a */
[----:B------:R-:W2:Y:S01]  /*22fe0*/  LDL.LU R16, [R1+0xa44] ;  /* 0x000a440001107983 */ /* 0x000ea20000300800 */
[C---:B------:R-:W-:Y:S02]  /*22ff0*/  ISETP.GT.U32.AND P5, PT, R26.reuse, R7, PT ;  /* 0x000000071a00720c */ /* 0x040fe40003fa4070 */
[----:B------:R-:W-:Y:S02]  /*23000*/  ISETP.GT.U32.AND P4, PT, R26, R10, PT ;  /* 0x0000000a1a00720c */ /* 0x000fe40003f84070 */
[----:B------:R-:W-:-:S09]  /*23010*/  ISETP.GE.AND P6, PT, R29, RZ, PT ;  /* 0x000000ff1d00720c */ /* 0x000fd20003fc6270 */
[--C-:B------:R-:W-:Y:S02]  /*23020*/  @!P5 IMAD.IADD R7, R7, 0x1, -R26.reuse ;  /* 0x000000010707d824 */ /* 0x100fe400078e0a1a */
[----:B------:R-:W-:Y:S01]  /*23030*/  @!P4 IMAD.IADD R10, R10, 0x1, -R26 ;  /* 0x000000010a0ac824 */ /* 0x000fe200078e0a1a */
[----:B---3--:R-:W-:Y:S02]  /*23040*/  IABS R11, R21 ;  /* 0x00000015000b7213 */ /* 0x008fe40000000000 */
[----:B------:R-:W-:Y:S02]  /*23050*/  ISETP.GE.AND P5, PT, R21, RZ, PT ;  /* 0x000000ff1500720c */ /* 0x000fe40003fa6270 */
[----:B------:R-:W3:Y:S04]  /*23060*/  LDL.LU R21, [R1+0xa48] ;  /* 0x000a480001157983 */ /* 0x000ee80000300800 */
[----:B------:R-:W3:Y:S01]  /*23070*/  LDL.LU R29, [R1+0xa4c] ;  /* 0x000a4c00011d7983 */ /* 0x000ee20000300800 */
[----:B------:R-:W-:-:S02]  /*23080*/  IABS R4, R20 ;  /* 0x0000001400047213 */ /* 0x000fc40000000000 */
[----:B------:R-:W-:Y:S02]  /*23090*/  ISETP.GE.AND P4, PT, R20, RZ, PT ;  /* 0x000000ff1400720c */ /* 0x000fe40003f86270 */
[----:B------:R-:W3:Y:S01]  /*230a0*/  LDL.LU R20, [R1+0xa50] ;  /* 0x000a500001147983 */ /* 0x000ee20000300800 */
[----:B------:R-:W-:-:S04]  /*230b0*/  IMAD.HI.U32 R6, R0, R11, RZ ;  /* 0x0000000b00067227 */ /* 0x000fc800078e00ff */
[----:B------:R-:W-:Y:S01]  /*230c0*/  IMAD.MOV R6, RZ, RZ, -R6 ;  /* 0x000000ffff067224 */ /* 0x000fe200078e0a06 */
[----:B------:R-:W-:-:S03]  /*230d0*/  ISETP.GT.U32.AND P2, PT, R26, R8, PT ;  /* 0x000000081a00720c */ /* 0x000fc60003f44070 */
[----:B------:R-:W-:Y:S02]  /*230e0*/  IMAD R11, R26, R6, R11 ;  /* 0x000000061a0b7224 */ /* 0x000fe400078e020b */
[----:B------:R-:W-:-:S03]  /*230f0*/  IMAD.HI.U32 R6, R0, R4, RZ ;  /* 0x0000000400067227 */ /* 0x000fc600078e00ff */
[----:B------:R-:W-:Y:S01]  /*23100*/  ISETP.GT.U32.AND P3, PT, R26, R11, PT ;  /* 0x0000000b1a00720c */ /* 0x000fe20003f64070 */
[----:B------:R-:W-:-:S04]  /*23110*/  IMAD.MOV R6, RZ, RZ, -R6 ;  /* 0x000000ffff067224 */ /* 0x000fc800078e0a06 */
[----:B------:R-:W-:Y:S02]  /*23120*/  IMAD R4, R26, R6, R4 ;  /* 0x000000061a047224 */ /* 0x000fe400078e0204 */
[----:B------:R-:W-:-:S03]  /*23130*/  @!P2 IMAD.IADD R8, R8, 0x1, -R26 ;  /* 0x000000010808a824 */ /* 0x000fc600078e0a1a */
[C---:B------:R-:W-:Y:S01]  /*23140*/  ISETP.GT.U32.AND P2, PT, R26.reuse, R4, PT ;  /* 0x000000041a00720c */ /* 0x040fe20003f44070 */
[----:B------:R-:W-:Y:S02]  /*23150*/  @!P0 IMAD.MOV R8, RZ, RZ, -R8 ;  /* 0x000000ffff088224 */ /* 0x000fe400078e0a08 */
[----:B------:R-:W-:Y:S01]  /*23160*/  @!P3 IMAD.IADD R11, R11, 0x1, -R26 ;  /* 0x000000010b0bb824 */ /* 0x000fe200078e0a1a */
[C---:B------:R-:W-:Y:S02]  /*23170*/  ISETP.GT.U32.AND P3, PT, R26.reuse, R10, PT ;  /* 0x0000000a1a00720c */ /* 0x040fe40003f64070 */
[----:B------:R0:W-:Y:S02]  /*23180*/  STL [R1+0x180], R8 ;  /* 0x0001800801007387 */ /* 0x0001e40000100800 */
[----:B------:R-:W-:-:S05]  /*23190*/  ISETP.GT.U32.AND P0, PT, R26, R11, PT ;  /* 0x0000000b1a00720c */ /* 0x000fca0003f04070 */
[----:B------:R-:W-:-:S04]  /*231a0*/  @!P2 IMAD.IADD R4, R4, 0x1, -R26 ;  /* 0x000000010404a824 */ /* 0x000fc800078e0a1a */
[----:B------:R-:W-:Y:S01]  /*231b0*/  @!P3 IMAD.IADD R10, R10, 0x1, -R26 ;  /* 0x000000010a0ab824 */ /* 0x000fe200078e0a1a */
[----:B------:R-:W-:-:S03]  /*231c0*/  ISETP.GT.U32.AND P2, PT, R26, R4, PT ;  /* 0x000000041a00720c */ /* 0x000fc60003f44070 */
[----:B------:R-:W-:Y:S02]  /*231d0*/  IMAD.MOV.U32 R14, RZ, RZ, R10 ;  /* 0x000000ffff0e7224 */ /* 0x000fe400078e000a */
[----:B------:R-:W-:Y:S02]  /*231e0*/  @!P0 IMAD.IADD R11, R11, 0x1, -R26 ;  /* 0x000000010b0b8824 */ /* 0x000fe400078e0a1a */
[----:B------:R-:W-:Y:S02]  /*231f0*/  @!P6 IMAD.MOV R14, RZ, RZ, -R14 ;  /* 0x000000ffff0ee224 */ /* 0x000fe400078e0a0e */
[----:B------:R-:W-:-:S04]  /*23200*/  @!P1 IMAD.MOV R7, RZ, RZ, -R7 ;  /* 0x000000ffff079224 */ /* 0x000fc800078e0a07 */
[----:B------:R-:W-:Y:S01]  /*23210*/  @!P2 IMAD.IADD R4, R4, 0x1, -R26 ;  /* 0x000000010404a824 */ /* 0x000fe200078e0a1a */
[----:B------:R1:W-:Y:S01]  /*23220*/  STL [R1+0x17c], R7 ;  /* 0x00017c0701007387 */ /* 0x0003e20000100800 */
[----:B----4-:R-:W-:Y:S02]  /*23230*/  IABS R6, R18 ;  /* 0x0000001200067213 */ /* 0x010fe40000000000 */
[----:B-----5:R-:W-:-:S03]  /*23240*/  IABS R5, R17 ;  /* 0x0000001100057213 */ /* 0x020fc60000000000 */
[----:B------:R-:W-:Y:S01]  /*23250*/  IMAD.HI.U32 R2, R0, R6, RZ ;  /* 0x0000000600027227 */ /* 0x000fe200078e00ff */
[----:B------:R-:W-:Y:S02]  /*23260*/  ISETP.GE.AND P1, PT, R18, RZ, PT ;  /* 0x000000ff1200720c */ /* 0x000fe40003f26270 */
[----:B------:R-:W-:Y:S01]  /*23270*/  ISETP.GE.AND P3, PT, R17, RZ, PT ;  /* 0x000000ff1100720c */ /* 0x000fe20003f66270 */
[----:B------:R-:W-:Y:S02]  /*23280*/  @!P5 IMAD.MOV R11, RZ, RZ, -R11 ;  /* 0x000000ffff0bd224 */ /* 0x000fe400078e0a0b */
[----:B------:R-:W-:Y:S01]  /*23290*/  @!P4 IMAD.MOV R4, RZ, RZ, -R4 ;  /* 0x000000ffff04c224 */ /* 0x000fe200078e0a04 */
[----:B--2---:R-:W-:-:S05]  /*232a0*/  IABS R9, R22 ;  /* 0x0000001600097213 */ /* 0x004fca0000000000 */
[----:B0-----:R-:W-:Y:S02]  /*232b0*/  IMAD.MOV.U32 R8, RZ, RZ, R9 ;  /* 0x000000ffff087224 */ /* 0x001fe400078e0009 */
[----:B------:R-:W-:Y:S02]  /*232c0*/  IMAD.MOV R9, RZ, RZ, -R2 ;  /* 0x000000ffff097224 */ /* 0x000fe400078e0a02 */
[----:B------:R-:W-:-:S04]  /*232d0*/  IMAD.HI.U32 R2, R0, R5, RZ ;  /* 0x0000000500027227 */ /* 0x000fc800078e00ff */
[----:B------:R-:W-:Y:S02]  /*232e0*/  IMAD.MOV R2, RZ, RZ, -R2 ;  /* 0x000000ffff027224 */ /* 0x000fe400078e0a02 */
[C---:B------:R-:W-:Y:S02]  /*232f0*/  IMAD R6, R26.reuse, R9, R6 ;  /* 0x000000091a067224 */ /* 0x040fe400078e0206 */
[----:B------:R-:W-:-:S03]  /*23300*/  IMAD R5, R26, R2, R5 ;  /* 0x000000021a057224 */ /* 0x000fc600078e0205 */
[C---:B------:R-:W-:Y:S02]  /*23310*/  ISETP.GT.U32.AND P0, PT, R26.reuse, R6, PT ;  /* 0x000000061a00720c */ /* 0x040fe40003f04070 */
[----:B------:R-:W-:Y:S02]  /*23320*/  ISETP.GT.U32.AND P6, PT, R26, R5, PT ;  /* 0x000000051a00720c */ /* 0x000fe40003fc4070 */
[----:B------:R-:W-:Y:S02]  /*23330*/  ISETP.GE.AND P2, PT, R22, RZ, PT ;  /* 0x000000ff1600720c */ /* 0x000fe40003f46270 */
[----:B------:R-:W2:Y:S01]  /*23340*/  LDL.LU R22, [R1+0xa54] ;  /* 0x000a540001167983 */ /* 0x000ea20000300800 */
[----:B-1----:R-:W-:-:S03]  /*23350*/  IMAD.HI.U32 R7, R0, R8, RZ ;  /* 0x0000000800077227 */ /* 0x002fc600078e00ff */
[----:B------:R-:W4:Y:S03]  /*23360*/  LDL.LU R18, [R1+0xa5c] ;  /* 0x000a5c0001127983 */ /* 0x000f260000300800 */
[--C-:B------:R-:W-:Y:S02]  /*23370*/  @!P0 IMAD.IADD R6, R6, 0x1, -R26.reuse ;  /* 0x0000000106068824 */ /* 0x100fe400078e0a1a */
[----:B------:R-:W-:-:S03]  /*23380*/  @!P6 IMAD.IADD R5, R5, 0x1, -R26 ;  /* 0x000000010505e824 */ /* 0x000fc600078e0a1a */
[C---:B------:R-:W-:Y:S02]  /*23390*/  ISETP.GT.U32.AND P0, PT, R26.reuse, R6, PT ;  /* 0x000000061a00720c */ /* 0x040fe40003f04070 */
[----:B------:R-:W-:Y:S02]  /*233a0*/  ISETP.GT.U32.AND P6, PT, R26, R5, PT ;  /* 0x000000051a00720c */ /* 0x000fe40003fc4070 */
[----:B------:R-:W-:-:S05]  /*233b0*/  IABS R12, R16 ;  /* 0x00000010000c7213 */ /* 0x000fca0000000000 */
[----:B------:R-:W-:Y:S01]  /*233c0*/  IMAD.HI.U32 R13, R0, R12, RZ ;  /* 0x0000000c000d7227 */ /* 0x000fe200078e00ff */
[----:B------:R0:W-:Y:S03]  /*233d0*/  STL [R1+0x174], R14 ;  /* 0x0001740e01007387 */ /* 0x0001e60000100800 */
[----:B------:R-:W-:Y:S02]  /*233e0*/  IMAD.MOV R13, RZ, RZ, -R13 ;  /* 0x000000ffff0d7224 */ /* 0x000fe400078e0a0d */
[--C-:B------:R-:W-:Y:S01]  /*233f0*/  @!P0 IMAD.IADD R6, R6, 0x1, -R26.reuse ;  /* 0x0000000106068824 */ /* 0x100fe200078e0a1a */
[----:B------:R-:W-:Y:S01]  /*23400*/  STL [R1+0x170], R11 ;  /* 0x0001700b01007387 */ /* 0x000fe20000100800 */
[----:B------:R-:W-:Y:S02]  /*23410*/  @!P6 IMAD.IADD R5, R5, 0x1, -R26 ;  /* 0x000000010505e824 */ /* 0x000fe400078e0a1a */
[----:B------:R-:W-:Y:S01]  /*23420*/  IMAD.MOV R7, RZ, RZ, -R7 ;  /* 0x000000ffff077224 */ /* 0x000fe200078e0a07 */
[----:B------:R1:W-:Y:S01]  /*23430*/  STL [R1+0x16c], R4 ;  /* 0x00016c0401007387 */ /* 0x0003e20000100800 */
[----:B0-----:R-:W-:-:S02]  /*23440*/  IMAD.MOV.U32 R14, RZ, RZ, R6 ;  /* 0x000000ffff0e7224 */ /* 0x001fc400078e0006 */
[C---:B------:R-:W-:Y:S01]  /*23450*/  IMAD R8, R26.reuse, R7, R8 ;  /* 0x000000071a087224 */ /* 0x040fe200078e0208 */
[----:B------:R-:W5:Y:S01]  /*23460*/  LDL.LU R17, [R1+0xa58] ;  /* 0x000a580001117983 */ /* 0x000f620000300800 */
[----:B------:R-:W-:Y:S02]  /*23470*/  @!P1 IMAD.MOV R14, RZ, RZ, -R14 ;  /* 0x000000ffff0e9224 */ /* 0x000fe400078e0a0e */
[----:B-1----:R-:W-:Y:S02]  /*23480*/  IMAD R4, R26, R13, R12 ;  /* 0x0000000d1a047224 */ /* 0x002fe400078e020c */
[----:B------:R-:W-:Y:S01]  /*23490*/  IMAD.MOV.U32 R12, RZ, RZ, R5 ;  /* 0x000000ffff0c7224 */ /* 0x000fe200078e0005 */
[----:B---3--:R-:W-:-:S03]  /*234a0*/  IABS R7, R21 ;  /* 0x0000001500077213 */ /* 0x008fc60000000000 */
[----:B------:R-:W-:Y:S01]  /*234b0*/  @!P3 IMAD.MOV R12, RZ, RZ, -R12 ;  /* 0x000000ffff0cb224 */ /* 0x000fe200078e0a0c */
[----:B------:R-:W-:Y:S01]  /*234c0*/  STL [R1+0x164], R14 ;  /* 0x0001640e01007387 */ /* 0x000fe20000100800 */
[----:B------:R-:W-:Y:S01]  /*234d0*/  IABS R9, R29 ;  /* 0x0000001d00097213 */ /* 0x000fe20000000000 */
[----:B------:R-:W-:Y:S01]  /*234e0*/  IMAD.HI.U32 R10, R0, R7, RZ ;  /* 0x00000007000a7227 */ /* 0x000fe200078e00ff */
[----:B------:R-:W-:Y:S01]  /*234f0*/  ISETP.GE.AND P3, PT, R21, RZ, PT ;  /* 0x000000ff1500720c */ /* 0x000fe20003f66270 */
[----:B------:R-:W-:Y:S04]  /*23500*/  STL [R1+0x140], R12 ;  /* 0x0001400c01007387 */ /* 0x000fe80000100800 */
[----:B------:R-:W3:Y:S01]  /*23510*/  LDL.LU R21, [R1+0xa60] ;  /* 0x000a600001157983 */ /* 0x000ee20000300800 */
[----:B------:R-:W-:-:S05]  /*23520*/  IABS R2, R20 ;  /* 0x0000001400027213 */ /* 0x000fca0000000000 */
[----:B------:R-:W-:Y:S02]  /*23530*/  IMAD.MOV.U32 R11, RZ, RZ, R2 ;  /* 0x000000ffff0b7224 */ /* 0x000fe400078e0002 */
[----:B------:R-:W-:Y:S02]  /*23540*/  IMAD.MOV R2, RZ, RZ, -R10 ;  /* 0x000000ffff027224 */ /* 0x000fe400078e0a0a */
[----:B------:R-:W-:-:S04]  /*23550*/  IMAD.HI.U32 R10, R0, R9, RZ ;  /* 0x00000009000a7227 */ /* 0x000fc800078e00ff */
[----:B------:R-:W-:-:S04]  /*23560*/  IMAD.MOV R10, RZ, RZ, -R10 ;  /* 0x000000ffff0a7224 */ /* 0x000fc800078e0a0a */
[----:B------:R-:W-:-:S05]  /*23570*/  IMAD R9, R26, R10, R9 ;  /* 0x0000000a1a097224 */ /* 0x000fca00078e0209 */
[----:B------:R-:W-:-:S13]  /*23580*/  ISETP.GT.U32.AND P6, PT, R26, R9, PT ;  /* 0x000000091a00720c */ /* 0x000fda0003fc4070 */
[----:B------:R-:W-:Y:S01]  /*23590*/  @!P6 IMAD.IADD R9, R9, 0x1, -R26 ;  /* 0x000000010909e824 */ /* 0x000fe200078e0a1a */
[----:B------:R-:W-:Y:S02]  /*235a0*/  ISETP.GE.AND P6, PT, R20, RZ, PT ;  /* 0x000000ff1400720c */ /* 0x000fe40003fc6270 */
[----:B------:R-:W5:Y:S01]  /*235b0*/  LDL.LU R20, [R1+0xa88] ;  /* 0x000a880001147983 */ /* 0x000f620000300800 */
[C---:B------:R-:W-:Y:S02]  /*235c0*/  ISETP.GT.U32.AND P5, PT, R26.reuse, R8, PT ;  /* 0x000000081a00720c */ /* 0x040fe40003fa4070 */
[C---:B------:R-:W-:Y:S01]  /*235d0*/  ISETP.GT.U32.AND P0, PT, R26.reuse, R4, PT ;  /* 0x000000041a00720c */ /* 0x040fe20003f04070 */
[----:B------:R-:W-:Y:S02]  /*235e0*/  IMAD R2, R26, R2, R7 ;  /* 0x000000021a027224 */ /* 0x000fe400078e0207 */
[----:B------:R-:W-:-:S08]  /*235f0*/  IMAD.HI.U32 R7, R0, R11, RZ ;  /* 0x0000000b00077227 */ /* 0x000fd000078e00ff */
[--C-:B------:R-:W-:Y:S02]  /*23600*/  @!P5 IMAD.IADD R8, R8, 0x1, -R26.reuse ;  /* 0x000000010808d824 */ /* 0x100fe400078e0a1a */
[----:B------:R-:W-:-:S03]  /*23610*/  @!P0 IMAD.IADD R4, R4, 0x1, -R26 ;  /* 0x0000000104048824 */ /* 0x000fc600078e0a1a */
[C---:B------:R-:W-:Y:S02]  /*23620*/  ISETP.GT.U32.AND P5, PT, R26.reuse, R8, PT ;  /* 0x000000081a00720c */ /* 0x040fe40003fa4070 */
[----:B------:R-:W-:Y:S01]  /*23630*/  ISETP.GT.U32.AND P0, PT, R26, R4, PT ;  /* 0x000000041a00720c */ /* 0x000fe20003f04070 */
[----:B------:R-:W-:Y:S01]  /*23640*/  IMAD.MOV R7, RZ, RZ, -R7 ;  /* 0x000000ffff077224 */ /* 0x000fe200078e0a07 */
[----:B------:R-:W-:Y:S02]  /*23650*/  ISETP.GE.AND P4, PT, R16, RZ, PT ;  /* 0x000000ff1000720c */ /* 0x000fe40003f86270 */
[C---:B------:R-:W-:Y:S01]  /*23660*/  ISETP.GT.U32.AND P1, PT, R26.reuse, R2, PT ;  /* 0x000000021a00720c */ /* 0x040fe20003f24070 */
[----:B------:R-:W-:-:S06]  /*23670*/  IMAD R10, R26, R7, R11 ;  /* 0x000000071a0a7224 */ /* 0x000fcc00078e020b */
[--C-:B------:R-:W-:Y:S01]  /*23680*/  @!P5 IMAD.IADD R8, R8, 0x1, -R26.reuse ;  /* 0x000000010808d824 */ /* 0x100fe200078e0a1a */
[----:B------:R-:W-:Y:S01]  /*23690*/  ISETP.GT.U32.AND P5, PT, R26, R10, PT ;  /* 0x0000000a1a00720c */ /* 0x000fe20003fa4070 */
[----:B------:R-:W-:Y:S02]  /*236a0*/  @!P0 IMAD.IADD R4, R4, 0x1, -R26 ;  /* 0x0000000104048824 */ /* 0x000fe400078e0a1a */
[----:B------:R-:W-:Y:S02]  /*236b0*/  @!P2 IMAD.MOV R8, RZ, RZ, -R8 ;  /* 0x000000ffff08a224 */ /* 0x000fe400078e0a08 */
[----:B------:R-:W-:Y:S02]  /*236c0*/  @!P4 IMAD.MOV R4, RZ, RZ, -R4 ;  /* 0x000000ffff04c224 */ /* 0x000fe400078e0a04 */
[----:B------:R-:W-:Y:S01]  /*236d0*/  @!P1 IMAD.IADD R2, R2, 0x1, -R26 ;  /* 0x0000000102029824 */ /* 0x000fe200078e0a1a */
[----:B------:R0:W-:Y:S04]  /*236e0*/  STL [R1+0x14c], R8 ;  /* 0x00014c0801007387 */ /* 0x0001e80000100800 */
[----:B------:R3:W-:Y:S01]  /*236f0*/  STL [R1+0x154], R4 ;  /* 0x0001540401007387 */ /* 0x0007e20000100800 */
[----:B------:R-:W-:-:S03]  /*23700*/  ISETP.GT.U32.AND P1, PT, R26, R2, PT ;  /* 0x000000021a00720c */ /* 0x000fc60003f24070 */
[----:B------:R-:W5:Y:S01]  /*23710*/  LDL.LU R19, [R1+0xa68] ;  /* 0x000a680001137983 */ /* 0x000f620000300800 */
[----:B------:R-:W-:Y:S01]  /*23720*/  ISETP.GE.AND P0, PT, R29, RZ, PT ;  /* 0x000000ff1d00720c */ /* 0x000fe20003f06270 */
[----:B------:R-:W-:Y:S01]  /*23730*/  @!P5 IMAD.IADD R10, R10, 0x1, -R26 ;  /* 0x000000010a0ad824 */ /* 0x000fe200078e0a1a */
[C---:B------:R-:W-:Y:S01]  /*23740*/  ISETP.GT.U32.AND P5, PT, R26.reuse, R9, PT ;  /* 0x000000091a00720c */ /* 0x040fe20003fa4070 */
[----:B------:R-:W5:Y:S03]  /*23750*/  LDL.LU R29, [R1+0xa6c] ;  /* 0x000a6c00011d7983 */ /* 0x000f660000300800 */
[----:B------:R-:W-:-:S03]  /*23760*/  ISETP.GT.U32.AND P2, PT, R26, R10, PT ;  /* 0x0000000a1a00720c */ /* 0x000fc60003f44070 */
[----:B------:R-:W-:-:S06]  /*23770*/  @!P1 IMAD.IADD R2, R2, 0x1, -R26 ;  /* 0x0000000102029824 */ /* 0x000fcc00078e0a1a */
[----:B------:R-:W-:Y:S02]  /*23780*/  @!P5 IMAD.IADD R9, R9, 0x1, -R26 ;  /* 0x000000010909d824 */ /* 0x000fe400078e0a1a */
[----:B0-----:R-:W-:Y:S02]  /*23790*/  IMAD.MOV.U32 R8, RZ, RZ, R2 ;  /* 0x000000ffff087224 */ /* 0x001fe400078e0002 */
[----:B------:R-:W-:Y:S02]  /*237a0*/  IMAD.MOV.U32 R12, RZ, RZ, R9 ;  /* 0x000000ffff0c7224 */ /* 0x000fe400078e0009 */
[----:B------:R-:W-:Y:S02]  /*237b0*/  @!P2 IMAD.IADD R10, R10, 0x1, -R26 ;  /* 0x000000010a0aa824 */ /* 0x000fe400078e0a1a */
[----:B------:R-:W-:Y:S02]  /*237c0*/  @!P3 IMAD.MOV R8, RZ, RZ, -R8 ;  /* 0x000000ffff08b224 */ /* 0x000fe400078e0a08 */
[----:B------:R-:W-:-:S02]  /*237d0*/  @!P0 IMAD.MOV R12, RZ, RZ, -R12 ;  /* 0x000000ffff0c8224 */ /* 0x000fc400078e0a0c */
[----:B------:R-:W-:Y:S01]  /*237e0*/  @!P6 IMAD.MOV R10, RZ, RZ, -R10 ;  /* 0x000000ffff0ae224 */ /* 0x000fe200078e0a0a */
[----:B--2---:R-:W-:-:S05]  /*237f0*/  IABS R7, R22 ;  /* 0x0000001600077213 */ /* 0x004fca0000000000 */
[----:B------:R-:W-:-:S04]  /*23800*/  IMAD.HI.U32 R11, R0, R7, RZ ;  /* 0x00000007000b7227 */ /* 0x000fc800078e00ff */
[----:B------:R-:W-:Y:S01]  /*23810*/  IMAD.MOV R11, RZ, RZ, -R11 ;  /* 0x000000ffff0b7224 */ /* 0x000fe200078e0a0b */
[----:B------:R-:W-:Y:S02]  /*23820*/  ISETP.GE.AND P4, PT, R22, RZ, PT ;  /* 0x000000ff1600720c */ /* 0x000fe40003f86270 */
[----:B------:R-:W2:Y:S01]  /*23830*/  LDL.LU R22, [R1+0xa70] ;  /* 0x000a700001167983 */ /* 0x000ea20000300800 */
[----:B------:R-:W-:-:S03]  /*23840*/  IMAD R7, R26, R11, R7 ;  /* 0x0000000b1a077224 */ /* 0x000fc600078e0207 */
[----:B------:R-:W2:Y:S02]  /*23850*/  LDL.LU R16, [R1+0xa64] ;  /* 0x000a640001107983 */ /* 0x000ea40000300800 */
[----:B------:R-:W-:Y:S02]  /*23860*/  ISETP.GT.U32.AND P1, PT, R26, R7, PT ;  /* 0x000000071a00720c */ /* 0x000fe40003f24070 */
[----:B------:R0:W-:Y:S01]  /*23870*/  STL [R1+0x15c], R8 ;  /* 0x00015c0801007387 */ /* 0x0001e20000100800 */
[----:B----4-:R-:W-:-:S03]  /*23880*/  IABS R6, R18 ;  /* 0x0000001200067213 */ /* 0x010fc60000000000 */
[----:B------:R1:W-:Y:S04]  /*23890*/  STL [R1+0x158], R12 ;  /* 0x0001580c01007387 */ /* 0x0003e80000100800 */
[----:B------:R4:W-:Y:S03]  /*238a0*/  STL [R1+0x150], R10 ;  /* 0x0001500a01007387 */ /* 0x0009e60000100800 */
[----:B------:R-:W-:Y:S02]  /*238b0*/  @!P1 IMAD.IADD R7, R7, 0x1, -R26 ;  /* 0x0000000107079824 */ /* 0x000fe400078e0a1a */
[----:B------:R-:W-:-:S03]  /*238c0*/  IMAD.HI.U32 R5, R0, R6, RZ ;  /* 0x0000000600057227 */ /* 0x000fc600078e00ff */
[----:B------:R-:W-:Y:S01]  /*238d0*/  ISETP.GT.U32.AND P0, PT, R26, R7, PT ;  /* 0x000000071a00720c */ /* 0x000fe20003f04070 */
[----:B------:R-:W-:-:S04]  /*238e0*/  IMAD.MOV R5, RZ, RZ, -R5 ;  /* 0x000000ffff057224 */ /* 0x000fc800078e0a05 */
[C---:B------:R-:W-:Y:S01]  /*238f0*/  IMAD R6, R26.reuse, R5, R6 ;  /* 0x000000051a067224 */ /* 0x040fe200078e0206 */
[----:B---3--:R-:W-:Y:S02]  /*23900*/  IABS R4, R21 ;  /* 0x0000001500047213 */ /* 0x008fe40000000000 */
[----:B------:R-:W-:Y:S02]  /*23910*/  ISETP.GE.AND P1, PT, R21, RZ, PT ;  /* 0x000000ff1500720c */ /* 0x000fe40003f26270 */
[----:B------:R-:W3:Y:S01]  /*23920*/  LDL.LU R21, [R1+0xa74] ;  /* 0x000a740001157983 */ /* 0x000ee20000300800 */
[----:B------:R-:W-:Y:S02]  /*23930*/  ISETP.GT.U32.AND P3, PT, R26, R6, PT ;  /* 0x000000061a00720c */ /* 0x000fe40003f64070 */
[----:B------:R-:W-:Y:S01]  /*23940*/  @!P0 IMAD.IADD R7, R7, 0x1, -R26 ;  /* 0x0000000107078824 */ /* 0x000fe200078e0a1a */
[----:B------:R-:W-:-:S03]  /*23950*/  ISETP.GE.AND P5, PT, R18, RZ, PT ;  /* 0x000000ff1200720c */ /* 0x000fc60003fa6270 */
[----:B------:R-:W-:-:S04]  /*23960*/  IMAD.MOV.U32 R18, RZ, RZ, R7 ;  /* 0x000000ffff127224 */ /* 0x000fc800078e0007 */
[----:B------:R-:W-:-:S03]  /*23970*/  @!P4 IMAD.MOV R18, RZ, RZ, -R18 ;  /* 0x000000ffff12c224 */ /* 0x000fc600078e0a12 */
[----:B------:R-:W-:Y:S02]  /*23980*/  @!P3 IMAD.IADD R6, R6, 0x1, -R26 ;  /* 0x000000010606b824 */ /* 0x000fe400078e0a1a */
[----:B------:R4:W-:Y:S01]  /*23990*/  STL [R1+0x148], R18 ;  /* 0x0001481201007387 */ /* 0x0009e20000100800 */
[----:B-----5:R-:W-:Y:S02]  /*239a0*/  IABS R2, R20 ;  /* 0x0000001400027213 */ /* 0x020fe40000000000 */
[----:B------:R-:W-:Y:S02]  /*239b0*/  ISETP.GE.AND P3, PT, R20, RZ, PT ;  /* 0x000000ff1400720c */ /* 0x000fe40003f66270 */
[----:B------:R-:W5:Y:S01]  /*239c0*/  LDL.LU R20, [R1+0xa78] ;  /* 0x000a780001147983 */ /* 0x000f620000300800 */
[----:B------:R-:W-:Y:S01]  /*239d0*/  IABS R5, R17 ;  /* 0x0000001100057213 */ /* 0x000fe20000000000 */
[----:B0-----:R-:W-:Y:S01]  /*239e0*/  IMAD.HI.U32 R8, R0, R4, RZ ;  /* 0x0000000400087227 */ /* 0x001fe200078e00ff */
        /* <DEDUP_REMOVED lines=9> */
[----:B-1----:R-:W-:-:S04]  /*23a80*/  IMAD.HI.U32 R12, R0, R2, RZ ;  /* 0x00000002000c7227 */ /* 0x002fc800078e00ff */
[----:B------:R-:W-:-:S04]  /*23a90*/  IMAD.MOV R12, RZ, RZ, -R12 ;  /* 0x000000ffff0c7224 */ /* 0x000fc800078e0a0c */
[----:B------:R-:W-:Y:S02]  /*23aa0*/  IMAD R2, R26, R12, R2 ;  /* 0x0000000c1a027224 */ /* 0x000fe400078e0202 */
[--C-:B------:R-:W-:Y:S02]  /*23ab0*/  @!P0 IMAD.IADD R5, R5, 0x1, -R26.reuse ;  /* 0x0000000105058824 */ /* 0x100fe400078e0a1a */
[----:B------:R-:W-:Y:S01]  /*23ac0*/  @!P6 IMAD.IADD R4, R4, 0x1, -R26 ;  /* 0x000000010404e824 */ /* 0x000fe200078e0a1a */
[C---:B------:R-:W-:Y:S02]  /*23ad0*/  ISETP.GT.U32.AND P0, PT, R26.reuse, R2, PT ;  /* 0x000000021a00720c */ /* 0x040fe40003f04070 */
[C---:B------:R-:W-:Y:S02]  /*23ae0*/  ISETP.GT.U32.AND P6, PT, R26.reuse, R5, PT ;  /* 0x000000051a00720c */ /* 0x040fe40003fc4070 */
[----:B------:R-:W-:Y:S02]  /*23af0*/  ISETP.GT.U32.AND P4, PT, R26, R4, PT ;  /* 0x000000041a00720c */ /* 0x000fe40003f84070 */
[----:B------:R-:W-:-:S02]  /*23b00*/  IABS R9, R19 ;  /* 0x0000001300097213 */ /* 0x000fc40000000000 */
[----:B----4-:R-:W-:-:S03]  /*23b10*/  IABS R10, R29 ;  /* 0x0000001d000a7213 */ /* 0x010fc60000000000 */
[----:B------:R-:W-:Y:S01]  /*23b20*/  IMAD.HI.U32 R13, R0, R9, RZ ;  /* 0x00000009000d7227 */ /* 0x000fe200078e00ff */
[----:B------:R-:W-:-:S03]  /*23b30*/  ISETP.GE.AND P2, PT, R17, RZ, PT ;  /* 0x000000ff1100720c */ /* 0x000fc60003f46270 */
[----:B------:R-:W-:-:S04]  /*23b40*/  IMAD.HI.U32 R14, R0, R10, RZ ;  /* 0x0000000a000e7227 */ /* 0x000fc800078e00ff */
[----:B------:R-:W-:Y:S02]  /*23b50*/  IMAD.MOV R13, RZ, RZ, -R13 ;  /* 0x000000ffff0d7224 */ /* 0x000fe400078e0a0d */
[----:B------:R-:W-:Y:S02]  /*23b60*/  IMAD.MOV.U32 R17, RZ, RZ, R6 ;  /* 0x000000ffff117224 */ /* 0x000fe400078e0006 */
[----:B------:R-:W-:Y:S02]  /*23b70*/  @!P0 IMAD.IADD R2, R2, 0x1, -R26 ;  /* 0x0000000102028824 */ /* 0x000fe400078e0a1a */
[----:B------:R-:W-:Y:S02]  /*23b80*/  IMAD.MOV R14, RZ, RZ, -R14 ;  /* 0x000000ffff0e7224 */ /* 0x000fe400078e0a0e */
[----:B------:R-:W-:Y:S02]  /*23b90*/  IMAD R9, R26, R13, R9 ;  /* 0x0000000d1a097224 */ /* 0x000fe400078e0209 */
[----:B------:R-:W-:-:S02]  /*23ba0*/  @!P6 IMAD.IADD R5, R5, 0x1, -R26 ;  /* 0x000000010505e824 */ /* 0x000fc400078e0a1a */
[----:B------:R-:W-:Y:S01]  /*23bb0*/  @!P5 IMAD.MOV R17, RZ, RZ, -R17 ;  /* 0x000000ffff11d224 */ /* 0x000fe200078e0a11 */
[C---:B------:R-:W-:Y:S01]  /*23bc0*/  ISETP.GT.U32.AND P0, PT, R26.reuse, R2, PT ;  /* 0x000000021a00720c */ /* 0x040fe20003f04070 */
[----:B------:R-:W-:Y:S02]  /*23bd0*/  IMAD R10, R26, R14, R10 ;  /* 0x0000000e1a0a7224 */ /* 0x000fe400078e020a */
[----:B------:R-:W-:Y:S01]  /*23be0*/  @!P4 IMAD.IADD R4, R4, 0x1, -R26 ;  /* 0x000000010404c824 */ /* 0x000fe200078e0a1a */
[----:B------:R-:W-:Y:S01]  /*23bf0*/  ISETP.GT.U32.AND P4, PT, R26, R9, PT ;  /* 0x000000091a00720c */ /* 0x000fe20003f84070 */
[----:B------:R-:W-:Y:S02]  /*23c00*/  STL [R1+0x144], R17 ;  /* 0x0001441101007387 */ /* 0x000fe40000100800 */
[----:B------:R-:W-:Y:S02]  /*23c10*/  IMAD.MOV.U32 R6, RZ, RZ, R4 ;  /* 0x000000ffff067224 */ /* 0x000fe400078e0004 */
[----:B------:R-:W4:Y:S04]  /*23c20*/  LDL.LU R18, [R1+0xa7c] ;  /* 0x000a7c0001127983 */ /* 0x000f280000300800 */
[----:B------:R-:W-:-:S04]  /*23c30*/  @!P0 IMAD.IADD R2, R2, 0x1, -R26 ;  /* 0x0000000102028824 */ /* 0x000fc800078e0a1a */
[----:B------:R-:W-:Y:S02]  /*23c40*/  @!P4 IMAD.IADD R9, R9, 0x1, -R26 ;  /* 0x000000010909c824 */ /* 0x000fe400078e0a1a */
[----:B------:R-:W-:Y:S01]  /*23c50*/  @!P1 IMAD.MOV R6, RZ, RZ, -R6 ;  /* 0x000000ffff069224 */ /* 0x000fe200078e0a06 */
[----:B--2---:R-:W-:Y:S02]  /*23c60*/  IABS R11, R22 ;  /* 0x00000016000b7213 */ /* 0x004fe40000000000 */
[----:B------:R-:W-:Y:S02]  /*23c70*/  IABS R8, R16 ;  /* 0x0000001000087213 */ /* 0x000fe40000000000 */
[----:B------:R-:W-:Y:S01]  /*23c80*/  ISETP.GE.AND P5, PT, R16, RZ, PT ;  /* 0x000000ff1000720c */ /* 0x000fe20003fa6270 */
[----:B------:R-:W-:Y:S02]  /*23c90*/  IMAD.MOV.U32 R16, RZ, RZ, R5 ;  /* 0x000000ffff107224 */ /* 0x000fe400078e0005 */
[----:B------:R-:W-:-:S04]  /*23ca0*/  IMAD.HI.U32 R15, R0, R11, RZ ;  /* 0x0000000b000f7227 */ /* 0x000fc800078e00ff */
[----:B------:R-:W-:Y:S01]  /*23cb0*/  @!P2 IMAD.MOV R16, RZ, RZ, -R16 ;  /* 0x000000ffff10a224 */ /* 0x000fe200078e0a10 */
[----:B------:R-:W-:Y:S01]  /*23cc0*/  ISETP.GT.U32.AND P2, PT, R26, R10, PT ;  /* 0x0000000a1a00720c */ /* 0x000fe20003f44070 */
[----:B------:R-:W-:-:S04]  /*23cd0*/  IMAD.MOV R15, RZ, RZ, -R15 ;  /* 0x000000ffff0f7224 */ /* 0x000fc800078e0a0f */
[----:B------:R-:W-:-:S05]  /*23ce0*/  IMAD R11, R26, R15, R11 ;  /* 0x0000000f1a0b7224 */ /* 0x000fca00078e020b */
[----:B------:R-:W-:-:S03]  /*23cf0*/  ISETP.GT.U32.AND P0, PT, R26, R11, PT ;  /* 0x0000000b1a00720c */ /* 0x000fc60003f04070 */
[----:B------:R-:W-:Y:S01]  /*23d00*/  @!P2 IMAD.IADD R10, R10, 0x1, -R26 ;  /* 0x000000010a0aa824 */ /* 0x000fe200078e0a1a */
[----:B------:R-:W-:Y:S01]  /*23d10*/  ISETP.GT.U32.AND P2, PT, R26, R9, PT ;  /* 0x000000091a00720c */ /* 0x000fe20003f44070 */
[----:B------:R0:W-:Y:S04]  /*23d20*/  STL [R1+0x13c], R16 ;  /* 0x00013c1001007387 */ /* 0x0001e80000100800 */
[----:B0-----:R-:W2:Y:S01]  /*23d30*/  LDL.LU R16, [R1+0xa80] ;  /* 0x000a800001107983 */ /* 0x001ea20000300800 */
[----:B---3--:R-:W-:-:S03]  /*23d40*/  IABS R7, R21 ;  /* 0x0000001500077213 */ /* 0x008fc60000000000 */
[----:B------:R-:W3:Y:S02]  /*23d50*/  LDL.LU R17, [R1+0xa84] ;  /* 0x000a840001117983 */ /* 0x000ee40000300800 */
[----:B------:R-:W-:Y:S02]  /*23d60*/  IMAD.HI.U32 R4, R0, R7, RZ ;  /* 0x0000000700047227 */ /* 0x000fe400078e00ff */
[----:B------:R0:W-:Y:S02]  /*23d70*/  STL [R1+0x138], R6 ;  /* 0x0001380601007387 */ /* 0x0001e40000100800 */
[----:B------:R-:W-:Y:S02]  /*23d80*/  IMAD.MOV R4, RZ, RZ, -R4 ;  /* 0x000000ffff047224 */ /* 0x000fe400078e0a04 */
[----:B------:R-:W-:Y:S02]  /*23d90*/  @!P0 IMAD.IADD R11, R11, 0x1, -R26 ;  /* 0x000000010b0b8824 */ /* 0x000fe400078e0a1a */
[----:B------:R-:W-:-:S02]  /*23da0*/  IMAD R7, R26, R4, R7 ;  /* 0x000000041a077224 */ /* 0x000fc400078e0207 */
[----:B0-----:R-:W-:Y:S02]  /*23db0*/  IMAD.MOV.U32 R6, RZ, RZ, R2 ;  /* 0x000000ffff067224 */ /* 0x001fe400078e0002 */
[----:B------:R-:W-:Y:S02]  /*23dc0*/  @!P2 IMAD.IADD R9, R9, 0x1, -R26 ;  /* 0x000000010909a824 */ /* 0x000fe400078e0a1a */
[----:B------:R-:W-:Y:S01]  /*23dd0*/  @!P3 IMAD.MOV R6, RZ, RZ, -R6 ;  /* 0x000000ffff06b224 */ /* 0x000fe200078e0a06 */
[C---:B------:R-:W-:Y:S02]  /*23de0*/  ISETP.GT.U32.AND P3, PT, R26.reuse, R11, PT ;  /* 0x0000000b1a00720c */ /* 0x040fe40003f64070 */
[----:B------:R-:W-:Y:S02]  /*23df0*/  ISETP.GT.U32.AND P2, PT, R26, R7, PT ;  /* 0x000000071a00720c */ /* 0x000fe40003f44070 */
[----:B------:R4:W-:Y:S09]  /*23e00*/  STL [R1+0x134], R6 ;  /* 0x0001340601007387 */ /* 0x0009f20000100800 */
[--C-:B------:R-:W-:Y:S01]  /*23e10*/  @!P3 IMAD.IADD R11, R11, 0x1, -R26.reuse ;  /* 0x000000010b0bb824 */ /* 0x100fe200078e0a1a */
[----:B------:R-:W-:Y:S01]  /*23e20*/  ISETP.GE.AND P3, PT, R21, RZ, PT ;  /* 0x000000ff1500720c */ /* 0x000fe20003f66270 */
[----:B------:R-:W-:Y:S01]  /*23e30*/  @!P2 IMAD.IADD R7, R7, 0x1, -R26 ;  /* 0x000000010707a824 */ /* 0x000fe200078e0a1a */
[----:B------:R-:W3:Y:S01]  /*23e40*/  LDL.LU R21, [R1+0xab4] ;  /* 0x000ab40001157983 */ /* 0x000ee20000300800 */
[----:B-----5:R-:W-:-:S02]  /*23e50*/  IABS R5, R20 ;  /* 0x0000001400057213 */ /* 0x020fc40000000000 */
[----:B------:R-:W-:Y:S02]  /*23e60*/  ISETP.GE.AND P2, PT, R20, RZ, PT ;  /* 0x000000ff1400720c */ /* 0x000fe40003f46270 */
[----:B------:R-:W5:Y:S01]  /*23e70*/  LDL.LU R20, [R1+0xab8] ;  /* 0x000ab80001147983 */ /* 0x000f620000300800 */
[----:B------:R-:W-:-:S04]  /*23e80*/  IMAD.HI.U32 R12, R0, R8, RZ ;  /* 0x00000008000c7227 */ /* 0x000fc800078e00ff */
[----:B------:R-:W-:-:S04]  /*23e90*/  IMAD.MOV R12, RZ, RZ, -R12 ;  /* 0x000000ffff0c7224 */ /* 0x000fc800078e0a0c */
[----:B------:R-:W-:-:S05]  /*23ea0*/  IMAD R8, R26, R12, R8 ;  /* 0x0000000c1a087224 */ /* 0x000fca00078e0208 */
[----:B------:R-:W-:Y:S01]  /*23eb0*/  ISETP.GT.U32.AND P6, PT, R26, R8, PT ;  /* 0x000000081a00720c */ /* 0x000fe20003fc4070 */
[----:B------:R-:W-:Y:S01]  /*23ec0*/  IMAD.HI.U32 R2, R0, R5, RZ ;  /* 0x0000000500027227 */ /* 0x000fe200078e00ff */
[----:B------:R-:W-:-:S03]  /*23ed0*/  ISETP.GT.U32.AND P0, PT, R26, R10, PT ;  /* 0x0000000a1a00720c */ /* 0x000fc60003f04070 */
[----:B------:R-:W-:-:S04]  /*23ee0*/  IMAD.MOV R2, RZ, RZ, -R2 ;  /* 0x000000ffff027224 */ /* 0x000fc800078e0a02 */
[----:B------:R-:W-:-:S04]  /*23ef0*/  IMAD R5, R26, R2, R5 ;  /* 0x000000021a057224 */ /* 0x000fc800078e0205 */
[--C-:B------:R-:W-:Y:S02]  /*23f00*/  @!P6 IMAD.IADD R8, R8, 0x1, -R26.reuse ;  /* 0x000000010808e824 */ /* 0x100fe400078e0a1a */
[----:B------:R-:W-:-:S03]  /*23f10*/  @!P0 IMAD.IADD R10, R10, 0x1, -R26 ;  /* 0x000000010a0a8824 */ /* 0x000fc600078e0a1a */
[C---:B------:R-:W-:Y:S02]  /*23f20*/  ISETP.GT.U32.AND P4, PT, R26.reuse, R8, PT ;  /* 0x000000081a00720c */ /* 0x040fe40003f84070 */
[----:B------:R-:W-:Y:S02]  /*23f30*/  ISETP.GT.U32.AND P0, PT, R26, R5, PT ;  /* 0x000000051a00720c */ /* 0x000fe40003f04070 */
[----:B------:R-:W-:-:S09]  /*23f40*/  ISETP.GE.AND P1, PT, R19, RZ, PT ;  /* 0x000000ff1300720c */ /* 0x000fd20003f26270 */
[--C-:B------:R-:W-:Y:S02]  /*23f50*/  @!P4 IMAD.IADD R8, R8, 0x1, -R26.reuse ;  /* 0x000000010808c824 */ /* 0x100fe400078e0a1a */
[----:B------:R-:W-:Y:S02]  /*23f60*/  @!P0 IMAD.IADD R5, R5, 0x1, -R26 ;  /* 0x0000000105058824 */ /* 0x000fe400078e0a1a */
[----:B------:R-:W-:-:S04]  /*23f70*/  IMAD.MOV.U32 R14, RZ, RZ, R8 ;  /* 0x000000ffff0e7224 */ /* 0x000fc800078e0008 */
[----:B------:R-:W-:Y:S01]  /*23f80*/  @!P5 IMAD.MOV R14, RZ, RZ, -R14 ;  /* 0x000000ffff0ed224 */ /* 0x000fe200078e0a0e */
[C---:B------:R-:W-:Y:S02]  /*23f90*/  ISETP.GT.U32.AND P5, PT, R26.reuse, R5, PT ;  /* 0x000000051a00720c */ /* 0x040fe40003fa4070 */
[----:B------:R-:W-:Y:S02]  /*23fa0*/  ISETP.GT.U32.AND P0, PT, R26, R7, PT ;  /* 0x000000071a00720c */ /* 0x000fe40003f04070 */
[----:B------:R-:W-:Y:S02]  /*23fb0*/  ISETP.GE.AND P6, PT, R29, RZ, PT ;  /* 0x000000ff1d00720c */ /* 0x000fe40003fc6270 */
[----:B------:R-:W-:Y:S02]  /*23fc0*/  ISETP.GE.AND P4, PT, R22, RZ, PT ;  /* 0x000000ff1600720c */ /* 0x000fe40003f86270 */
[----:B----4-:R-:W-:Y:S01]  /*23fd0*/  IABS R6, R18 ;  /* 0x0000001200067213 */ /* 0x010fe20000000000 */
[----:B------:R-:W-:Y:S01]  /*23fe0*/  @!P1 IMAD.MOV R9, RZ, RZ, -R9 ;  /* 0x000000ffff099224 */ /* 0x000fe200078e0a09 */
[----:B------:R-:W4:Y:S03]  /*23ff0*/  LDL.LU R29, [R1+0xa8c] ;  /* 0x000a8c00011d7983 */ /* 0x000f260000300800 */
[----:B------:R-:W-:-:S04]  /*24000*/  IMAD.HI.U32 R13, R0, R6, RZ ;  /* 0x00000006000d7227 */ /* 0x000fc800078e00ff */
[----:B------:R-:W-:-:S04]  /*24010*/  IMAD.MOV R13, RZ, RZ, -R13 ;  /* 0x000000ffff0d7224 */ /* 0x000fc800078e0a0d */
[----:B------:R-:W-:Y:S01]  /*24020*/  IMAD R6, R26, R13, R6 ;  /* 0x0000000d1a067224 */ /* 0x000fe200078e0206 */
[----:B------:R-:W-:Y:S01]  /*24030*/  STL [R1+0x130], R14 ;  /* 0x0001300e01007387 */ /* 0x000fe20000100800 */
[----:B------:R-:W-:-:S03]  /*24040*/  @!P5 IMAD.IADD R5, R5, 0x1, -R26 ;  /* 0x000000010505d824 */ /* 0x000fc600078e0a1a */
[----:B------:R-:W-:Y:S01]  /*24050*/  ISETP.GT.U32.AND P1, PT, R26, R6, PT ;  /* 0x000000061a00720c */ /* 0x000fe20003f24070 */
[----:B------:R-:W4:Y:S01]  /*24060*/  LDL.LU R22, [R1+0xa94] ;  /* 0x000a940001167983 */ /* 0x000f220000300800 */
[----:B------:R-:W-:Y:S02]  /*24070*/  @!P0 IMAD.IADD R7, R7, 0x1, -R26 ;  /* 0x0000000107078824 */ /* 0x000fe400078e0a1a */
[----:B------:R-:W-:Y:S01]  /*24080*/  @!P6 IMAD.MOV R10, RZ, RZ, -R10 ;  /* 0x000000ffff0ae224 */ /* 0x000fe200078e0a0a */
[----:B------:R0:W-:Y:S01]  /*24090*/  STL [R1+0x12c], R9 ;  /* 0x00012c0901007387 */ /* 0x0001e20000100800 */
[----:B------:R-:W-:Y:S02]  /*240a0*/  @!P4 IMAD.MOV R11, RZ, RZ, -R11 ;  /* 0x000000ffff0bc224 */ /* 0x000fe400078e0a0b */
[----:B------:R-:W-:Y:S01]  /*240b0*/  @!P3 IMAD.MOV R7, RZ, RZ, -R7 ;  /* 0x000000ffff07b224 */ /* 0x000fe200078e0a07 */
[----:B------:R-:W-:Y:S01]  /*240c0*/  STL [R1+0x128], R10 ;  /* 0x0001280a01007387 */ /* 0x000fe20000100800 */
[----:B0-----:R-:W-:-:S04]  /*240d0*/  IMAD.MOV.U32 R9, RZ, RZ, R5 ;  /* 0x000000ffff097224 */ /* 0x001fc800078e0005 */
[----:B------:R-:W-:Y:S02]  /*240e0*/  @!P2 IMAD.MOV R9, RZ, RZ, -R9 ;  /* 0x000000ffff09a224 */ /* 0x000fe400078e0a09 */
[----:B------:R-:W-:Y:S01]  /*240f0*/  @!P1 IMAD.IADD R6, R6, 0x1, -R26 ;  /* 0x0000000106069824 */ /* 0x000fe200078e0a1a */
[----:B--2---:R-:W-:-:S05]  /*24100*/  IABS R4, R16 ;  /* 0x0000001000047213 */ /* 0x004fca0000000000 */
[----:B------:R-:W-:Y:S01]  /*24110*/  IMAD.HI.U32 R12, R0, R4, RZ ;  /* 0x00000004000c7227 */ /* 0x000fe200078e00ff */
[----:B------:R-:W-:Y:S02]  /*24120*/  ISETP.GE.AND P4, PT, R16, RZ, PT ;  /* 0x000000ff1000720c */ /* 0x000fe40003f86270 */
[----:B------:R-:W2:Y:S01]  /*24130*/  LDL R16, [R1+0xa90] ;  /* 0x000a900001107983 */ /* 0x000ea20000100800 */
[----:B------:R-:W-:-:S03]  /*24140*/  IMAD.MOV R12, RZ, RZ, -R12 ;  /* 0x000000ffff0c7224 */ /* 0x000fc600078e0a0c */
[----:B------:R4:W-:Y:S01]  /*24150*/  STL [R1+0x11c], R11 ;  /* 0x00011c0b01007387 */ /* 0x0009e20000100800 */
[----:B------:R-:W-:-:S03]  /*24160*/  IMAD R4, R26, R12, R4 ;  /* 0x0000000c1a047224 */ /* 0x000fc600078e0204 */
[----:B------:R0:W-:Y:S04]  /*24170*/  STL [R1+0x120], R7 ;  /* 0x0001200701007387 */ /* 0x0001e80000100800 */
[----:B------:R-:W-:Y:S01]  /*24180*/  STL [R1+0x124], R9 ;  /* 0x0001240901007387 */ /* 0x000fe20000100800 */
[----:B---3--:R-:W-:Y:S02]  /*24190*/  ISETP.GE.AND P1, PT, R21, RZ, PT ;  /* 0x000000ff1500720c */ /* 0x008fe40003f26270 */
[----:B------:R-:W-:Y:S02]  /*241a0*/  IABS R5, R21 ;  /* 0x0000001500057213 */ /* 0x000fe40000000000 */
[----:B------:R-:W3:Y:S01]  /*241b0*/  LDL.LU R21, [R1+0xa98] ;  /* 0x000a980001157983 */ /* 0x000ee20000300800 */
[----:B-----5:R-:W-:-:S02]  /*241c0*/  ISETP.GE.AND P2, PT, R20, RZ, PT ;  /* 0x000000ff1400720c */ /* 0x020fc40003f46270 */
[----:B------:R-:W-:Y:S02]  /*241d0*/  IABS R12, R20 ;  /* 0x00000014000c7213 */ /* 0x000fe40000000000 */
[----:B------:R-:W5:Y:S04]  /*241e0*/  LDL.LU R20, [R1+0xa9c] ;  /* 0x000a9c0001147983 */ /* 0x000f680000300800 */
[----:B------:R-:W3:Y:S01]  /*241f0*/  LDL.LU R19, [R1+0xaa0] ;  /* 0x000aa00001137983 */ /* 0x000ee20000300800 */
[C---:B------:R-:W-:Y:S02]  /*24200*/  ISETP.GT.U32.AND P5, PT, R26.reuse, R4, PT ;  /* 0x000000041a00720c */ /* 0x040fe40003fa4070 */
[----:B------:R-:W-:Y:S02]  /*24210*/  ISETP.GT.U32.AND P3, PT, R26, R6, PT ;  /* 0x000000061a00720c */ /* 0x000fe40003f64070 */
[----:B------:R-:W-:-:S02]  /*24220*/  IABS R2, R17 ;  /* 0x0000001100027213 */ /* 0x000fc40000000000 */
[----:B------:R-:W-:Y:S02]  /*24230*/  ISETP.GE.AND P6, PT, R18, RZ, PT ;  /* 0x000000ff1200720c */ /* 0x000fe40003fc6270 */
[----:B------:R-:W3:Y:S01]  /*24240*/  LDL.LU R18, [R1+0xaa4] ;  /* 0x000aa40001127983 */ /* 0x000ee20000300800 */
[----:B------:R-:W-:-:S04]  /*24250*/  IMAD.HI.U32 R8, R0, R2, RZ ;  /* 0x0000000200087227 */ /* 0x000fc800078e00ff */
[----:B------:R-:W-:Y:S02]  /*24260*/  @!P5 IMAD.IADD R4, R4, 0x1, -R26 ;  /* 0x000000010404d824 */ /* 0x000fe400078e0a1a */
[----:B------:R-:W-:-:S03]  /*24270*/  IMAD.MOV R8, RZ, RZ, -R8 ;  /* 0x000000ffff087224 */ /* 0x000fc600078e0a08 */
[----:B------:R-:W-:Y:S01]  /*24280*/  ISETP.GT.U32.AND P5, PT, R26, R4, PT ;  /* 0x000000041a00720c */ /* 0x000fe20003fa4070 */
[----:B------:R-:W-:Y:S02]  /*24290*/  @!P3 IMAD.IADD R6, R6, 0x1, -R26 ;  /* 0x000000010606b824 */ /* 0x000fe400078e0a1a */
[----:B------:R-:W-:Y:S02]  /*242a0*/  IMAD R2, R26, R8, R2 ;  /* 0x000000081a027224 */ /* 0x000fe400078e0202 */
[----:B------:R-:W-:-:S03]  /*242b0*/  @!P6 IMAD.MOV R6, RZ, RZ, -R6 ;  /* 0x000000ffff06e224 */ /* 0x000fc600078e0a06 */
[----:B------:R-:W-:Y:S02]  /*242c0*/  ISETP.GT.U32.AND P3, PT, R26, R2, PT ;  /* 0x000000021a00720c */ /* 0x000fe40003f64070 */
[----:B------:R5:W-:Y:S03]  /*242d0*/  STL [R1+0x118], R6 ;  /* 0x0001180601007387 */ /* 0x000be60000100800 */
[----:B------:R-:W-:-:S04]  /*242e0*/  @!P5 IMAD.IADD R4, R4, 0x1, -R26 ;  /* 0x000000010404d824 */ /* 0x000fc800078e0a1a */
[----:B------:R-:W-:Y:S01]  /*242f0*/  @!P4 IMAD.MOV R4, RZ, RZ, -R4 ;  /* 0x000000ffff04c224 */ /* 0x000fe200078e0a04 */
[----:B------:R-:W-:-:S04]  /*24300*/  ISETP.GE.AND P0, PT, R17, RZ, PT ;  /* 0x000000ff1100720c */ /* 0x000fc80003f06270 */
[----:B------:R1:W-:Y:S01]  /*24310*/  STL [R1+0x114], R4 ;  /* 0x0001140401007387 */ /* 0x0003e20000100800 */
[----:B------:R-:W-:-:S03]  /*24320*/  @!P3 IMAD.IADD R2, R2, 0x1, -R26 ;  /* 0x000000010202b824 */ /* 0x000fc600078e0a1a */
[----:B------:R-:W3:Y:S01]  /*24330*/  LDL.LU R17, [R1+0xaa8] ;  /* 0x000aa80001117983 */ /* 0x000ee20000300800 */
[----:B----4-:R-:W-:Y:S02]  /*24340*/  IABS R11, R29 ;  /* 0x0000001d000b7213 */ /* 0x010fe40000000000 */
[----:B------:R-:W-:Y:S01]  /*24350*/  ISETP.GE.AND P3, PT, R29, RZ, PT ;  /* 0x000000ff1d00720c */ /* 0x000fe20003f66270 */
[----:B0-----:R-:W-:Y:S01]  /*24360*/  IMAD.HI.U32 R7, R0, R5, RZ ;  /* 0x0000000500077227 */ /* 0x001fe200078e00ff */
[----:B--2---:R-:W-:Y:S02]  /*24370*/  IABS R10, R16 ;  /* 0x00000010000a7213 */ /* 0x004fe40000000000 */
[----:B------:R-:W2:Y:S04]  /*24380*/  LDL.LU R16, [R1+0xaac] ;  /* 0x000aac0001107983 */ /* 0x000ea80000300800 */
[----:B------:R-:W4:Y:S01]  /*24390*/  LDL.LU R29, [R1+0xab0] ;  /* 0x000ab000011d7983 */ /* 0x000f220000300800 */
[----:B-----5:R-:W-:-:S05]  /*243a0*/  IABS R6, R20 ;  /* 0x0000001400067213 */ /* 0x020fca0000000000 */
[----:B------:R-:W-:-:S04]  /*243b0*/  IMAD.HI.U32 R15, R0, R6, RZ ;  /* 0x00000006000f7227 */ /* 0x000fc800078e00ff */
[----:B------:R-:W-:-:S04]  /*243c0*/  IMAD.MOV R15, RZ, RZ, -R15 ;  /* 0x000000ffff0f7224 */ /* 0x000fc800078e0a0f */
[----:B------:R-:W-:Y:S02]  /*243d0*/  IMAD R6, R26, R15, R6 ;  /* 0x0000000f1a067224 */ /* 0x000fe400078e0206 */
[----:B------:R-:W5:Y:S01]  /*243e0*/  LDL.LU R15, [R1+0xa90] ;  /* 0x000a9000010f7983 */ /* 0x000f620000300800 */
[----:B------:R-:W-:-:S04]  /*243f0*/  IMAD.MOV R7, RZ, RZ, -R7 ;  /* 0x000000ffff077224 */ /* 0x000fc800078e0a07 */
[----:B------:R-:W-:-:S05]  /*24400*/  IMAD R5, R26, R7, R5 ;  /* 0x000000071a057224 */ /* 0x000fca00078e0205 */
[----:B------:R-:W-:Y:S01]  /*24410*/  ISETP.GT.U32.AND P5, PT, R26, R5, PT ;  /* 0x000000051a00720c */ /* 0x000fe20003fa4070 */
[----:B------:R-:W-:Y:S01]  /*24420*/  IMAD.HI.U32 R14, R0, R12, RZ ;  /* 0x0000000c000e7227 */ /* 0x000fe200078e00ff */
[----:B------:R-:W-:-:S03]  /*24430*/  ISETP.GT.U32.AND P6, PT, R26, R2, PT ;  /* 0x000000021a00720c */ /* 0x000fc60003fc4070 */
[----:B------:R-:W-:-:S08]  /*24440*/  IMAD.HI.U32 R13, R0, R11, RZ ;  /* 0x0000000b000d7227 */ /* 0x000fd000078e00ff */
[----:B------:R-:W-:Y:S02]  /*24450*/  @!P5 IMAD.IADD R5, R5, 0x1, -R26 ;  /* 0x000000010505d824 */ /* 0x000fe400078e0a1a */
[----:B------:R-:W-:-:S03]  /*24460*/  IMAD.HI.U32 R8, R0, R10, RZ ;  /* 0x0000000a00087227 */ /* 0x000fc600078e00ff */
[C---:B------:R-:W-:Y:S01]  /*24470*/  ISETP.GT.U32.AND P5, PT, R26.reuse, R5, PT ;  /* 0x000000051a00720c */ /* 0x040fe20003fa4070 */
[----:B------:R-:W-:Y:S02]  /*24480*/  IMAD.MOV R14, RZ, RZ, -R14 ;  /* 0x000000ffff0e7224 */ /* 0x000fe400078e0a0e */
[----:B------:R-:W-:Y:S01]  /*24490*/  IMAD.MOV R13, RZ, RZ, -R13 ;  /* 0x000000ffff0d7224 */ /* 0x000fe200078e0a0d */
[----:B------:R-:W-:Y:S01]  /*244a0*/  IABS R9, R22 ;  /* 0x0000001600097213 */ /* 0x000fe20000000000 */
[----:B------:R-:W-:Y:S02]  /*244b0*/  IMAD.MOV R8, RZ, RZ, -R8 ;  /* 0x000000ffff087224 */ /* 0x000fe400078e0a08 */
[C---:B------:R-:W-:Y:S02]  /*244c0*/  IMAD R12, R26.reuse, R14, R12 ;  /* 0x0000000e1a0c7224 */ /* 0x040fe400078e020c */
[----:B------:R-:W-:Y:S01]  /*244d0*/  IMAD R11, R26, R13, R11 ;  /* 0x0000000d1a0b7224 */ /* 0x000fe200078e020b */
[----:B---3--:R-:W-:Y:S01]  /*244e0*/  IABS R13, R19 ;  /* 0x00000013000d7213 */ /* 0x008fe20000000000 */
[----:B------:R-:W-:Y:S01]  /*244f0*/  IMAD.HI.U32 R7, R0, R9, RZ ;  /* 0x0000000900077227 */ /* 0x000fe200078e00ff */
[----:B------:R-:W-:-:S03]  /*24500*/  ISETP.GT.U32.AND P4, PT, R26, R12, PT ;  /* 0x0000000c1a00720c */ /* 0x000fc60003f84070 */
[----:B------:R-:W-:Y:S02]  /*24510*/  IMAD R10, R26, R8, R10 ;  /* 0x000000081a0a7224 */ /* 0x000fe400078e020a */
[--C-:B------:R-:W-:Y:S01]  /*24520*/  @!P6 IMAD.IADD R2, R2, 0x1, -R26.reuse ;  /* 0x000000010202e824 */ /* 0x100fe200078e0a1a */
[C---:B------:R-:W-:Y:S01]  /*24530*/  ISETP.GT.U32.AND P6, PT, R26.reuse, R11, PT ;  /* 0x0000000b1a00720c */ /* 0x040fe20003fc4070 */
[----:B-1----:R-:W-:Y:S02]  /*24540*/  IMAD.MOV.U32 R4, RZ, RZ, R13 ;  /* 0x000000ffff047224 */ /* 0x002fe400078e000d */
[----:B------:R-:W-:Y:S02]  /*24550*/  IMAD.MOV R7, RZ, RZ, -R7 ;  /* 0x000000ffff077224 */ /* 0x000fe400078e0a07 */
[----:B------:R-:W-:Y:S01]  /*24560*/  @!P5 IMAD.IADD R5, R5, 0x1, -R26 ;  /* 0x000000010505d824 */ /* 0x000fe200078e0a1a */
[----:B------:R-:W-:Y:S01]  /*24570*/  ISETP.GT.U32.AND P5, PT, R26, R10, PT ;  /* 0x0000000a1a00720c */ /* 0x000fe20003fa4070 */
[----:B------:R-:W-:-:S04]  /*24580*/  IMAD.HI.U32 R14, R0, R4, RZ ;  /* 0x00000004000e7227 */ /* 0x000fc800078e00ff */
[----:B------:R-:W-:Y:S01]  /*24590*/  IMAD R9, R26, R7, R9 ;  /* 0x000000071a097224 */ /* 0x000fe200078e0209 */
[----:B------:R-:W-:Y:S01]  /*245a0*/  IABS R7, R21 ;  /* 0x0000001500077213 */ /* 0x000fe20000000000 */
[----:B------:R-:W-:Y:S02]  /*245b0*/  IMAD.MOV R14, RZ, RZ, -R14 ;  /* 0x000000ffff0e7224 */ /* 0x000fe400078e0a0e */
[----:B------:R-:W-:Y:S02]  /*245c0*/  @!P4 IMAD.IADD R12, R12, 0x1, -R26 ;  /* 0x000000010c0cc824 */ /* 0x000fe400078e0a1a */
[----:B------:R-:W-:-:S04]  /*245d0*/  IMAD.HI.U32 R13, R0, R7, RZ ;  /* 0x00000007000d7227 */ /* 0x000fc800078e00ff */
[----:B------:R-:W-:Y:S02]  /*245e0*/  IMAD R4, R26, R14, R4 ;  /* 0x0000000e1a047224 */ /* 0x000fe400078e0204 */
[----:B------:R-:W-:Y:S02]  /*245f0*/  @!P6 IMAD.IADD R11, R11, 0x1, -R26 ;  /* 0x000000010b0be824 */ /* 0x000fe400078e0a1a */
[----:B------:R-:W-:Y:S02]  /*24600*/  IMAD.MOV.U32 R14, RZ, RZ, R2 ;  /* 0x000000ffff0e7224 */ /* 0x000fe400078e0002 */
[----:B------:R-:W-:Y:S02]  /*24610*/  IMAD.MOV R13, RZ, RZ, -R13 ;  /* 0x000000ffff0d7224 */ /* 0x000fe400078e0a0d */
[----:B------:R-:W-:Y:S01]  /*24620*/  @!P5 IMAD.IADD R10, R10, 0x1, -R26 ;  /* 0x000000010a0ad824 */ /* 0x000fe200078e0a1a */
[C---:B------:R-:W-:Y:S01]  /*24630*/  ISETP.GT.U32.AND P5, PT, R26.reuse, R12, PT ;  /* 0x0000000c1a00720c */ /* 0x040fe20003fa4070 */
[----:B------:R-:W-:Y:S01]  /*24640*/  @!P0 IMAD.MOV R14, RZ, RZ, -R14 ;  /* 0x000000ffff0e8224 */ /* 0x000fe200078e0a0e */
[C---:B------:R-:W-:Y:S01]  /*24650*/  ISETP.GT.U32.AND P0, PT, R26.reuse, R11, PT ;  /* 0x0000000b1a00720c */ /* 0x040fe20003f04070 */
[----:B------:R-:W-:-:S05]  /*24660*/  IMAD R7, R26, R13, R7 ;  /* 0x0000000d1a077224 */ /* 0x000fca00078e0207 */
[----:B------:R-:W-:-:S05]  /*24670*/  ISETP.GT.U32.AND P6, PT, R26, R7, PT ;  /* 0x000000071a00720c */ /* 0x000fca0003fc4070 */
[--C-:B------:R-:W-:Y:S01]  /*24680*/  @!P5 IMAD.IADD R12, R12, 0x1, -R26.reuse ;  /* 0x000000010c0cd824 */ /* 0x100fe200078e0a1a */
[C---:B------:R-:W-:Y:S01]  /*24690*/  ISETP.GT.U32.AND P5, PT, R26.reuse, R6, PT ;  /* 0x000000061a00720c */ /* 0x040fe20003fa4070 */
[----:B------:R-:W-:Y:S01]  /*246a0*/  @!P0 IMAD.IADD R11, R11, 0x1, -R26 ;  /* 0x000000010b0b8824 */ /* 0x000fe200078e0a1a */
[----:B------:R-:W-:-:S05]  /*246b0*/  ISETP.GT.U32.AND P0, PT, R26, R4, PT ;  /* 0x000000041a00720c */ /* 0x000fca0003f04070 */
[----:B------:R-:W-:Y:S01]  /*246c0*/  @!P6 IMAD.IADD R7, R7, 0x1, -R26 ;  /* 0x000000010707e824 */ /* 0x000fe200078e0a1a */
[----:B------:R-:W-:-:S04]  /*246d0*/  ISETP.GT.U32.AND P4, PT, R26, R9, PT ;  /* 0x000000091a00720c */ /* 0x000fc80003f84070 */
[----:B------:R-:W-:Y:S01]  /*246e0*/  ISETP.GT.U32.AND P6, PT, R26, R7, PT ;  /* 0x000000071a00720c */ /* 0x000fe20003fc4070 */
[--C-:B------:R-:W-:Y:S01]  /*246f0*/  @!P5 IMAD.IADD R6, R6, 0x1, -R26.reuse ;  /* 0x000000010606d824 */ /* 0x100fe200078e0a1a */
[----:B------:R-:W-:Y:S01]  /*24700*/  ISETP.GE.AND P5, PT, R21, RZ, PT ;  /* 0x000000ff1500720c */ /* 0x000fe20003fa6270 */
[----:B------:R-:W-:Y:S01]  /*24710*/  @!P0 IMAD.IADD R4, R4, 0x1, -R26 ;  /* 0x0000000104048824 */ /* 0x000fe200078e0a1a */
[----:B------:R-:W-:Y:S01]  /*24720*/  ISETP.GE.AND P0, PT, R20, RZ, PT ;  /* 0x000000ff1400720c */ /* 0x000fe20003f06270 */
[----:B------:R-:W-:Y:S02]  /*24730*/  IMAD.MOV.U32 R21, RZ, RZ, R12 ;  /* 0x000000ffff157224 */ /* 0x000fe400078e000c */
[----:B------:R-:W-:Y:S02]  /*24740*/  IMAD.MOV.U32 R20, RZ, RZ, R11 ;  /* 0x000000ffff147224 */ /* 0x000fe400078e000b */
[----:B------:R-:W-:Y:S02]  /*24750*/  @!P1 IMAD.MOV R5, RZ, RZ, -R5 ;  /* 0x000000ffff059224 */ /* 0x000fe400078e0a05 */
[----:B------:R-:W-:Y:S01]  /*24760*/  @!P2 IMAD.MOV R21, RZ, RZ, -R21 ;  /* 0x000000ffff15a224 */ /* 0x000fe200078e0a15 */
[----:B------:R-:W-:Y:S01]  /*24770*/  STL [R1+0x10c], R14 ;  /* 0x00010c0e01007387 */ /* 0x000fe20000100800 */
[----:B------:R-:W-:-:S03]  /*24780*/  @!P3 IMAD.MOV R20, RZ, RZ, -R20 ;  /* 0x000000ffff14b224 */ /* 0x000fc600078e0a14 */
[----:B------:R-:W-:Y:S01]  /*24790*/  STL [R1+0x108], R5 ;  /* 0x0001080501007387 */ /* 0x000fe20000100800 */
[--C-:B------:R-:W-:Y:S01]  /*247a0*/  @!P6 IMAD.IADD R7, R7, 0x1, -R26.reuse ;  /* 0x000000010707e824 */ /* 0x100fe200078e0a1a */
[----:B------:R-:W-:Y:S02]  /*247b0*/  ISETP.GE.AND P6, PT, R22, RZ, PT ;  /* 0x000000ff1600720c */ /* 0x000fe40003fc6270 */
[----:B------:R0:W-:Y:S01]  /*247c0*/  STL [R1+0x38], R21 ;  /* 0x0000381501007387 */ /* 0x0001e20000100800 */
[----:B------:R-:W-:Y:S01]  /*247d0*/  @!P4 IMAD.IADD R9, R9, 0x1, -R26 ;  /* 0x000000010909c824 */ /* 0x000fe200078e0a1a */
[----:B------:R-:W-:Y:S02]  /*247e0*/  IABS R8, R18 ;  /* 0x0000001200087213 */ /* 0x000fe40000000000 */
[----:B0-----:R-:W3:Y:S04]  /*247f0*/  LDL.LU R21, [R1+0xabc] ;  /* 0x000abc0001157983 */ /* 0x001ee80000300800 */
[----:B------:R0:W-:Y:S04]  /*24800*/  STL [R1+0x28], R20 ;  /* 0x0000281401007387 */ /* 0x0001e80000100800 */
[----:B------:R-:W3:Y:S01]  /*24810*/  LDL.LU R22, [R1+0xae0] ;  /* 0x000ae00001167983 */ /* 0x000ee20000300800 */
[----:B------:R-:W-:Y:S01]  /*24820*/  ISETP.GT.U32.AND P1, PT, R26, R9, PT ;  /* 0x000000091a00720c */ /* 0x000fe20003f24070 */
[----:B------:R-:W-:Y:S01]  /*24830*/  IMAD.HI.U32 R13, R0, R8, RZ ;  /* 0x00000008000d7227 */ /* 0x000fe200078e00ff */
[----:B------:R-:W-:-:S03]  /*24840*/  ISETP.GT.U32.AND P4, PT, R26, R10, PT ;  /* 0x0000000a1a00720c */ /* 0x000fc60003f84070 */
[----:B------:R-:W-:Y:S01]  /*24850*/  IMAD.MOV R13, RZ, RZ, -R13 ;  /* 0x000000ffff0d7224 */ /* 0x000fe200078e0a0d */
[----:B0-----:R-:W3:Y:S03]  /*24860*/  LDL.LU R20, [R1+0xac0] ;  /* 0x000ac00001147983 */ /* 0x001ee60000300800 */
[----:B------:R-:W-:-:S04]  /*24870*/  IMAD R2, R26, R13, R8 ;  /* 0x0000000d1a027224 */ /* 0x000fc800078e0208 */
[--C-:B------:R-:W-:Y:S01]  /*24880*/  @!P1 IMAD.IADD R9, R9, 0x1, -R26.reuse ;  /* 0x0000000109099824 */ /* 0x100fe200078e0a1a */
[----:B------:R-:W-:Y:S02]  /*24890*/  ISETP.GT.U32.AND P1, PT, R26, R2, PT ;  /* 0x000000021a00720c */ /* 0x000fe40003f24070 */
[----:B------:R-:W-:Y:S01]  /*248a0*/  IABS R8, R17 ;  /* 0x0000001100087213 */ /* 0x000fe20000000000 */
[----:B------:R-:W-:Y:S01]  /*248b0*/  @!P4 IMAD.IADD R10, R10, 0x1, -R26 ;  /* 0x000000010a0ac824 */ /* 0x000fe200078e0a1a */
[----:B------:R-:W-:-:S09]  /*248c0*/  ISETP.GT.U32.AND P2, PT, R26, R4, PT ;  /* 0x000000041a00720c */ /* 0x000fd20003f44070 */
[----:B------:R-:W-:Y:S01]  /*248d0*/  @!P1 IMAD.IADD R2, R2, 0x1, -R26 ;  /* 0x0000000102029824 */ /* 0x000fe200078e0a1a */
[----:B------:R-:W-:Y:S01]  /*248e0*/  ISETP.GT.U32.AND P1, PT, R26, R6, PT ;  /* 0x000000061a00720c */ /* 0x000fe20003f24070 */
[----:B------:R-:W-:Y:S02]  /*248f0*/  IMAD.MOV.U32 R11, RZ, RZ, R10 ;  /* 0x000000ffff0b7224 */ /* 0x000fe400078e000a */
[----:B------:R-:W-:Y:S02]  /*24900*/  IMAD.MOV.U32 R10, RZ, RZ, R9 ;  /* 0x000000ffff0a7224 */ /* 0x000fe400078e0009 */
[----:B------:R-:W-:Y:S02]  /*24910*/  IMAD.MOV.U32 R9, RZ, RZ, R7 ;  /* 0x000000ffff097224 */ /* 0x000fe400078e0007 */
[----:B------:R-:W-:Y:S02]  /*24920*/  @!P6 IMAD.MOV R10, RZ, RZ, -R10 ;  /* 0x000000ffff0ae224 */ /* 0x000fe400078e0a0a */
[----:B------:R-:W-:-:S04]  /*24930*/  @!P5 IMAD.MOV R9, RZ, RZ, -R9 ;  /* 0x000000ffff09d224 */ /* 0x000fc800078e0a09 */
[--C-:B------:R-:W-:Y:S02]  /*24940*/  @!P1 IMAD.IADD R6, R6, 0x1, -R26.reuse ;  /* 0x0000000106069824 */ /* 0x100fe400078e0a1a */
[----:B------:R-:W-:Y:S01]  /*24950*/  @!P2 IMAD.IADD R4, R4, 0x1, -R26 ;  /* 0x000000010404a824 */ /* 0x000fe200078e0a1a */
[----:B------:R-:W-:Y:S01]  /*24960*/  ISETP.GE.AND P2, PT, R17, RZ, PT ;  /* 0x000000ff1100720c */ /* 0x000fe20003f46270 */
[----:B------:R-:W-:Y:S01]  /*24970*/  @!P0 IMAD.MOV R6, RZ, RZ, -R6 ;  /* 0x000000ffff068224 */ /* 0x000fe200078e0a06 */
[----:B----4-:R-:W-:Y:S02]  /*24980*/  IABS R13, R29 ;  /* 0x0000001d000d7213 */ /* 0x010fe40000000000 */
[----:B-----5:R-:W-:Y:S01]  /*24990*/  ISETP.GE.AND P4, PT, R15, RZ, PT ;  /* 0x000000ff0f00720c */ /* 0x020fe20003f86270 */
[----:B------:R-:W-:-:S04]  /*249a0*/  IMAD.HI.U32 R15, R0, R8, RZ ;  /* 0x00000008000f7227 */ /* 0x000fc800078e00ff */
[----:B------:R-:W-:-:S04]  /*249b0*/  IMAD.MOV R15, RZ, RZ, -R15 ;  /* 0x000000ffff0f7224 */ /* 0x000fc800078e0a0f */
[----:B------:R-:W-:-:S05]  /*249c0*/  IMAD R8, R26, R15, R8 ;  /* 0x0000000f1a087224 */ /* 0x000fca00078e0208 */
[----:B------:R-:W-:Y:S01]  /*249d0*/  ISETP.GT.U32.AND P3, PT, R26, R8, PT ;  /* 0x000000081a00720c */ /* 0x000fe20003f64070 */
[----:B------:R-:W-:-:S05]  /*249e0*/  @!P4 IMAD.MOV R11, RZ, RZ, -R11 ;  /* 0x000000ffff0bc224 */ /* 0x000fca00078e0a0b */
[----:B------:R-:W-:Y:S04]  /*249f0*/  STL [R1+0xa8], R11 ;  /* 0x0000a80b01007387 */ /* 0x000fe80000100800 */
[----:B------:R0:W-:Y:S04]  /*24a00*/  STL [R1+0xf0], R10 ;  /* 0x0000f00a01007387 */ /* 0x0001e80000100800 */
[----:B------:R-:W-:Y:S01]  /*24a10*/  STL [R1+0xf4], R9 ;  /* 0x0000f40901007387 */ /* 0x000fe20000100800 */
[----:B------:R-:W-:-:S03]  /*24a20*/  @!P3 IMAD.IADD R8, R8, 0x1, -R26 ;  /* 0x000000010808b824 */ /* 0x000fc600078e0a1a */
[----:B------:R-:W4:Y:S01]  /*24a30*/  LDL.LU R17, [R1+0xac4] ;  /* 0x000ac40001117983 */ /* 0x000f220000300800 */
[----:B------:R-:W-:-:S03]  /*24a40*/  ISETP.GE.AND P3, PT, R29, RZ, PT ;  /* 0x000000ff1d00720c */ /* 0x000fc60003f66270 */
[----:B------:R-:W-:Y:S04]  /*24a50*/  STL [R1+0xf8], R6 ;  /* 0x0000f80601007387 */ /* 0x000fe80000100800 */
[----:B------:R-:W5:Y:S01]  /*24a60*/  LDL.LU R29, [R1+0xac8] ;  /* 0x000ac800011d7983 */ /* 0x000f620000300800 */
[----:B------:R-:W-:Y:S02]  /*24a70*/  ISETP.GT.U32.AND P4, PT, R26, R2, PT ;  /* 0x000000021a00720c */ /* 0x000fe40003f84070 */
[----:B--2---:R-:W-:Y:S02]  /*24a80*/  IABS R5, R16 ;  /* 0x0000001000057213 */ /* 0x004fe40000000000 */
[----:B------:R-:W-:Y:S02]  /*24a90*/  ISETP.GE.AND P6, PT, R19, RZ, PT ;  /* 0x000000ff1300720c */ /* 0x000fe40003fc6270 */
[----:B------:R-:W-:Y:S01]  /*24aa0*/  ISETP.GE.AND P1, PT, R18, RZ, PT ;  /* 0x000000ff1200720c */ /* 0x000fe20003f26270 */
[----:B------:R-:W-:-:S04]  /*24ab0*/  IMAD.HI.U32 R14, R0, R5, RZ ;  /* 0x00000005000e7227 */ /* 0x000fc800078e00ff */
[----:B------:R-:W-:Y:S02]  /*24ac0*/  IMAD.MOV R14, RZ, RZ, -R14 ;  /* 0x000000ffff0e7224 */ /* 0x000fe400078e0a0e */
[----:B------:R-:W-:Y:S02]  /*24ad0*/  @!P4 IMAD.IADD R2, R2, 0x1, -R26 ;  /* 0x000000010202c824 */ /* 0x000fe400078e0a1a */
[C---:B------:R-:W-:Y:S02]  /*24ae0*/  IMAD R5, R26.reuse, R14, R5 ;  /* 0x0000000e1a057224 */ /* 0x040fe400078e0205 */
[----:B------:R-:W-:Y:S02]  /*24af0*/  @!P6 IMAD.MOV R4, RZ, RZ, -R4 ;  /* 0x000000ffff04e224 */ /* 0x000fe400078e0a04 */
[----:B------:R-:W-:Y:S01]  /*24b00*/  @!P1 IMAD.MOV R2, RZ, RZ, -R2 ;  /* 0x000000ffff029224 */ /* 0x000fe200078e0a02 */
[C---:B------:R-:W-:Y:S02]  /*24b10*/  ISETP.GT.U32.AND P5, PT, R26.reuse, R5, PT ;  /* 0x000000051a00720c */ /* 0x040fe40003fa4070 */
[----:B------:R1:W-:Y:S01]  /*24b20*/  STL [R1+0xfc], R4 ;  /* 0x0000fc0401007387 */ /* 0x0003e20000100800 */
[----:B------:R-:W-:-:S03]  /*24b30*/  ISETP.GT.U32.AND P0, PT, R26, R8, PT ;  /* 0x000000081a00720c */ /* 0x000fc60003f04070 */
[----:B------:R-:W-:Y:S01]  /*24b40*/  STL [R1+0x100], R2 ;  /* 0x0001000201007387 */ /* 0x000fe20000100800 */
[----:B------:R-:W-:-:S04]  /*24b50*/  IMAD.MOV.U32 R12, RZ, RZ, R13 ;  /* 0x000000ffff0c7224 */ /* 0x000fc800078e000d */
[----:B------:R-:W-:-:S04]  /*24b60*/  IMAD.HI.U32 R7, R0, R12, RZ ;  /* 0x0000000c00077227 */ /* 0x000fc800078e00ff */
[--C-:B------:R-:W-:Y:S02]  /*24b70*/  @!P5 IMAD.IADD R5, R5, 0x1, -R26.reuse ;  /* 0x000000010505d824 */ /* 0x100fe400078e0a1a */
[----:B------:R-:W-:Y:S02]  /*24b80*/  @!P0 IMAD.IADD R8, R8, 0x1, -R26 ;  /* 0x0000000108088824 */ /* 0x000fe400078e0a1a */
[----:B------:R-:W-:Y:S01]  /*24b90*/  IMAD.MOV R7, RZ, RZ, -R7 ;  /* 0x000000ffff077224 */ /* 0x000fe200078e0a07 */
[C---:B------:R-:W-:Y:S01]  /*24ba0*/  ISETP.GT.U32.AND P5, PT, R26.reuse, R5, PT ;  /* 0x000000051a00720c */ /* 0x040fe20003fa4070 */
[----:B------:R-:W-:Y:S02]  /*24bb0*/  @!P2 IMAD.MOV R8, RZ, RZ, -R8 ;  /* 0x000000ffff08a224 */ /* 0x000fe400078e0a08 */
[----:B------:R-:W-:Y:S01]  /*24bc0*/  IMAD R12, R26, R7, R12 ;  /* 0x000000071a0c7224 */ /* 0x000fe200078e020c */
[----:B------:R-:W-:-:S04]  /*24bd0*/  ISETP.GE.AND P4, PT, R16, RZ, PT ;  /* 0x000000ff1000720c */ /* 0x000fc80003f86270 */
[----:B------:R-:W-:-:S05]  /*24be0*/  ISETP.GT.U32.AND P1, PT, R26, R12, PT ;  /* 0x0000000c1a00720c */ /* 0x000fca0003f24070 */
[----:B------:R-:W-:-:S08]  /*24bf0*/  @!P5 IMAD.IADD R5, R5, 0x1, -R26 ;  /* 0x000000010505d824 */ /* 0x000fd000078e0a1a */
[----:B------:R-:W-:Y:S01]  /*24c00*/  @!P1 IMAD.IADD R12, R12, 0x1, -R26 ;  /* 0x000000010c0c9824 */ /* 0x000fe200078e0a1a */
[----:B---3--:R-:W-:Y:S02]  /*24c10*/  ISETP.GE.AND P6, PT, R22, RZ, PT ;  /* 0x000000ff1600720c */ /* 0x008fe40003fc6270 */
[----:B0-----:R-:W-:Y:S02]  /*24c20*/  IABS R10, R22 ;  /* 0x00000016000a7213 */ /* 0x001fe40000000000 */
[----:B------:R-:W2:Y:S04]  /*24c30*/  LDL.LU R22, [R1+0xacc] ;  /* 0x000acc0001167983 */ /* 0x000ea80000300800 */
[----:B------:R-:W3:Y:S04]  /*24c40*/  LDL.LU R18, [R1+0xad0] ;  /* 0x000ad00001127983 */ /* 0x000ee80000300800 */
[----:B------:R-:W-:Y:S04]  /*24c50*/  STL [R1+0xe8], R8 ;  /* 0x0000e80801007387 */ /* 0x000fe80000100800 */
[----:B------:R-:W3:Y:S01]  /*24c60*/  LDL.LU R16, [R1+0xad4] ;  /* 0x000ad40001107983 */ /* 0x000ee20000300800 */
[----:B-1----:R-:W-:Y:S01]  /*24c70*/  IABS R4, R21 ;  /* 0x0000001500047213 */ /* 0x002fe20000000000 */
[----:B------:R-:W-:Y:S01]  /*24c80*/  IMAD.HI.U32 R11, R0, R10, RZ ;  /* 0x0000000a000b7227 */ /* 0x000fe200078e00ff */
[----:B------:R-:W-:-:S02]  /*24c90*/  IABS R6, R20 ;  /* 0x0000001400067213 */ /* 0x000fc40000000000 */
[----:B------:R-:W-:Y:S01]  /*24ca0*/  ISETP.GE.AND P5, PT, R20, RZ, PT ;  /* 0x000000ff1400720c */ /* 0x000fe20003fa6270 */
[----:B------:R-:W-:Y:S02]  /*24cb0*/  IMAD.MOV.U32 R20, RZ, RZ, R25 ;  /* 0x000000ffff147224 */ /* 0x000fe400078e0019 */
[----:B------:R-:W3:Y:S01]  /*24cc0*/  LDL.LU R25, [R1+0xad8] ;  /* 0x000ad80001197983 */ /* 0x000ee20000300800 */
[----:B------:R-:W-:Y:S01]  /*24cd0*/  IMAD.HI.U32 R9, R0, R4, RZ ;  /* 0x0000000400097227 */ /* 0x000fe200078e00ff */
[----:B------:R-:W-:Y:S02]  /*24ce0*/  ISETP.GE.AND P0, PT, R21, RZ, PT ;  /* 0x000000ff1500720c */ /* 0x000fe40003f06270 */
[----:B------:R-:W3:Y:S01]  /*24cf0*/  LDL.LU R21, [R1+0xadc] ;  /* 0x000adc0001157983 */ /* 0x000ee20000300800 */
[----:B------:R-:W-:Y:S02]  /*24d00*/  IMAD.MOV R11, RZ, RZ, -R11 ;  /* 0x000000ffff0b7224 */ /* 0x000fe400078e0a0b */
[----:B------:R-:W-:-:S02]  /*24d10*/  IMAD.MOV R9, RZ, RZ, -R9 ;  /* 0x000000ffff097224 */ /* 0x000fc400078e0a09 */
[C---:B------:R-:W-:Y:S01]  /*24d20*/  IMAD R10, R26.reuse, R11, R10 ;  /* 0x0000000b1a0a7224 */ /* 0x040fe200078e020a */
[C---:B------:R-:W-:Y:S01]  /*24d30*/  ISETP.GT.U32.AND P1, PT, R26.reuse, R12, PT ;  /* 0x0000000c1a00720c */ /* 0x040fe20003f24070 */
[C---:B------:R-:W-:Y:S02]  /*24d40*/  IMAD R4, R26.reuse, R9, R4 ;  /* 0x000000091a047224 */ /* 0x040fe400078e0204 */
[----:B------:R-:W-:Y:S01]  /*24d50*/  IMAD.MOV.U32 R13, RZ, RZ, R5 ;  /* 0x000000ffff0d7224 */ /* 0x000fe200078e0005 */
[----:B------:R-:W-:Y:S01]  /*24d60*/  ISETP.GT.U32.AND P2, PT, R26, R10, PT ;  /* 0x0000000a1a00720c */ /* 0x000fe20003f44070 */
[----:B------:R-:W-:-:S04]  /*24d70*/  IMAD.HI.U32 R7, R0, R6, RZ ;  /* 0x0000000600077227 */ /* 0x000fc800078e00ff */
[----:B------:R-:W-:Y:S01]  /*24d80*/  @!P4 IMAD.MOV R13, RZ, RZ, -R13 ;  /* 0x000000ffff0dc224 */ /* 0x000fe200078e0a0d */
[----:B------:R-:W-:Y:S01]  /*24d90*/  ISETP.GT.U32.AND P4, PT, R26, R4, PT ;  /* 0x000000041a00720c */ /* 0x000fe20003f84070 */
[----:B------:R-:W-:-:S04]  /*24da0*/  IMAD.MOV R7, RZ, RZ, -R7 ;  /* 0x000000ffff077224 */ /* 0x000fc800078e0a07 */
[----:B------:R-:W-:Y:S02]  /*24db0*/  IMAD R6, R26, R7, R6 ;  /* 0x000000071a067224 */ /* 0x000fe400078e0206 */
[--C-:B------:R-:W-:Y:S02]  /*24dc0*/  @!P1 IMAD.IADD R12, R12, 0x1, -R26.reuse ;  /* 0x000000010c0c9824 */ /* 0x100fe400078e0a1a */
[----:B------:R-:W-:Y:S01]  /*24dd0*/  @!P2 IMAD.IADD R10, R10, 0x1, -R26 ;  /* 0x000000010a0aa824 */ /* 0x000fe200078e0a1a */
[----:B------:R-:W-:-:S03]  /*24de0*/  ISETP.GT.U32.AND P1, PT, R26, R6, PT ;  /* 0x000000061a00720c */ /* 0x000fc60003f24070 */
[----:B------:R-:W-:Y:S01]  /*24df0*/  @!P4 IMAD.IADD R4, R4, 0x1, -R26 ;  /* 0x000000010404c824 */ /* 0x000fe200078e0a1a */
[----:B------:R-:W-:-:S09]  /*24e00*/  ISETP.GT.U32.AND P4, PT, R26, R10, PT ;  /* 0x0000000a1a00720c */ /* 0x000fd20003f84070 */
[----:B------:R-:W-:-:S04]  /*24e10*/  @!P1 IMAD.IADD R6, R6, 0x1, -R26 ;  /* 0x0000000106069824 */ /* 0x000fc800078e0a1a */
[----:B------:R-:W-:Y:S01]  /*24e20*/  @!P4 IMAD.IADD R10, R10, 0x1, -R26 ;  /* 0x000000010a0ac824 */ /* 0x000fe200078e0a1a */
[----:B------:R-:W-:Y:S01]  /*24e30*/  ISETP.GT.U32.AND P1, PT, R26, R6, PT ;  /* 0x000000061a00720c */ /* 0x000fe20003f24070 */
[----:B------:R0:W-:Y:S02]  /*24e40*/  STL [R1+0xec], R13 ;  /* 0x0000ec0d01007387 */ /* 0x0001e40000100800 */
[----:B0-----:R-:W-:-:S04]  /*24e50*/  IMAD.MOV.U32 R13, RZ, RZ, R12 ;  /* 0x000000ffff0d7224 */ /* 0x001fc800078e000c */
[----:B------:R-:W-:-:S06]  /*24e60*/  @!P3 IMAD.MOV R13, RZ, RZ, -R13 ;  /* 0x000000ffff0db224 */ /* 0x000fcc00078e0a0d */
[----:B------:R-:W-:Y:S01]  /*24e70*/  @!P1 IMAD.IADD R6, R6, 0x1, -R26 ;  /* 0x0000000106069824 */ /* 0x000fe200078e0a1a */
[----:B------:R0:W-:Y:S01]  /*24e80*/  STL [R1+0xe4], R13 ;  /* 0x0000e40d01007387 */ /* 0x0001e20000100800 */
[----:B----4-:R-:W-:-:S05]  /*24e90*/  IABS R2, R17 ;  /* 0x0000001100027213 */ /* 0x010fca0000000000 */
[----:B------:R-:W-:Y:S01]  /*24ea0*/  IMAD.HI.U32 R7, R0, R2, RZ ;  /* 0x0000000200077227 */ /* 0x000fe200078e00ff */
[----:B-----5:R-:W-:-:S03]  /*24eb0*/  IABS R8, R29 ;  /* 0x0000001d00087213 */ /* 0x020fc60000000000 */
[----:B------:R-:W-:Y:S02]  /*24ec0*/  IMAD.MOV R5, RZ, RZ, -R7 ;  /* 0x000000ffff057224 */ /* 0x000fe400078e0a07 */
[----:B------:R-:W-:-:S04]  /*24ed0*/  IMAD.HI.U32 R7, R0, R8, RZ ;  /* 0x0000000800077227 */ /* 0x000fc800078e00ff */
[----:B------:R-:W-:-:S04]  /*24ee0*/  IMAD.MOV R7, RZ, RZ, -R7 ;  /* 0x000000ffff077224 */ /* 0x000fc800078e0a07 */
[----:B------:R-:W-:-:S05]  /*24ef0*/  IMAD R8, R26, R7, R8 ;  /* 0x000000071a087224 */ /* 0x000fca00078e0208 */
[----:B------:R-:W-:Y:S02]  /*24f00*/  ISETP.GT.U32.AND P4, PT, R26, R8, PT ;  /* 0x000000081a00720c */ /* 0x000fe40003f84070 */
[----:B------:R-:W-:Y:S02]  /*24f10*/  ISETP.GE.AND P1, PT, R17, RZ, PT ;  /* 0x000000ff1100720c */ /* 0x000fe40003f26270 */
[----:B------:R-:W4:Y:S09]  /*24f20*/  LDL.LU R17, [R1+0xae4] ;  /* 0x000ae40001117983 */ /* 0x000f320000300800 */
[----:B------:R-:W-:Y:S01]  /*24f30*/  @!P4 IMAD.IADD R8, R8, 0x1, -R26 ;  /* 0x000000010808c824 */ /* 0x000fe200078e0a1a */
[----:B------:R-:W-:-:S02]  /*24f40*/  ISETP.GE.AND P4, PT, R29, RZ, PT ;  /* 0x000000ff1d00720c */ /* 0x000fc40003f86270 */
[----:B------:R-:W5:Y:S01]  /*24f50*/  LDL.LU R29, [R1+0xae8] ;  /* 0x000ae800011d7983 */ /* 0x000f620000300800 */
[C---:B------:R-:W-:Y:S01]  /*24f60*/  IMAD R2, R26.reuse, R5, R2 ;  /* 0x000000051a027224 */ /* 0x040fe200078e0202 */
[----:B------:R-:W-:-:S04]  /*24f70*/  ISETP.GT.U32.AND P3, PT, R26, R4, PT ;  /* 0x000000041a00720c */ /* 0x000fc80003f64070 */
[----:B------:R-:W-:-:S09]  /*24f80*/  ISETP.GT.U32.AND P2, PT, R26, R2, PT ;  /* 0x000000021a00720c */ /* 0x000fd20003f44070 */
[----:B------:R-:W-:-:S04]  /*24f90*/  @!P3 IMAD.IADD R4, R4, 0x1, -R26 ;  /* 0x000000010404b824 */ /* 0x000fc800078e0a1a */
[----:B------:R-:W-:-:S05]  /*24fa0*/  @!P2 IMAD.IADD R2, R2, 0x1, -R26 ;  /* 0x000000010202a824 */ /* 0x000fca00078e0a1a */
[----:B------:R-:W-:Y:S01]  /*24fb0*/  ISETP.GT.U32.AND P2, PT, R26, R2, PT ;  /* 0x000000021a00720c */ /* 0x000fe20003f44070 */
[----:B------:R-:W-:Y:S02]  /*24fc0*/  IMAD.MOV.U32 R14, RZ, RZ, R10 ;  /* 0x000000ffff0e7224 */ /* 0x000fe400078e000a */
[----:B------:R-:W-:Y:S02]  /*24fd0*/  @!P0 IMAD.MOV R4, RZ, RZ, -R4 ;  /* 0x000000ffff048224 */ /* 0x000fe400078e0a04 */
[----:B------:R-:W-:Y:S01]  /*24fe0*/  @!P6 IMAD.MOV R14, RZ, RZ, -R14 ;  /* 0x000000ffff0ee224 */ /* 0x000fe200078e0a0e */
[----:B--2---:R-:W-:-:S05]  /*24ff0*/  IABS R11, R22 ;  /* 0x00000016000b7213 */ /* 0x004fca0000000000 */
[----:B------:R-:W-:-:S04]  /*25000*/  IMAD.HI.U32 R5, R0, R11, RZ ;  /* 0x0000000b00057227 */ /* 0x000fc800078e00ff */
[----:B------:R-:W-:-:S04]  /*25010*/  IMAD.MOV R5, RZ, RZ, -R5 ;  /* 0x000000ffff057224 */ /* 0x000fc800078e0a05 */
[----:B------:R-:W-:Y:S01]  /*25020*/  IMAD R11, R26, R5, R11 ;  /* 0x000000051a0b7224 */ /* 0x000fe200078e020b */
[----:B---3--:R-:W-:-:S04]  /*25030*/  IABS R9, R18 ;  /* 0x0000001200097213 */ /* 0x008fc80000000000 */
[----:B------:R-:W-:Y:S02]  /*25040*/  ISETP.GT.U32.AND P3, PT, R26, R11, PT ;  /* 0x0000000b1a00720c */ /* 0x000fe40003f64070 */
[----:B------:R-:W-:Y:S01]  /*25050*/  IABS R7, R16 ;  /* 0x0000001000077213 */ /* 0x000fe20000000000 */
[----:B------:R-:W-:-:S04]  /*25060*/  IMAD.HI.U32 R5, R0, R9, RZ ;  /* 0x0000000900057227 */ /* 0x000fc800078e00ff */
[----:B0-----:R-:W-:Y:S01]  /*25070*/  IMAD.HI.U32 R13, R0, R7, RZ ;  /* 0x00000007000d7227 */ /* 0x001fe200078e00ff */
[----:B------:R-:W-:-:S03]  /*25080*/  IABS R12, R25 ;  /* 0x00000019000c7213 */ /* 0x000fc60000000000 */
[----:B------:R-:W-:Y:S02]  /*25090*/  IMAD.MOV R5, RZ, RZ, -R5 ;  /* 0x000000ffff057224 */ /* 0x000fe400078e0a05 */
[--C-:B------:R-:W-:Y:S02]  /*250a0*/  @!P3 IMAD.IADD R11, R11, 0x1, -R26.reuse ;  /* 0x000000010b0bb824 */ /* 0x100fe400078e0a1a */
[----:B------:R-:W-:Y:S02]  /*250b0*/  IMAD.MOV R13, RZ, RZ, -R13 ;  /* 0x000000ffff0d7224 */ /* 0x000fe400078e0a0d */
[C---:B------:R-:W-:Y:S01]  /*250c0*/  IMAD R9, R26.reuse, R5, R9 ;  /* 0x000000051a097224 */ /* 0x040fe200078e0209 */
[C---:B------:R-:W-:Y:S01]  /*250d0*/  ISETP.GT.U32.AND P0, PT, R26.reuse, R11, PT ;  /* 0x0000000b1a00720c */ /* 0x040fe20003f04070 */
[----:B------:R-:W-:Y:S01]  /*250e0*/  IMAD R7, R26, R13, R7 ;  /* 0x0000000d1a077224 */ /* 0x000fe200078e0207 */
[----:B------:R-:W-:Y:S01]  /*250f0*/  IABS R5, R21 ;  /* 0x0000001500057213 */ /* 0x000fe20000000000 */
[----:B------:R-:W-:-:S02]  /*25100*/  @!P2 IMAD.IADD R2, R2, 0x1, -R26 ;  /* 0x000000010202a824 */ /* 0x000fc400078e0a1a */
[----:B------:R-:W-:Y:S01]  /*25110*/  IMAD.HI.U32 R13, R0, R12, RZ ;  /* 0x0000000c000d7227 */ /* 0x000fe200078e00ff */
[----:B------:R-:W-:Y:S02]  /*25120*/  ISETP.GT.U32.AND P2, PT, R26, R9, PT ;  /* 0x000000091a00720c */ /* 0x000fe40003f44070 */
[----:B------:R-:W-:Y:S01]  /*25130*/  ISETP.GE.AND P3, PT, R22, RZ, PT ;  /* 0x000000ff1600720c */ /* 0x000fe20003f66270 */
[----:B------:R-:W-:Y:S01]  /*25140*/  IMAD.MOV R13, RZ, RZ, -R13 ;  /* 0x000000ffff0d7224 */ /* 0x000fe200078e0a0d */
[----:B------:R-:W2:Y:S01]  /*25150*/  LDL.LU R22, [R1+0xaec] ;  /* 0x000aec0001167983 */ /* 0x000ea20000300800 */
[----:B------:R-:W-:Y:S01]  /*25160*/  @!P1 IMAD.MOV R2, RZ, RZ, -R2 ;  /* 0x000000ffff029224 */ /* 0x000fe200078e0a02 */
[----:B------:R-:W-:Y:S01]  /*25170*/  ISETP.GT.U32.AND P1, PT, R26, R7, PT ;  /* 0x000000071a00720c */ /* 0x000fe20003f24070 */
[----:B------:R-:W-:Y:S01]  /*25180*/  IMAD.HI.U32 R10, R0, R5, RZ ;  /* 0x00000005000a7227 */ /* 0x000fe200078e00ff */
[----:B------:R-:W-:Y:S04]  /*25190*/  STL [R1+0xb8], R14 ;  /* 0x0000b80e01007387 */ /* 0x000fe80000100800 */
[----:B------:R0:W-:Y:S01]  /*251a0*/  STL [R1+0xb4], R4 ;  /* 0x0000b40401007387 */ /* 0x0001e20000100800 */
[----:B------:R-:W-:-:S02]  /*251b0*/  IMAD.MOV R10, RZ, RZ, -R10 ;  /* 0x000000ffff0a7224 */ /* 0x000fc400078e0a0a */
[----:B------:R-:W-:Y:S02]  /*251c0*/  @!P0 IMAD.IADD R11, R11, 0x1, -R26 ;  /* 0x000000010b0b8824 */ /* 0x000fe400078e0a1a */
[----:B0-----:R-:W-:Y:S02]  /*251d0*/  IMAD.MOV.U32 R4, RZ, RZ, R6 ;  /* 0x000000ffff047224 */ /* 0x001fe400078e0006 */
[C---:B------:R-:W-:Y:S02]  /*251e0*/  IMAD R6, R26.reuse, R13, R12 ;  /* 0x0000000d1a067224 */ /* 0x040fe400078e020c */
[----:B------:R-:W-:-:S03]  /*251f0*/  IMAD R5, R26, R10, R5 ;  /* 0x0000000a1a057224 */ /* 0x000fc600078e0205 */
[C---:B------:R-:W-:Y:S01]  /*25200*/  ISETP.GT.U32.AND P0, PT, R26.reuse, R6, PT ;  /* 0x000000061a00720c */ /* 0x040fe20003f04070 */
[--C-:B------:R-:W-:Y:S01]  /*25210*/  @!P2 IMAD.IADD R9, R9, 0x1, -R26.reuse ;  /* 0x000000010909a824 */ /* 0x100fe200078e0a1a */
[C---:B------:R-:W-:Y:S01]  /*25220*/  ISETP.GT.U32.AND P2, PT, R26.reuse, R8, PT ;  /* 0x000000081a00720c */ /* 0x040fe20003f44070 */
[----:B------:R-:W-:Y:S01]  /*25230*/  @!P1 IMAD.IADD R7, R7, 0x1, -R26 ;  /* 0x0000000107079824 */ /* 0x000fe200078e0a1a */
[C---:B------:R-:W-:Y:S02]  /*25240*/  ISETP.GT.U32.AND P1, PT, R26.reuse, R5, PT ;  /* 0x000000051a00720c */ /* 0x040fe40003f24070 */
[----:B------:R-:W-:-:S07]  /*25250*/  ISETP.GT.U32.AND P6, PT, R26, R9, PT ;  /* 0x000000091a00720c */ /* 0x000fce0003fc4070 */
[--C-:B------:R-:W-:Y:S01]  /*25260*/  @!P0 IMAD.IADD R6, R6, 0x1, -R26.reuse ;  /* 0x0000000106068824 */ /* 0x100fe200078e0a1a */
[----:B------:R-:W-:Y:S01]  /*25270*/  ISETP.GT.U32.AND P0, PT, R26, R7, PT ;  /* 0x000000071a00720c */ /* 0x000fe20003f04070 */
[--C-:B------:R-:W-:Y:S02]  /*25280*/  @!P2 IMAD.IADD R8, R8, 0x1, -R26.reuse ;  /* 0x000000010808a824 */ /* 0x100fe400078e0a1a */
[----:B------:R-:W-:Y:S01]  /*25290*/  @!P1 IMAD.IADD R5, R5, 0x1, -R26 ;  /* 0x0000000105059824 */ /* 0x000fe200078e0a1a */
[----:B------:R-:W-:Y:S01]  /*252a0*/  ISETP.GT.U32.AND P1, PT, R26, R6, PT ;  /* 0x000000061a00720c */ /* 0x000fe20003f24070 */
[----:B------:R-:W-:Y:S01]  /*252b0*/  @!P5 IMAD.MOV R4, RZ, RZ, -R4 ;  /* 0x000000ffff04d224 */ /* 0x000fe200078e0a04 */
[----:B------:R-:W-:Y:S01]  /*252c0*/  ISETP.GE.AND P5, PT, R18, RZ, PT ;  /* 0x000000ff1200720c */ /* 0x000fe20003fa6270 */
[----:B------:R-:W-:Y:S01]  /*252d0*/  IMAD.MOV.U32 R12, RZ, RZ, R8 ;  /* 0x000000ffff0c7224 */ /* 0x000fe200078e0008 */
[----:B------:R-:W-:Y:S01]  /*252e0*/  ISETP.GE.AND P2, PT, R16, RZ, PT ;  /* 0x000000ff1000720c */ /* 0x000fe20003f46270 */
[----:B------:R-:W-:Y:S01]  /*252f0*/  @!P6 IMAD.IADD R9, R9, 0x1, -R26 ;  /* 0x000000010909e824 */ /* 0x000fe200078e0a1a */
[----:B------:R-:W-:Y:S01]  /*25300*/  ISETP.GE.AND P6, PT, R25, RZ, PT ;  /* 0x000000ff1900720c */ /* 0x000fe20003fc6270 */
[----:B------:R-:W-:Y:S01]  /*25310*/  @!P4 IMAD.MOV R12, RZ, RZ, -R12 ;  /* 0x000000ffff0cc224 */ /* 0x000fe200078e0a0c */
[----:B------:R-:W-:Y:S01]  /*25320*/  STL [R1+0xb0], R4 ;  /* 0x0000b00401007387 */ /* 0x000fe20000100800 */
[----:B------:R-:W-:-:S02]  /*25330*/  @!P3 IMAD.MOV R11, RZ, RZ, -R11 ;  /* 0x000000ffff0bb224 */ /* 0x000fc400078e0a0b */
[--C-:B------:R-:W-:Y:S01]  /*25340*/  @!P0 IMAD.IADD R7, R7, 0x1, -R26.reuse ;  /* 0x0000000107078824 */ /* 0x100fe200078e0a1a */
[----:B------:R-:W-:Y:S04]  /*25350*/  STL [R1+0xac], R2 ;  /* 0x0000ac0201007387 */ /* 0x000fe80000100800 */
[----:B------:R-:W3:Y:S04]  /*25360*/  LDL.LU R25, [R1+0xaf0] ;  /* 0x000af00001197983 */ /* 0x000ee80000300800 */
[----:B------:R-:W3:Y:S04]  /*25370*/  LDL.LU R16, [R1+0xaf4] ;  /* 0x000af40001107983 */ /* 0x000ee80000300800 */
[----:B------:R-:W-:Y:S01]  /*25380*/  STL [R1+0x78], R12 ;  /* 0x0000780c01007387 */ /* 0x000fe20000100800 */
[----:B------:R-:W-:-:S03]  /*25390*/  @!P1 IMAD.IADD R6, R6, 0x1, -R26 ;  /* 0x0000000106069824 */ /* 0x000fc600078e0a1a */
[----:B------:R0:W-:Y:S01]  /*253a0*/  STL [R1+0x80], R11 ;  /* 0x0000800b01007387 */ /* 0x0001e20000100800 */
[----:B------:R-:W-:Y:S01]  /*253b0*/  @!P5 IMAD.MOV R9, RZ, RZ, -R9 ;  /* 0x000000ffff09d224 */ /* 0x000fe200078e0a09 */
[----:B------:R-:W-:Y:S01]  /*253c0*/  ISETP.GE.AND P4, PT, R21, RZ, PT ;  /* 0x000000ff1500720c */ /* 0x000fe20003f86270 */
[----:B------:R-:W-:Y:S02]  /*253d0*/  IMAD.MOV.U32 R21, RZ, RZ, R20 ;  /* 0x000000ffff157224 */ /* 0x000fe400078e0014 */
[----:B------:R-:W-:Y:S01]  /*253e0*/  @!P6 IMAD.MOV R6, RZ, RZ, -R6 ;  /* 0x000000ffff06e224 */ /* 0x000fe200078e0a06 */
[----:B------:R-:W3:Y:S01]  /*253f0*/  LDL R20, [R1+0xaf8] ;  /* 0x000af80001147983 */ /* 0x000ee20000100800 */
[----:B0-----:R-:W-:-:S04]  /*25400*/  IMAD.MOV.U32 R11, RZ, RZ, R7 ;  /* 0x000000ffff0b7224 */ /* 0x001fc800078e0007 */
[----:B------:R-:W-:Y:S01]  /*25410*/  @!P2 IMAD.MOV R11, RZ, RZ, -R11 ;  /* 0x000000ffff0ba224 */ /* 0x000fe200078e0a0b */
[----:B------:R0:W-:Y:S04]  /*25420*/  STL [R1+0x98], R9 ;  /* 0x0000980901007387 */ /* 0x0001e80000100800 */
[----:B------:R1:W-:Y:S01]  /*25430*/  STL [R1+0x9c], R11 ;  /* 0x00009c0b01007387 */ /* 0x0003e20000100800 */
[----:B-----5:R-:W-:Y:S02]  /*25440*/  IABS R4, R29 ;  /* 0x0000001d00047213 */ /* 0x020fe40000000000 */
[----:B------:R-:W-:Y:S02]  /*25450*/  ISETP.GE.AND P2, PT, R29, RZ, PT ;  /* 0x000000ff1d00720c */ /* 0x000fe40003f46270 */
[----:B------:R-:W5:Y:S04]  /*25460*/  LDL.LU R29, [R1+0xb0c] ;  /* 0x000b0c00011d7983 */ /* 0x000f680000300800 */
[----:B------:R1:W-:Y:S04]  /*25470*/  STL [R1+0xa0], R6 ;  /* 0x0000a00601007387 */ /* 0x0003e80000100800 */
[----:B------:R-:W1:Y:S04]  /*25480*/  LDL R18, [R1+0xb04] ;  /* 0x000b040001127983 */ /* 0x000e680000100800 */
[----:B------:R-:W5:Y:S01]  /*25490*/  LDL R19, [R1+0xb00] ;  /* 0x000b000001137983 */ /* 0x000f620000100800 */
[----:B----4-:R-:W-:-:S05]  /*254a0*/  IABS R15, R17 ;  /* 0x00000011000f7213 */ /* 0x010fca0000000000 */
[----:B------:R-:W-:-:S04]  /*254b0*/  IMAD.HI.U32 R8, R0, R15, RZ ;  /* 0x0000000f00087227 */ /* 0x000fc800078e00ff */
[----:B------:R-:W-:-:S04]  /*254c0*/  IMAD.MOV R8, RZ, RZ, -R8 ;  /* 0x000000ffff087224 */ /* 0x000fc800078e0a08 */
[----:B------:R-:W-:-:S05]  /*254d0*/  IMAD R15, R26, R8, R15 ;  /* 0x000000081a0f7224 */ /* 0x000fca00078e020f */
[----:B------:R-:W-:Y:S02]  /*254e0*/  ISETP.GT.U32.AND P0, PT, R26, R15, PT ;  /* 0x0000000f1a00720c */ /* 0x000fe40003f04070 */
[----:B------:R-:W-:Y:S02]  /*254f0*/  ISETP.GE.AND P5, PT, R17, RZ, PT ;  /* 0x000000ff1100720c */ /* 0x000fe40003fa6270 */
[----:B------:R-:W4:Y:S09]  /*25500*/  LDL R17, [R1+0xb08] ;  /* 0x000b080001117983 */ /* 0x000f320000100800 */
[----:B------:R-:W-:-:S05]  /*25510*/  @!P0 IMAD.IADD R15, R15, 0x1, -R26 ;  /* 0x000000010f0f8824 */ /* 0x000fca00078e0a1a */
[----:B------:R-:W-:-:S13]  /*25520*/  ISETP.GT.U32.AND P0, PT, R26, R15, PT ;  /* 0x0000000f1a00720c */ /* 0x000fda0003f04070 */
[----:B------:R-:W-:Y:S01]  /*25530*/  @!P0 IMAD.IADD R15, R15, 0x1, -R26 ;  /* 0x000000010f0f8824 */ /* 0x000fe200078e0a1a */
[----:B--2---:R-:W-:Y:S02]  /*25540*/  IABS R2, R22 ;  /* 0x0000001600027213 */ /* 0x004fe40000000000 */
[----:B------:R-:W-:Y:S02]  /*25550*/  ISETP.GE.AND P6, PT, R22, RZ, PT ;  /* 0x000000ff1600720c */ /* 0x000fe40003fc6270 */
[----:B---3--:R-:W-:-:S05]  /*25560*/  IABS R13, R16 ;  /* 0x00000010000d7213 */ /* 0x008fca0000000000 */
[----:B0-----:R-:W-:-:S04]  /*25570*/  IMAD.HI.U32 R9, R0, R13, RZ ;  /* 0x0000000d00097227 */ /* 0x001fc800078e00ff */
[----:B------:R-:W-:-:S04]  /*25580*/  IMAD.MOV R9, RZ, RZ, -R9 ;  /* 0x000000ffff097224 */ /* 0x000fc800078e0a09 */
[----:B------:R-:W-:Y:S01]  /*25590*/  IMAD R13, R26, R9, R13 ;  /* 0x000000091a0d7224 */ /* 0x000fe200078e020d */
[----:B------:R-:W-:Y:S02]  /*255a0*/  IABS R14, R25 ;  /* 0x00000019000e7213 */ /* 0x000fe40000000000 */
[----:B------:R-:W-:Y:S02]  /*255b0*/  ISETP.GE.AND P0, PT, R25, RZ, PT ;  /* 0x000000ff1900720c */ /* 0x000fe40003f06270 */
[----:B------:R-:W-:Y:S01]  /*255c0*/  IABS R12, R20 ;  /* 0x00000014000c7213 */ /* 0x000fe20000000000 */
[----:B------:R-:W2:Y:S01]  /*255d0*/  LDL.LU R25, [R1+0xb10] ;  /* 0x000b100001197983 */ /* 0x000ea20000300800 */
[----:B------:R-:W-:-:S03]  /*255e0*/  IMAD.MOV.U32 R20, RZ, RZ, R24 ;  /* 0x000000ffff147224 */ /* 0x000fc600078e0018 */
[----:B------:R-:W3:Y:S04]  /*255f0*/  LDL.LU R22, [R1+0xb14] ;  /* 0x000b140001167983 */ /* 0x000ee80000300800 */
[----:B------:R-:W2:Y:S01]  /*25600*/  LDL.LU R24, [R1+0xb18] ;  /* 0x000b180001187983 */ /* 0x000ea20000300800 */
[----:B-1----:R-:W-:Y:S02]  /*25610*/  IABS R11, R18 ;  /* 0x00000012000b7213 */ /* 0x002fe40000000000 */
[----:B-----5:R-:W-:-:S03]  /*25620*/  IABS R9, R19 ;  /* 0x0000001300097213 */ /* 0x020fc60000000000 */
[----:B------:R-:W-:-:S04]  /*25630*/  IMAD.HI.U32 R19, R0, R11, RZ ;  /* 0x0000000b00137227 */ /* 0x000fc800078e00ff */
[----:B------:R-:W-:-:S04]  /*25640*/  IMAD.MOV R19, RZ, RZ, -R19 ;  /* 0x000000ffff137224 */ /* 0x000fc800078e0a13 */
[----:B------:R-:W-:Y:S02]  /*25650*/  IMAD R11, R26, R19, R11 ;  /* 0x000000131a0b7224 */ /* 0x000fe400078e020b */
[----:B------:R-:W5:Y:S01]  /*25660*/  LDL.LU R19, [R1+0xaf8] ;  /* 0x000af80001137983 */ /* 0x000f620000300800 */
[----:B------:R-:W-:-:S04]  /*25670*/  IMAD.HI.U32 R10, R0, R4, RZ ;  /* 0x00000004000a7227 */ /* 0x000fc800078e00ff */
[----:B------:R-:W-:Y:S02]  /*25680*/  IMAD.MOV R10, RZ, RZ, -R10 ;  /* 0x000000ffff0a7224 */ /* 0x000fe400078e0a0a */
[----:B------:R-:W-:-:S04]  /*25690*/  IMAD.HI.U32 R6, R0, R14, RZ ;  /* 0x0000000e00067227 */ /* 0x000fc800078e00ff */
[----:B------:R-:W-:Y:S01]  /*256a0*/  IMAD R4, R26, R10, R4 ;  /* 0x0000000a1a047224 */ /* 0x000fe200078e0204 */
[----:B------:R-:W-:Y:S01]  /*256b0*/  IABS R7, R21 ;  /* 0x0000001500077213 */ /* 0x000fe20000000000 */
[----:B------:R-:W-:-:S03]  /*256c0*/  IMAD.MOV R6, RZ, RZ, -R6 ;  /* 0x000000ffff067224 */ /* 0x000fc600078e0a06 */
[C---:B------:R-:W-:Y:S01]  /*256d0*/  ISETP.GT.U32.AND P1, PT, R26.reuse, R4, PT ;  /* 0x000000041a00720c */ /* 0x040fe20003f24070 */
[----:B------:R-:W-:Y:S02]  /*256e0*/  IMAD R14, R26, R6, R14 ;  /* 0x000000061a0e7224 */ /* 0x000fe400078e020e */
[----:B------:R-:W-:-:S04]  /*256f0*/  IMAD.HI.U32 R6, R0, R7, RZ ;  /* 0x0000000700067227 */ /* 0x000fc800078e00ff */
[----:B------:R-:W-:Y:S01]  /*25700*/  IMAD.MOV R6, RZ, RZ, -R6 ;  /* 0x000000ffff067224 */ /* 0x000fe200078e0a06 */
[----:B------:R-:W-:-:S03]  /*25710*/  ISETP.GT.U32.AND P3, PT, R26, R5, PT ;  /* 0x000000051a00720c */ /* 0x000fc60003f64070 */
[----:B------:R-:W-:Y:S02]  /*25720*/  IMAD R7, R26, R6, R7 ;  /* 0x000000061a077224 */ /* 0x000fe400078e0207 */
[----:B------:R-:W-:Y:S01]  /*25730*/  @!P1 IMAD.IADD R4, R4, 0x1, -R26 ;  /* 0x0000000104049824 */ /* 0x000fe200078e0a1a */
[----:B----4-:R-:W-:-:S04]  /*25740*/  IABS R6, R17 ;  /* 0x0000001100067213 */ /* 0x010fc80000000000 */
[----:B------:R-:W-:Y:S01]  /*25750*/  ISETP.GT.U32.AND P1, PT, R26, R4, PT ;  /* 0x000000041a00720c */ /* 0x000fe20003f24070 */
[----:B------:R-:W-:Y:S01]  /*25760*/  IMAD.HI.U32 R18, R0, R6, RZ ;  /* 0x0000000600127227 */ /* 0x000fe200078e00ff */
[----:B------:R-:W-:-:S03]  /*25770*/  IABS R10, R29 ;  /* 0x0000001d000a7213 */ /* 0x000fc60000000000 */
[----:B------:R-:W-:Y:S02]  /*25780*/  IMAD.MOV R18, RZ, RZ, -R18 ;  /* 0x000000ffff127224 */ /* 0x000fe400078e0a12 */
[----:B------:R-:W-:Y:S02]  /*25790*/  @!P3 IMAD.IADD R5, R5, 0x1, -R26 ;  /* 0x000000010505b824 */ /* 0x000fe400078e0a1a */
[----:B------:R-:W-:Y:S02]  /*257a0*/  IMAD R6, R26, R18, R6 ;  /* 0x000000121a067224 */ /* 0x000fe400078e0206 */
[----:B------:R-:W-:-:S04]  /*257b0*/  IMAD.HI.U32 R17, R0, R10, RZ ;  /* 0x0000000a00117227 */ /* 0x000fc800078e00ff */
[----:B------:R-:W-:Y:S02]  /*257c0*/  @!P1 IMAD.IADD R4, R4, 0x1, -R26 ;  /* 0x0000000104049824 */ /* 0x000fe400078e0a1a */
[----:B------:R-:W-:Y:S02]  /*257d0*/  @!P4 IMAD.MOV R5, RZ, RZ, -R5 ;  /* 0x000000ffff05c224 */ /* 0x000fe400078e0a05 */
[----:B------:R-:W-:Y:S02]  /*257e0*/  IMAD.MOV R17, RZ, RZ, -R17 ;  /* 0x000000ffff117224 */ /* 0x000fe400078e0a11 */
[----:B------:R-:W-:Y:S01]  /*257f0*/  @!P2 IMAD.MOV R4, RZ, RZ, -R4 ;  /* 0x000000ffff04a224 */ /* 0x000fe200078e0a04 */
[----:B------:R-:W-:Y:S01]  /*25800*/  STL [R1+0x60], R5 ;  /* 0x0000600501007387 */ /* 0x000fe20000100800 */
[----:B------:R-:W-:Y:S02]  /*25810*/  IMAD R10, R26, R17, R10 ;  /* 0x000000111a0a7224 */ /* 0x000fe400078e020a */
[----:B------:R-:W-:-:S04]  /*25820*/  IMAD.HI.U32 R8, R0, R2, RZ ;  /* 0x0000000200087227 */ /* 0x000fc800078e00ff */
[----:B------:R-:W-:-:S04]  /*25830*/  IMAD.MOV R8, RZ, RZ, -R8 ;  /* 0x000000ffff087224 */ /* 0x000fc800078e0a08 */
[----:B------:R-:W-:-:S05]  /*25840*/  IMAD R2, R26, R8, R2 ;  /* 0x000000081a027224 */ /* 0x000fca00078e0202 */
[----:B------:R-:W-:Y:S01]  /*25850*/  ISETP.GT.U32.AND P3, PT, R26, R2, PT ;  /* 0x000000021a00720c */ /* 0x000fe20003f64070 */
[----:B-----5:R-:W-:Y:S02]  /*25860*/  IMAD.MOV.U32 R18, RZ, RZ, R19 ;  /* 0x000000ffff127224 */ /* 0x020fe400078e0013 */
[----:B------:R-:W-:-:S04]  /*25870*/  IMAD.MOV.U32 R19, RZ, RZ, R15 ;  /* 0x000000ffff137224 */ /* 0x000fc800078e000f */
[----:B------:R-:W-:-:S05]  /*25880*/  @!P5 IMAD.MOV R19, RZ, RZ, -R19 ;  /* 0x000000ffff13d224 */ /* 0x000fca00078e0a13 */
[----:B------:R0:W-:Y:S04]  /*25890*/  STL [R1+0x24], R19 ;  /* 0x0000241301007387 */ /* 0x0001e80000100800 */
[----:B------:R1:W-:Y:S04]  /*258a0*/  STL [R1+0x20], R4 ;  /* 0x0000200401007387 */ /* 0x0003e80000100800 */
[----:B------:R-:W4:Y:S01]  /*258b0*/  LDL.LU R17, [R1+0xb00] ;  /* 0x000b000001117983 */ /* 0x000f220000300800 */
[----:B------:R-:W-:Y:S01]  /*258c0*/  ISETP.GT.U32.AND P1, PT, R26, R14, PT ;  /* 0x0000000e1a00720c */ /* 0x000fe20003f24070 */
[----:B------:R-:W-:-:S04]  /*258d0*/  IMAD.HI.U32 R8, R0, R12, RZ ;  /* 0x0000000c00087227 */ /* 0x000fc800078e00ff */
[----:B------:R-:W-:Y:S02]  /*258e0*/  @!P3 IMAD.IADD R2, R2, 0x1, -R26 ;  /* 0x000000010202b824 */ /* 0x000fe400078e0a1a */
[----:B------:R-:W-:-:S03]  /*258f0*/  IMAD.MOV R8, RZ, RZ, -R8 ;  /* 0x000000ffff087224 */ /* 0x000fc600078e0a08 */
[C---:B------:R-:W-:Y:S01]  /*25900*/  ISETP.GT.U32.AND P3, PT, R26.reuse, R2, PT ;  /* 0x000000021a00720c */ /* 0x040fe20003f64070 */
[----:B------:R-:W-:Y:S02]  /*25910*/  IMAD R12, R26, R8, R12 ;  /* 0x000000081a0c7224 */ /* 0x000fe400078e020c */
[----:B------:R-:W-:Y:S02]  /*25920*/  @!P1 IMAD.IADD R14, R14, 0x1, -R26 ;  /* 0x000000010e0e9824 */ /* 0x000fe400078e0a1a */
[----:B------:R-:W-:Y:S01]  /*25930*/  IMAD.HI.U32 R8, R0, R9, RZ ;  /* 0x0000000900087227 */ /* 0x000fe200078e00ff */
[----:B------:R-:W-:-:S03]  /*25940*/  ISETP.GT.U32.AND P1, PT, R26, R12, PT ;  /* 0x0000000c1a00720c */ /* 0x000fc60003f24070 */
[----:B------:R-:W-:-:S04]  /*25950*/  IMAD.MOV R8, RZ, RZ, -R8 ;  /* 0x000000ffff087224 */ /* 0x000fc800078e0a08 */
[----:B------:R-:W-:Y:S01]  /*25960*/  @!P3 IMAD.IADD R2, R2, 0x1, -R26 ;  /* 0x000000010202b824 */ /* 0x000fe200078e0a1a */
[C---:B------:R-:W-:Y:S01]  /*25970*/  ISETP.GT.U32.AND P3, PT, R26.reuse, R13, PT ;  /* 0x0000000d1a00720c */ /* 0x040fe20003f64070 */
[----:B------:R-:W-:-:S04]  /*25980*/  IMAD R9, R26, R8, R9 ;  /* 0x000000081a097224 */ /* 0x000fc800078e0209 */
[----:B------:R-:W-:Y:S01]  /*25990*/  @!P1 IMAD.IADD R12, R12, 0x1, -R26 ;  /* 0x000000010c0c9824 */ /* 0x000fe200078e0a1a */
[----:B------:R-:W-:-:S07]  /*259a0*/  ISETP.GT.U32.AND P1, PT, R26, R9, PT ;  /* 0x000000091a00720c */ /* 0x000fce0003f24070 */
[----:B------:R-:W-:Y:S01]  /*259b0*/  @!P3 IMAD.IADD R13, R13, 0x1, -R26 ;  /* 0x000000010d0db824 */ /* 0x000fe200078e0a1a */
[----:B------:R-:W-:-:S05]  /*259c0*/  ISETP.GT.U32.AND P3, PT, R26, R7, PT ;  /* 0x000000071a00720c */ /* 0x000fca0003f64070 */
[----:B------:R-:W-:Y:S01]  /*259d0*/  @!P1 IMAD.IADD R9, R9, 0x1, -R26 ;  /* 0x0000000109099824 */ /* 0x000fe200078e0a1a */
[C---:B------:R-:W-:Y:S02]  /*259e0*/  ISETP.GT.U32.AND P1, PT, R26.reuse, R14, PT ;  /* 0x0000000e1a00720c */ /* 0x040fe40003f24070 */
[C---:B------:R-:W-:Y:S02]  /*259f0*/  ISETP.GT.U32.AND P4, PT, R26.reuse, R13, PT ;  /* 0x0000000d1a00720c */ /* 0x040fe40003f84070 */
[----:B------:R-:W-:-:S03]  /*25a00*/  ISETP.GT.U32.AND P2, PT, R26, R12, PT ;  /* 0x0000000c1a00720c */ /* 0x000fc60003f44070 */
[----:B------:R-:W-:-:S05]  /*25a10*/  @!P3 IMAD.IADD R7, R7, 0x1, -R26 ;  /* 0x000000010707b824 */ /* 0x000fca00078e0a1a */
[----:B------:R-:W-:Y:S01]  /*25a20*/  ISETP.GT.U32.AND P5, PT, R26, R7, PT ;  /* 0x000000071a00720c */ /* 0x000fe20003fa4070 */
[----:B------:R-:W-:Y:S01]  /*25a30*/  @!P1 IMAD.IADD R14, R14, 0x1, -R26 ;  /* 0x000000010e0e9824 */ /* 0x000fe200078e0a1a */
[C---:B------:R-:W-:Y:S01]  /*25a40*/  ISETP.GT.U32.AND P1, PT, R26.reuse, R11, PT ;  /* 0x0000000b1a00720c */ /* 0x040fe20003f24070 */
[----:B------:R-:W-:Y:S02]  /*25a50*/  @!P6 IMAD.MOV R2, RZ, RZ, -R2 ;  /* 0x000000ffff02e224 */ /* 0x000fe400078e0a02 */
[----:B------:R-:W-:Y:S02]  /*25a60*/  IMAD.MOV.U32 R15, RZ, RZ, R18 ;  /* 0x000000ffff0f7224 */ /* 0x000fe400078e0012 */
[----:B0-----:R-:W-:Y:S02]  /*25a70*/  IMAD.MOV.U32 R19, RZ, RZ, R21 ;  /* 0x000000ffff137224 */ /* 0x001fe400078e0015 */
[--C-:B------:R-:W-:Y:S01]  /*25a80*/  @!P4 IMAD.IADD R13, R13, 0x1, -R26.reuse ;  /* 0x000000010d0dc824 */ /* 0x100fe200078e0a1a */
[----:B------:R-:W-:Y:S01]  /*25a90*/  ISETP.GT.U32.AND P4, PT, R26, R6, PT ;  /* 0x000000061a00720c */ /* 0x000fe20003f84070 */
[--C-:B------:R-:W-:Y:S01]  /*25aa0*/  @!P2 IMAD.IADD R12, R12, 0x1, -R26.reuse ;  /* 0x000000010c0ca824 */ /* 0x100fe200078e0a1a */
[----:B------:R-:W-:Y:S01]  /*25ab0*/  ISETP.GT.U32.AND P2, PT, R26, R10, PT ;  /* 0x0000000a1a00720c */ /* 0x000fe20003f44070 */
[----:B------:R0:W-:Y:S01]  /*25ac0*/  STL [R1+0x1c], R2 ;  /* 0x00001c0201007387 */ /* 0x0001e20000100800 */
[--C-:B------:R-:W-:Y:S01]  /*25ad0*/  @!P5 IMAD.IADD R7, R7, 0x1, -R26.reuse ;  /* 0x000000010707d824 */ /* 0x100fe200078e0a1a */
[----:B------:R-:W-:Y:S01]  /*25ae0*/  ISETP.GE.AND P5, PT, R15, RZ, PT ;  /* 0x000000ff0f00720c */ /* 0x000fe20003fa6270 */
[----:B------:R-:W-:Y:S01]  /*25af0*/  @!P1 IMAD.IADD R11, R11, 0x1, -R26 ;  /* 0x000000010b0b9824 */ /* 0x000fe200078e0a1a */
[----:B------:R-:W5:Y:S01]  /*25b00*/  LDL.LU R18, [R1+0xb04] ;  /* 0x000b040001127983 */ /* 0x000f620000300800 */
[----:B------:R-:W-:-:S03]  /*25b10*/  ISETP.GE.AND P1, PT, R19, RZ, PT ;  /* 0x000000ff1300720c */ /* 0x000fc60003f26270 */
[----:B------:R-:W5:Y:S04]  /*25b20*/  LDL.LU R21, [R1+0xb1c] ;  /* 0x000b1c0001157983 */ /* 0x000f680000300800 */
[----:B------:R-:W5:Y:S01]  /*25b30*/  LDL.LU R19, [R1+0xb08] ;  /* 0x000b080001137983 */ /* 0x000f620000300800 */
[----:B------:R-:W-:Y:S02]  /*25b40*/  ISETP.GT.U32.AND P6, PT, R26, R9, PT ;  /* 0x000000091a00720c */ /* 0x000fe40003fc4070 */
[----:B------:R-:W-:Y:S01]  /*25b50*/  ISETP.GE.AND P3, PT, R16, RZ, PT ;  /* 0x000000ff1000720c */ /* 0x000fe20003f66270 */
[--C-:B------:R-:W-:Y:S02]  /*25b60*/  @!P4 IMAD.IADD R6, R6, 0x1, -R26.reuse ;  /* 0x000000010606c824 */ /* 0x100fe400078e0a1a */
[----:B------:R-:W-:-:S02]  /*25b70*/  @!P2 IMAD.IADD R10, R10, 0x1, -R26 ;  /* 0x000000010a0aa824 */ /* 0x000fc400078e0a1a */
[----:B------:R-:W-:-:S03]  /*25b80*/  @!P5 IMAD.MOV R12, RZ, RZ, -R12 ;  /* 0x000000ffff0cd224 */ /* 0x000fc600078e0a0c */
[----:B------:R-:W-:Y:S01]  /*25b90*/  ISETP.GT.U32.AND P5, PT, R26, R10, PT ;  /* 0x0000000a1a00720c */ /* 0x000fe20003fa4070 */
[----:B------:R-:W-:Y:S02]  /*25ba0*/  @!P0 IMAD.MOV R14, RZ, RZ, -R14 ;  /* 0x000000ffff0e8224 */ /* 0x000fe400078e0a0e */
[----:B------:R-:W-:Y:S02]  /*25bb0*/  @!P6 IMAD.IADD R9, R9, 0x1, -R26 ;  /* 0x000000010909e824 */ /* 0x000fe400078e0a1a */
[----:B------:R-:W-:Y:S01]  /*25bc0*/  @!P3 IMAD.MOV R13, RZ, RZ, -R13 ;  /* 0x000000ffff0db224 */ /* 0x000fe200078e0a0d */
[----:B---3--:R-:W-:Y:S01]  /*25bd0*/  IABS R5, R22 ;  /* 0x0000001600057213 */ /* 0x008fe20000000000 */
[----:B------:R-:W-:Y:S01]  /*25be0*/  @!P1 IMAD.MOV R7, RZ, RZ, -R7 ;  /* 0x000000ffff079224 */ /* 0x000fe200078e0a07 */
[----:B------:R-:W-:Y:S01]  /*25bf0*/  STL [R1+0x18], R14 ;  /* 0x0000180e01007387 */ /* 0x000fe20000100800 */
[----:B--2---:R-:W-:-:S03]  /*25c00*/  IABS R8, R25 ;  /* 0x0000001900087213 */ /* 0x004fc60000000000 */
[----:B------:R-:W-:Y:S01]  /*25c10*/  STL [R1+0x14], R13 ;  /* 0x0000140d01007387 */ /* 0x000fe20000100800 */
[----:B------:R-:W-:Y:S01]  /*25c20*/  @!P5 IMAD.IADD R10, R10, 0x1, -R26 ;  /* 0x000000010a0ad824 */ /* 0x000fe200078e0a1a */
[----:B------:R-:W-:Y:S02]  /*25c30*/  ISETP.GE.AND P5, PT, R25, RZ, PT ;  /* 0x000000ff1900720c */ /* 0x000fe40003fa6270 */
[----:B------:R-:W-:Y:S01]  /*25c40*/  STL [R1+0x10], R12 ;  /* 0x0000100c01007387 */ /* 0x000fe20000100800 */
[----:B------:R-:W-:-:S03]  /*25c50*/  IMAD.HI.U32 R15, R0, R5, RZ ;  /* 0x00000005000f7227 */ /* 0x000fc600078e00ff */
[----:B------:R2:W-:Y:S01]  /*25c60*/  STL [R1+0x756c], R7 ;  /* 0x00756c0701007387 */ /* 0x0005e20000100800 */
[----:B------:R-:W-:-:S04]  /*25c70*/  IMAD.MOV R15, RZ, RZ, -R15 ;  /* 0x000000ffff0f7224 */ /* 0x000fc800078e0a0f */
[----:B------:R-:W-:-:S05]  /*25c80*/  IMAD R5, R26, R15, R5 ;  /* 0x0000000f1a057224 */ /* 0x000fca00078e0205 */
[----:B------:R-:W-:Y:S02]  /*25c90*/  ISETP.GT.U32.AND P1, PT, R26, R5, PT ;  /* 0x000000051a00720c */ /* 0x000fe40003f24070 */
[----:B-1----:R-:W-:-:S11]  /*25ca0*/  IABS R4, R24 ;  /* 0x0000001800047213 */ /* 0x002fd60000000000 */
[----:B------:R-:W-:Y:S01]  /*25cb0*/  @!P1 IMAD.IADD R5, R5, 0x1, -R26 ;  /* 0x0000000105059824 */ /* 0x000fe200078e0a1a */
[----:B------:R-:W-:Y:S01]  /*25cc0*/  ISETP.GE.AND P1, PT, R24, RZ, PT ;  /* 0x000000ff1800720c */ /* 0x000fe20003f26270 */
[----:B------:R-:W-:Y:S01]  /*25cd0*/  IMAD.MOV.U32 R24, RZ, RZ, R27 ;  /* 0x000000ffff187224 */ /* 0x000fe200078e001b */
[----:B----4-:R-:W-:-:S13]  /*25ce0*/  ISETP.GE.AND P4, PT, R17, RZ, PT ;  /* 0x000000ff1100720c */ /* 0x010fda0003f86270 */
[----:B------:R-:W-:-:S05]  /*25cf0*/  @!P4 IMAD.MOV R9, RZ, RZ, -R9 ;  /* 0x000000ffff09c224 */ /* 0x000fca00078e0a09 */
[----:B------:R-:W-:Y:S04]  /*25d00*/  STL [R1+0x4c], R9 ;  /* 0x00004c0901007387 */ /* 0x000fe80000100800 */
[----:B------:R-:W3:Y:S04]  /*25d10*/  LDL.LU R25, [R1+0xb44] ;  /* 0x000b440001197983 */ /* 0x000ee80000300800 */
[----:B------:R-:W4:Y:S01]  /*25d20*/  LDL.LU R27, [R1+0xb54] ;  /* 0x000b5400011b7983 */ /* 0x000f220000300800 */
[----:B------:R-:W-:-:S04]  /*25d30*/  IMAD.HI.U32 R16, R0, R8, RZ ;  /* 0x0000000800107227 */ /* 0x000fc800078e00ff */
[----:B------:R-:W-:-:S04]  /*25d40*/  IMAD.MOV R16, RZ, RZ, -R16 ;  /* 0x000000ffff107224 */ /* 0x000fc800078e0a10 */
[----:B------:R-:W-:-:S05]  /*25d50*/  IMAD R8, R26, R16, R8 ;  /* 0x000000101a087224 */ /* 0x000fca00078e0208 */
[----:B------:R-:W-:Y:S01]  /*25d60*/  ISETP.GT.U32.AND P6, PT, R26, R8, PT ;  /* 0x000000081a00720c */ /* 0x000fe20003fc4070 */
[----:B0-----:R-:W-:Y:S01]  /*25d70*/  IMAD.HI.U32 R2, R0, R4, RZ ;  /* 0x0000000400027227 */ /* 0x001fe200078e00ff */
[C---:B------:R-:W-:Y:S02]  /*25d80*/  ISETP.GT.U32.AND P0, PT, R26.reuse, R11, PT ;  /* 0x0000000b1a00720c */ /* 0x040fe40003f04070 */
[----:B------:R-:W-:Y:S01]  /*25d90*/  ISETP.GT.U32.AND P3, PT, R26, R6, PT ;  /* 0x000000061a00720c */ /* 0x000fe20003f64070 */
[----:B------:R-:W-:-:S08]  /*25da0*/  IMAD.MOV R2, RZ, RZ, -R2 ;  /* 0x000000ffff027224 */ /* 0x000fd000078e0a02 */
[----:B------:R-:W-:Y:S02]  /*25db0*/  @!P6 IMAD.IADD R8, R8, 0x1, -R26 ;  /* 0x000000010808e824 */ /* 0x000fe400078e0a1a */
[----:B------:R-:W-:-:S03]  /*25dc0*/  IMAD R4, R26, R2, R4 ;  /* 0x000000021a047224 */ /* 0x000fc600078e0204 */
[C---:B------:R-:W-:Y:S01]  /*25dd0*/  ISETP.GT.U32.AND P6, PT, R26.reuse, R8, PT ;  /* 0x000000081a00720c */ /* 0x040fe20003fc4070 */
[--C-:B------:R-:W-:Y:S01]  /*25de0*/  @!P0 IMAD.IADD R11, R11, 0x1, -R26.reuse ;  /* 0x000000010b0b8824 */ /* 0x100fe200078e0a1a */
[----:B------:R-:W-:Y:S01]  /*25df0*/  ISETP.GT.U32.AND P0, PT, R26, R4, PT ;  /* 0x000000041a00720c */ /* 0x000fe20003f04070 */
[----:B------:R-:W-:Y:S01]  /*25e00*/  @!P3 IMAD.IADD R6, R6, 0x1, -R26 ;  /* 0x000000010606b824 */ /* 0x000fe200078e0a1a */
[----:B------:R-:W-:Y:S02]  /*25e10*/  ISETP.GE.AND P3, PT, R29, RZ, PT ;  /* 0x000000ff1d00720c */ /* 0x000fe40003f66270 */
[----:B-----5:R-:W-:Y:S02]  /*25e20*/  ISETP.GE.AND P2, PT, R18, RZ, PT ;  /* 0x000000ff1200720c */ /* 0x020fe40003f46270 */
[----:B------:R-:W-:-:S05]  /*25e30*/  ISETP.GE.AND P4, PT, R19, RZ, PT ;  /* 0x000000ff1300720c */ /* 0x000fca0003f86270 */
[----:B------:R-:W-:Y:S01]  /*25e40*/  @!P6 IMAD.IADD R8, R8, 0x1, -R26 ;  /* 0x000000010808e824 */ /* 0x000fe200078e0a1a */
[----:B------:R-:W-:Y:S01]  /*25e50*/  ISETP.GE.AND P6, PT, R22, RZ, PT ;  /* 0x000000ff1600720c */ /* 0x000fe20003fc6270 */
[----:B--2---:R-:W-:Y:S01]  /*25e60*/  IMAD.MOV.U32 R7, RZ, RZ, R6 ;  /* 0x000000ffff077224 */ /* 0x004fe200078e0006 */
[----:B------:R-:W2:Y:S03]  /*25e70*/  LDL.LU R22, [R1+0xb24] ;  /* 0x000b240001167983 */ /* 0x000ea60000300800 */
[----:B------:R-:W-:Y:S01]  /*25e80*/  @!P2 IMAD.MOV R11, RZ, RZ, -R11 ;  /* 0x000000ffff0ba224 */ /* 0x000fe200078e0a0b */
[----:B------:R-:W-:Y:S01]  /*25e90*/  IABS R2, R21 ;  /* 0x0000001500027213 */ /* 0x000fe20000000000 */
[----:B------:R-:W-:Y:S01]  /*25ea0*/  @!P0 IMAD.IADD R4, R4, 0x1, -R26 ;  /* 0x0000000104048824 */ /* 0x000fe200078e0a1a */
[----:B------:R-:W-:Y:S01]  /*25eb0*/  ISETP.GT.U32.AND P0, PT, R26, R5, PT ;  /* 0x000000051a00720c */ /* 0x000fe20003f04070 */
[----:B------:R-:W-:Y:S01]  /*25ec0*/  @!P4 IMAD.MOV R7, RZ, RZ, -R7 ;  /* 0x000000ffff07c224 */ /* 0x000fe200078e0a07 */
[----:B------:R-:W-:Y:S01]  /*25ed0*/  STL [R1+0x50], R11 ;  /* 0x0000500b01007387 */ /* 0x000fe20000100800 */
[----:B------:R-:W-:-:S03]  /*25ee0*/  IMAD.HI.U32 R12, R0, R2, RZ ;  /* 0x00000002000c7227 */ /* 0x000fc600078e00ff */
[----:B------:R0:W-:Y:S01]  /*25ef0*/  STL [R1+0x54], R7 ;  /* 0x0000540701007387 */ /* 0x0001e20000100800 */
[----:B------:R-:W-:Y:S02]  /*25f00*/  @!P3 IMAD.MOV R10, RZ, RZ, -R10 ;  /* 0x000000ffff0ab224 */ /* 0x000fe400078e0a0a */
[----:B------:R-:W-:Y:S02]  /*25f10*/  IMAD.MOV R12, RZ, RZ, -R12 ;  /* 0x000000ffff0c7224 */ /* 0x000fe400078e0a0c */
[----:B0-----:R-:W-:-:S04]  /*25f20*/  IMAD.MOV.U32 R7, RZ, RZ, R8 ;  /* 0x000000ffff077224 */ /* 0x001fc800078e0008 */
[----:B------:R-:W-:Y:S01]  /*25f30*/  @!P5 IMAD.MOV R7, RZ, RZ, -R7 ;  /* 0x000000ffff07d224 */ /* 0x000fe200078e0a07 */
[----:B------:R-:W-:Y:S01]  /*25f40*/  STL [R1+0x58], R10 ;  /* 0x0000580a01007387 */ /* 0x000fe20000100800 */
[C---:B------:R-:W-:Y:S02]  /*25f50*/  IMAD R2, R26.reuse, R12, R2 ;  /* 0x0000000c1a027224 */ /* 0x040fe400078e0202 */
[----:B------:R-:W-:Y:S01]  /*25f60*/  @!P0 IMAD.IADD R5, R5, 0x1, -R26 ;  /* 0x0000000105058824 */ /* 0x000fe200078e0a1a */
[----:B------:R0:W-:Y:S01]  /*25f70*/  STL [R1+0xe0], R7 ;  /* 0x0000e00701007387 */ /* 0x0001e20000100800 */
[----:B------:R-:W-:Y:S02]  /*25f80*/  ISETP.GT.U32.AND P2, PT, R26, R4, PT ;  /* 0x000000041a00720c */ /* 0x000fe40003f44070 */
[----:B------:R-:W-:Y:S01]  /*25f90*/  ISETP.GE.AND P3, PT, R21, RZ, PT ;  /* 0x000000ff1500720c */ /* 0x000fe20003f66270 */
[----:B0-----:R-:W-:-:S04]  /*25fa0*/  IMAD.MOV.U32 R7, RZ, RZ, R5 ;  /* 0x000000ffff077224 */ /* 0x001fc800078e0005 */
[----:B------:R-:W-:-:S06]  /*25fb0*/  @!P6 IMAD.MOV R7, RZ, RZ, -R7 ;  /* 0x000000ffff07e224 */ /* 0x000fcc00078e0a07 */
[----:B------:R-:W-:Y:S01]  /*25fc0*/  @!P2 IMAD.IADD R4, R4, 0x1, -R26 ;  /* 0x000000010404a824 */ /* 0x000fe200078e0a1a */
[----:B---3--:R-:W-:Y:S02]  /*25fd0*/  IABS R12, R25 ;  /* 0x00000019000c7213 */ /* 0x008fe40000000000 */
[----:B------:R-:W-:Y:S02]  /*25fe0*/  ISETP.GE.AND P0, PT, R25, RZ, PT ;  /* 0x000000ff1900720c */ /* 0x000fe40003f06270 */
[----:B------:R-:W3:Y:S04]  /*25ff0*/  LDL.LU R25, [R1+0xb28] ;  /* 0x000b280001197983 */ /* 0x000ee80000300800 */
[----:B------:R-:W5:Y:S04]  /*26000*/  LDL.LU R21, [R1+0xb2c] ;  /* 0x000b2c0001157983 */ /* 0x000f680000300800 */
[----:B------:R0:W-:Y:S01]  /*26010*/  STL [R1+0xdc], R7 ;  /* 0x0000dc0701007387 */ /* 0x0001e20000100800 */
[----:B----4-:R-:W-:Y:S01]  /*26020*/  IABS R10, R27 ;  /* 0x0000001b000a7213 */ /* 0x010fe20000000000 */
[----:B0-----:R-:W-:-:S04]  /*26030*/  IMAD.MOV.U32 R7, RZ, RZ, R4 ;  /* 0x000000ffff077224 */ /* 0x001fc800078e0004 */
[----:B------:R-:W-:Y:S01]  /*26040*/  @!P1 IMAD.MOV R7, RZ, RZ, -R7 ;  /* 0x000000ffff079224 */ /* 0x000fe200078e0a07 */
[----:B------:R-:W-:-:S04]  /*26050*/  ISETP.GE.AND P1, PT, R27, RZ, PT ;  /* 0x000000ff1b00720c */ /* 0x000fc80003f26270 */
[----:B------:R0:W-:Y:S04]  /*26060*/  STL [R1+0xd8], R7 ;  /* 0x0000d80701007387 */ /* 0x0001e80000100800 */
[----:B------:R-:W4:Y:S01]  /*26070*/  LDL.LU R27, [R1+0xb30] ;  /* 0x000b3000011b7983 */ /* 0x000f220000300800 */
[----:B------:R-:W-:Y:S02]  /*26080*/  IABS R9, R20 ;  /* 0x0000001400097213 */ /* 0x000fe40000000000 */
[----:B------:R-:W-:-:S03]  /*26090*/  ISETP.GT.U32.AND P4, PT, R26, R2, PT ;  /* 0x000000021a00720c */ /* 0x000fc60003f84070 */
[----:B------:R-:W-:-:S04]  /*260a0*/  IMAD.HI.U32 R6, R0, R9, RZ ;  /* 0x0000000900067227 */ /* 0x000fc800078e00ff */
[----:B------:R-:W-:-:S04]  /*260b0*/  IMAD.MOV R6, RZ, RZ, -R6 ;  /* 0x000000ffff067224 */ /* 0x000fc800078e0a06 */
[----:B------:R-:W-:Y:S02]  /*260c0*/  IMAD R9, R26, R6, R9 ;  /* 0x000000061a097224 */ /* 0x000fe400078e0209 */
[----:B------:R-:W-:-:S03]  /*260d0*/  @!P4 IMAD.IADD R2, R2, 0x1, -R26 ;  /* 0x000000010202c824 */ /* 0x000fc600078e0a1a */
[----:B------:R-:W-:Y:S01]  /*260e0*/  ISETP.GT.U32.AND P4, PT, R26, R9, PT ;  /* 0x000000091a00720c */ /* 0x000fe20003f84070 */
[----:B------:R-:W-:Y:S01]  /*260f0*/  IMAD.HI.U32 R5, R0, R12, RZ ;  /* 0x0000000c00057227 */ /* 0x000fe200078e00ff */
[----:B------:R-:W-:-:S03]  /*26100*/  ISETP.GT.U32.AND P6, PT, R26, R2, PT ;  /* 0x000000021a00720c */ /* 0x000fc60003fc4070 */
[----:B------:R-:W-:Y:S01]  /*26110*/  IMAD.MOV R4, RZ, RZ, -R5 ;  /* 0x000000ffff047224 */ /* 0x000fe200078e0a05 */
[----:B------:R-:W-:Y:S02]  /*26120*/  ISETP.GE.AND P5, PT, R20, RZ, PT ;  /* 0x000000ff1400720c */ /* 0x000fe40003fa6270 */
[----:B------:R-:W-:Y:S01]  /*26130*/  ISETP.GE.AND P2, PT, R24, RZ, PT ;  /* 0x000000ff1800720c */ /* 0x000fe20003f46270 */
[----:B------:R-:W4:Y:S04]  /*26140*/  LDL.LU R20, [R1+0xb38] ;  /* 0x000b380001147983 */ /* 0x000f280000300800 */
[----:B------:R-:W-:Y:S01]  /*26150*/  @!P4 IMAD.IADD R9, R9, 0x1, -R26 ;  /* 0x000000010909c824 */ /* 0x000fe200078e0a1a */
[----:B------:R-:W-:Y:S01]  /*26160*/  IABS R11, R24 ;  /* 0x00000018000b7213 */ /* 0x000fe20000000000 */
[C---:B------:R-:W-:Y:S01]  /*26170*/  IMAD R12, R26.reuse, R4, R12 ;  /* 0x000000041a0c7224 */ /* 0x040fe200078e020c */
[----:B------:R-:W4:Y:S02]  /*26180*/  LDL.LU R24, [R1+0xb3c] ;  /* 0x000b3c0001187983 */ /* 0x000f240000300800 */
[----:B------:R-:W-:Y:S01]  /*26190*/  ISETP.GT.U32.AND P4, PT, R26, R9, PT ;  /* 0x000000091a00720c */ /* 0x000fe20003f84070 */
[----:B------:R-:W-:Y:S01]  /*261a0*/  IMAD.HI.U32 R13, R0, R10, RZ ;  /* 0x0000000a000d7227 */ /* 0x000fe200078e00ff */
[----:B--2---:R-:W-:-:S03]  /*261b0*/  IABS R6, R22 ;  /* 0x0000001600067213 */ /* 0x004fc60000000000 */
[----:B------:R-:W-:Y:S01]  /*261c0*/  @!P6 IMAD.IADD R2, R2, 0x1, -R26 ;  /* 0x000000010202e824 */ /* 0x000fe200078e0a1a */
[----:B------:R-:W-:Y:S01]  /*261d0*/  ISETP.GT.U32.AND P6, PT, R26, R12, PT ;  /* 0x0000000c1a00720c */ /* 0x000fe20003fc4070 */
[----:B------:R-:W-:-:S04]  /*261e0*/  IMAD.HI.U32 R8, R0, R6, RZ ;  /* 0x0000000600087227 */ /* 0x000fc800078e00ff */
[----:B------:R-:W-:Y:S02]  /*261f0*/  IMAD.MOV R13, RZ, RZ, -R13 ;  /* 0x000000ffff0d7224 */ /* 0x000fe400078e0a0d */
[----:B------:R-:W-:Y:S02]  /*26200*/  IMAD.MOV R8, RZ, RZ, -R8 ;  /* 0x000000ffff087224 */ /* 0x000fe400078e0a08 */
[----:B------:R-:W-:Y:S02]  /*26210*/  IMAD R10, R26, R13, R10 ;  /* 0x0000000d1a0a7224 */ /* 0x000fe400078e020a */
[----:B------:R-:W-:Y:S02]  /*26220*/  @!P4 IMAD.IADD R9, R9, 0x1, -R26 ;  /* 0x000000010909c824 */ /* 0x000fe400078e0a1a */
[----:B------:R-:W-:Y:S02]  /*26230*/  IMAD.MOV.U32 R14, RZ, RZ, R2 ;  /* 0x000000ffff0e7224 */ /* 0x000fe400078e0002 */
[----:B------:R-:W-:-:S04]  /*26240*/  IMAD.HI.U32 R4, R0, R11, RZ ;  /* 0x0000000b00047227 */ /* 0x000fc800078e00ff */
[C---:B------:R-:W-:Y:S02]  /*26250*/  IMAD R6, R26.reuse, R8, R6 ;  /* 0x000000081a067224 */ /* 0x040fe400078e0206 */
[----:B0-----:R-:W-:Y:S02]  /*26260*/  IMAD.MOV.U32 R7, RZ, RZ, R9 ;  /* 0x000000ffff077224 */ /* 0x001fe400078e0009 */
[----:B------:R-:W-:Y:S01]  /*26270*/  @!P3 IMAD.MOV R14, RZ, RZ, -R14 ;  /* 0x000000ffff0eb224 */ /* 0x000fe200078e0a0e */
[----:B------:R-:W-:Y:S01]  /*26280*/  ISETP.GT.U32.AND P3, PT, R26, R10, PT ;  /* 0x0000000a1a00720c */ /* 0x000fe20003f64070 */
[----:B------:R-:W-:Y:S02]  /*26290*/  IMAD.MOV R4, RZ, RZ, -R4 ;  /* 0x000000ffff047224 */ /* 0x000fe400078e0a04 */
[----:B------:R-:W-:Y:S02]  /*262a0*/  @!P6 IMAD.IADD R12, R12, 0x1, -R26 ;  /* 0x000000010c0ce824 */ /* 0x000fe400078e0a1a */
[----:B------:R-:W-:Y:S01]  /*262b0*/  @!P5 IMAD.MOV R7, RZ, RZ, -R7 ;  /* 0x000000ffff07d224 */ /* 0x000fe200078e0a07 */
[C---:B------:R-:W-:Y:S01]  /*262c0*/  ISETP.GT.U32.AND P5, PT, R26.reuse, R6, PT ;  /* 0x000000061a00720c */ /* 0x040fe20003fa4070 */
[C---:B------:R-:W-:Y:S01]  /*262d0*/  IMAD R11, R26.reuse, R4, R11 ;  /* 0x000000041a0b7224 */ /* 0x040fe200078e020b */
[----:B------:R-:W-:-:S04]  /*262e0*/  ISETP.GT.U32.AND P6, PT, R26, R12, PT ;  /* 0x0000000c1a00720c */ /* 0x000fc80003fc4070 */
[----:B------:R-:W-:Y:S01]  /*262f0*/  ISETP.GT.U32.AND P4, PT, R26, R11, PT ;  /* 0x0000000b1a00720c */ /* 0x000fe20003f84070 */
[--C-:B------:R-:W-:Y:S01]  /*26300*/  @!P3 IMAD.IADD R10, R10, 0x1, -R26.reuse ;  /* 0x000000010a0ab824 */ /* 0x100fe200078e0a1a */
[----:B------:R-:W-:Y:S05]  /*26310*/  STL [R1+0x44], R14 ;  /* 0x0000440e01007387 */ /* 0x000fea0000100800 */
[--C-:B------:R-:W-:Y:S01]  /*26320*/  @!P5 IMAD.IADD R6, R6, 0x1, -R26.reuse ;  /* 0x000000010606d824 */ /* 0x100fe200078e0a1a */
[----:B------:R-:W-:Y:S01]  /*26330*/  ISETP.GT.U32.AND P5, PT, R26, R10, PT ;  /* 0x0000000a1a00720c */ /* 0x000fe20003fa4070 */
[--C-:B------:R-:W-:Y:S01]  /*26340*/  @!P6 IMAD.IADD R12, R12, 0x1, -R26.reuse ;  /* 0x000000010c0ce824 */ /* 0x100fe200078e0a1a */
[----:B------:R0:W-:Y:S03]  /*26350*/  STL [R1+0x48], R7 ;  /* 0x0000480701007387 */ /* 0x0001e60000100800 */
[----:B------:R-:W-:-:S02]  /*26360*/  @!P4 IMAD.IADD R11, R11, 0x1, -R26 ;  /* 0x000000010b0bc824 */ /* 0x000fc400078e0a1a */
[----:B0-----:R-:W-:-:S03]  /*26370*/  IMAD.MOV.U32 R7, RZ, RZ, R12 ;  /* 0x000000ffff077224 */ /* 0x001fc600078e000c */
[----:B------:R-:W-:Y:S01]  /*26380*/  ISETP.GT.U32.AND P3, PT, R26, R11, PT ;  /* 0x0000000b1a00720c */ /* 0x000fe20003f64070 */
[----:B------:R-:W-:Y:S02]  /*26390*/  @!P0 IMAD.MOV R7, RZ, RZ, -R7 ;  /* 0x000000ffff078224 */ /* 0x000fe400078e0a07 */
[----:B------:R-:W-:-:S03]  /*263a0*/  @!P5 IMAD.IADD R10, R10, 0x1, -R26 ;  /* 0x000000010a0ad824 */ /* 0x000fc600078e0a1a */
[----:B------:R0:W-:Y:S07]  /*263b0*/  STL [R1+0xa4], R7 ;  /* 0x0000a40701007387 */ /* 0x0001ee0000100800 */
[----:B------:R-:W-:Y:S01]  /*263c0*/  @!P3 IMAD.IADD R11, R11, 0x1, -R26 ;  /* 0x000000010b0bb824 */ /* 0x000fe200078e0a1a */
[----:B------:R-:W-:Y:S01]  /*263d0*/  ISETP.GE.AND P6, PT, R22, RZ, PT ;  /* 0x000000ff1600720c */ /* 0x000fe20003fc6270 */
[----:B0-----:R-:W-:Y:S02]  /*263e0*/  IMAD.MOV.U32 R7, RZ, RZ, R10 ;  /* 0x000000ffff077224 */ /* 0x001fe400078e000a */
[----:B------:R-:W-:-:S02]  /*263f0*/  @!P2 IMAD.MOV R11, RZ, RZ, -R11 ;  /* 0x000000ffff0ba224 */ /* 0x000fc400078e0a0b */
[----:B------:R-:W-:Y:S01]  /*26400*/  @!P1 IMAD.MOV R7, RZ, RZ, -R7 ;  /* 0x000000ffff079224 */ /* 0x000fe200078e0a07 */
[----:B---3--:R-:W-:-:S05]  /*26410*/  IABS R5, R25 ;  /* 0x0000001900057213 */ /* 0x008fca0000000000 */
[----:B------:R-:W-:-:S04]  /*26420*/  IMAD.HI.U32 R8, R0, R5, RZ ;  /* 0x0000000500087227 */ /* 0x000fc800078e00ff */
[----:B------:R-:W-:-:S04]  /*26430*/  IMAD.MOV R8, RZ, RZ, -R8 ;  /* 0x000000ffff087224 */ /* 0x000fc800078e0a08 */
[----:B------:R-:W-:Y:S01]  /*26440*/  IMAD R5, R26, R8, R5 ;  /* 0x000000081a057224 */ /* 0x000fe200078e0205 */
[----:B-----5:R-:W-:-:S04]  /*26450*/  IABS R4, R21 ;  /* 0x0000001500047213 */ /* 0x020fc80000000000 */
[----:B------:R-:W-:Y:S01]  /*26460*/  ISETP.GT.U32.AND P4, PT, R26, R5, PT ;  /* 0x000000051a00720c */ /* 0x000fe20003f84070 */
[----:B------:R-:W-:Y:S01]  /*26470*/  IMAD.HI.U32 R2, R0, R4, RZ ;  /* 0x0000000400027227 */ /* 0x000fe200078e00ff */
[----:B------:R-:W-:-:S03]  /*26480*/  ISETP.GE.AND P5, PT, R25, RZ, PT ;  /* 0x000000ff1900720c */ /* 0x000fc60003fa6270 */
[----:B------:R-:W-:Y:S02]  /*26490*/  IMAD.MOV R2, RZ, RZ, -R2 ;  /* 0x000000ffff027224 */ /* 0x000fe400078e0a02 */
[----:B------:R-:W-:Y:S02]  /*264a0*/  IMAD.MOV.U32 R25, RZ, RZ, R23 ;  /* 0x000000ffff197224 */ /* 0x000fe400078e0017 */
[----:B------:R-:W2:Y:S01]  /*264b0*/  LDL.LU R23, [R1+0xb48] ;  /* 0x000b480001177983 */ /* 0x000ea20000300800 */
[C---:B------:R-:W-:Y:S01]  /*264c0*/  IMAD R4, R26.reuse, R2, R4 ;  /* 0x000000021a047224 */ /* 0x040fe200078e0204 */
[----:B----4-:R-:W-:Y:S02]  /*264d0*/  IABS R9, R27 ;  /* 0x0000001b00097213 */ /* 0x010fe40000000000 */
[----:B------:R-:W-:Y:S01]  /*264e0*/  @!P4 IMAD.IADD R5, R5, 0x1, -R26 ;  /* 0x000000010505c824 */ /* 0x000fe200078e0a1a */
[----:B------:R-:W-:Y:S02]  /*264f0*/  ISETP.GT.U32.AND P4, PT, R26, R6, PT ;  /* 0x000000061a00720c */ /* 0x000fe40003f84070 */
[----:B------:R-:W-:Y:S01]  /*26500*/  IMAD.HI.U32 R13, R0, R9, RZ ;  /* 0x00000009000d7227 */ /* 0x000fe200078e00ff */
[----:B------:R-:W-:-:S03]  /*26510*/  ISETP.GT.U32.AND P3, PT, R26, R4, PT ;  /* 0x000000041a00720c */ /* 0x000fc60003f64070 */
[----:B------:R-:W-:Y:S01]  /*26520*/  IMAD.MOV R13, RZ, RZ, -R13 ;  /* 0x000000ffff0d7224 */ /* 0x000fe200078e0a0d */
[----:B------:R-:W-:-:S03]  /*26530*/  ISETP.GT.U32.AND P0, PT, R26, R5, PT ;  /* 0x000000051a00720c */ /* 0x000fc60003f04070 */
[----:B------:R-:W-:-:S03]  /*26540*/  IMAD R9, R26, R13, R9 ;  /* 0x0000000d1a097224 */ /* 0x000fc600078e0209 */
[--C-:B------:R-:W-:Y:S02]  /*26550*/  @!P4 IMAD.IADD R6, R6, 0x1, -R26.reuse ;  /* 0x000000010606c824 */ /* 0x100fe400078e0a1a */
[----:B------:R-:W-:Y:S01]  /*26560*/  ISETP.GT.U32.AND P4, PT, R26, R9, PT ;  /* 0x000000091a00720c */ /* 0x000fe20003f84070 */
[--C-:B------:R-:W-:Y:S01]  /*26570*/  @!P3 IMAD.IADD R4, R4, 0x1, -R26.reuse ;  /* 0x000000010404b824 */ /* 0x100fe200078e0a1a */
[----:B------:R-:W-:Y:S03]  /*26580*/  STL [R1+0x40], R11 ;  /* 0x0000400b01007387 */ /* 0x000fe60000100800 */
[----:B------:R-:W-:Y:S01]  /*26590*/  @!P0 IMAD.IADD R5, R5, 0x1, -R26 ;  /* 0x0000000105058824 */ /* 0x000fe200078e0a1a */
[----:B------:R-:W-:Y:S01]  /*265a0*/  ISETP.GT.U32.AND P2, PT, R26, R4, PT ;  /* 0x000000041a00720c */ /* 0x000fe20003f44070 */
[----:B------:R0:W-:Y:S01]  /*265b0*/  STL [R1+0x3c], R7 ;  /* 0x00003c0701007387 */ /* 0x0001e20000100800 */
[----:B------:R-:W-:Y:S01]  /*265c0*/  @!P6 IMAD.MOV R6, RZ, RZ, -R6 ;  /* 0x000000ffff06e224 */ /* 0x000fe200078e0a06 */
[----:B------:R-:W-:Y:S01]  /*265d0*/  ISETP.GE.AND P3, PT, R27, RZ, PT ;  /* 0x000000ff1b00720c */ /* 0x000fe20003f66270 */
[----:B------:R-:W-:-:S03]  /*265e0*/  IMAD.MOV.U32 R27, RZ, RZ, R28 ;  /* 0x000000ffff1b7224 */ /* 0x000fc600078e001c */
[--C-:B------:R-:W-:Y:S02]  /*265f0*/  @!P4 IMAD.IADD R9, R9, 0x1, -R26.reuse ;  /* 0x000000010909c824 */ /* 0x100fe400078e0a1a */
[----:B0-----:R-:W-:Y:S01]  /*26600*/  IMAD.MOV.U32 R7, RZ, RZ, R5 ;  /* 0x000000ffff077224 */ /* 0x001fe200078e0005 */
[----:B------:R-:W-:Y:S01]  /*26610*/  STL [R1+0x8c], R6 ;  /* 0x00008c0601007387 */ /* 0x000fe20000100800 */
[----:B------:R-:W-:Y:S02]  /*26620*/  IABS R2, R3 ;  /* 0x0000000300027213 */ /* 0x000fe40000000000 */
[----:B------:R-:W-:Y:S01]  /*26630*/  @!P5 IMAD.MOV R7, RZ, RZ, -R7 ;  /* 0x000000ffff07d224 */ /* 0x000fe200078e0a07 */
[----:B------:R-:W-:Y:S01]  /*26640*/  ISETP.GE.AND P0, PT, R21, RZ, PT ;  /* 0x000000ff1500720c */ /* 0x000fe20003f06270 */
[----:B------:R-:W3:Y:S01]  /*26650*/  LDL.LU R28, [R1+0xb58] ;  /* 0x000b5800011c7983 */ /* 0x000ee20000300800 */
[----:B------:R-:W-:Y:S02]  /*26660*/  ISETP.GE.AND P5, PT, R3, RZ, PT ;  /* 0x000000ff0300720c */ /* 0x000fe40003fa6270 */
[----:B------:R-:W-:Y:S01]  /*26670*/  ISETP.GT.U32.AND P1, PT, R26, R9, PT ;  /* 0x000000091a00720c */ /* 0x000fe20003f24070 */
[----:B------:R-:W4:Y:S01]  /*26680*/  LDL.LU R3, [R1+0xb5c] ;  /* 0x000b5c0001037983 */ /* 0x000f220000300800 */
[----:B------:R-:W-:-:S03]  /*26690*/  @!P2 IMAD.IADD R4, R4, 0x1, -R26 ;  /* 0x000000010404a824 */ /* 0x000fc600078e0a1a */
[----:B------:R0:W-:Y:S02]  /*266a0*/  STL [R1+0x88], R7 ;  /* 0x0000880701007387 */ /* 0x0001e40000100800 */
[----:B0-----:R-:W-:-:S06]  /*266b0*/  IMAD.MOV.U32 R7, RZ, RZ, R4 ;  /* 0x000000ffff077224 */ /* 0x001fcc00078e0004 */
[----:B------:R-:W-:Y:S02]  /*266c0*/  @!P1 IMAD.IADD R9, R9, 0x1, -R26 ;  /* 0x0000000109099824 */ /* 0x000fe400078e0a1a */
[----:B------:R-:W-:-:S05]  /*266d0*/  @!P0 IMAD.MOV R7, RZ, RZ, -R7 ;  /* 0x000000ffff078224 */ /* 0x000fca00078e0a07 */
[----:B------:R0:W-:Y:S01]  /*266e0*/  STL [R1+0x7c], R7 ;  /* 0x00007c0701007387 */ /* 0x0001e20000100800 */
[----:B------:R-:W-:Y:S01]  /*266f0*/  IABS R10, R25 ;  /* 0x00000019000a7213 */ /* 0x000fe20000000000 */
[----:B0-----:R-:W-:-:S04]  /*26700*/  IMAD.MOV.U32 R7, RZ, RZ, R9 ;  /* 0x000000ffff077224 */ /* 0x001fc800078e0009 */
[----:B------:R-:W-:Y:S01]  /*26710*/  @!P3 IMAD.MOV R7, RZ, RZ, -R7 ;  /* 0x000000ffff07b224 */ /* 0x000fe200078e0a07 */
[----:B------:R-:W-:Y:S02]  /*26720*/  ISETP.GE.AND P3, PT, R25, RZ, PT ;  /* 0x000000ff1900720c */ /* 0x000fe40003f66270 */
[----:B------:R-:W5:Y:S01]  /*26730*/  LDL.LU R25, [R1+0xb60] ;  /* 0x000b600001197983 */ /* 0x000f620000300800 */
[----:B------:R-:W-:-:S05]  /*26740*/  IABS R12, R24 ;  /* 0x00000018000c7213 */ /* 0x000fca0000000000 */
[----:B------:R-:W-:-:S04]  /*26750*/  IMAD.HI.U32 R13, R0, R12, RZ ;  /* 0x0000000c000d7227 */ /* 0x000fc800078e00ff */
[----:B------:R-:W-:-:S04]  /*26760*/  IMAD.MOV R13, RZ, RZ, -R13 ;  /* 0x000000ffff0d7224 */ /* 0x000fc800078e0a0d */
[----:B------:R-:W-:Y:S01]  /*26770*/  IMAD R5, R26, R13, R12 ;  /* 0x0000000d1a057224 */ /* 0x000fe200078e020c */
[----:B------:R-:W-:-:S04]  /*26780*/  IABS R8, R20 ;  /* 0x0000001400087213 */ /* 0x000fc80000000000 */
[----:B------:R-:W-:Y:S01]  /*26790*/  ISETP.GT.U32.AND P2, PT, R26, R5, PT ;  /* 0x000000051a00720c */ /* 0x000fe20003f44070 */
[----:B------:R-:W-:-:S04]  /*267a0*/  IMAD.HI.U32 R15, R0, R2, RZ ;  /* 0x00000002000f7227 */ /* 0x000fc800078e00ff */
[----:B------:R-:W-:-:S04]  /*267b0*/  IMAD.HI.U32 R14, R0, R8, RZ ;  /* 0x00000008000e7227 */ /* 0x000fc800078e00ff */
[----:B------:R-:W-:Y:S02]  /*267c0*/  IMAD.MOV R15, RZ, RZ, -R15 ;  /* 0x000000ffff0f7224 */ /* 0x000fe400078e0a0f */
[----:B------:R-:W-:Y:S02]  /*267d0*/  IMAD.MOV R14, RZ, RZ, -R14 ;  /* 0x000000ffff0e7224 */ /* 0x000fe400078e0a0e */
[C---:B------:R-:W-:Y:S02]  /*267e0*/  IMAD R2, R26.reuse, R15, R2 ;  /* 0x0000000f1a027224 */ /* 0x040fe400078e0202 */
[C---:B------:R-:W-:Y:S02]  /*267f0*/  IMAD R8, R26.reuse, R14, R8 ;  /* 0x0000000e1a087224 */ /* 0x040fe400078e0208 */
[----:B------:R-:W-:Y:S01]  /*26800*/  @!P2 IMAD.IADD R5, R5, 0x1, -R26 ;  /* 0x000000010505a824 */ /* 0x000fe200078e0a1a */
[C---:B------:R-:W-:Y:S02]  /*26810*/  ISETP.GT.U32.AND P4, PT, R26.reuse, R2, PT ;  /* 0x000000021a00720c */ /* 0x040fe40003f84070 */
[----:B------:R-:W-:-:S02]  /*26820*/  ISETP.GT.U32.AND P6, PT, R26, R8, PT ;  /* 0x000000081a00720c */ /* 0x000fc40003fc4070 */
[----:B------:R-:W-:Y:S01]  /*26830*/  ISETP.GT.U32.AND P2, PT, R26, R5, PT ;  /* 0x000000051a00720c */ /* 0x000fe20003f44070 */
[----:B------:R0:W-:Y:S01]  /*26840*/  STL [R1+0x74], R7 ;  /* 0x0000740701007387 */ /* 0x0001e20000100800 */
[----:B------:R-:W-:-:S07]  /*26850*/  IMAD.HI.U32 R6, R0, R10, RZ ;  /* 0x0000000a00067227 */ /* 0x000fce00078e00ff */
[--C-:B------:R-:W-:Y:S02]  /*26860*/  @!P4 IMAD.IADD R2, R2, 0x1, -R26.reuse ;  /* 0x000000010202c824 */ /* 0x100fe400078e0a1a */
[--C-:B------:R-:W-:Y:S02]  /*26870*/  @!P6 IMAD.IADD R8, R8, 0x1, -R26.reuse ;  /* 0x000000010808e824 */ /* 0x100fe400078e0a1a */
[----:B------:R-:W-:Y:S01]  /*26880*/  @!P2 IMAD.IADD R5, R5, 0x1, -R26 ;  /* 0x000000010505a824 */ /* 0x000fe200078e0a1a */
[C---:B------:R-:W-:Y:S02]  /*26890*/  ISETP.GT.U32.AND P6, PT, R26.reuse, R2, PT ;  /* 0x000000021a00720c */ /* 0x040fe40003fc4070 */
[----:B------:R-:W-:Y:S01]  /*268a0*/  ISETP.GT.U32.AND P0, PT, R26, R8, PT ;  /* 0x000000081a00720c */ /* 0x000fe20003f04070 */
[----:B------:R-:W-:Y:S01]  /*268b0*/  IMAD.MOV R6, RZ, RZ, -R6 ;  /* 0x000000ffff067224 */ /* 0x000fe200078e0a06 */
[----:B------:R-:W-:-:S03]  /*268c0*/  ISETP.GE.AND P1, PT, R20, RZ, PT ;  /* 0x000000ff1400720c */ /* 0x000fc60003f26270 */
[----:B------:R-:W-:Y:S01]  /*268d0*/  IMAD R10, R26, R6, R10 ;  /* 0x000000061a0a7224 */ /* 0x000fe200078e020a */
[----:B------:R-:W-:-:S05]  /*268e0*/  IABS R12, R27 ;  /* 0x0000001b000c7213 */ /* 0x000fca0000000000 */
[--C-:B------:R-:W-:Y:S01]  /*268f0*/  @!P6 IMAD.IADD R2, R2, 0x1, -R26.reuse ;  /* 0x000000010202e824 */ /* 0x100fe200078e0a1a */
[----:B------:R-:W-:Y:S01]  /*26900*/  ISETP.GT.U32.AND P6, PT, R26, R10, PT ;  /* 0x0000000a1a00720c */ /* 0x000fe20003fc4070 */
[----:B------:R-:W-:Y:S02]  /*26910*/  @!P0 IMAD.IADD R8, R8, 0x1, -R26 ;  /* 0x0000000108088824 */ /* 0x000fe400078e0a1a */
[----:B------:R-:W-:-:S04]  /*26920*/  IMAD.HI.U32 R14, R0, R12, RZ ;  /* 0x0000000c000e7227 */ /* 0x000fc800078e00ff */
[----:B------:R-:W-:Y:S02]  /*26930*/  IMAD.MOV R14, RZ, RZ, -R14 ;  /* 0x000000ffff0e7224 */ /* 0x000fe400078e0a0e */
[----:B0-----:R-:W-:-:S04]  /*26940*/  IMAD.MOV.U32 R7, RZ, RZ, R2 ;  /* 0x000000ffff077224 */ /* 0x001fc800078e0002 */
[----:B------:R-:W-:Y:S01]  /*26950*/  @!P6 IMAD.IADD R10, R10, 0x1, -R26 ;  /* 0x000000010a0ae824 */ /* 0x000fe200078e0a1a */
[----:B------:R-:W-:Y:S01]  /*26960*/  ISETP.GE.AND P4, PT, R24, RZ, PT ;  /* 0x000000ff1800720c */ /* 0x000fe20003f86270 */
[C---:B------:R-:W-:Y:S02]  /*26970*/  IMAD R12, R26.reuse, R14, R12 ;  /* 0x0000000e1a0c7224 */ /* 0x040fe400078e020c */
[----:B------:R-:W-:Y:S02]  /*26980*/  @!P5 IMAD.MOV R7, RZ, RZ, -R7 ;  /* 0x000000ffff07d224 */ /* 0x000fe400078e0a07 */
[----:B------:R-:W-:Y:S01]  /*26990*/  @!P1 IMAD.MOV R8, RZ, RZ, -R8 ;  /* 0x000000ffff089224 */ /* 0x000fe200078e0a08 */
[----:B------:R-:W-:-:S13]  /*269a0*/  ISETP.GT.U32.AND P1, PT, R26, R12, PT ;  /* 0x0000000c1a00720c */ /* 0x000fda0003f24070 */
[----:B------:R-:W-:Y:S01]  /*269b0*/  @!P1 IMAD.IADD R12, R12, 0x1, -R26 ;  /* 0x000000010c0c9824 */ /* 0x000fe200078e0a1a */
[----:B------:R-:W-:Y:S02]  /*269c0*/  ISETP.GE.AND P6, PT, R27, RZ, PT ;  /* 0x000000ff1b00720c */ /* 0x000fe40003fc6270 */
[----:B--2---:R-:W-:Y:S02]  /*269d0*/  IABS R11, R23 ;  /* 0x00000017000b7213 */ /* 0x004fe40000000000 */
[----:B------:R-:W-:Y:S02]  /*269e0*/  ISETP.GE.AND P2, PT, R23, RZ, PT ;  /* 0x000000ff1700720c */ /* 0x000fe40003f46270 */
[----:B------:R-:W2:Y:S01]  /*269f0*/  LDL.LU R23, [R1+0xb64] ;  /* 0x000b640001177983 */ /* 0x000ea20000300800 */
[----:B------:R-:W-:-:S03]  /*26a00*/  IMAD.HI.U32 R4, R0, R11, RZ ;  /* 0x0000000b00047227 */ /* 0x000fc600078e00ff */
[----:B------:R-:W2:Y:S01]  /*26a10*/  LDL.LU R21, [R1+0xb68] ;  /* 0x000b680001157983 */ /* 0x000ea20000300800 */
[----:B------:R-:W-:-:S03]  /*26a20*/  IMAD.MOV R4, RZ, RZ, -R4 ;  /* 0x000000ffff047224 */ /* 0x000fc600078e0a04 */
[----:B------:R-:W2:Y:S01]  /*26a30*/  LDL.LU R20, [R1+0xb6c] ;  /* 0x000b6c0001147983 */ /* 0x000ea20000300800 */
[----:B------:R-:W-:-:S05]  /*26a40*/  IMAD R11, R26, R4, R11 ;  /* 0x000000041a0b7224 */ /* 0x000fca00078e020b */
[----:B------:R-:W-:-:S13]  /*26a50*/  ISETP.GT.U32.AND P0, PT, R26, R11, PT ;  /* 0x0000000b1a00720c */ /* 0x000fda0003f04070 */
[----:B------:R-:W-:Y:S01]  /*26a60*/  @!P0 IMAD.IADD R11, R11, 0x1, -R26 ;  /* 0x000000010b0b8824 */ /* 0x000fe200078e0a1a */
[----:B------:R-:W-:-:S04]  /*26a70*/  ISETP.GT.U32.AND P0, PT, R26, R10, PT ;  /* 0x0000000a1a00720c */ /* 0x000fc80003f04070 */
[----:B------:R-:W-:Y:S02]  /*26a80*/  ISETP.GT.U32.AND P5, PT, R26, R11, PT ;  /* 0x0000000b1a00720c */ /* 0x000fe40003fa4070 */
[----:B---3--:R-:W-:Y:S02]  /*26a90*/  IABS R4, R28 ;  /* 0x0000001c00047213 */ /* 0x008fe40000000000 */
[----:B----4-:R-:W-:-:S03]  /*26aa0*/  IABS R6, R3 ;  /* 0x0000000300067213 */ /* 0x010fc60000000000 */
[----:B------:R-:W-:-:S04]  /*26ab0*/  IMAD.HI.U32 R13, R0, R4, RZ ;  /* 0x00000004000d7227 */ /* 0x000fc800078e00ff */
[----:B------:R-:W-:-:S04]  /*26ac0*/  IMAD.HI.U32 R9, R0, R6, RZ ;  /* 0x0000000600097227 */ /* 0x000fc800078e00ff */
[----:B------:R-:W-:Y:S02]  /*26ad0*/  IMAD.MOV R2, RZ, RZ, -R13 ;  /* 0x000000ffff027224 */ /* 0x000fe400078e0a0d */
[----:B------:R-:W-:Y:S02]  /*26ae0*/  IMAD.MOV R13, RZ, RZ, -R9 ;  /* 0x000000ffff0d7224 */ /* 0x000fe400078e0a09 */
[----:B------:R-:W-:Y:S02]  /*26af0*/  IMAD.MOV.U32 R9, RZ, RZ, R5 ;  /* 0x000000ffff097224 */ /* 0x000fe400078e0005 */
[--C-:B------:R-:W-:Y:S02]  /*26b00*/  @!P0 IMAD.IADD R10, R10, 0x1, -R26.reuse ;  /* 0x000000010a0a8824 */ /* 0x100fe400078e0a1a */
[----:B------:R-:W-:Y:S02]  /*26b10*/  @!P4 IMAD.MOV R9, RZ, RZ, -R9 ;  /* 0x000000ffff09c224 */ /* 0x000fe400078e0a09 */
[----:B------:R-:W-:Y:S01]  /*26b20*/  @!P5 IMAD.IADD R11, R11, 0x1, -R26 ;  /* 0x000000010b0bd824 */ /* 0x000fe200078e0a1a */
[----:B------:R0:W-:Y:S01]  /*26b30*/  STL [R1+0x70], R7 ;  /* 0x0000700701007387 */ /* 0x0001e20000100800 */
[----:B------:R-:W-:Y:S01]  /*26b40*/  @!P3 IMAD.MOV R10, RZ, RZ, -R10 ;  /* 0x000000ffff0ab224 */ /* 0x000fe200078e0a0a */
[----:B------:R-:W-:Y:S01]  /*26b50*/  ISETP.GE.AND P1, PT, R3, RZ, PT ;  /* 0x000000ff0300720c */ /* 0x000fe20003f26270 */
[----:B------:R-:W-:Y:S01]  /*26b60*/  @!P2 IMAD.MOV R11, RZ, RZ, -R11 ;  /* 0x000000ffff0ba224 */ /* 0x000fe200078e0a0b */
[----:B------:R1:W-:Y:S01]  /*26b70*/  STL [R1+0x752c], R8 ;  /* 0x00752c0801007387 */ /* 0x0003e20000100800 */
[----:B------:R-:W-:-:S03]  /*26b80*/  ISETP.GE.AND P0, PT, R28, RZ, PT ;  /* 0x000000ff1c00720c */ /* 0x000fc60003f06270 */
[----:B------:R-:W-:Y:S04]  /*26b90*/  STL [R1+0x7530], R9 ;  /* 0x0075300901007387 */ /* 0x000fe80000100800 */
[----:B------:R-:W3:Y:S04]  /*26ba0*/  LDL.LU R3, [R1+0xb70] ;  /* 0x000b700001037983 */ /* 0x000ee80000300800 */
[----:B------:R-:W4:Y:S04]  /*26bb0*/  LDL.LU R29, [R1+0xb74] ;  /* 0x000b7400011d7983 */ /* 0x000f280000300800 */
[----:B------:R-:W4:Y:S01]  /*26bc0*/  LDL.LU R28, [R1+0xb78] ;  /* 0x000b7800011c7983 */ /* 0x000f220000300800 */
[----:B-----5:R-:W-:-:S02]  /*26bd0*/  IABS R5, R25 ;  /* 0x0000001900057213 */ /* 0x020fc40000000000 */
[----:B------:R-:W-:Y:S01]  /*26be0*/  ISETP.GE.AND P2, PT, R25, RZ, PT ;  /* 0x000000ff1900720c */ /* 0x000fe20003f46270 */
[----:B------:R-:W-:Y:S04]  /*26bf0*/  STL [R1+0x7534], R10 ;  /* 0x0075340a01007387 */ /* 0x000fe80000100800 */
[----:B------:R-:W-:Y:S04]  /*26c00*/  STL [R1+0x7538], R11 ;  /* 0x0075380b01007387 */ /* 0x000fe80000100800 */
[----:B------:R-:W5:Y:S04]  /*26c10*/  LDL R25, [R1+0xb84] ;  /* 0x000b840001197983 */ /* 0x000f680000100800 */
[----:B------:R-:W4:Y:S01]  /*26c20*/  LDL R27, [R1+0xb80] ;  /* 0x000b8000011b7983 */ /* 0x000f220000100800 */
[----:B------:R-:W-:-:S02]  /*26c30*/  IMAD R4, R26, R2, R4 ;  /* 0x000000021a047224 */ /* 0x000fc400078e0204 */
[C---:B------:R-:W-:Y:S01]  /*26c40*/  IMAD R2, R26.reuse, R13, R6 ;  /* 0x0000000d1a027224 */ /* 0x040fe200078e0206 */
[----:B------:R-:W4:Y:S04]  /*26c50*/  LDL R24, [R1+0xb7c] ;  /* 0x000b7c0001187983 */ /* 0x000f280000100800 */
        /* <DEDUP_REMOVED lines=8> */
[----:B------:R-:W-:-:S08]  /*26ce0*/  IMAD R5, R26, R15, R5 ;  /* 0x0000000f1a057224 */ /* 0x000fd000078e0205 */
[----:B------:R-:W-:Y:S01]  /*26cf0*/  @!P5 IMAD.IADD R2, R2, 0x1, -R26 ;  /* 0x000000010202d824 */ /* 0x000fe200078e0a1a */
[----:B------:R-:W-:-:S03]  /*26d00*/  ISETP.GT.U32.AND P3, PT, R26, R4, PT ;  /* 0x000000041a00720c */ /* 0x000fc60003f64070 */
[----:B------:R-:W-:Y:S01]  /*26d10*/  @!P4 IMAD.IADD R12, R12, 0x1, -R26 ;  /* 0x000000010c0cc824 */ /* 0x000fe200078e0a1a */
[----:B------:R-:W-:-:S03]  /*26d20*/  ISETP.GT.U32.AND P4, PT, R26, R5, PT ;  /* 0x000000051a00720c */ /* 0x000fc60003f84070 */
[----:B------:R-:W-:-:S06]  /*26d30*/  @!P6 IMAD.MOV R12, RZ, RZ, -R12 ;  /* 0x000000ffff0ce224 */ /* 0x000fcc00078e0a0c */
[----:B------:R-:W-:-:S04]  /*26d40*/  @!P3 IMAD.IADD R4, R4, 0x1, -R26 ;  /* 0x000000010404b824 */ /* 0x000fc800078e0a1a */
[----:B------:R-:W-:Y:S02]  /*26d50*/  @!P4 IMAD.IADD R5, R5, 0x1, -R26 ;  /* 0x000000010505c824 */ /* 0x000fe400078e0a1a */
[----:B------:R-:W-:-:S03]  /*26d60*/  @!P0 IMAD.MOV R4, RZ, RZ, -R4 ;  /* 0x000000ffff048224 */ /* 0x000fc600078e0a04 */
[----:B------:R-:W-:Y:S01]  /*26d70*/  ISETP.GT.U32.AND P6, PT, R26, R5, PT ;  /* 0x000000051a00720c */ /* 0x000fe20003fc4070 */
[----:B0-----:R-:W-:-:S04]  /*26d80*/  IMAD.MOV.U32 R7, RZ, RZ, R2 ;  /* 0x000000ffff077224 */ /* 0x001fc800078e0002 */
[----:B------:R-:W-:-:S08]  /*26d90*/  @!P1 IMAD.MOV R7, RZ, RZ, -R7 ;  /* 0x000000ffff079224 */ /* 0x000fd000078e0a07 */
[----:B------:R-:W-:Y:S01]  /*26da0*/  @!P6 IMAD.IADD R5, R5, 0x1, -R26 ;  /* 0x000000010505e824 */ /* 0x000fe200078e0a1a */
[----:B--2---:R-:W-:Y:S02]  /*26db0*/  IABS R13, R23 ;  /* 0x00000017000d7213 */ /* 0x004fe40000000000 */
[----:B------:R-:W-:-:S03]  /*26dc0*/  IABS R14, R21 ;  /* 0x00000015000e7213 */ /* 0x000fc60000000000 */
[----:B------:R-:W-:-:S04]  /*26dd0*/  IMAD.HI.U32 R16, R0, R13, RZ ;  /* 0x0000000d00107227 */ /* 0x000fc800078e00ff */
[----:B------:R-:W-:Y:S02]  /*26de0*/  IMAD.MOV R16, RZ, RZ, -R16 ;  /* 0x000000ffff107224 */ /* 0x000fe400078e0a10 */
[----:B------:R-:W-:Y:S01]  /*26df0*/  IMAD.HI.U32 R6, R0, R14, RZ ;  /* 0x0000000e00067227 */ /* 0x000fe200078e00ff */
[----:B------:R-:W-:-:S03]  /*26e00*/  IABS R15, R20 ;  /* 0x00000014000f7213 */ /* 0x000fc60000000000 */
[----:B------:R-:W-:Y:S02]  /*26e10*/  IMAD R13, R26, R16, R13 ;  /* 0x000000101a0d7224 */ /* 0x000fe400078e020d */
[----:B------:R-:W-:-:S03]  /*26e20*/  IMAD.MOV R6, RZ, RZ, -R6 ;  /* 0x000000ffff067224 */ /* 0x000fc600078e0a06 */
[C---:B------:R-:W-:Y:S01]  /*26e30*/  ISETP.GT.U32.AND P5, PT, R26.reuse, R13, PT ;  /* 0x0000000d1a00720c */ /* 0x040fe20003fa4070 */
[----:B------:R-:W-:Y:S02]  /*26e40*/  IMAD R14, R26, R6, R14 ;  /* 0x000000061a0e7224 */ /* 0x000fe400078e020e */
[----:B------:R-:W-:-:S04]  /*26e50*/  IMAD.HI.U32 R6, R0, R15, RZ ;  /* 0x0000000f00067227 */ /* 0x000fc800078e00ff */
[----:B------:R-:W-:-:S04]  /*26e60*/  IMAD.MOV R6, RZ, RZ, -R6 ;  /* 0x000000ffff067224 */ /* 0x000fc800078e0a06 */
[----:B------:R-:W-:Y:S02]  /*26e70*/  IMAD R15, R26, R6, R15 ;  /* 0x000000061a0f7224 */ /* 0x000fe400078e020f */
[----:B------:R-:W-:-:S03]  /*26e80*/  @!P5 IMAD.IADD R13, R13, 0x1, -R26 ;  /* 0x000000010d0dd824 */ /* 0x000fc600078e0a1a */
[C---:B------:R-:W-:Y:S02]  /*26e90*/  ISETP.GT.U32.AND P5, PT, R26.reuse, R15, PT ;  /* 0x0000000f1a00720c */ /* 0x040fe40003fa4070 */
[----:B------:R-:W-:Y:S02]  /*26ea0*/  ISETP.GE.AND P3, PT, R23, RZ, PT ;  /* 0x000000ff1700720c */ /* 0x000fe40003f66270 */
[C---:B------:R-:W-:Y:S01]  /*26eb0*/  ISETP.GT.U32.AND P0, PT, R26.reuse, R13, PT ;  /* 0x0000000d1a00720c */ /* 0x040fe20003f04070 */
[----:B------:R-:W2:Y:S08]  /*26ec0*/  LDL R23, [R1+0xb88] ;  /* 0x000b880001177983 */ /* 0x000eb00000100800 */
[--C-:B------:R-:W-:Y:S01]  /*26ed0*/  @!P5 IMAD.IADD R15, R15, 0x1, -R26.reuse ;  /* 0x000000010f0fd824 */ /* 0x100fe200078e0a1a */
[----:B------:R-:W-:Y:S04]  /*26ee0*/  STL [R1+0x753c], R12 ;  /* 0x00753c0c01007387 */ /* 0x000fe80000100800 */
[----:B------:R-:W-:Y:S01]  /*26ef0*/  ISETP.GT.U32.AND P5, PT, R26, R15, PT ;  /* 0x0000000f1a00720c */ /* 0x000fe20003fa4070 */
[----:B------:R-:W-:Y:S01]  /*26f00*/  STL [R1+0x30], R4 ;  /* 0x0000300401007387 */ /* 0x000fe20000100800 */
[----:B------:R-:W-:Y:S01]  /*26f10*/  @!P0 IMAD.IADD R13, R13, 0x1, -R26 ;  /* 0x000000010d0d8824 */ /* 0x000fe200078e0a1a */
[----:B------:R-:W-:-:S02]  /*26f20*/  ISETP.GE.AND P1, PT, R21, RZ, PT ;  /* 0x000000ff1500720c */ /* 0x000fc40003f26270 */
[----:B------:R0:W-:Y:S04]  /*26f30*/  STL [R1+0x34], R7 ;  /* 0x0000340701007387 */ /* 0x0001e80000100800 */
[----:B-1----:R-:W2:Y:S01]  /*26f40*/  LDL.LU R8, [R1+0xb90] ;  /* 0x000b900001087983 */ /* 0x002ea20000300800 */
[----:B------:R-:W-:-:S03]  /*26f50*/  ISETP.GE.AND P6, PT, R20, RZ, PT ;  /* 0x000000ff1400720c */ /* 0x000fc60003fc6270 */
[----:B------:R-:W-:Y:S02]  /*26f60*/  @!P5 IMAD.IADD R15, R15, 0x1, -R26 ;  /* 0x000000010f0fd824 */ /* 0x000fe400078e0a1a */
[----:B0-----:R-:W-:Y:S01]  /*26f70*/  IMAD.MOV.U32 R7, RZ, RZ, R5 ;  /* 0x000000ffff077224 */ /* 0x001fe200078e0005 */
[----:B---3--:R-:W-:Y:S02]  /*26f80*/  IABS R16, R3 ;  /* 0x0000000300107213 */ /* 0x008fe40000000000 */
[----:B------:R-:W-:Y:S02]  /*26f90*/  ISETP.GE.AND P0, PT, R3, RZ, PT ;  /* 0x000000ff0300720c */ /* 0x000fe40003f06270 */
[----:B------:R-:W3:Y:S01]  /*26fa0*/  LDL.LU R3, [R1+0xb98] ;  /* 0x000b980001037983 */ /* 0x000ee20000300800 */
[----:B------:R-:W-:Y:S01]  /*26fb0*/  @!P2 IMAD.MOV R7, RZ, RZ, -R7 ;  /* 0x000000ffff07a224 */ /* 0x000fe200078e0a07 */
[----:B-----5:R-:W-:Y:S02]  /*26fc0*/  IABS R21, R25 ;  /* 0x0000001900157213 */ /* 0x020fe40000000000 */
[----:B------:R-:W5:Y:S01]  /*26fd0*/  LDL R25, [R1+0xb94] ;  /* 0x000b940001197983 */ /* 0x000f620000100800 */
[----:B----4-:R-:W-:-:S03]  /*26fe0*/  IABS R20, R27 ;  /* 0x0000001b00147213 */ /* 0x010fc60000000000 */
[----:B------:R-:W4:Y:S04]  /*26ff0*/  LDL R27, [R1+0xb8c] ;  /* 0x000b8c00011b7983 */ /* 0x000f280000100800 */
[----:B------:R-:W-:Y:S04]  /*27000*/  STL [R1+0x7590], R15 ;  /* 0x0075900f01007387 */ /* 0x000fe80000100800 */
[----:B------:R-:W4:Y:S04]  /*27010*/  LDL.LU R12, [R1+0xb9c] ;  /* 0x000b9c00010c7983 */ /* 0x000f280000300800 */
[----:B------:R-:W4:Y:S04]  /*27020*/  LDL.LU R11, [R1+0xba0] ;  /* 0x000ba000010b7983 */ /* 0x000f280000300800 */
[----:B------:R0:W-:Y:S04]  /*27030*/  STL [R1+0x2c], R7 ;  /* 0x00002c0701007387 */ /* 0x0001e80000100800 */
[----:B0-----:R-:W4:Y:S04]  /*27040*/  LDL.LU R7, [R1+0xba4] ;  /* 0x000ba40001077983 */ /* 0x001f280000300800 */
[----:B------:R-:W4:Y:S01]  /*27050*/  LDL.LU R10, [R1+0xba8] ;  /* 0x000ba800010a7983 */ /* 0x000f220000300800 */
[----:B------:R-:W-:-:S02]  /*27060*/  IABS R17, R29 ;  /* 0x0000001d00117213 */ /* 0x000fc40000000000 */
[----:B------:R-:W-:Y:S01]  /*27070*/  IABS R18, R28 ;  /* 0x0000001c00127213 */ /* 0x000fe20000000000 */
[----:B------:R-:W4:Y:S02]  /*27080*/  LDL R9, [R1+0x12c0] ;  /* 0x0012c00001097983 */ /* 0x000f240000100800 */
[----:B------:R-:W-:-:S04]  /*27090*/  IMAD.HI.U32 R2, R0, R17, RZ ;  /* 0x0000001100027227 */ /* 0x000fc800078e00ff */
[----:B------:R-:W-:Y:S02]  /*270a0*/  IMAD.MOV R2, RZ, RZ, -R2 ;  /* 0x000000ffff027224 */ /* 0x000fe400078e0a02 */
[----:B------:R-:W-:-:S04]  /*270b0*/  IMAD.HI.U32 R4, R0, R18, RZ ;  /* 0x0000001200047227 */ /* 0x000fc800078e00ff */
[----:B------:R-:W-:Y:S02]  /*270c0*/  IMAD R17, R26, R2, R17 ;  /* 0x000000021a117224 */ /* 0x000fe400078e0211 */
[----:B------:R-:W-:-:S04]  /*270d0*/  IMAD.MOV R4, RZ, RZ, -R4 ;  /* 0x000000ffff047224 */ /* 0x000fc800078e0a04 */
[----:B------:R-:W-:Y:S02]  /*270e0*/  IMAD R18, R26, R4, R18 ;  /* 0x000000041a127224 */ /* 0x000fe400078e0212 */
[----:B------:R-:W-:-:S04]  /*270f0*/  IMAD.HI.U32 R4, R0, R21, RZ ;  /* 0x0000001500047227 */ /* 0x000fc800078e00ff */
[----:B------:R-:W-:-:S04]  /*27100*/  IMAD.MOV R4, RZ, RZ, -R4 ;  /* 0x000000ffff047224 */ /* 0x000fc800078e0a04 */
[----:B------:R-:W-:Y:S01]  /*27110*/  IMAD R21, R26, R4, R21 ;  /* 0x000000041a157224 */ /* 0x000fe200078e0215 */
[----:B--2---:R-:W-:-:S05]  /*27120*/  IABS R22, R23 ;  /* 0x0000001700167213 */ /* 0x004fca0000000000 */
[----:B------:R-:W-:-:S04]  /*27130*/  IMAD.HI.U32 R2, R0, R22, RZ ;  /* 0x0000001600027227 */ /* 0x000fc800078e00ff */
[----:B------:R-:W-:Y:S02]  /*27140*/  IMAD.MOV R2, RZ, RZ, -R2 ;  /* 0x000000ffff027224 */ /* 0x000fe400078e0a02 */
[----:B------:R-:W-:-:S04]  /*27150*/  IMAD.HI.U32 R23, R0, R20, RZ ;  /* 0x0000001400177227 */ /* 0x000fc800078e00ff */
[----:B------:R-:W-:Y:S02]  /*27160*/  IMAD R22, R26, R2, R22 ;  /* 0x000000021a167224 */ /* 0x000fe400078e0216 */
[----:B------:R-:W-:-:S04]  /*27170*/  IMAD.MOV R5, RZ, RZ, -R23 ;  /* 0x000000ffff057224 */ /* 0x000fc800078e0a17 */
[----:B------:R-:W-:Y:S01]  /*27180*/  IMAD R20, R26, R5, R20 ;  /* 0x000000051a147224 */ /* 0x000fe200078e0214 */
[----:B------:R-:W-:Y:S01]  /*27190*/  STL [R1+0x758c], R8 ;  /* 0x00758c0801007387 */ /* 0x000fe20000100800 */
[----:B---3--:R-:W-:-:S05]  /*271a0*/  IABS R2, R3 ;  /* 0x0000000300027213 */ /* 0x008fca0000000000 */
[----:B------:R-:W-:-:S04]  /*271b0*/  IMAD.HI.U32 R4, R0, R2, RZ ;  /* 0x0000000200047227 */ /* 0x000fc800078e00ff */
[----:B------:R-:W-:Y:S01]  /*271c0*/  IMAD.MOV R4, RZ, RZ, -R4 ;  /* 0x000000ffff047224 */ /* 0x000fe200078e0a04 */
[----:B-----5:R-:W-:-:S05]  /*271d0*/  IABS R25, R25 ;  /* 0x0000001900197213 */ /* 0x020fca0000000000 */
[----:B------:R-:W-:-:S04]  /*271e0*/  IMAD.HI.U32 R5, R0, R25, RZ ;  /* 0x0000001900057227 */ /* 0x000fc800078e00ff */
[----:B------:R-:W-:Y:S02]  /*271f0*/  IMAD.MOV R5, RZ, RZ, -R5 ;  /* 0x000000ffff057224 */ /* 0x000fe400078e0a05 */
[C---:B------:R-:W-:Y:S02]  /*27200*/  IMAD R2, R26.reuse, R4, R2 ;  /* 0x000000041a027224 */ /* 0x040fe400078e0202 */
[----:B------:R-:W-:Y:S01]  /*27210*/  IMAD R25, R26, R5, R25 ;  /* 0x000000051a197224 */ /* 0x000fe200078e0219 */
[----:B------:R0:W-:Y:S01]  /*27220*/  STL [R1+0x7594], R3 ;  /* 0x0075940301007387 */ /* 0x0001e20000100800 */
[----:B----4-:R-:W-:Y:S02]  /*27230*/  IABS R4, R7 ;  /* 0x0000000700047213 */ /* 0x010fe40000000000 */
[----:B------:R-:W-:-:S03]  /*27240*/  IABS R5, R10 ;  /* 0x0000000a00057213 */ /* 0x000fc60000000000 */
[----:B0-----:R-:W-:-:S04]  /*27250*/  IMAD.HI.U32 R3, R0, R4, RZ ;  /* 0x0000000400037227 */ /* 0x001fc800078e00ff */
[----:B------:R-:W-:-:S04]  /*27260*/  IMAD.HI.U32 R15, R0, R5, RZ ;  /* 0x00000005000f7227 */ /* 0x000fc800078e00ff */
[----:B------:R-:W-:Y:S02]  /*27270*/  IMAD.MOV R3, RZ, RZ, -R3 ;  /* 0x000000ffff037224 */ /* 0x000fe400078e0a03 */
[----:B------:R-:W-:Y:S02]  /*27280*/  IMAD.MOV R15, RZ, RZ, -R15 ;  /* 0x000000ffff0f7224 */ /* 0x000fe400078e0a0f */
[C---:B------:R-:W-:Y:S02]  /*27290*/  IMAD R4, R26.reuse, R3, R4 ;  /* 0x000000031a047224 */ /* 0x040fe400078e0204 */
[----:B------:R-:W2:Y:S01]  /*272a0*/  LDL.LU R3, [R1+0x7594] ;  /* 0x0075940001037983 */ /* 0x000ea20000300800 */
[----:B------:R-:W-:-:S03]  /*272b0*/  IMAD R5, R26, R15, R5 ;  /* 0x0000000f1a057224 */ /* 0x000fc600078e0205 */
[----:B------:R-:W3:Y:S01]  /*272c0*/  LDL.LU R15, [R1+0x7590] ;  /* 0x00759000010f7983 */ /* 0x000ee20000300800 */
[----:B------:R-:W-:Y:S01]  /*272d0*/  ISETP.GT.U32.AND P4, PT, R26, R14, PT ;  /* 0x0000000e1a00720c */ /* 0x000fe20003f84070 */
[----:B------:R-:W-:-:S12]  /*272e0*/  IMAD.HI.U32 R6, R0, R16, RZ ;  /* 0x0000001000067227 */ /* 0x000fd800078e00ff */
[----:B------:R-:W-:-:S05]  /*272f0*/  @!P4 IMAD.IADD R14, R14, 0x1, -R26 ;  /* 0x000000010e0ec824 */ /* 0x000fca00078e0a1a */
[----:B------:R-:W-:Y:S01]  /*27300*/  ISETP.GT.U32.AND P4, PT, R26, R14, PT ;  /* 0x0000000e1a00720c */ /* 0x000fe20003f84070 */
[----:B------:R-:W-:-:S04]  /*27310*/  IMAD.MOV R6, RZ, RZ, -R6 ;  /* 0x000000ffff067224 */ /* 0x000fc800078e0a06 */
[----:B------:R-:W-:-:S08]  /*27320*/  IMAD R16, R26, R6, R16 ;  /* 0x000000061a107224 */ /* 0x000fd000078e0210 */
[----:B------:R-:W-:Y:S01]  /*27330*/  @!P4 IMAD.IADD R14, R14, 0x1, -R26 ;  /* 0x000000010e0ec824 */ /* 0x000fe200078e0a1a */
[C---:B------:R-:W-:Y:S02]  /*27340*/  ISETP.GT.U32.AND P4, PT, R26.reuse, R16, PT ;  /* 0x000000101a00720c */ /* 0x040fe40003f84070 */
[----:B------:R-:W-:-:S11]  /*27350*/  ISETP.GT.U32.AND P5, PT, R26, R17, PT ;  /* 0x000000111a00720c */ /* 0x000fd60003fa4070 */
[--C-:B------:R-:W-:Y:S01]  /*27360*/  @!P4 IMAD.IADD R16, R16, 0x1, -R26.reuse ;  /* 0x000000011010c824 */ /* 0x100fe200078e0a1a */
[----:B------:R-:W-:Y:S01]  /*27370*/  ISETP.GT.U32.AND P4, PT, R26, R18, PT ;  /* 0x000000121a00720c */ /* 0x000fe20003f84070 */
[----:B------:R-:W-:-:S05]  /*27380*/  @!P5 IMAD.IADD R17, R17, 0x1, -R26 ;  /* 0x000000011111d824 */ /* 0x000fca00078e0a1a */
[----:B------:R-:W-:-:S07]  /*27390*/  ISETP.GT.U32.AND P2, PT, R26, R17, PT ;  /* 0x000000111a00720c */ /* 0x000fce0003f44070 */
[----:B------:R-:W-:-:S05]  /*273a0*/  @!P4 IMAD.IADD R18, R18, 0x1, -R26 ;  /* 0x000000011212c824 */ /* 0x000fca00078e0a1a */
[C---:B------:R-:W-:Y:S02]  /*273b0*/  ISETP.GT.U32.AND P4, PT, R26.reuse, R18, PT ;  /* 0x000000121a00720c */ /* 0x040fe40003f84070 */
[----:B------:R-:W-:Y:S02]  /*273c0*/  IABS R19, R24 ;  /* 0x0000001800137213 */ /* 0x000fe40000000000 */
[----:B------:R-:W-:Y:S01]  /*273d0*/  IABS R23, R27 ;  /* 0x0000001b00177213 */ /* 0x000fe20000000000 */
[----:B------:R-:W-:Y:S01]  /*273e0*/  @!P2 IMAD.IADD R17, R17, 0x1, -R26 ;  /* 0x000000011111a824 */ /* 0x000fe200078e0a1a */
[----:B------:R-:W-:Y:S01]  /*273f0*/  ISETP.GT.U32.AND P2, PT, R26, R20, PT ;  /* 0x000000141a00720c */ /* 0x000fe20003f44070 */
[----:B------:R-:W-:-:S04]  /*27400*/  IMAD.HI.U32 R6, R0, R19, RZ ;  /* 0x0000001300067227 */ /* 0x000fc800078e00ff */
[----:B------:R-:W-:-:S04]  /*27410*/  IMAD.HI.U32 R27, R0, R23, RZ ;  /* 0x00000017001b7227 */ /* 0x000fc800078e00ff */
[----:B------:R-:W-:Y:S01]  /*27420*/  @!P4 IMAD.IADD R18, R18, 0x1, -R26 ;  /* 0x000000011212c824 */ /* 0x000fe200078e0a1a */
[C---:B------:R-:W-:Y:S01]  /*27430*/  ISETP.GT.U32.AND P4, PT, R26.reuse, R21, PT ;  /* 0x000000151a00720c */ /* 0x040fe20003f84070 */
[----:B------:R-:W-:Y:S01]  /*27440*/  IMAD.MOV R6, RZ, RZ, -R6 ;  /* 0x000000ffff067224 */ /* 0x000fe200078e0a06 */
[----:B------:R-:W-:Y:S01]  /*27450*/  IABS R24, R8 ;  /* 0x0000000800187213 */ /* 0x000fe20000000000 */
[----:B------:R-:W-:Y:S02]  /*27460*/  IMAD.MOV R27, RZ, RZ, -R27 ;  /* 0x000000ffff1b7224 */ /* 0x000fe400078e0a1b */
[C---:B------:R-:W-:Y:S02]  /*27470*/  IMAD R19, R26.reuse, R6, R19 ;  /* 0x000000061a137224 */ /* 0x040fe400078e0213 */
[----:B------:R-:W-:Y:S01]  /*27480*/  IMAD R23, R26, R27, R23 ;  /* 0x0000001b1a177224 */ /* 0x000fe200078e0217 */
[----:B------:R-:W-:Y:S01]  /*27490*/  IABS R27, R12 ;  /* 0x0000000c001b7213 */ /* 0x000fe20000000000 */
[----:B------:R-:W-:-:S04]  /*274a0*/  IMAD.HI.U32 R6, R0, R24, RZ ;  /* 0x0000001800067227 */ /* 0x000fc800078e00ff */
[--C-:B------:R-:W-:Y:S01]  /*274b0*/  @!P2 IMAD.IADD R20, R20, 0x1, -R26.reuse ;  /* 0x000000011414a824 */ /* 0x100fe200078e0a1a */
[----:B------:R-:W-:Y:S01]  /*274c0*/  ISETP.GE.AND P2, PT, R29, RZ, PT ;  /* 0x000000ff1d00720c */ /* 0x000fe20003f46270 */
[----:B------:R-:W-:Y:S01]  /*274d0*/  @!P4 IMAD.IADD R21, R21, 0x1, -R26 ;  /* 0x000000011515c824 */ /* 0x000fe200078e0a1a */
[----:B------:R-:W-:Y:S01]  /*274e0*/  ISETP.GE.AND P4, PT, R28, RZ, PT ;  /* 0x000000ff1c00720c */ /* 0x000fe20003f86270 */
[----:B------:R-:W-:Y:S01]  /*274f0*/  IMAD.MOV R6, RZ, RZ, -R6 ;  /* 0x000000ffff067224 */ /* 0x000fe200078e0a06 */
[----:B------:R-:W-:Y:S01]  /*27500*/  IABS R28, R11 ;  /* 0x0000000b001c7213 */ /* 0x000fe20000000000 */
[----:B------:R-:W-:Y:S01]  /*27510*/  IMAD.HI.U32 R29, R0, R27, RZ ;  /* 0x0000001b001d7227 */ /* 0x000fe200078e00ff */
[----:B------:R-:W-:-:S03]  /*27520*/  ISETP.GT.U32.AND P5, PT, R26, R16, PT ;  /* 0x000000101a00720c */ /* 0x000fc60003fa4070 */
[----:B------:R-:W-:Y:S01]  /*27530*/  IMAD R24, R26, R6, R24 ;  /* 0x000000061a187224 */ /* 0x000fe200078e0218 */
[----:B------:R-:W-:Y:S01]  /*27540*/  IABS R6, R9 ;  /* 0x0000000900067213 */ /* 0x000fe20000000000 */
[----:B------:R-:W-:Y:S02]  /*27550*/  IMAD.MOV R8, RZ, RZ, -R29 ;  /* 0x000000ffff087224 */ /* 0x000fe400078e0a1d */
[----:B------:R-:W-:-:S04]  /*27560*/  IMAD.HI.U32 R29, R0, R28, RZ ;  /* 0x0000001c001d7227 */ /* 0x000fc800078e00ff */
[----:B------:R-:W-:Y:S02]  /*27570*/  IMAD R27, R26, R8, R27 ;  /* 0x000000081a1b7224 */ /* 0x000fe400078e021b */
[----:B------:R-:W-:Y:S02]  /*27580*/  IMAD.MOV R29, RZ, RZ, -R29 ;  /* 0x000000ffff1d7224 */ /* 0x000fe400078e0a1d */
[----:B------:R-:W-:-:S04]  /*27590*/  IMAD.HI.U32 R8, R0, R6, RZ ;  /* 0x0000000600087227 */ /* 0x000fc800078e00ff */
[----:B------:R-:W-:Y:S02]  /*275a0*/  @!P3 IMAD.MOV R13, RZ, RZ, -R13 ;  /* 0x000000ffff0db224 */ /* 0x000fe400078e0a0d */
[----:B------:R-:W-:Y:S02]  /*275b0*/  IMAD R0, R26, R29, R28 ;  /* 0x0000001d1a007224 */ /* 0x000fe400078e021c */
[----:B------:R-:W-:Y:S02]  /*275c0*/  IMAD.MOV R28, RZ, RZ, -R8 ;  /* 0x000000ffff1c7224 */ /* 0x000fe400078e0a08 */
[----:B------:R-:W-:Y:S01]  /*275d0*/  @!P1 IMAD.MOV R14, RZ, RZ, -R14 ;  /* 0x000000ffff0e9224 */ /* 0x000fe200078e0a0e */
[----:B------:R-:W4:Y:S01]  /*275e0*/  LDL.LU R8, [R1+0x758c] ;  /* 0x00758c0001087983 */ /* 0x000f220000300800 */
[----:B------:R-:W-:-:S03]  /*275f0*/  @!P5 IMAD.IADD R16, R16, 0x1, -R26 ;  /* 0x000000011010d824 */ /* 0x000fc600078e0a1a */
[----:B------:R-:W5:Y:S04]  /*27600*/  LDL.LU R29, [R1+0xb8c] ;  /* 0x000b8c00011d7983 */ /* 0x000f680000300800 */
[----:B------:R0:W-:Y:S01]  /*27610*/  STL [R1+0x7540], R13 ;  /* 0x0075400d01007387 */ /* 0x0001e20000100800 */
[----:B------:R-:W-:-:S03]  /*27620*/  @!P0 IMAD.MOV R16, RZ, RZ, -R16 ;  /* 0x000000ffff108224 */ /* 0x000fc600078e0a10 */
[----:B0-----:R-:W2:Y:S04]  /*27630*/  LDL.LU R13, [R1+0xb88] ;  /* 0x000b8800010d7983 */ /* 0x001ea80000300800 */
[----:B------:R0:W-:Y:S04]  /*27640*/  STL [R1+0x7544], R14 ;  /* 0x0075440e01007387 */ /* 0x0001e80000100800 */
[----:B0-----:R-:W5:Y:S01]  /*27650*/  LDL.LU R14, [R1+0xb84] ;  /* 0x000b8400010e7983 */ /* 0x001f620000300800 */
[----:B---3--:R-:W-:-:S05]  /*27660*/  @!P6 IMAD.MOV R15, RZ, RZ, -R15 ;  /* 0x000000ffff0fe224 */ /* 0x008fca00078e0a0f */
[----:B------:R0:W-:Y:S04]  /*27670*/  STL [R1+0x7548], R15 ;  /* 0x0075480f01007387 */ /* 0x0001e80000100800 */
[----:B0-----:R-:W3:Y:S04]  /*27680*/  LDL.LU R15, [R1+0xb80] ;  /* 0x000b8000010f7983 */ /* 0x001ee80000300800 */
[----:B------:R0:W-:Y:S04]  /*27690*/  STL [R1+0x754c], R16 ;  /* 0x00754c1001007387 */ /* 0x0001e80000100800 */
[----:B0-----:R-:W3:Y:S01]  /*276a0*/  LDL.LU R16, [R1+0xb7c] ;  /* 0x000b7c0001107983 */ /* 0x001ee20000300800 */
[----:B------:R-:W-:-:S13]  /*276b0*/  ISETP.GT.U32.AND P5, PT, R26, R19, PT ;  /* 0x000000131a00720c */ /* 0x000fda0003fa4070 */
[----:B------:R-:W-:Y:S01]  /*276c0*/  @!P5 IMAD.IADD R19, R19, 0x1, -R26 ;  /* 0x000000011313d824 */ /* 0x000fe200078e0a1a */
[----:B------:R-:W-:-:S13]  /*276d0*/  ISETP.GT.U32.AND P5, PT, R26, R22, PT ;  /* 0x000000161a00720c */ /* 0x000fda0003fa4070 */
[----:B------:R-:W-:Y:S01]  /*276e0*/  @!P5 IMAD.IADD R22, R22, 0x1, -R26 ;  /* 0x000000011616d824 */ /* 0x000fe200078e0a1a */
[C---:B------:R-:W-:Y:S02]  /*276f0*/  ISETP.GT.U32.AND P5, PT, R26.reuse, R23, PT ;  /* 0x000000171a00720c */ /* 0x040fe40003fa4070 */
[----:B------:R-:W-:-:S11]  /*27700*/  ISETP.GT.U32.AND P3, PT, R26, R19, PT ;  /* 0x000000131a00720c */ /* 0x000fd60003f64070 */
[--C-:B------:R-:W-:Y:S01]  /*27710*/  @!P5 IMAD.IADD R23, R23, 0x1, -R26.reuse ;  /* 0x000000011717d824 */ /* 0x100fe200078e0a1a */
[C---:B------:R-:W-:Y:S02]  /*27720*/  ISETP.GT.U32.AND P5, PT, R26.reuse, R24, PT ;  /* 0x000000181a00720c */ /* 0x040fe40003fa4070 */
[C---:B------:R-:W-:Y:S01]  /*27730*/  ISETP.GT.U32.AND P1, PT, R26.reuse, R20, PT ;  /* 0x000000141a00720c */ /* 0x040fe20003f24070 */
[----:B------:R-:W-:Y:S01]  /*27740*/  @!P2 IMAD.MOV R17, RZ, RZ, -R17 ;  /* 0x000000ffff11a224 */ /* 0x000fe200078e0a11 */
[C---:B------:R-:W-:Y:S02]  /*27750*/  ISETP.GT.U32.AND P0, PT, R26.reuse, R22, PT ;  /* 0x000000161a00720c */ /* 0x040fe40003f04070 */
[----:B------:R-:W-:Y:S01]  /*27760*/  ISETP.GT.U32.AND P2, PT, R26, R23, PT ;  /* 0x000000171a00720c */ /* 0x000fe20003f44070 */
[----:B------:R-:W-:-:S06]  /*27770*/  @!P3 IMAD.IADD R19, R19, 0x1, -R26 ;  /* 0x000000011313b824 */ /* 0x000fcc00078e0a1a */
[--C-:B------:R-:W-:Y:S01]  /*27780*/  @!P5 IMAD.IADD R24, R24, 0x1, -R26.reuse ;  /* 0x000000011818d824 */ /* 0x100fe200078e0a1a */
[C---:B------:R-:W-:Y:S02]  /*27790*/  ISETP.GT.U32.AND P5, PT, R26.reuse, R21, PT ;  /* 0x000000151a00720c */ /* 0x040fe40003fa4070 */
[----:B------:R-:W-:Y:S01]  /*277a0*/  ISETP.GT.U32.AND P3, PT, R26, R2, PT ;  /* 0x000000021a00720c */ /* 0x000fe20003f64070 */
[--C-:B------:R-:W-:Y:S01]  /*277b0*/  @!P1 IMAD.IADD R20, R20, 0x1, -R26.reuse ;  /* 0x0000000114149824 */ /* 0x100fe200078e0a1a */
[----:B------:R-:W-:Y:S01]  /*277c0*/  ISETP.GT.U32.AND P6, PT, R26, R24, PT ;  /* 0x000000181a00720c */ /* 0x000fe20003fc4070 */
[--C-:B------:R-:W-:Y:S01]  /*277d0*/  @!P0 IMAD.IADD R22, R22, 0x1, -R26.reuse ;  /* 0x0000000116168824 */ /* 0x100fe200078e0a1a */
[C---:B------:R-:W-:Y:S01]  /*277e0*/  ISETP.GT.U32.AND P1, PT, R26.reuse, R27, PT ;  /* 0x0000001b1a00720c */ /* 0x040fe20003f24070 */
[----:B------:R-:W-:Y:S01]  /*277f0*/  @!P2 IMAD.IADD R23, R23, 0x1, -R26 ;  /* 0x000000011717a824 */ /* 0x000fe200078e0a1a */
[C---:B------:R-:W-:Y:S02]  /*27800*/  ISETP.GT.U32.AND P0, PT, R26.reuse, R4, PT ;  /* 0x000000041a00720c */ /* 0x040fe40003f04070 */
[----:B------:R-:W-:-:S03]  /*27810*/  ISETP.GT.U32.AND P2, PT, R26, R5, PT ;  /* 0x000000051a00720c */ /* 0x000fc60003f44070 */
[--C-:B------:R-:W-:Y:S01]  /*27820*/  @!P5 IMAD.IADD R21, R21, 0x1, -R26.reuse ;  /* 0x000000011515d824 */ /* 0x100fe200078e0a1a */
[----:B------:R-:W-:Y:S01]  /*27830*/  ISETP.GT.U32.AND P5, PT, R26, R0, PT ;  /* 0x000000001a00720c */ /* 0x000fe20003fa4070 */
[--C-:B------:R-:W-:Y:S02]  /*27840*/  @!P3 IMAD.IADD R2, R2, 0x1, -R26.reuse ;  /* 0x000000010202b824 */ /* 0x100fe400078e0a1a */
[--C-:B------:R-:W-:Y:S02]  /*27850*/  @!P6 IMAD.IADD R24, R24, 0x1, -R26.reuse ;  /* 0x000000011818e824 */ /* 0x100fe400078e0a1a */
[----:B------:R-:W-:Y:S02]  /*27860*/  @!P1 IMAD.IADD R27, R27, 0x1, -R26 ;  /* 0x000000011b1b9824 */ /* 0x000fe400078e0a1a */
[----:B------:R-:W-:Y:S02]  /*27870*/  @!P4 IMAD.MOV R18, RZ, RZ, -R18 ;  /* 0x000000ffff12c224 */ /* 0x000fe400078e0a12 */
[----:B------:R-:W-:-:S02]  /*27880*/  @!P0 IMAD.IADD R4, R4, 0x1, -R26 ;  /* 0x0000000104048824 */ /* 0x000fc400078e0a1a */
[--C-:B------:R-:W-:Y:S02]  /*27890*/  @!P2 IMAD.IADD R5, R5, 0x1, -R26.reuse ;  /* 0x000000010505a824 */ /* 0x100fe400078e0a1a */
[----:B------:R-:W-:Y:S01]  /*278a0*/  @!P5 IMAD.IADD R0, R0, 0x1, -R26 ;  /* 0x000000010000d824 */ /* 0x000fe200078e0a1a */
[----:B------:R-:W-:Y:S04]  /*278b0*/  STL [R1+0x7550], R17 ;  /* 0x0075501101007387 */ /* 0x000fe80000100800 */
[----:B------:R-:W-:Y:S01]  /*278c0*/  STL [R1+0x7554], R18 ;  /* 0x0075541201007387 */ /* 0x000fe20000100800 */
[----:B----4-:R-:W-:Y:S02]  /*278d0*/  ISETP.GE.AND P2, PT, R8, RZ, PT ;  /* 0x000000ff0800720c */ /* 0x010fe40003f46270 */
[----:B-----5:R-:W-:-:S02]  /*278e0*/  ISETP.GE.AND P1, PT, R14, RZ, PT ;  /* 0x000000ff0e00720c */ /* 0x020fc40003f26270 */
[----:B--2---:R-:W-:Y:S02]  /*278f0*/  ISETP.GE.AND P5, PT, R13, RZ, PT ;  /* 0x000000ff0d00720c */ /* 0x004fe40003fa6270 */
[----:B------:R-:W-:Y:S01]  /*27900*/  ISETP.GE.AND P0, PT, R29, RZ, PT ;  /* 0x000000ff1d00720c */ /* 0x000fe20003f06270 */
[----:B------:R-:W-:Y:S01]  /*27910*/  IMAD R6, R26, R28, R6 ;  /* 0x0000001c1a067224 */ /* 0x000fe200078e0206 */
[----:B------:R-:W2:Y:S05]  /*27920*/  LDL.LU R29, [R1+0xb94] ;  /* 0x000b9400011d7983 */ /* 0x000eaa0000300800 */
[----:B------:R-:W-:Y:S01]  /*27930*/  @!P2 IMAD.MOV R24, RZ, RZ, -R24 ;  /* 0x000000ffff18a224 */ /* 0x000fe200078e0a18 */
[----:B---3--:R-:W-:-:S02]  /*27940*/  ISETP.GE.AND P3, PT, R15, RZ, PT ;  /* 0x000000ff0f00720c */ /* 0x008fc40003f66270 */
[----:B------:R-:W-:-:S11]  /*27950*/  ISETP.GE.AND P6, PT, R16, RZ, PT ;  /* 0x000000ff1000720c */ /* 0x000fd60003fc6270 */
[----:B------:R-:W-:Y:S01]  /*27960*/  @!P3 IMAD.MOV R20, RZ, RZ, -R20 ;  /* 0x000000ffff14b224 */ /* 0x000fe200078e0a14 */
[C---:B------:R-:W-:Y:S01]  /*27970*/  ISETP.GT.U32.AND P3, PT, R26.reuse, R2, PT ;  /* 0x000000021a00720c */ /* 0x040fe20003f64070 */
[----:B------:R-:W-:Y:S01]  /*27980*/  @!P1 IMAD.MOV R21, RZ, RZ, -R21 ;  /* 0x000000ffff159224 */ /* 0x000fe200078e0a15 */
[----:B------:R-:W-:Y:S01]  /*27990*/  ISETP.GT.U32.AND P4, PT, R26, R25, PT ;  /* 0x000000191a00720c */ /* 0x000fe20003f84070 */
[----:B------:R-:W-:Y:S01]  /*279a0*/  @!P5 IMAD.MOV R22, RZ, RZ, -R22 ;  /* 0x000000ffff16d224 */ /* 0x000fe200078e0a16 */
[----:B------:R-:W0:Y:S01]  /*279b0*/  LDC R8, c[0x0][0x23c] ;  /* 0x00008f00ff087b82 */ /* 0x000e220000000800 */
[----:B------:R-:W-:Y:S02]  /*279c0*/  @!P0 IMAD.MOV R23, RZ, RZ, -R23 ;  /* 0x000000ffff178224 */ /* 0x000fe400078e0a17 */
[----:B------:R-:W-:-:S05]  /*279d0*/  @!P6 IMAD.MOV R19, RZ, RZ, -R19 ;  /* 0x000000ffff13e224 */ /* 0x000fca00078e0a13 */
[----:B------:R-:W-:Y:S01]  /*279e0*/  STL [R1+0x7558], R19 ;  /* 0x0075581301007387 */ /* 0x000fe20000100800 */
[----:B------:R-:W-:-:S03]  /*279f0*/  @!P3 IMAD.IADD R2, R2, 0x1, -R26 ;  /* 0x000000010202b824 */ /* 0x000fc600078e0a1a */
[----:B------:R-:W-:Y:S01]  /*27a00*/  STL [R1+0x755c], R20 ;  /* 0x00755c1401007387 */ /* 0x000fe20000100800 */
[----:B------:R-:W-:-:S03]  /*27a10*/  ISETP.GE.AND P3, PT, R3, RZ, PT ;  /* 0x000000ff0300720c */ /* 0x000fc60003f66270 */
[----:B------:R-:W-:Y:S04]  /*27a20*/  STL [R1+0x7560], R21 ;  /* 0x0075601501007387 */ /* 0x000fe80000100800 */
[----:B------:R-:W-:Y:S04]  /*27a30*/  STL [R1+0x7564], R22 ;  /* 0x0075641601007387 */ /* 0x000fe80000100800 */
[----:B------:R-:W-:Y:S04]  /*27a40*/  STL [R1+0x7568], R23 ;  /* 0x0075681701007387 */ /* 0x000fe80000100800 */
[----:B------:R-:W-:Y:S04]  /*27a50*/  STL [R1+0x7570], R24 ;  /* 0x0075701801007387 */ /* 0x000fe80000100800 */
[----:B------:R-:W3:Y:S01]  /*27a60*/  LDL.LU R3, [R1+0x7588] ;  /* 0x0075880001037983 */ /* 0x000ee20000300800 */
[C---:B------:R-:W-:Y:S01]  /*27a70*/  ISETP.GT.U32.AND P0, PT, R26.reuse, R4, PT ;  /* 0x000000041a00720c */ /* 0x040fe20003f04070 */
[----:B------:R-:W-:Y:S01]  /*27a80*/  @!P4 IMAD.IADD R25, R25, 0x1, -R26 ;  /* 0x000000011919c824 */ /* 0x000fe200078e0a1a */
[----:B------:R-:W-:-:S11]  /*27a90*/  ISETP.GT.U32.AND P4, PT, R26, R6, PT ;  /* 0x000000061a00720c */ /* 0x000fd60003f84070 */
[--C-:B------:R-:W-:Y:S01]  /*27aa0*/  @!P0 IMAD.IADD R4, R4, 0x1, -R26.reuse ;  /* 0x0000000104048824 */ /* 0x100fe200078e0a1a */
[----:B------:R-:W-:Y:S02]  /*27ab0*/  ISETP.GE.AND P0, PT, R7, RZ, PT ;  /* 0x000000ff0700720c */ /* 0x000fe40003f06270 */
[----:B------:R-:W1:Y:S01]  /*27ac0*/  S2R R7, SR_TID.X ;  /* 0x0000000000077919 */ /* 0x000e620000002100 */
[----:B------:R-:W-:Y:S01]  /*27ad0*/  @!P4 IMAD.IADD R6, R6, 0x1, -R26 ;  /* 0x000000010606c824 */ /* 0x000fe200078e0a1a */
[C---:B------:R-:W-:Y:S02]  /*27ae0*/  ISETP.GT.U32.AND P4, PT, R26.reuse, R25, PT ;  /* 0x000000191a00720c */ /* 0x040fe40003f84070 */
[C---:B------:R-:W-:Y:S02]  /*27af0*/  ISETP.GT.U32.AND P1, PT, R26.reuse, R27, PT ;  /* 0x0000001b1a00720c */ /* 0x040fe40003f24070 */
[C---:B------:R-:W-:Y:S02]  /*27b00*/  ISETP.GT.U32.AND P5, PT, R26.reuse, R0, PT ;  /* 0x000000001a00720c */ /* 0x040fe40003fa4070 */
[----:B------:R-:W-:-:S02]  /*27b10*/  ISETP.GT.U32.AND P2, PT, R26, R5, PT ;  /* 0x000000051a00720c */ /* 0x000fc40003f44070 */
[----:B------:R-:W-:-:S05]  /*27b20*/  ISETP.GT.U32.AND P6, PT, R26, R6, PT ;  /* 0x000000061a00720c */ /* 0x000fca0003fc4070 */
[--C-:B------:R-:W-:Y:S02]  /*27b30*/  @!P4 IMAD.IADD R25, R25, 0x1, -R26.reuse ;  /* 0x000000011919c824 */ /* 0x100fe400078e0a1a */
[--C-:B------:R-:W-:Y:S01]  /*27b40*/  @!P1 IMAD.IADD R27, R27, 0x1, -R26.reuse ;  /* 0x000000011b1b9824 */ /* 0x100fe200078e0a1a */
[----:B------:R-:W-:Y:S01]  /*27b50*/  ISETP.GE.AND P1, PT, R12, RZ, PT ;  /* 0x000000ff0c00720c */ /* 0x000fe20003f26270 */
[--C-:B------:R-:W-:Y:S02]  /*27b60*/  @!P5 IMAD.IADD R0, R0, 0x1, -R26.reuse ;  /* 0x000000010000d824 */ /* 0x100fe400078e0a1a */
[--C-:B------:R-:W-:Y:S02]  /*27b70*/  @!P2 IMAD.IADD R5, R5, 0x1, -R26.reuse ;  /* 0x000000010505a824 */ /* 0x100fe400078e0a1a */
[----:B------:R-:W-:Y:S02]  /*27b80*/  @!P6 IMAD.IADD R6, R6, 0x1, -R26 ;  /* 0x000000010606e824 */ /* 0x000fe400078e0a1a */
[----:B------:R-:W-:Y:S01]  /*27b90*/  IMAD.MOV.U32 R26, RZ, RZ, R2 ;  /* 0x000000ffff1a7224 */ /* 0x000fe200078e0002 */
[----:B-1----:R-:W-:-:S03]  /*27ba0*/  LOP3.LUT R7, R7, 0x3f, RZ, 0xc0, !PT ;  /* 0x0000003f07077812 */ /* 0x002fc600078ec0ff */
[----:B------:R-:W-:Y:S02]  /*27bb0*/  @!P3 IMAD.MOV R26, RZ, RZ, -R26 ;  /* 0x000000ffff1ab224 */ /* 0x000fe400078e0a1a */
[----:B0-----:R-:W-:Y:S02]  /*27bc0*/  IMAD R7, R7, R8, RZ ;  /* 0x0000000807077224 */ /* 0x001fe400078e02ff */
[----:B------:R-:W-:Y:S02]  /*27bd0*/  @!P1 IMAD.MOV R27, RZ, RZ, -R27 ;  /* 0x000000ffff1b9224 */ /* 0x000fe400078e0a1b */
[----:B------:R-:W-:Y:S01]  /*27be0*/  IMAD R2, R8, 0x40, R7 ;  /* 0x0000004008027824 */ /* 0x000fe200078e0207 */
[----:B--2---:R-:W-:-:S13]  /*27bf0*/  ISETP.GE.AND P4, PT, R29, RZ, PT ;  /* 0x000000ff1d00720c */ /* 0x004fda0003f86270 */
[----:B------:R-:W-:-:S05]  /*27c00*/  @!P4 IMAD.MOV R25, RZ, RZ, -R25 ;  /* 0x000000ffff19c224 */ /* 0x000fca00078e0a19 */
[----:B------:R-:W-:Y:S04]  /*27c10*/  STL [R1+0x7574], R25 ;  /* 0x0075741901007387 */ /* 0x000fe80000100800 */
[----:B------:R0:W-:Y:S04]  /*27c20*/  STL [R1+0x7578], R26 ;  /* 0x0075781a01007387 */ /* 0x0001e80000100800 */
[----:B------:R-:W-:Y:S01]  /*27c30*/  STL [R1+0x757c], R27 ;  /* 0x00757c1b01007387 */ /* 0x000fe20000100800 */
[----:B---3--:R-:W-:Y:S02]  /*27c40*/  ISETP.NE.AND P4, PT, R3, RZ, PT ;  /* 0x000000ff0300720c */ /* 0x008fe40003f85270 */
[----:B------:R-:W-:-:S02]  /*27c50*/  LOP3.LUT R28, RZ, R3, RZ, 0x33, !PT ;  /* 0x00000003ff1c7212 */ /* 0x000fc400078e33ff */
[----:B------:R-:W-:-:S05]  /*27c60*/  IADD3 R3, P1, R7, UR6, RZ ;  /* 0x0000000607037c10 */ /* 0x000fca000ff3e0ff */
[----:B------:R1:W-:Y:S04]  /*27c70*/  STL [R1+0x7434], R3 ;  /* 0x0074340301007387 */ /* 0x0003e80000100800 */
[----:B------:R-:W2:Y:S04]  /*27c80*/  LDL.LU R12, [R1+0x968] ;  /* 0x00096800010c7983 */ /* 0x000ea80000300800 */
[----:B------:R-:W3:Y:S04]  /*27c90*/  LDL.LU R7, [R1+0x964] ;  /* 0x0009640001077983 */ /* 0x000ee80000300800 */
[----:B0-----:R-:W4:Y:S04]  /*27ca0*/  LDL.LU R26, [R1+0x944] ;  /* 0x00094400011a7983 */ /* 0x001f280000300800 */
[----:B------:R-:W1:Y:S04]  /*27cb0*/  LDL.LU R25, [R1+0x940] ;  /* 0x0009400001197983 */ /* 0x000e680000300800 */
[----:B------:R-:W5:Y:S04]  /*27cc0*/  LDL.LU R24, [R1+0x93c] ;  /* 0x00093c0001187983 */ /* 0x000f680000300800 */
        /* <DEDUP_REMOVED lines=12> */
[----:B------:R-:W5:Y:S01]  /*27d90*/  LDL.LU R8, [R1+0x8fc] ;  /* 0x0008fc0001087983 */ /* 0x000f620000300800 */
[----:B------:R-:W-:-:S03]  /*27da0*/  ISETP.GE.AND P5, PT, R11, RZ, PT ;  /* 0x000000ff0b00720c */ /* 0x000fc60003fa6270 */
[----:B------:R-:W5:Y:S01]  /*27db0*/  LDL.LU R11, [R1+0x8f8] ;  /* 0x0008f800010b7983 */ /* 0x000f620000300800 */
[----:B------:R-:W-:-:S03]  /*27dc0*/  ISETP.GE.AND P2, PT, R10, RZ, PT ;  /* 0x000000ff0a00720c */ /* 0x000fc60003f46270 */
[----:B------:R-:W5:Y:S01]  /*27dd0*/  LDL.LU R10, [R1+0x8f4] ;  /* 0x0008f400010a7983 */ /* 0x000f620000300800 */
[----:B------:R-:W-:-:S03]  /*27de0*/  ISETP.GE.AND P3, PT, R9, RZ, PT ;  /* 0x000000ff0900720c */ /* 0x000fc60003f66270 */
[----:B------:R-:W5:Y:S01]  /*27df0*/  LDL.LU R9, [R1+0x800] ;  /* 0x0008000001097983 */ /* 0x000f620000300800 */
[----:B------:R-:W-:Y:S01]  /*27e00*/  IADD3 R2, P6, R2, UR6, RZ ;  /* 0x0000000602027c10 */ /* 0x000fe2000ffde0ff */
[----:B------:R-:W-:Y:S01]  /*27e10*/  @!P5 IMAD.MOV R0, RZ, RZ, -R0 ;  /* 0x000000ffff00d224 */ /* 0x000fe200078e0a00 */
[----:B------:R-:W-:Y:S01]  /*27e20*/  UIMAD UR18, UR18, 0x5d, URZ ;  /* 0x0000005d121278a4 */ /* 0x000fe2000f8e023f */
[----:B------:R-:W-:Y:S01]  /*27e30*/  @!P0 IMAD.MOV R4, RZ, RZ, -R4 ;  /* 0x000000ffff048224 */ /* 0x000fe200078e0a04 */
[----:B------:R-:W-:Y:S01]  /*27e40*/  UIMAD UR19, UR19, 0x5c, URZ ;  /* 0x0000005c131378a4 */ /* 0x000fe2000f8e023f */
[----:B------:R2:W-:Y:S01]  /*27e50*/  STL [R1+0x7438], R2 ;  /* 0x0074380201007387 */ /* 0x0005e20000100800 */
[----:B-1----:R-:W-:-:S03]  /*27e60*/  SEL R3, R28, R25, !P4 ;  /* 0x000000191c037207 */ /* 0x002fc60006000000 */
[----:B------:R3:W-:Y:S01]  /*27e70*/  STL [R1+0x7580], R0 ;  /* 0x0075800001007387 */ /* 0x0007e20000100800 */
[C---:B--2---:R-:W-:Y:S01]  /*27e80*/  SEL R2, R28.reuse, R12, !P4 ;  /* 0x0000000c1c027207 */ /* 0x044fe20006000000 */
[----:B------:R-:W-:Y:S01]  /*27e90*/  @!P2 IMAD.MOV R5, RZ, RZ, -R5 ;  /* 0x000000ffff05a224 */ /* 0x000fe200078e0a05 */
[----:B------:R-:W-:Y:S01]  /*27ea0*/  UIMAD UR22, UR22, 0x5b, URZ ;  /* 0x0000005b161678a4 */ /* 0x000fe2000f8e023f */
[----:B------:R-:W-:Y:S01]  /*27eb0*/  STL [R1+0x7584], R4 ;  /* 0x0075840401007387 */ /* 0x000fe20000100800 */
[----:B------:R-:W-:Y:S01]  /*27ec0*/  @!P3 IMAD.MOV R6, RZ, RZ, -R6 ;  /* 0x000000ffff06b224 */ /* 0x000fe200078e0a06 */
[----:B------:R-:W-:Y:S02]  /*27ed0*/  UIMAD UR23, UR23, 0x5a, URZ ;  /* 0x0000005a171778a4 */ /* 0x000fe4000f8e023f */
[----:B------:R-:W2:Y:S01]  /*27ee0*/  LDL.LU R12, [R1+0x8f0] ;  /* 0x0008f000010c7983 */ /* 0x000ea20000300800 */
[----:B------:R-:W-:Y:S01]  /*27ef0*/  UIMAD UR24, UR24, 0x59, URZ ;  /* 0x00000059181878a4 */ /* 0x000fe2000f8e023f */
[----:B---3--:R-:W-:Y:S01]  /*27f00*/  SEL R0, R28, R7, !P4 ;  /* 0x000000071c007207 */ /* 0x008fe20006000000 */
[----:B------:R-:W-:Y:S01]  /*27f10*/  UIMAD UR25, UR25, 0x58, URZ ;  /* 0x00000058191978a4 */ /* 0x000fe2000f8e023f */
[----:B------:R4:W-:Y:S01]  /*27f20*/  STL [R1+0xd4], R2 ;  /* 0x0000d40201007387 */ /* 0x0009e20000100800 */
[----:B------:R-:W-:-:S02]  /*27f30*/  UIMAD UR26, UR26, 0x57, URZ ;  /* 0x000000571a1a78a4 */ /* 0x000fc4000f8e023f */
[----:B------:R-:W-:Y:S01]  /*27f40*/  UIMAD UR27, UR27, 0x56, URZ ;  /* 0x000000561b1b78a4 */ /* 0x000fe2000f8e023f */
[----:B------:R-:W3:Y:S01]  /*27f50*/  LDL.LU R7, [R1+0x7f8] ;  /* 0x0007f80001077983 */ /* 0x000ee20000300800 */
[----:B------:R-:W-:Y:S02]  /*27f60*/  UIMAD UR28, UR28, 0x55, URZ ;  /* 0x000000551c1c78a4 */ /* 0x000fe4000f8e023f */
[----:B------:R-:W-:Y:S02]  /*27f70*/  UIMAD UR29, UR29, 0x54, URZ ;  /* 0x000000541d1d78a4 */ /* 0x000fe4000f8e023f */
[----:B------:R-:W-:Y:S01]  /*27f80*/  UIMAD UR30, UR30, 0x53, URZ ;  /* 0x000000531e1e78a4 */ /* 0x000fe2000f8e023f */
[----:B----4-:R-:W-:Y:S01]  /*27f90*/  SEL R2, R28, R26, !P4 ;  /* 0x0000001a1c027207 */ /* 0x010fe20006000000 */
[----:B------:R5:W-:Y:S01]  /*27fa0*/  STL [R1+0xd0], R0 ;  /* 0x0000d00001007387 */ /* 0x000be20000100800 */
[----:B------:R-:W-:Y:S02]  /*27fb0*/  UIMAD UR31, UR31, 0x52, URZ ;  /* 0x000000521f1f78a4 */ /* 0x000fe4000f8e023f */
[----:B------:R-:W-:Y:S01]  /*27fc0*/  UIMAD UR32, UR32, 0x51, URZ ;  /* 0x00000051202078a4 */ /* 0x000fe2000f8e023f */
[----:B------:R0:W-:Y:S01]  /*27fd0*/  STL [R1+0xcc], R2 ;  /* 0x0000cc0201007387 */ /* 0x0001e20000100800 */
[----:B------:R-:W-:-:S02]  /*27fe0*/  UIMAD UR33, UR33, 0x50, URZ ;  /* 0x00000050212178a4 */ /* 0x000fc4000f8e023f */
[----:B------:R-:W-:Y:S01]  /*27ff0*/  UIMAD UR36, UR36, 0x4f, URZ ;  /* 0x0000004f242478a4 */ /* 0x000fe2000f8e023f */
[----:B------:R1:W-:Y:S01]  /*28000*/  STL [R1+0xc8], R3 ;  /* 0x0000c80301007387 */ /* 0x0003e20000100800 */
[----:B------:R-:W-:Y:S01]  /*28010*/  UIMAD UR37, UR37, 0x4e, URZ ;  /* 0x0000004e252578a4 */ /* 0x000fe2000f8e023f */
[C---:B-----5:R-:W-:Y:S01]  /*28020*/  SEL R0, R28.reuse, R24, !P4 ;  /* 0x000000181c007207 */ /* 0x060fe20006000000 */
[----:B------:R-:W-:Y:S02]  /*28030*/  UIMAD UR38, UR38, 0x4d, URZ ;  /* 0x0000004d262678a4 */ /* 0x000fe4000f8e023f */
[----:B------:R-:W-:Y:S01]  /*28040*/  UIMAD UR39, UR39, 0x4c, URZ ;  /* 0x0000004c272778a4 */ /* 0x000fe2000f8e023f */
[C---:B0-----:R-:W-:Y:S01]  /*28050*/  SEL R2, R28.reuse, R23, !P4 ;  /* 0x000000171c027207 */ /* 0x041fe20006000000 */
[----:B------:R0:W-:Y:S01]  /*28060*/  STL [R1+0xc4], R0 ;  /* 0x0000c40001007387 */ /* 0x0001e20000100800 */
[----:B------:R-:W-:Y:S01]  /*28070*/  UIMAD UR40, UR40, 0x4b, URZ ;  /* 0x0000004b282878a4 */ /* 0x000fe2000f8e023f */
[----:B-1----:R-:W-:-:S02]  /*28080*/  SEL R3, R28, R22, !P4 ;  /* 0x000000161c037207 */ /* 0x002fc40006000000 */
[----:B------:R1:W-:Y:S01]  /*28090*/  STL [R1+0xc0], R2 ;  /* 0x0000c00201007387 */ /* 0x0003e20000100800 */
[----:B------:R-:W-:Y:S02]  /*280a0*/  UIMAD UR41, UR41, 0x4a, URZ ;  /* 0x0000004a292978a4 */ /* 0x000fe4000f8e023f */
[----:B------:R-:W-:Y:S01]  /*280b0*/  UIMAD UR42, UR42, 0x49, URZ ;  /* 0x000000492a2a78a4 */ /* 0x000fe2000f8e023f */
[----:B------:R4:W-:Y:S01]  /*280c0*/  STL [R1+0xbc], R3 ;  /* 0x0000bc0301007387 */ /* 0x0009e20000100800 */
[----:B------:R-:W-:Y:S01]  /*280d0*/  UIMAD UR43, UR43, 0x48, URZ ;  /* 0x000000482b2b78a4 */ /* 0x000fe2000f8e023f */
[C---:B0-----:R-:W-:Y:S01]  /*280e0*/  SEL R0, R28.reuse, R21, !P4 ;  /* 0x000000151c007207 */ /* 0x041fe20006000000 */
[----:B------:R-:W-:Y:S02]  /*280f0*/  UIMAD UR44, UR44, 0x47, URZ ;  /* 0x000000472c2c78a4 */ /* 0x000fe4000f8e023f */
[----:B------:R-:W-:Y:S01]  /*28100*/  UIMAD UR45, UR45, 0x46, URZ ;  /* 0x000000462d2d78a4 */ /* 0x000fe2000f8e023f */
[C---:B-1----:R-:W-:Y:S01]  /*28110*/  SEL R2, R28.reuse, R20, !P4 ;  /* 0x000000141c027207 */ /* 0x042fe20006000000 */
[----:B------:R0:W-:Y:S01]  /*28120*/  STL [R1+0x494], R0 ;  /* 0x0004940001007387 */ /* 0x0001e20000100800 */
[----:B------:R-:W-:Y:S01]  /*28130*/  UIMAD UR46, UR46, 0x45, URZ ;  /* 0x000000452e2e78a4 */ /* 0x000fe2000f8e023f */
[----:B----4-:R-:W-:-:S02]  /*28140*/  SEL R3, R28, R19, !P4 ;  /* 0x000000131c037207 */ /* 0x010fc40006000000 */
[----:B------:R1:W-:Y:S01]  /*28150*/  STL [R1+0x49c], R2 ;  /* 0x00049c0201007387 */ /* 0x0003e20000100800 */
[----:B------:R-:W-:Y:S02]  /*28160*/  UIMAD UR47, UR47, 0x44, URZ ;  /* 0x000000442f2f78a4 */ /* 0x000fe4000f8e023f */
[----:B------:R-:W-:Y:S01]  /*28170*/  UIMAD UR48, UR48, 0x43, URZ ;  /* 0x00000043303078a4 */ /* 0x000fe2000f8e023f */
[----:B------:R4:W-:Y:S01]  /*28180*/  STL [R1+0x4a4], R3 ;  /* 0x0004a40301007387 */ /* 0x0009e20000100800 */
[----:B------:R-:W-:Y:S01]  /*28190*/  UIMAD UR49, UR49, 0x42, URZ ;  /* 0x00000042313178a4 */ /* 0x000fe2000f8e023f */
[C---:B0-----:R-:W-:Y:S01]  /*281a0*/  SEL R0, R28.reuse, R18, !P4 ;  /* 0x000000121c007207 */ /* 0x041fe20006000000 */
[----:B------:R-:W-:Y:S02]  /*281b0*/  UIMAD UR50, UR50, 0x41, URZ ;  /* 0x00000041323278a4 */ /* 0x000fe4000f8e023f */
[----:B------:R-:W-:Y:S01]  /*281c0*/  USHF.L.U32 UR51, UR51, 0x6, URZ ;  /* 0x0000000633337899 */ /* 0x000fe2000800063f */
[C---:B-1----:R-:W-:Y:S01]  /*281d0*/  SEL R2, R28.reuse, R17, !P4 ;  /* 0x000000111c027207 */ /* 0x042fe20006000000 */
[----:B------:R0:W-:Y:S01]  /*281e0*/  STL [R1+0x4ac], R0 ;  /* 0x0004ac0001007387 */ /* 0x0001e20000100800 */
[C---:B------:R-:W-:Y:S01]  /*281f0*/  SEL R9, R28.reuse, R9, !P4 ;  /* 0x000000091c097207 */ /* 0x040fe20006000000 */
[----:B------:R-:W-:Y:S01]  /*28200*/  UIMAD UR52, UR52, 0x3f, URZ ;  /* 0x0000003f343478a4 */ /* 0x000fe2000f8e023f */
[----:B----4-:R-:W-:Y:S01]  /*28210*/  SEL R3, R28, R16, !P4 ;  /* 0x000000101c037207 */ /* 0x010fe20006000000 */
[----:B------:R1:W-:Y:S01]  /*28220*/  STL [R1+0x4b4], R2 ;  /* 0x0004b40201007387 */ /* 0x0003e20000100800 */
[----:B------:R-:W-:-:S02]  /*28230*/  UIMAD UR53, UR53, 0x3e, URZ ;  /* 0x0000003e353578a4 */ /* 0x000fc4000f8e023f */
        /* <DEDUP_REMOVED lines=13> */
[----:B------:R-:W-:Y:S01]  /*28310*/  STL [R1+0x814], R3 ;  /* 0x0008140301007387 */ /* 0x000fe20000100800 */
[----:B------:R-:W-:Y:S01]  /*28320*/  UIMAD UR5, UR5, 0x36, URZ ;  /* 0x00000036050578a4 */ /* 0x000fe2000f8e023f */
[C---:B0-----:R-:W-:Y:S01]  /*28330*/  SEL R0, R28.reuse, R29, !P4 ;  /* 0x0000001d1c007207 */ /* 0x041fe20006000000 */
[----:B------:R-:W-:Y:S01]  /*28340*/  ULDC UR6, c[0x0][0x238] ;  /* 0x00008e0000067ab9 */ /* 0x000fe20000000800 */
[----:B------:R-:W4:Y:S01]  /*28350*/  LDL.LU R4, [R1+0x7f4] ;  /* 0x0007f40001047983 */ /* 0x000f220000300800 */
[----:B-1----:R-:W-:-:S03]  /*28360*/  SEL R2, R28, R8, !P4 ;  /* 0x000000081c027207 */ /* 0x002fc60006000000 */
[----:B------:R0:W-:Y:S04]  /*28370*/  STL [R1+0x810], R0 ;  /* 0x0008100001007387 */ /* 0x0001e80000100800 */
[----:B0-----:R-:W5:Y:S04]  /*28380*/  LDL.LU R0, [R1+0x7f0] ;  /* 0x0007f00001007983 */ /* 0x001f680000300800 */
[----:B------:R0:W-:Y:S01]  /*28390*/  STL [R1+0x80c], R2 ;  /* 0x00080c0201007387 */ /* 0x0001e20000100800 */
[----:B------:R-:W-:-:S03]  /*283a0*/  SEL R14, R28, R11, !P4 ;  /* 0x0000000b1c0e7207 */ /* 0x000fc60006000000 */
[----:B0-----:R-:W5:Y:S04]  /*283b0*/  LDL.LU R2, [R1+0x8ec] ;  /* 0x0008ec0001027983 */ /* 0x001f680000300800 */
[----:B------:R-:W5:Y:S04]  /*283c0*/  LDL.LU R3, [R1+0x7e8] ;  /* 0x0007e80001037983 */ /* 0x000f680000300800 */
[----:B------:R-:W5:Y:S04]  /*283d0*/  LDL.LU R8, [R1+0x7e4] ;  /* 0x0007e40001087983 */ /* 0x000f680000300800 */
[----:B------:R-:W5:Y:S01]  /*283e0*/  LDL.LU R11, [R1+0x7e0] ;  /* 0x0007e000010b7983 */ /* 0x000f620000300800 */
[----:B------:R-:W-:-:S03]  /*283f0*/  SEL R13, R28, R10, !P4 ;  /* 0x0000000a1c0d7207 */ /* 0x000fc60006000000 */
[----:B------:R-:W-:Y:S04]  /*28400*/  STL [R1+0x808], R14 ;  /* 0x0008080e01007387 */ /* 0x000fe80000100800 */
[----:B------:R-:W5:Y:S04]  /*28410*/  LDL.LU R10, [R1+0x7dc] ;  /* 0x0007dc00010a7983 */ /* 0x000f680000300800 */
[----:B------:R-:W-:Y:S04]  /*28420*/  STL [R1+0x804], R13 ;  /* 0x0008040d01007387 */ /* 0x000fe80000100800 */
[----:B------:R-:W5:Y:S04]  /*28430*/  LDL.LU R27, [R1+0x8e8] ;  /* 0x0008e800011b7983 */ /* 0x000f680000300800 */
[----:B------:R-:W5:Y:S04]  /*28440*/  LDL.LU R29, [R1+0x8e4] ;  /* 0x0008e400011d7983 */ /* 0x000f680000300800 */
[----:B------:R0:W-:Y:S04]  /*28450*/  STL [R1+0x800], R9 ;  /* 0x0008000901007387 */ /* 0x0001e80000100800 */
[----:B0-----:R-:W5:Y:S04]  /*28460*/  LDL.LU R9, [R1+0x8e0] ;  /* 0x0008e00001097983 */ /* 0x001f680000300800 */
[----:B------:R-:W5:Y:S01]  /*28470*/  LDL.LU R26, [R1+0x8dc] ;  /* 0x0008dc00011a7983 */ /* 0x000f620000300800 */
[----:B--2---:R-:W-:-:S05]  /*28480*/  SEL R12, R28, R12, !P4 ;  /* 0x0000000c1c0c7207 */ /* 0x004fca0006000000 */
[----:B------:R0:W-:Y:S01]  /*28490*/  STL [R1+0x7fc], R12 ;  /* 0x0007fc0c01007387 */ /* 0x0001e20000100800 */
[----:B---3--:R-:W-:-:S03]  /*284a0*/  SEL R7, R28, R7, !P4 ;  /* 0x000000071c077207 */ /* 0x008fc60006000000 */
[----:B------:R-:W2:Y:S04]  /*284b0*/  LDL.LU R25, [R1+0x8d8] ;  /* 0x0008d80001197983 */ /* 0x000ea80000300800 */
[----:B------:R1:W-:Y:S04]  /*284c0*/  STL [R1+0x7f8], R7 ;  /* 0x0007f80701007387 */ /* 0x0003e80000100800 */
[----:B------:R-:W3:Y:S04]  /*284d0*/  LDL.LU R24, [R1+0x8d4] ;  /* 0x0008d40001187983 */ /* 0x000ee80000300800 */
        /* <DEDUP_REMOVED lines=11> */
[----:B0-----:R-:W3:Y:S04]  /*28590*/  LDL.LU R12, [R1+0x794] ;  /* 0x00079400010c7983 */ /* 0x001ee80000300800 */
[----:B-1----:R-:W3:Y:S01]  /*285a0*/  LDL.LU R7, [R1+0x790] ;  /* 0x0007900001077983 */ /* 0x002ee20000300800 */
[----:B----4-:R-:W-:-:S05]  /*285b0*/  SEL R4, R28, R4, !P4 ;  /* 0x000000041c047207 */ /* 0x010fca0006000000 */
[----:B------:R0:W-:Y:S01]  /*285c0*/  STL [R1+0x7f4], R4 ;  /* 0x0007f40401007387 */ /* 0x0001e20000100800 */
[----:B-----5:R-:W-:-:S05]  /*285d0*/  SEL R0, R28, R0, !P4 ;  /* 0x000000001c007207 */ /* 0x020fca0006000000 */
[----:B------:R1:W-:Y:S01]  /*285e0*/  STL [R1+0x7f0], R0 ;  /* 0x0007f00001007387 */ /* 0x0003e20000100800 */
[C---:B0-----:R-:W-:Y:S02]  /*285f0*/  SEL R4, R28.reuse, R2, !P4 ;  /* 0x000000021c047207 */ /* 0x041fe40006000000 */
[----:B------:R-:W-:-:S03]  /*28600*/  SEL R2, R28, R3, !P4 ;  /* 0x000000031c027207 */ /* 0x000fc60006000000 */
[----:B------:R-:W-:Y:S01]  /*28610*/  STL [R1+0x7ec], R4 ;  /* 0x0007ec0401007387 */ /* 0x000fe20000100800 */
[----:B-1----:R-:W-:-:S03]  /*28620*/  SEL R0, R28, R8, !P4 ;  /* 0x000000081c007207 */ /* 0x002fc60006000000 */
[----:B------:R-:W4:Y:S04]  /*28630*/  LDL.LU R8, [R1+0x8b8] ;  /* 0x0008b80001087983 */ /* 0x000f280000300800 */
[----:B------:R0:W-:Y:S04]  /*28640*/  STL [R1+0x7e8], R2 ;  /* 0x0007e80201007387 */ /* 0x0001e80000100800 */
[----:B------:R1:W-:Y:S01]  /*28650*/  STL [R1+0x7e4], R0 ;  /* 0x0007e40001007387 */ /* 0x0003e20000100800 */
[----:B0-----:R-:W-:-:S03]  /*28660*/  SEL R2, R28, R11, !P4 ;  /* 0x0000000b1c027207 */ /* 0x001fc60006000000 */
[----:B------:R-:W5:Y:S01]  /*28670*/  LDL.LU R11, [R1+0x8b4] ;  /* 0x0008b400010b7983 */ /* 0x000f620000300800 */
[----:B-1----:R-:W-:-:S03]  /*28680*/  SEL R0, R28, R10, !P4 ;  /* 0x0000000a1c007207 */ /* 0x002fc60006000000 */
[----:B------:R0:W-:Y:S04]  /*28690*/  STL [R1+0x7e0], R2 ;  /* 0x0007e00201007387 */ /* 0x0001e80000100800 */
[----:B------:R-:W5:Y:S01]  /*286a0*/  LDL.LU R10, [R1+0x8b0] ;  /* 0x0008b000010a7983 */ /* 0x000f620000300800 */
[----:B------:R-:W-:-:S03]  /*286b0*/  SEL R3, R28, R27, !P4 ;  /* 0x0000001b1c037207 */ /* 0x000fc60006000000 */
[----:B------:R1:W-:Y:S01]  /*286c0*/  STL [R1+0x7dc], R0 ;  /* 0x0007dc0001007387 */ /* 0x0003e20000100800 */
[----:B0-----:R-:W-:-:S03]  /*286d0*/  SEL R2, R28, R29, !P4 ;  /* 0x0000001d1c027207 */ /* 0x001fc60006000000 */
[----:B------:R-:W-:Y:S04]  /*286e0*/  STL [R1+0x7d8], R3 ;  /* 0x0007d80301007387 */ /* 0x000fe80000100800 */
[----:B------:R-:W5:Y:S01]  /*286f0*/  LDL.LU R29, [R1+0x8ac] ;  /* 0x0008ac00011d7983 */ /* 0x000f620000300800 */
[----:B-1----:R-:W-:-:S03]  /*28700*/  SEL R0, R28, R9, !P4 ;  /* 0x000000091c007207 */ /* 0x002fc60006000000 */
[----:B------:R0:W-:Y:S04]  /*28710*/  STL [R1+0x7d4], R2 ;  /* 0x0007d40201007387 */ /* 0x0001e80000100800 */
[----:B------:R-:W5:Y:S01]  /*28720*/  LDL.LU R9, [R1+0x77c] ;  /* 0x00077c0001097983 */ /* 0x000f620000300800 */
[----:B0-----:R-:W-:-:S03]  /*28730*/  SEL R2, R28, R26, !P4 ;  /* 0x0000001a1c027207 */ /* 0x001fc60006000000 */
[----:B------:R3:W-:Y:S04]  /*28740*/  STL [R1+0x7d0], R0 ;  /* 0x0007d00001007387 */ /* 0x0007e80000100800 */
[----:B------:R0:W-:Y:S01]  /*28750*/  STL [R1+0x7cc], R2 ;  /* 0x0007cc0201007387 */ /* 0x0001e20000100800 */
[----:B--2---:R-:W-:-:S05]  /*28760*/  SEL R3, R28, R25, !P4 ;  /* 0x000000191c037207 */ /* 0x004fca0006000000 */
[----:B------:R1:W-:Y:S01]  /*28770*/  STL [R1+0x7c8], R3 ;  /* 0x0007c80301007387 */ /* 0x0003e20000100800 */
[C---:B---3--:R-:W-:Y:S02]  /*28780*/  SEL R0, R28.reuse, R24, !P4 ;  /* 0x000000181c007207 */ /* 0x048fe40006000000 */
[----:B0-----:R-:W-:-:S03]  /*28790*/  SEL R2, R28, R23, !P4 ;  /* 0x000000171c027207 */ /* 0x001fc60006000000 */
[----:B------:R0:W-:Y:S01]  /*287a0*/  STL [R1+0x7c4], R0 ;  /* 0x0007c40001007387 */ /* 0x0001e20000100800 */
[----:B-1----:R-:W-:-:S03]  /*287b0*/  SEL R3, R28, R22, !P4 ;  /* 0x000000161c037207 */ /* 0x002fc60006000000 */
[----:B------:R1:W-:Y:S04]  /*287c0*/  STL [R1+0x7c0], R2 ;  /* 0x0007c00201007387 */ /* 0x0003e80000100800 */
[----:B------:R2:W-:Y:S01]  /*287d0*/  STL [R1+0x7bc], R3 ;  /* 0x0007bc0301007387 */ /* 0x0005e20000100800 */
[C---:B0-----:R-:W-:Y:S02]  /*287e0*/  SEL R0, R28.reuse, R21, !P4 ;  /* 0x000000151c007207 */ /* 0x041fe40006000000 */
[----:B-1----:R-:W-:-:S03]  /*287f0*/  SEL R2, R28, R20, !P4 ;  /* 0x000000141c027207 */ /* 0x002fc60006000000 */
[----:B------:R0:W-:Y:S01]  /*28800*/  STL [R1+0x7b8], R0 ;  /* 0x0007b80001007387 */ /* 0x0001e20000100800 */
[----:B--2---:R-:W-:-:S03]  /*28810*/  SEL R3, R28, R19, !P4 ;  /* 0x000000131c037207 */ /* 0x004fc60006000000 */
        /* <DEDUP_REMOVED lines=13> */
[----:B------:R-:W-:Y:S01]  /*288f0*/  STL [R1+0x798], R3 ;  /* 0x0007980301007387 */ /* 0x000fe20000100800 */
[----:B0-----:R-:W-:-:S03]  /*28900*/  SEL R0, R28, R12, !P4 ;  /* 0x0000000c1c007207 */ /* 0x001fc60006000000 */
[----:B------:R-:W2:Y:S01]  /*28910*/  LDL.LU R4, [R1+0x778] ;  /* 0x0007780001047983 */ /* 0x000ea20000300800 */
[----:B-1----:R-:W-:-:S03]  /*28920*/  SEL R2, R28, R7, !P4 ;  /* 0x000000071c027207 */ /* 0x002fc60006000000 */
[----:B------:R0:W-:Y:S04]  /*28930*/  STL [R1+0x794], R0 ;  /* 0x0007940001007387 */ /* 0x0001e80000100800 */
[----:B0-----:R-:W3:Y:S04]  /*28940*/  LDL.LU R0, [R1+0x774] ;  /* 0x0007740001007983 */ /* 0x001ee80000300800 */
[----:B------:R0:W-:Y:S04]  /*28950*/  STL [R1+0x790], R2 ;  /* 0x0007900201007387 */ /* 0x0001e80000100800 */
[----:B0-----:R-:W3:Y:S04]  /*28960*/  LDL.LU R2, [R1+0x770] ;  /* 0x0007700001027983 */ /* 0x001ee80000300800 */
[----:B------:R-:W3:Y:S04]  /*28970*/  LDL.LU R3, [R1+0x8a8] ;  /* 0x0008a80001037983 */ /* 0x000ee80000300800 */
[----:B------:R-:W3:Y:S01]  /*28980*/  LDL.LU R7, [R1+0x8a4] ;  /* 0x0008a40001077983 */ /* 0x000ee20000300800 */
[----:B----4-:R-:W-:-:S03]  /*28990*/  SEL R13, R28, R8, !P4 ;  /* 0x000000081c0d7207 */ /* 0x010fc60006000000 */
[----:B------:R-:W4:Y:S04]  /*289a0*/  LDL.LU R8, [R1+0x8a0] ;  /* 0x0008a00001087983 */ /* 0x000f280000300800 */
[----:B------:R-:W-:Y:S01]  /*289b0*/  STL [R1+0x78c], R13 ;  /* 0x00078c0d01007387 */ /* 0x000fe20000100800 */
[----:B-----5:R-:W-:-:S03]  /*289c0*/  SEL R12, R28, R11, !P4 ;  /* 0x0000000b1c0c7207 */ /* 0x020fc60006000000 */
[----:B------:R-:W5:Y:S04]  /*289d0*/  LDL.LU R11, [R1+0x89c] ;  /* 0x00089c00010b7983 */ /* 0x000f680000300800 */
[----:B------:R0:W-:Y:S04]  /*289e0*/  STL [R1+0x788], R12 ;  /* 0x0007880c01007387 */ /* 0x0001e80000100800 */
[----:B------:R-:W5:Y:S01]  /*289f0*/  LDL.LU R27, [R1+0x898] ;  /* 0x00089800011b7983 */ /* 0x000f620000300800 */
[----:B------:R-:W-:-:S03]  /*28a00*/  SEL R10, R28, R10, !P4 ;  /* 0x0000000a1c0a7207 */ /* 0x000fc60006000000 */
[----:B0-----:R-:W5:Y:S04]  /*28a10*/  LDL.LU R12, [R1+0x894] ;  /* 0x00089400010c7983 */ /* 0x001f680000300800 */
[----:B------:R0:W-:Y:S01]  /*28a20*/  STL [R1+0x784], R10 ;  /* 0x0007840a01007387 */ /* 0x0001e20000100800 */
[----:B------:R-:W-:-:S03]  /*28a30*/  SEL R13, R28, R29, !P4 ;  /* 0x0000001d1c0d7207 */ /* 0x000fc60006000000 */
[----:B0-----:R-:W5:Y:S01]  /*28a40*/  LDL.LU R10, [R1+0x890] ;  /* 0x00089000010a7983 */ /* 0x001f620000300800 */
[----:B------:R-:W-:-:S03]  /*28a50*/  SEL R9, R28, R9, !P4 ;  /* 0x000000091c097207 */ /* 0x000fc60006000000 */
[----:B------:R-:W5:Y:S04]  /*28a60*/  LDL.LU R26, [R1+0x750] ;  /* 0x00075000011a7983 */ /* 0x000f680000300800 */
[----:B------:R0:W-:Y:S04]  /*28a70*/  STL [R1+0x780], R13 ;  /* 0x0007800d01007387 */ /* 0x0001e80000100800 */
[----:B------:R-:W5:Y:S04]  /*28a80*/  LDL.LU R25, [R1+0x74c] ;  /* 0x00074c0001197983 */ /* 0x000f680000300800 */
[----:B------:R1:W-:Y:S04]  /*28a90*/  STL [R1+0x77c], R9 ;  /* 0x00077c0901007387 */ /* 0x0003e80000100800 */
        /* <DEDUP_REMOVED lines=11> */
[----:B0-----:R-:W5:Y:S04]  /*28b50*/  LDL.LU R13, [R1+0x71c] ;  /* 0x00071c00010d7983 */ /* 0x001f680000300800 */
[----:B------:R-:W5:Y:S04]  /*28b60*/  LDL.LU R29, [R1+0x718] ;  /* 0x00071800011d7983 */ /* 0x000f680000300800 */
[----:B-1----:R-:W5:Y:S01]  /*28b70*/  LDL.LU R9, [R1+0x714] ;  /* 0x0007140001097983 */ /* 0x002f620000300800 */
[----:B--2---:R-:W-:-:S05]  /*28b80*/  SEL R4, R28, R4, !P4 ;  /* 0x000000041c047207 */ /* 0x004fca0006000000 */
[----:B------:R0:W-:Y:S01]  /*28b90*/  STL [R1+0x778], R4 ;  /* 0x0007780401007387 */ /* 0x0001e20000100800 */
[----:B---3--:R-:W-:-:S05]  /*28ba0*/  SEL R0, R28, R0, !P4 ;  /* 0x000000001c007207 */ /* 0x008fca0006000000 */
[----:B------:R1:W-:Y:S01]  /*28bb0*/  STL [R1+0x774], R0 ;  /* 0x0007740001007387 */ /* 0x0003e20000100800 */
[----:B0-----:R-:W-:-:S05]  /*28bc0*/  SEL R4, R28, R2, !P4 ;  /* 0x000000021c047207 */ /* 0x001fca0006000000 */
[----:B------:R-:W-:Y:S01]  /*28bd0*/  STL [R1+0x770], R4 ;  /* 0x0007700401007387 */ /* 0x000fe20000100800 */
[----:B-1----:R-:W-:-:S03]  /*28be0*/  SEL R0, R28, R7, !P4 ;  /* 0x000000071c007207 */ /* 0x002fc60006000000 */
[----:B------:R-:W2:Y:S01]  /*28bf0*/  LDL.LU R7, [R1+0x710] ;  /* 0x0007100001077983 */ /* 0x000ea20000300800 */
[----:B------:R-:W-:-:S05]  /*28c00*/  SEL R2, R28, R3, !P4 ;  /* 0x000000031c027207 */ /* 0x000fca0006000000 */
[----:B------:R4:W-:Y:S04]  /*28c10*/  STL [R1+0x76c], R2 ;  /* 0x00076c0201007387 */ /* 0x0009e80000100800 */
[----:B------:R5:W-:Y:S01]  /*28c20*/  STL [R1+0x768], R0 ;  /* 0x0007680001007387 */ /* 0x000be20000100800 */
[----:B----4-:R-:W-:-:S03]  /*28c30*/  SEL R2, R28, R8, !P4 ;  /* 0x000000081c027207 */ /* 0x010fc60006000000 */
[----:B------:R-:W3:Y:S04]  /*28c40*/  LDL.LU R8, [R1+0x86c] ;  /* 0x00086c0001087983 */ /* 0x000ee80000300800 */
[----:B------:R0:W-:Y:S01]  /*28c50*/  STL [R1+0x764], R2 ;  /* 0x0007640201007387 */ /* 0x0001e20000100800 */
[----:B-----5:R-:W-:-:S03]  /*28c60*/  SEL R0, R28, R11, !P4 ;  /* 0x0000000b1c007207 */ /* 0x020fc60006000000 */
[----:B------:R-:W4:Y:S01]  /*28c70*/  LDL.LU R11, [R1+0x708] ;  /* 0x00070800010b7983 */ /* 0x000f220000300800 */
[----:B------:R-:W-:-:S03]  /*28c80*/  SEL R3, R28, R27, !P4 ;  /* 0x0000001b1c037207 */ /* 0x000fc60006000000 */
[----:B------:R1:W-:Y:S04]  /*28c90*/  STL [R1+0x760], R0 ;  /* 0x0007600001007387 */ /* 0x0003e80000100800 */
[----:B------:R-:W-:Y:S01]  /*28ca0*/  STL [R1+0x75c], R3 ;  /* 0x00075c0301007387 */ /* 0x000fe20000100800 */
[----:B0-----:R-:W-:-:S03]  /*28cb0*/  SEL R2, R28, R12, !P4 ;  /* 0x0000000c1c027207 */ /* 0x001fc60006000000 */
[----:B------:R-:W5:Y:S04]  /*28cc0*/  LDL.LU R12, [R1+0x868] ;  /* 0x00086800010c7983 */ /* 0x000f680000300800 */
[----:B------:R0:W-:Y:S01]  /*28cd0*/  STL [R1+0x758], R2 ;  /* 0x0007580201007387 */ /* 0x0001e20000100800 */
[----:B-1----:R-:W-:-:S03]  /*28ce0*/  SEL R0, R28, R10, !P4 ;  /* 0x0000000a1c007207 */ /* 0x002fc60006000000 */
[----:B------:R-:W5:Y:S01]  /*28cf0*/  LDL.LU R10, [R1+0x864] ;  /* 0x00086400010a7983 */ /* 0x000f620000300800 */
[----:B0-----:R-:W-:-:S03]  /*28d00*/  SEL R2, R28, R26, !P4 ;  /* 0x0000001a1c027207 */ /* 0x001fc60006000000 */
[----:B------:R0:W-:Y:S01]  /*28d10*/  STL [R1+0x754], R0 ;  /* 0x0007540001007387 */ /* 0x0001e20000100800 */
[----:B------:R-:W-:-:S03]  /*28d20*/  SEL R3, R28, R25, !P4 ;  /* 0x000000191c037207 */ /* 0x000fc60006000000 */
[----:B------:R1:W-:Y:S04]  /*28d30*/  STL [R1+0x750], R2 ;  /* 0x0007500201007387 */ /* 0x0003e80000100800 */
[----:B------:R1:W-:Y:S01]  /*28d40*/  STL [R1+0x74c], R3 ;  /* 0x00074c0301007387 */ /* 0x0003e20000100800 */
[C---:B0-----:R-:W-:Y:S02]  /*28d50*/  SEL R0, R28.reuse, R24, !P4 ;  /* 0x000000181c007207 */ /* 0x041fe40006000000 */
[----:B-1----:R-:W-:-:S03]  /*28d60*/  SEL R2, R28, R23, !P4 ;  /* 0x000000171c027207 */ /* 0x002fc60006000000 */
        /* <DEDUP_REMOVED lines=21> */
[----:B------:R-:W-:Y:S01]  /*28ec0*/  STL [R1+0x71c], R3 ;  /* 0x00071c0301007387 */ /* 0x000fe20000100800 */
[----:B0-----:R-:W-:-:S03]  /*28ed0*/  SEL R0, R28, R29, !P4 ;  /* 0x0000001d1c007207 */ /* 0x001fc60006000000 */
[----:B------:R-:W5:Y:S01]  /*28ee0*/  LDL.LU R4, [R1+0x860] ;  /* 0x0008600001047983 */ /* 0x000f620000300800 */
[----:B-1----:R-:W-:-:S03]  /*28ef0*/  SEL R2, R28, R9, !P4 ;  /* 0x000000091c027207 */ /* 0x002fc60006000000 */
[----:B------:R0:W-:Y:S04]  /*28f00*/  STL [R1+0x718], R0 ;  /* 0x0007180001007387 */ /* 0x0001e80000100800 */
[----:B0-----:R-:W5:Y:S04]  /*28f10*/  LDL.LU R0, [R1+0x85c] ;  /* 0x00085c0001007983 */ /* 0x001f680000300800 */
[----:B------:R0:W-:Y:S04]  /*28f20*/  STL [R1+0x714], R2 ;  /* 0x0007140201007387 */ /* 0x0001e80000100800 */
[----:B0-----:R-:W5:Y:S04]  /*28f30*/  LDL.LU R2, [R1+0x858] ;  /* 0x0008580001027983 */ /* 0x001f680000300800 */
[----:B------:R-:W5:Y:S04]  /*28f40*/  LDL.LU R3, [R1+0x6f0] ;  /* 0x0006f00001037983 */ /* 0x000f680000300800 */
[----:B------:R-:W5:Y:S01]  /*28f50*/  LDL.LU R9, [R1+0x6ec] ;  /* 0x0006ec0001097983 */ /* 0x000f620000300800 */
[----:B--2---:R-:W-:-:S03]  /*28f60*/  SEL R14, R28, R7, !P4 ;  /* 0x000000071c0e7207 */ /* 0x004fc60006000000 */
[----:B------:R-:W2:Y:S04]  /*28f70*/  LDL.LU R7, [R1+0x854] ;  /* 0x0008540001077983 */ /* 0x000ea80000300800 */
[----:B------:R-:W-:Y:S01]  /*28f80*/  STL [R1+0x710], R14 ;  /* 0x0007100e01007387 */ /* 0x000fe20000100800 */
[----:B---3--:R-:W-:-:S03]  /*28f90*/  SEL R13, R28, R8, !P4 ;  /* 0x000000081c0d7207 */ /* 0x008fc60006000000 */
[----:B------:R-:W3:Y:S04]  /*28fa0*/  LDL.LU R8, [R1+0x6e4] ;  /* 0x0006e40001087983 */ /* 0x000ee80000300800 */
[----:B------:R-:W-:Y:S04]  /*28fb0*/  STL [R1+0x70c], R13 ;  /* 0x00070c0d01007387 */ /* 0x000fe80000100800 */
[----:B------:R-:W3:Y:S01]  /*28fc0*/  LDL.LU R27, [R1+0x6e0] ;  /* 0x0006e000011b7983 */ /* 0x000ee20000300800 */
[----:B----4-:R-:W-:-:S03]  /*28fd0*/  SEL R11, R28, R11, !P4 ;  /* 0x0000000b1c0b7207 */ /* 0x010fc60006000000 */
[----:B------:R-:W4:Y:S04]  /*28fe0*/  LDL.LU R29, [R1+0x6dc] ;  /* 0x0006dc00011d7983 */ /* 0x000f280000300800 */
[----:B------:R0:W-:Y:S01]  /*28ff0*/  STL [R1+0x708], R11 ;  /* 0x0007080b01007387 */ /* 0x0001e20000100800 */
[----:B-----5:R-:W-:-:S03]  /*29000*/  SEL R12, R28, R12, !P4 ;  /* 0x0000000c1c0c7207 */ /* 0x020fc60006000000 */
[----:B0-----:R-:W5:Y:S04]  /*29010*/  LDL.LU R11, [R1+0x6d8] ;  /* 0x0006d800010b7983 */ /* 0x001f680000300800 */
[----:B------:R-:W5:Y:S04]  /*29020*/  LDL.LU R26, [R1+0x6d4] ;  /* 0x0006d400011a7983 */ /* 0x000f680000300800 */
[----:B------:R0:W-:Y:S01]  /*29030*/  STL [R1+0x704], R12 ;  /* 0x0007040c01007387 */ /* 0x0001e20000100800 */
[----:B------:R-:W-:-:S03]  /*29040*/  SEL R10, R28, R10, !P4 ;  /* 0x0000000a1c0a7207 */ /* 0x000fc60006000000 */
        /* <DEDUP_REMOVED lines=15> */
[----:B-1----:R-:W5:Y:S01]  /*29140*/  LDL.LU R10, [R1+0x698] ;  /* 0x00069800010a7983 */ /* 0x002f620000300800 */
[----:B------:R-:W-:-:S05]  /*29150*/  SEL R4, R28, R4, !P4 ;  /* 0x000000041c047207 */ /* 0x000fca0006000000 */
[----:B------:R0:W-:Y:S01]  /*29160*/  STL [R1+0x6fc], R4 ;  /* 0x0006fc0401007387 */ /* 0x0001e20000100800 */
[----:B------:R-:W-:-:S05]  /*29170*/  SEL R0, R28, R0, !P4 ;  /* 0x000000001c007207 */ /* 0x000fca0006000000 */
[----:B------:R1:W-:Y:S01]  /*29180*/  STL [R1+0x6f8], R0 ;  /* 0x0006f80001007387 */ /* 0x0003e20000100800 */
[----:B0-----:R-:W-:-:S05]  /*29190*/  SEL R4, R28, R2, !P4 ;  /* 0x000000021c047207 */ /* 0x001fca0006000000 */
[----:B------:R-:W-:Y:S01]  /*291a0*/  STL [R1+0x6f4], R4 ;  /* 0x0006f40401007387 */ /* 0x000fe20000100800 */
[----:B-1----:R-:W-:-:S03]  /*291b0*/  SEL R0, R28, R9, !P4 ;  /* 0x000000091c007207 */ /* 0x002fc60006000000 */
[----:B------:R-:W5:Y:S01]  /*291c0*/  LDL.LU R9, [R1+0x694] ;  /* 0x0006940001097983 */ /* 0x000f620000300800 */
[----:B------:R-:W-:-:S05]  /*291d0*/  SEL R2, R28, R3, !P4 ;  /* 0x000000031c027207 */ /* 0x000fca0006000000 */
[----:B------:R2:W-:Y:S04]  /*291e0*/  STL [R1+0x6f0], R2 ;  /* 0x0006f00201007387 */ /* 0x0005e80000100800 */
[----:B------:R3:W-:Y:S01]  /*291f0*/  STL [R1+0x6ec], R0 ;  /* 0x0006ec0001007387 */ /* 0x0007e20000100800 */
[----:B--2---:R-:W-:-:S03]  /*29200*/  SEL R2, R28, R7, !P4 ;  /* 0x000000071c027207 */ /* 0x004fc60006000000 */
[----:B------:R-:W2:Y:S04]  /*29210*/  LDL.LU R7, [R1+0x82c] ;  /* 0x00082c0001077983 */ /* 0x000ea80000300800 */
[----:B------:R4:W-:Y:S01]  /*29220*/  STL [R1+0x6e8], R2 ;  /* 0x0006e80201007387 */ /* 0x0009e20000100800 */
[----:B---3--:R-:W-:-:S03]  /*29230*/  SEL R0, R28, R8, !P4 ;  /* 0x000000081c007207 */ /* 0x008fc60006000000 */
[----:B------:R-:W3:Y:S01]  /*29240*/  LDL.LU R8, [R1+0x68c] ;  /* 0x00068c0001087983 */ /* 0x000ee20000300800 */
[----:B------:R-:W-:-:S03]  /*29250*/  SEL R3, R28, R27, !P4 ;  /* 0x0000001b1c037207 */ /* 0x000fc60006000000 */
[----:B------:R5:W-:Y:S01]  /*29260*/  STL [R1+0x6e4], R0 ;  /* 0x0006e40001007387 */ /* 0x000be20000100800 */
[----:B----4-:R-:W-:-:S03]  /*29270*/  SEL R2, R28, R29, !P4 ;  /* 0x0000001d1c027207 */ /* 0x010fc60006000000 */
[----:B------:R-:W-:Y:S04]  /*29280*/  STL [R1+0x6e0], R3 ;  /* 0x0006e00301007387 */ /* 0x000fe80000100800 */
[----:B------:R-:W4:Y:S04]  /*29290*/  LDL.LU R29, [R1+0x688] ;  /* 0x00068800011d7983 */ /* 0x000f280000300800 */
[----:B------:R0:W-:Y:S01]  /*292a0*/  STL [R1+0x6dc], R2 ;  /* 0x0006dc0201007387 */ /* 0x0001e20000100800 */
[----:B-----5:R-:W-:-:S03]  /*292b0*/  SEL R0, R28, R11, !P4 ;  /* 0x0000000b1c007207 */ /* 0x020fc60006000000 */
        /* <DEDUP_REMOVED lines=39> */
[----:B------:R-:W-:-:S03]  /*29530*/  SEL R13, R28, R9, !P4 ;  /* 0x000000091c0d7207 */ /* 0x000fc60006000000 */
[----:B------:R-:W5:Y:S04]  /*29540*/  LDL.LU R9, [R1+0x664] ;  /* 0x0006640001097983 */ /* 0x000f680000300800 */
[----:B------:R-:W-:Y:S01]  /*29550*/  STL [R1+0x694], R13 ;  /* 0x0006940d01007387 */ /* 0x000fe20000100800 */
[----:B--2---:R-:W-:-:S03]  /*29560*/  SEL R12, R28, R7, !P4 ;  /* 0x000000071c0c7207 */ /* 0x004fc60006000000 */
[----:B------:R-:W2:Y:S04]  /*29570*/  LDL.LU R7, [R1+0x658] ;  /* 0x0006580001077983 */ /* 0x000ea80000300800 */
[----:B------:R0:W-:Y:S04]  /*29580*/  STL [R1+0x690], R12 ;  /* 0x0006900c01007387 */ /* 0x0001e80000100800 */
[----:B------:R-:W2:Y:S04]  /*29590*/  LDL.LU R27, [R1+0x654] ;  /* 0x00065400011b7983 */ /* 0x000ea80000300800 */
[----:B0-----:R-:W2:Y:S01]  /*295a0*/  LDL.LU R12, [R1+0x650] ;  /* 0x00065000010c7983 */ /* 0x001ea20000300800 */
[----:B---3--:R-:W-:-:S05]  /*295b0*/  SEL R8, R28, R8, !P4 ;  /* 0x000000081c087207 */ /* 0x008fca0006000000 */
[----:B------:R0:W-:Y:S01]  /*295c0*/  STL [R1+0x68c], R8 ;  /* 0x00068c0801007387 */ /* 0x0001e20000100800 */
[----:B----4-:R-:W-:-:S03]  /*295d0*/  SEL R13, R28, R29, !P4 ;  /* 0x0000001d1c0d7207 */ /* 0x010fc60006000000 */
[----:B0-----:R-:W3:Y:S04]  /*295e0*/  LDL.LU R8, [R1+0x64c] ;  /* 0x00064c0001087983 */ /* 0x001ee80000300800 */
[----:B------:R-:W4:Y:S04]  /*295f0*/  LDL.LU R26, [R1+0x648] ;  /* 0x00064800011a7983 */ /* 0x000f280000300800 */
[----:B------:R0:W-:Y:S01]  /*29600*/  STL [R1+0x688], R13 ;  /* 0x0006880d01007387 */ /* 0x0001e20000100800 */
[----:B-----5:R-:W-:-:S03]  /*29610*/  SEL R11, R28, R11, !P4 ;  /* 0x0000000b1c0b7207 */ /* 0x020fc60006000000 */
        /* <DEDUP_REMOVED lines=27> */
[----:B0-----:R-:W-:-:S03]  /*297d0*/  SEL R2, R28, R9, !P4 ;  /* 0x000000091c027207 */ /* 0x001fc60006000000 */
[----:B------:R-:W5:Y:S04]  /*297e0*/  LDL.LU R9, [R1+0x5dc] ;  /* 0x0005dc0001097983 */ /* 0x000f680000300800 */
[----:B------:R0:W-:Y:S01]  /*297f0*/  STL [R1+0x66c], R2 ;  /* 0x00066c0201007387 */ /* 0x0001e20000100800 */
[----:B--2---:R-:W-:-:S03]  /*29800*/  SEL R0, R28, R7, !P4 ;  /* 0x000000071c007207 */ /* 0x004fc60006000000 */
[----:B------:R-:W2:Y:S01]  /*29810*/  LDL.LU R7, [R1+0x5d8] ;  /* 0x0005d80001077983 */ /* 0x000ea20000300800 */
[----:B------:R-:W-:-:S03]  /*29820*/  SEL R3, R28, R27, !P4 ;  /* 0x0000001b1c037207 */ /* 0x000fc60006000000 */
[----:B------:R3:W-:Y:S01]  /*29830*/  STL [R1+0x668], R0 ;  /* 0x0006680001007387 */ /* 0x0007e20000100800 */
[----:B0-----:R-:W-:-:S03]  /*29840*/  SEL R2, R28, R12, !P4 ;  /* 0x0000000c1c027207 */ /* 0x001fc60006000000 */
[----:B------:R-:W-:Y:S04]  /*29850*/  STL [R1+0x664], R3 ;  /* 0x0006640301007387 */ /* 0x000fe80000100800 */
[----:B------:R-:W2:Y:S04]  /*29860*/  LDL.LU R12, [R1+0x5d4] ;  /* 0x0005d400010c7983 */ /* 0x000ea80000300800 */
[----:B------:R4:W-:Y:S01]  /*29870*/  STL [R1+0x660], R2 ;  /* 0x0006600201007387 */ /* 0x0009e20000100800 */
[----:B---3--:R-:W-:-:S03]  /*29880*/  SEL R0, R28, R8, !P4 ;  /* 0x000000081c007207 */ /* 0x008fc60006000000 */
[----:B------:R-:W3:Y:S01]  /*29890*/  LDL.LU R8, [R1+0x5c8] ;  /* 0x0005c80001087983 */ /* 0x000ee20000300800 */
[----:B----4-:R-:W-:-:S03]  /*298a0*/  SEL R2, R28, R26, !P4 ;  /* 0x0000001a1c027207 */ /* 0x010fc60006000000 */
[----:B------:R0:W-:Y:S01]  /*298b0*/  STL [R1+0x65c], R0 ;  /* 0x00065c0001007387 */ /* 0x0001e20000100800 */
[----:B-----5:R-:W-:-:S03]  /*298c0*/  SEL R3, R28, R25, !P4 ;  /* 0x000000191c037207 */ /* 0x020fc60006000000 */
[----:B------:R1:W-:Y:S04]  /*298d0*/  STL [R1+0x658], R2 ;  /* 0x0006580201007387 */ /* 0x0003e80000100800 */
[----:B------:R4:W-:Y:S01]  /*298e0*/  STL [R1+0x654], R3 ;  /* 0x0006540301007387 */ /* 0x0009e20000100800 */
[C---:B0-----:R-:W-:Y:S02]  /*298f0*/  SEL R0, R28.reuse, R24, !P4 ;  /* 0x000000181c007207 */ /* 0x041fe40006000000 */
[----:B-1----:R-:W-:-:S03]  /*29900*/  SEL R2, R28, R23, !P4 ;  /* 0x000000171c027207 */ /* 0x002fc60006000000 */
[----:B------:R0:W-:Y:S01]  /*29910*/  STL [R1+0x650], R0 ;  /* 0x0006500001007387 */ /* 0x0001e20000100800 */
[----:B----4-:R-:W-:-:S03]  /*29920*/  SEL R3, R28, R22, !P4 ;  /* 0x000000161c037207 */ /* 0x010fc60006000000 */
        /* <DEDUP_REMOVED lines=19> */
[----:B------:R-:W-:Y:S01]  /*29a60*/  STL [R1+0x624], R3 ;  /* 0x0006240301007387 */ /* 0x000fe20000100800 */
[----:B0-----:R-:W-:-:S03]  /*29a70*/  SEL R0, R28, R29, !P4 ;  /* 0x0000001d1c007207 */ /* 0x001fc60006000000 */
[----:B------:R-:W4:Y:S01]  /*29a80*/  LDL.LU R4, [R1+0x5c4] ;  /* 0x0005c40001047983 */ /* 0x000f220000300800 */
        /* <DEDUP_REMOVED lines=10> */
[----:B------:R-:W-:-:S03]  /*29b30*/  SEL R13, R28, R9, !P4 ;  /* 0x000000091c0d7207 */ /* 0x000fc60006000000 */
[----:B------:R-:W5:Y:S04]  /*29b40*/  LDL.LU R9, [R1+0x598] ;  /* 0x0005980001097983 */ /* 0x000f680000300800 */
[----:B------:R-:W-:Y:S04]  /*29b50*/  STL [R1+0x614], R13 ;  /* 0x0006140d01007387 */ /* 0x000fe80000100800 */
[----:B------:R-:W5:Y:S04]  /*29b60*/  LDL.LU R27, [R1+0x594] ;  /* 0x00059400011b7983 */ /* 0x000f680000300800 */
[----:B------:R-:W5:Y:S01]  /*29b70*/  LDL.LU R29, [R1+0x588] ;  /* 0x00058800011d7983 */ /* 0x000f620000300800 */
[----:B--2---:R-:W-:-:S05]  /*29b80*/  SEL R7, R28, R7, !P4 ;  /* 0x000000071c077207 */ /* 0x004fca0006000000 */
[----:B------:R0:W-:Y:S04]  /*29b90*/  STL [R1+0x610], R7 ;  /* 0x0006100701007387 */ /* 0x0001e80000100800 */
[----:B0-----:R-:W2:Y:S01]  /*29ba0*/  LDL.LU R7, [R1+0x584] ;  /* 0x0005840001077983 */ /* 0x001ea20000300800 */
[----:B------:R-:W-:-:S03]  /*29bb0*/  SEL R12, R28, R12, !P4 ;  /* 0x0000000c1c0c7207 */ /* 0x000fc60006000000 */
[----:B------:R-:W2:Y:S04]  /*29bc0*/  LDL.LU R26, [R1+0x57c] ;  /* 0x00057c00011a7983 */ /* 0x000ea80000300800 */
[----:B------:R0:W-:Y:S04]  /*29bd0*/  STL [R1+0x60c], R12 ;  /* 0x00060c0c01007387 */ /* 0x0001e80000100800 */
[----:B------:R-:W2:Y:S01]  /*29be0*/  LDL.LU R25, [R1+0x578] ;  /* 0x0005780001197983 */ /* 0x000ea20000300800 */
[----:B---3--:R-:W-:-:S05]  /*29bf0*/  SEL R8, R28, R8, !P4 ;  /* 0x000000081c087207 */ /* 0x008fca0006000000 */
        /* <DEDUP_REMOVED lines=27> */
[----:B------:R-:W5:Y:S04]  /*29db0*/  LDL.LU R10, [R1+0x52c] ;  /* 0x00052c00010a7983 */ /* 0x000f680000300800 */
[----:B------:R0:W-:Y:S01]  /*29dc0*/  STL [R1+0x5f0], R2 ;  /* 0x0005f00201007387 */ /* 0x0001e20000100800 */
[----:B-1----:R-:W-:-:S03]  /*29dd0*/  SEL R0, R28, R9, !P4 ;  /* 0x000000091c007207 */ /* 0x002fc60006000000 */
[----:B------:R-:W5:Y:S01]  /*29de0*/  LDL.LU R9, [R1+0x528] ;  /* 0x0005280001097983 */ /* 0x000f620000300800 */
[----:B------:R-:W-:-:S03]  /*29df0*/  SEL R3, R28, R27, !P4 ;  /* 0x0000001b1c037207 */ /* 0x000fc60006000000 */
[----:B------:R2:W-:Y:S01]  /*29e00*/  STL [R1+0x5ec], R0 ;  /* 0x0005ec0001007387 */ /* 0x0005e20000100800 */
[----:B0-----:R-:W-:-:S03]  /*29e10*/  SEL R2, R28, R29, !P4 ;  /* 0x0000001d1c027207 */ /* 0x001fc60006000000 */
[----:B------:R-:W-:Y:S04]  /*29e20*/  STL [R1+0x5e8], R3 ;  /* 0x0005e80301007387 */ /* 0x000fe80000100800 */
[----:B------:R-:W5:Y:S04]  /*29e30*/  LDL.LU R29, [R1+0x524] ;  /* 0x00052400011d7983 */ /* 0x000f680000300800 */
[----:B------:R0:W-:Y:S01]  /*29e40*/  STL [R1+0x5e4], R2 ;  /* 0x0005e40201007387 */ /* 0x0001e20000100800 */
[----:B--2---:R-:W-:-:S03]  /*29e50*/  SEL R0, R28, R7, !P4 ;  /* 0x000000071c007207 */ /* 0x004fc60006000000 */
[----:B------:R-:W2:Y:S01]  /*29e60*/  LDL.LU R7, [R1+0x520] ;  /* 0x0005200001077983 */ /* 0x000ea20000300800 */
[----:B0-----:R-:W-:-:S03]  /*29e70*/  SEL R2, R28, R26, !P4 ;  /* 0x0000001a1c027207 */ /* 0x001fc60006000000 */
[----:B------:R3:W-:Y:S01]  /*29e80*/  STL [R1+0x5e0], R0 ;  /* 0x0005e00001007387 */ /* 0x0007e20000100800 */
[----:B------:R-:W-:-:S03]  /*29e90*/  SEL R3, R28, R25, !P4 ;  /* 0x000000191c037207 */ /* 0x000fc60006000000 */
[----:B------:R0:W-:Y:S04]  /*29ea0*/  STL [R1+0x5dc], R2 ;  /* 0x0005dc0201007387 */ /* 0x0001e80000100800 */
        /* <DEDUP_REMOVED lines=10> */
[----:B---3--:R-:W-:-:S03]  /*29f50*/  SEL R3, R28, R19, !P4 ;  /* 0x000000131c037207 */ /* 0x008fc60006000000 */
        /* <DEDUP_REMOVED lines=13> */
[----:B------:R-:W-:Y:S01]  /*2a030*/  STL [R1+0x5a8], R3 ;  /* 0x0005a80301007387 */ /* 0x000fe20000100800 */
[----:B0-----:R-:W-:-:S03]  /*2a040*/  SEL R0, R28, R12, !P4 ;  /* 0x0000000c1c007207 */ /* 0x001fc60006000000 */
[----:B------:R-:W3:Y:S01]  /*2a050*/  LDL.LU R4, [R1+0x51c] ;  /* 0x00051c0001047983 */ /* 0x000ee20000300800 */
        /* <DEDUP_REMOVED lines=16> */
[----:B------:R0:W-:Y:S04]  /*2a160*/  STL [R1+0x594], R9 ;  /* 0x0005940901007387 */ /* 0x0001e80000100800 */
[----:B0-----:R-:W5:Y:S01]  /*2a170*/  LDL.LU R9, [R1+0x4f8] ;  /* 0x0004f80001097983 */ /* 0x001f620000300800 */
[----:B------:R-:W-:-:S03]  /*2a180*/  SEL R13, R28, R29, !P4 ;  /* 0x0000001d1c0d7207 */ /* 0x000fc60006000000 */
[----:B------:R-:W5:Y:S04]  /*2a190*/  LDL.LU R26, [R1+0x4f4] ;  /* 0x0004f400011a7983 */ /* 0x000f680000300800 */
[----:B------:R0:W-:Y:S04]  /*2a1a0*/  STL [R1+0x590], R13 ;  /* 0x0005900d01007387 */ /* 0x0001e80000100800 */
[----:B------:R-:W5:Y:S01]  /*2a1b0*/  LDL.LU R25, [R1+0x4f0] ;  /* 0x0004f00001197983 */ /* 0x000f620000300800 */
[----:B--2---:R-:W-:-:S05]  /*2a1c0*/  SEL R7, R28, R7, !P4 ;  /* 0x000000071c077207 */ /* 0x004fca0006000000 */
[----:B------:R1:W-:Y:S04]  /*2a1d0*/  STL [R1+0x58c], R7 ;  /* 0x00058c0701007387 */ /* 0x0003e80000100800 */
[----:B------:R-:W2:Y:S04]  /*2a1e0*/  LDL.LU R24, [R1+0x4ec] ;  /* 0x0004ec0001187983 */ /* 0x000ea80000300800 */
        /* <DEDUP_REMOVED lines=10> */
[----:B0-----:R-:W2:Y:S04]  /*2a290*/  LDL.LU R13, [R1+0x4b8] ;  /* 0x0004b800010d7983 */ /* 0x001ea80000300800 */
[----:B------:R-:W2:Y:S04]  /*2a2a0*/  LDL.LU R29, [R1+0x4b0] ;  /* 0x0004b000011d7983 */ /* 0x000ea80000300800 */
[----:B-1----:R-:W2:Y:S01]  /*2a2b0*/  LDL.LU R7, [R1+0x4a8] ;  /* 0x0004a80001077983 */ /* 0x002ea20000300800 */
[----:B---3--:R-:W-:-:S05]  /*2a2c0*/  SEL R4, R28, R4, !P4 ;  /* 0x000000041c047207 */ /* 0x008fca0006000000 */
[----:B------:R0:W-:Y:S01]  /*2a2d0*/  STL [R1+0x588], R4 ;  /* 0x0005880401007387 */ /* 0x0001e20000100800 */
[----:B------:R-:W-:-:S05]  /*2a2e0*/  SEL R0, R28, R0, !P4 ;  /* 0x000000001c007207 */ /* 0x000fca0006000000 */
[----:B------:R1:W-:Y:S01]  /*2a2f0*/  STL [R1+0x584], R0 ;  /* 0x0005840001007387 */ /* 0x0003e20000100800 */
[C---:B0-----:R-:W-:Y:S02]  /*2a300*/  SEL R4, R28.reuse, R2, !P4 ;  /* 0x000000021c047207 */ /* 0x041fe40006000000 */
[----:B------:R-:W-:-:S03]  /*2a310*/  SEL R2, R28, R3, !P4 ;  /* 0x000000031c027207 */ /* 0x000fc60006000000 */
[----:B------:R-:W-:Y:S01]  /*2a320*/  STL [R1+0x580], R4 ;  /* 0x0005800401007387 */ /* 0x000fe20000100800 */
[----:B-1----:R-:W-:-:S03]  /*2a330*/  SEL R0, R28, R8, !P4 ;  /* 0x000000081c007207 */ /* 0x002fc60006000000 */
[----:B------:R-:W3:Y:S04]  /*2a340*/  LDL.LU R8, [R1+0x4a0] ;  /* 0x0004a00001087983 */ /* 0x000ee80000300800 */
[----:B------:R4:W-:Y:S04]  /*2a350*/  STL [R1+0x57c], R2 ;  /* 0x00057c0201007387 */ /* 0x0009e80000100800 */
[----:B------:R5:W-:Y:S01]  /*2a360*/  STL [R1+0x578], R0 ;  /* 0x0005780001007387 */ /* 0x000be20000100800 */
[----:B----4-:R-:W-:-:S03]  /*2a370*/  SEL R2, R28, R11, !P4 ;  /* 0x0000000b1c027207 */ /* 0x010fc60006000000 */
[----:B------:R-:W4:Y:S04]  /*2a380*/  LDL.LU R11, [R1+0x498] ;  /* 0x00049800010b7983 */ /* 0x000f280000300800 */
[----:B------:R0:W-:Y:S01]  /*2a390*/  STL [R1+0x574], R2 ;  /* 0x0005740201007387 */ /* 0x0001e20000100800 */
[----:B-----5:R-:W-:-:S03]  /*2a3a0*/  SEL R0, R28, R10, !P4 ;  /* 0x0000000a1c007207 */ /* 0x020fc60006000000 */
[----:B------:R-:W5:Y:S01]  /*2a3b0*/  LDL.LU R10, [R1+0x490] ;  /* 0x00049000010a7983 */ /* 0x000f620000300800 */
        /* <DEDUP_REMOVED lines=13> */
[C---:B--2---:R-:W-:Y:S02]  /*2a490*/  SEL R0, R28.reuse, R24, !P4 ;  /* 0x000000181c007207 */ /* 0x044fe40006000000 */
        /* <DEDUP_REMOVED lines=27> */
[----:B0-----:R-:W2:Y:S04]  /*2a650*/  LDL.LU R0, [R1+0x480] ;  /* 0x0004800001007983 */ /* 0x001ea80000300800 */
[----:B------:R0:W-:Y:S04]  /*2a660*/  STL [R1+0x524], R2 ;  /* 0x0005240201007387 */ /* 0x0001e80000100800 */
[----:B0-----:R-:W2:Y:S04]  /*2a670*/  LDL.LU R2, [R1+0x47c] ;  /* 0x00047c0001027983 */ /* 0x001ea80000300800 */
[----:B------:R-:W2:Y:S04]  /*2a680*/  LDL.LU R3, [R1+0x478] ;  /* 0x0004780001037983 */ /* 0x000ea80000300800 */
[----:B------:R-:W2:Y:S01]  /*2a690*/  LDL.LU R7, [R1+0x474] ;  /* 0x0004740001077983 */ /* 0x000ea20000300800 */
[----:B---3--:R-:W-:-:S03]  /*2a6a0*/  SEL R14, R28, R8, !P4 ;  /* 0x000000081c0e7207 */ /* 0x008fc60006000000 */
[----:B------:R-:W3:Y:S04]  /*2a6b0*/  LDL.LU R8, [R1+0x470] ;  /* 0x0004700001087983 */ /* 0x000ee80000300800 */
[----:B------:R-:W-:Y:S01]  /*2a6c0*/  STL [R1+0x520], R14 ;  /* 0x0005200e01007387 */ /* 0x000fe20000100800 */
[----:B----4-:R-:W-:-:S03]  /*2a6d0*/  SEL R13, R28, R11, !P4 ;  /* 0x0000000b1c0d7207 */ /* 0x010fc60006000000 */
[----:B------:R-:W4:Y:S04]  /*2a6e0*/  LDL.LU R11, [R1+0x46c] ;  /* 0x00046c00010b7983 */ /* 0x000f280000300800 */
[----:B------:R-:W-:Y:S04]  /*2a6f0*/  STL [R1+0x51c], R13 ;  /* 0x00051c0d01007387 */ /* 0x000fe80000100800 */
[----:B------:R-:W4:Y:S01]  /*2a700*/  LDL.LU R27, [R1+0x468] ;  /* 0x00046800011b7983 */ /* 0x000f220000300800 */
[----:B-----5:R-:W-:-:S03]  /*2a710*/  SEL R10, R28, R10, !P4 ;  /* 0x0000000a1c0a7207 */ /* 0x020fc60006000000 */
[----:B------:R-:W5:Y:S04]  /*2a720*/  LDL.LU R29, [R1+0x464] ;  /* 0x00046400011d7983 */ /* 0x000f680000300800 */
[----:B------:R0:W-:Y:S04]  /*2a730*/  STL [R1+0x518], R10 ;  /* 0x0005180a01007387 */ /* 0x0001e80000100800 */
[----:B0-----:R-:W5:Y:S01]  /*2a740*/  LDL.LU R10, [R1+0x460] ;  /* 0x00046000010a7983 */ /* 0x001f620000300800 */
[----:B------:R-:W-:-:S03]  /*2a750*/  SEL R12, R28, R12, !P4 ;  /* 0x0000000c1c0c7207 */ /* 0x000fc60006000000 */
[----:B------:R-:W5:Y:S04]  /*2a760*/  LDL.LU R26, [R1+0x45c] ;  /* 0x00045c00011a7983 */ /* 0x000f680000300800 */
[----:B------:R0:W-:Y:S04]  /*2a770*/  STL [R1+0x514], R12 ;  /* 0x0005140c01007387 */ /* 0x0001e80000100800 */
[----:B------:R-:W5:Y:S01]  /*2a780*/  LDL.LU R25, [R1+0x458] ;  /* 0x0004580001197983 */ /* 0x000f620000300800 */
[----:B------:R-:W-:-:S05]  /*2a790*/  SEL R9, R28, R9, !P4 ;  /* 0x000000091c097207 */ /* 0x000fca0006000000 */
        /* <DEDUP_REMOVED lines=15> */
[----:B--2---:R-:W-:-:S05]  /*2a890*/  SEL R4, R28, R4, !P4 ;  /* 0x000000041c047207 */ /* 0x004fca0006000000 */
[----:B------:R0:W-:Y:S01]  /*2a8a0*/  STL [R1+0x50c], R4 ;  /* 0x00050c0401007387 */ /* 0x0001e20000100800 */
[----:B------:R-:W-:-:S05]  /*2a8b0*/  SEL R0, R28, R0, !P4 ;  /* 0x000000001c007207 */ /* 0x000fca0006000000 */
        /* <DEDUP_REMOVED lines=8> */
[----:B---3--:R-:W-:-:S03]  /*2a940*/  SEL R2, R28, R8, !P4 ;  /* 0x000000081c027207 */ /* 0x008fc60006000000 */
[----:B------:R-:W3:Y:S04]  /*2a950*/  LDL.LU R8, [R1+0x408] ;  /* 0x0004080001087983 */ /* 0x000ee80000300800 */
[----:B------:R5:W-:Y:S01]  /*2a960*/  STL [R1+0x4f8], R2 ;  /* 0x0004f80201007387 */ /* 0x000be20000100800 */
[----:B----4-:R-:W-:-:S03]  /*2a970*/  SEL R0, R28, R11, !P4 ;  /* 0x0000000b1c007207 */ /* 0x010fc60006000000 */
[----:B------:R-:W4:Y:S01]  /*2a980*/  LDL.LU R11, [R1+0x420] ;  /* 0x00042000010b7983 */ /* 0x000f220000300800 */
[----:B------:R-:W-:-:S03]  /*2a990*/  SEL R3, R28, R27, !P4 ;  /* 0x0000001b1c037207 */ /* 0x000fc60006000000 */
[----:B------:R0:W-:Y:S01]  /*2a9a0*/  STL [R1+0x4f4], R0 ;  /* 0x0004f40001007387 */ /* 0x0001e20000100800 */
[----:B-----5:R-:W-:-:S03]  /*2a9b0*/  SEL R2, R28, R29, !P4 ;  /* 0x0000001d1c027207 */ /* 0x020fc60006000000 */
[----:B------:R-:W-:Y:S04]  /*2a9c0*/  STL [R1+0x4f0], R3 ;  /* 0x0004f00301007387 */ /* 0x000fe80000100800 */
[----:B------:R-:W5:Y:S04]  /*2a9d0*/  LDL.LU R29, [R1+0x438] ;  /* 0x00043800011d7983 */ /* 0x000f680000300800 */
[----:B------:R1:W-:Y:S01]  /*2a9e0*/  STL [R1+0x4ec], R2 ;  /* 0x0004ec0201007387 */ /* 0x0003e20000100800 */
[----:B0-----:R-:W-:-:S03]  /*2a9f0*/  SEL R0, R28, R10, !P4 ;  /* 0x0000000a1c007207 */ /* 0x001fc60006000000 */
[----:B------:R-:W5:Y:S01]  /*2aa00*/  LDL.LU R10, [R1+0x43c] ;  /* 0x00043c00010a7983 */ /* 0x000f620000300800 */
        /* <DEDUP_REMOVED lines=43> */
[----:B------:R0:W-:Y:S04]  /*2acc0*/  STL [R1+0x484], R12 ;  /* 0x0004840c01007387 */ /* 0x0001e80000100800 */
[----:B------:R-:W3:Y:S01]  /*2acd0*/  LDL.LU R27, [R1+0x414] ;  /* 0x00041400011b7983 */ /* 0x000ee20000300800 */
[----:B----4-:R-:W-:-:S03]  /*2ace0*/  SEL R11, R28, R11, !P4 ;  /* 0x0000000b1c0b7207 */ /* 0x010fc60006000000 */
[----:B0-----:R-:W4:Y:S04]  /*2acf0*/  LDL.LU R12, [R1+0x410] ;  /* 0x00041000010c7983 */ /* 0x001f280000300800 */
        /* <DEDUP_REMOVED lines=39> */
[----:B------:R5:W-:Y:S04]  /*2af70*/  STL [R1+0x45c], R0 ;  /* 0x00045c0001007387 */ /* 0x000be80000100800 */
[----:B------:R-:W-:Y:S01]  /*2af80*/  STL [R1+0x458], R3 ;  /* 0x0004580301007387 */ /* 0x000fe20000100800 */
[----:B----4-:R-:W-:-:S03]  /*2af90*/  SEL R2, R28, R12, !P4 ;  /* 0x0000000c1c027207 */ /* 0x010fc60006000000 */
        /* <DEDUP_REMOVED lines=47> */
[----:B------:R-:W-:Y:S04]  /*2b290*/  STL [R1+0x408], R13 ;  /* 0x0004080d01007387 */ /* 0x000fe80000100800 */
[----:B------:R-:W2:Y:S04]  /*2b2a0*/  LDL.LU R27, [R1+0x394] ;  /* 0x00039400011b7983 */ /* 0x000ea80000300800 */
[----:B------:R-:W2:Y:S01]  /*2b2b0*/  LDL.LU R29, [R1+0x390] ;  /* 0x00039000011d7983 */ /* 0x000ea20000300800 */
[----:B---3--:R-:W-:-:S05]  /*2b2c0*/  SEL R8, R28, R8, !P4 ;  /* 0x000000081c087207 */ /* 0x008fca0006000000 */
[----:B------:R0:W-:Y:S01]  /*2b2d0*/  STL [R1+0x404], R8 ;  /* 0x0004040801007387 */ /* 0x0001e20000100800 */
[----:B----4-:R-:W-:-:S03]  /*2b2e0*/  SEL R12, R28, R12, !P4 ;  /* 0x0000000c1c0c7207 */ /* 0x010fc60006000000 */
[----:B0-----:R-:W3:Y:S04]  /*2b2f0*/  LDL.LU R8, [R1+0x364] ;  /* 0x0003640001087983 */ /* 0x001ee80000300800 */
[----:B------:R-:W4:Y:S04]  /*2b300*/  LDL.LU R26, [R1+0x36c] ;  /* 0x00036c00011a7983 */ /* 0x000f280000300800 */
[----:B------:R0:W-:Y:S04]  /*2b310*/  STL [R1+0x400], R12 ;  /* 0x0004000c01007387 */ /* 0x0001e80000100800 */
[----:B------:R-:W4:Y:S01]  /*2b320*/  LDL.LU R25, [R1+0x37c] ;  /* 0x00037c0001197983 */ /* 0x000f220000300800 */
[----:B-----5:R-:W-:-:S05]  /*2b330*/  SEL R11, R28, R11, !P4 ;  /* 0x0000000b1c0b7207 */ /* 0x020fca0006000000 */
        /* <DEDUP_REMOVED lines=19> */
[C---:B0-----:R-:W-:Y:S02]  /*2b470*/  SEL R4, R28.reuse, R2, !P4 ;  /* 0x000000021c047207 */ /* 0x041fe40006000000 */
[----:B------:R-:W-:-:S03]  /*2b480*/  SEL R2, R28, R3, !P4 ;  /* 0x000000031c027207 */ /* 0x000fc60006000000 */
[----:B------:R-:W-:Y:S01]  /*2b490*/  STL [R1+0x3f0], R4 ;  /* 0x0003f00401007387 */ /* 0x000fe20000100800 */
[----:B-1----:R-:W-:-:S03]  /*2b4a0*/  SEL R0, R28, R10, !P4 ;  /* 0x0000000a1c007207 */ /* 0x002fc60006000000 */
[----:B------:R-:W5:Y:S04]  /*2b4b0*/  LDL.LU R10, [R1+0x348] ;  /* 0x00034800010a7983 */ /* 0x000f680000300800 */
        /* <DEDUP_REMOVED lines=17> */
[----:B------:R-:W-:-:S03]  /*2b5d0*/  SEL R3, R28, R25, !P4 ;  /* 0x000000191c037207 */ /* 0x000fc60006000000 */
[----:B------:R0:W-:Y:S04]  /*2b5e0*/  STL [R1+0x3d0], R2 ;  /* 0x0003d00201007387 */ /* 0x0001e80000100800 */
[----:B------:R1:W-:Y:S01]  /*2b5f0*/  STL [R1+0x3cc], R3 ;  /* 0x0003cc0301007387 */ /* 0x0003e20000100800 */
[C---:B-----5:R-:W-:Y:S02]  /*2b600*/  SEL R0, R28.reuse, R24, !P4 ;  /* 0x000000181c007207 */ /* 0x060fe40006000000 */
        /* <DEDUP_REMOVED lines=37> */
[----:B------:R0:W-:Y:S04]  /*2b860*/  STL [R1+0x38c], R12 ;  /* 0x00038c0c01007387 */ /* 0x0001e80000100800 */
[----:B------:R-:W5:Y:S04]  /*2b870*/  LDL.LU R27, [R1+0x314] ;  /* 0x00031400011b7983 */ /* 0x000f680000300800 */
[----:B0-----:R-:W5:Y:S01]  /*2b880*/  LDL.LU R12, [R1+0x310] ;  /* 0x00031000010c7983 */ /* 0x001f620000300800 */
        /* <DEDUP_REMOVED lines=21> */
[----:B------:R-:W3:Y:S04]  /*2b9e0*/  LDL.LU R29, [R1+0x2c0] ;  /* 0x0002c000011d7983 */ /* 0x000ee80000300800 */
        /* <DEDUP_REMOVED lines=18> */
[----:B------:R2:W-:Y:S04]  /*2bb10*/  STL [R1+0x364], R0 ;  /* 0x0003640001007387 */ /* 0x0005e80000100800 */
[----:B------:R-:W-:Y:S01]  /*2bb20*/  STL [R1+0x360], R3 ;  /* 0x0003600301007387 */ /* 0x000fe20000100800 */
[----:B0-----:R-:W-:-:S03]  /*2bb30*/  SEL R2, R28, R12, !P4 ;  /* 0x0000000c1c027207 */ /* 0x001fc60006000000 */
        /* <DEDUP_REMOVED lines=47> */
[----:B------:R-:W-:Y:S04]  /*2be30*/  STL [R1+0x310], R13 ;  /* 0x0003100d01007387 */ /* 0x000fe80000100800 */
[----:B------:R-:W5:Y:S01]  /*2be40*/  LDL.LU R27, [R1+0x294] ;  /* 0x00029400011b7983 */ /* 0x000f620000300800 */
[----:B------:R-:W-:-:S03]  /*2be50*/  SEL R9, R28, R9, !P4 ;  /* 0x000000091c097207 */ /* 0x000fc60006000000 */
[----:B------:R-:W5:Y:S04]  /*2be60*/  LDL.LU R29, [R1+0x290] ;  /* 0x00029000011d7983 */ /* 0x000f680000300800 */
        /* <DEDUP_REMOVED lines=39> */
[----:B------:R1:W-:Y:S01]  /*2c0e0*/  STL [R1+0x2e8], R0 ;  /* 0x0002e80001007387 */ /* 0x0003e20000100800 */
[----:B0-----:R-:W-:-:S03]  /*2c0f0*/  SEL R2, R28, R29, !P4 ;  /* 0x0000001d1c027207 */ /* 0x001fc60006000000 */
[----:B------:R-:W-:Y:S04]  /*2c100*/  STL [R1+0x2e4], R3 ;  /* 0x0002e40301007387 */ /* 0x000fe80000100800 */
        /* <DEDUP_REMOVED lines=44> */
[----:B------:R0:W-:Y:S01]  /*2c3d0*/  STL [R1+0x298], R12 ;  /* 0x0002980c01007387 */ /* 0x0001e20000100800 */
[----:B----4-:R-:W-:-:S03]  /*2c3e0*/  SEL R11, R28, R11, !P4 ;  /* 0x0000000b1c0b7207 */ /* 0x010fc60006000000 */
[----:B0-----:R-:W4:Y:S04]  /*2c3f0*/  LDL.LU R12, [R1+0x220] ;  /* 0x00022000010c7983 */ /* 0x001f280000300800 */
[----:B------:R0:W-:Y:S04]  /*2c400*/  STL [R1+0x294], R11 ;  /* 0x0002940b01007387 */ /* 0x0001e80000100800 */
[----:B------:R-:W4:Y:S04]  /*2c410*/  LDL.LU R27, [R1+0x228] ;  /* 0x00022800011b7983 */ /* 0x000f280000300800 */
[----:B0-----:R-:W4:Y:S01]  /*2c420*/  LDL.LU R11, [R1+0x22c] ;  /* 0x00022c00010b7983 */ /* 0x001f220000300800 */
[----:B-----5:R-:W-:-:S05]  /*2c430*/  SEL R10, R28, R10, !P4 ;  /* 0x0000000a1c0a7207 */ /* 0x020fca0006000000 */
[----:B------:R0:W-:Y:S01]  /*2c440*/  STL [R1+0x290], R10 ;  /* 0x0002900a01007387 */ /* 0x0001e20000100800 */
[----:B------:R-:W-:-:S03]  /*2c450*/  SEL R13, R28, R29, !P4 ;  /* 0x0000001d1c0d7207 */ /* 0x000fc60006000000 */
        /* <DEDUP_REMOVED lines=37> */
[----:B------:R5:W-:Y:S04]  /*2c6b0*/  STL [R1+0x26c], R0 ;  /* 0x00026c0001007387 */ /* 0x000be80000100800 */
[----:B------:R-:W-:Y:S01]  /*2c6c0*/  STL [R1+0x268], R3 ;  /* 0x0002680301007387 */ /* 0x000fe20000100800 */
[----:B0-----:R-:W-:-:S03]  /*2c6d0*/  SEL R2, R28, R11, !P4 ;  /* 0x0000000b1c027207 */ /* 0x001fc60006000000 */
        /* <DEDUP_REMOVED lines=48> */
[----:B------:R-:W3:Y:S04]  /*2c9e0*/  LDL.LU R27, [R1+0x1a4] ;  /* 0x0001a400011b7983 */ /* 0x000ee80000300800 */
[----:B------:R-:W3:Y:S01]  /*2c9f0*/  LDL.LU R29, [R1+0x1a8] ;  /* 0x0001a800011d7983 */ /* 0x000ee20000300800 */
[----:B----4-:R-:W-:-:S05]  /*2ca00*/  SEL R12, R28, R12, !P4 ;  /* 0x0000000c1c0c7207 */ /* 0x010fca0006000000 */
[----:B------:R0:W-:Y:S01]  /*2ca10*/  STL [R1+0x214], R12 ;  /* 0x0002140c01007387 */ /* 0x0001e20000100800 */
[----:B------:R-:W-:-:S03]  /*2ca20*/  SEL R11, R28, R11, !P4 ;  /* 0x0000000b1c0b7207 */ /* 0x000fc60006000000 */
[----:B0-----:R-:W4:Y:S04]  /*2ca30*/  LDL.LU R12, [R1+0x1a0] ;  /* 0x0001a000010c7983 */ /* 0x001f280000300800 */
        /* <DEDUP_REMOVED lines=37> */
[----:B0-----:R-:W-:-:S03]  /*2cc90*/  SEL R2, R28, R29, !P4 ;  /* 0x0000001d1c027207 */ /* 0x001fc60006000000 */
[----:B------:R-:W-:Y:S04]  /*2cca0*/  STL [R1+0x1ec], R3 ;  /* 0x0001ec0301007387 */ /* 0x000fe80000100800 */
[----:B------:R-:W3:Y:S04]  /*2ccb0*/  LDL.LU R29, [R1+0x150] ;  /* 0x00015000011d7983 */ /* 0x000ee80000300800 */
[----:B------:R0:W-:Y:S01]  /*2ccc0*/  STL [R1+0x1e8], R2 ;  /* 0x0001e80201007387 */ /* 0x0001e20000100800 */
[----:B----4-:R-:W-:-:S03]  /*2ccd0*/  SEL R0, R28, R12, !P4 ;  /* 0x0000000c1c007207 */ /* 0x010fc60006000000 */
[----:B------:R-:W4:Y:S01]  /*2cce0*/  LDL.LU R12, [R1+0x148] ;  /* 0x00014800010c7983 */ /* 0x000f220000300800 */
[----:B0-----:R-:W-:-:S03]  /*2ccf0*/  SEL R2, R28, R26, !P4 ;  /* 0x0000001a1c027207 */ /* 0x001fc60006000000 */
        /* <DEDUP_REMOVED lines=13> */
[----:B-----5:R-:W-:-:S03]  /*2cdd0*/  SEL R3, R28, R19, !P4 ;  /* 0x000000131c037207 */ /* 0x020fc60006000000 */
        /* <DEDUP_REMOVED lines=22> */
[----:B------:R-:W5:Y:S04]  /*2cf40*/  LDL.LU R11, [R1+0x130] ;  /* 0x00013000010b7983 */ /* 0x000f680000300800 */
[----:B------:R-:W5:Y:S01]  /*2cf50*/  LDL.LU R10, [R1+0x12c] ;  /* 0x00012c00010a7983 */ /* 0x000f620000300800 */
[----:B------:R-:W-:-:S05]  /*2cf60*/  SEL R13, R28, R9, !P4 ;  /* 0x000000091c0d7207 */ /* 0x000fca0006000000 */
        /* <DEDUP_REMOVED lines=8> */
[----:B------:R-:W-:-:S03]  /*2cff0*/  SEL R13, R28, R29, !P4 ;  /* 0x0000001d1c0d7207 */ /* 0x000fc60006000000 */
[----:B0-----:R-:W3:Y:S04]  /*2d000*/  LDL.LU R8, [R1+0x124] ;  /* 0x0001240001087983 */ /* 0x001ee80000300800 */
[----:B------:R-:W3:Y:S04]  /*2d010*/  LDL.LU R26, [R1+0x118] ;  /* 0x00011800011a7983 */ /* 0x000ee80000300800 */
[----:B------:R0:W-:Y:S04]  /*2d020*/  STL [R1+0x194], R13 ;  /* 0x0001940d01007387 */ /* 0x0001e80000100800 */
[----:B------:R-:W3:Y:S01]  /*2d030*/  LDL.LU R25, [R1+0x114] ;  /* 0x0001140001197983 */ /* 0x000ee20000300800 */
[----:B----4-:R-:W-:-:S05]  /*2d040*/  SEL R12, R28, R12, !P4 ;  /* 0x0000000c1c0c7207 */ /* 0x010fca0006000000 */
[----:B------:R1:W-:Y:S04]  /*2d050*/  STL [R1+0x190], R12 ;  /* 0x0001900c01007387 */ /* 0x0003e80000100800 */
[----:B------:R-:W4:Y:S04]  /*2d060*/  LDL.LU R24, [R1+0x10c] ;  /* 0x00010c0001187983 */ /* 0x000f280000300800 */
        /* <DEDUP_REMOVED lines=10> */
[----:B0-----:R-:W4:Y:S04]  /*2d110*/  LDL.LU R13, [R1+0xec] ;  /* 0x0000ec00010d7983 */ /* 0x001f280000300800 */
[----:B------:R-:W4:Y:S04]  /*2d120*/  LDL.LU R29, [R1+0xe4] ;  /* 0x0000e400011d7983 */ /* 0x000f280000300800 */
[----:B-1----:R-:W4:Y:S01]  /*2d130*/  LDL.LU R12, [R1+0xb8] ;  /* 0x0000b800010c7983 */ /* 0x002f220000300800 */
[----:B-----5:R-:W-:-:S05]  /*2d140*/  SEL R4, R28, R4, !P4 ;  /* 0x000000041c047207 */ /* 0x020fca0006000000 */
        /* <DEDUP_REMOVED lines=23> */
[----:B0-----:R-:W-:-:S03]  /*2d2c0*/  SEL R2, R28, R26, !P4 ;  /* 0x0000001a1c027207 */ /* 0x001fc60006000000 */
[----:B------:R4:W-:Y:S01]  /*2d2d0*/  STL [R1+0x16c], R0 ;  /* 0x00016c0001007387 */ /* 0x0009e20000100800 */
[----:B------:R-:W-:-:S03]  /*2d2e0*/  SEL R3, R28, R25, !P4 ;  /* 0x000000191c037207 */ /* 0x000fc60006000000 */
[----:B------:R0:W-:Y:S04]  /*2d2f0*/  STL [R1+0x168], R2 ;  /* 0x0001680201007387 */ /* 0x0001e80000100800 */
[----:B------:R1:W-:Y:S01]  /*2d300*/  STL [R1+0x164], R3 ;  /* 0x0001640301007387 */ /* 0x0003e20000100800 */
[C---:B----4-:R-:W-:Y:S02]  /*2d310*/  SEL R0, R28.reuse, R24, !P4 ;  /* 0x000000181c007207 */ /* 0x050fe40006000000 */
[----:B0-----:R-:W-:-:S03]  /*2d320*/  SEL R2, R28, R23, !P4 ;  /* 0x000000171c027207 */ /* 0x001fc60006000000 */
[----:B------:R0:W-:Y:S01]  /*2d330*/  STL [R1+0x160], R0 ;  /* 0x0001600001007387 */ /* 0x0001e20000100800 */
[----:B-1----:R-:W-:-:S03]  /*2d340*/  SEL R3, R28, R22, !P4 ;  /* 0x000000161c037207 */ /* 0x002fc60006000000 */
[----:B------:R1:W-:Y:S01]  /*2d350*/  STL [R1+0x15c], R2 ;  /* 0x00015c0201007387 */ /* 0x0003e20000100800 */
        /* <DEDUP_REMOVED lines=19> */
[----:B------:R-:W-:Y:S04]  /*2d490*/  STL [R1+0xf8], R3 ;  /* 0x0000f80301007387 */ /* 0x000fe80000100800 */
[----:B------:R-:W4:Y:S01]  /*2d4a0*/  LDL.LU R4, [R1+0x98] ;  /* 0x0000980001047983 */ /* 0x000f220000300800 */
[----:B0-----:R-:W-:-:S03]  /*2d4b0*/  SEL R2, R28, R12, !P4 ;  /* 0x0000000c1c027207 */ /* 0x001fc60006000000 */
[----:B------:R0:W-:Y:S04]  /*2d4c0*/  STL [R1+0xf4], R0 ;  /* 0x0000f40001007387 */ /* 0x0001e80000100800 */
[----:B0-----:R-:W4:Y:S04]  /*2d4d0*/  LDL.LU R0, [R1+0x9c] ;  /* 0x00009c0001007983 */ /* 0x001f280000300800 */
[----:B------:R0:W-:Y:S04]  /*2d4e0*/  STL [R1+0xf0], R2 ;  /* 0x0000f00201007387 */ /* 0x0001e80000100800 */
[----:B------:R-:W4:Y:S04]  /*2d4f0*/  LDL.LU R27, [R1+0xa0] ;  /* 0x0000a000011b7983 */ /* 0x000f280000300800 */
[----:B------:R-:W4:Y:S04]  /*2d500*/  LDL.LU R26, [R1+0x60] ;  /* 0x00006000011a7983 */ /* 0x000f280000300800 */
[----:B------:R-:W4:Y:S04]  /*2d510*/  LDL.LU R3, [R1+0x24] ;  /* 0x0000240001037983 */ /* 0x000f280000300800 */
[----:B0-----:R-:W4:Y:S01]  /*2d520*/  LDL.LU R2, [R1+0x20] ;  /* 0x0000200001027983 */ /* 0x001f220000300800 */
[----:B-----5:R-:W-:-:S05]  /*2d530*/  SEL R11, R28, R11, !P4 ;  /* 0x0000000b1c0b7207 */ /* 0x020fca0006000000 */
[----:B------:R-:W-:Y:S04]  /*2d540*/  STL [R1+0xec], R11 ;  /* 0x0000ec0b01007387 */ /* 0x000fe80000100800 */
[----:B------:R-:W5:Y:S01]  /*2d550*/  LDL.LU R29, [R1+0x1c] ;  /* 0x00001c00011d7983 */ /* 0x000f620000300800 */
[----:B------:R-:W-:-:S05]  /*2d560*/  SEL R10, R28, R10, !P4 ;  /* 0x0000000a1c0a7207 */ /* 0x000fca0006000000 */
        /* <DEDUP_REMOVED lines=28> */
[----:B------:R-:W-:-:S03]  /*2d730*/  SEL R0, R28, R0, !P4 ;  /* 0x000000001c007207 */ /* 0x000fc60006000000 */
[----:B0-----:R-:W4:Y:S04]  /*2d740*/  LDL.LU R4, [R1+0x7584] ;  /* 0x0075840001047983 */ /* 0x001f280000300800 */
[----:B------:R0:W-:Y:S01]  /*2d750*/  STL [R1+0xac], R0 ;  /* 0x0000ac0001007387 */ /* 0x0001e20000100800 */
[C---:B------:R-:W-:Y:S02]  /*2d760*/  SEL R27, R28.reuse, R27, !P4 ;  /* 0x0000001b1c1b7207 */ /* 0x040fe40006000000 */
[C---:B------:R-:W-:Y:S01]  /*2d770*/  SEL R26, R28.reuse, R26, !P4 ;  /* 0x0000001a1c1a7207 */ /* 0x040fe20006000000 */
[----:B0-----:R-:W4:Y:S01]  /*2d780*/  LDL.LU R0, [R1+0x7580] ;  /* 0x0075800001007983 */ /* 0x001f220000300800 */
[----:B------:R-:W-:-:S03]  /*2d790*/  SEL R3, R28, R3, !P4 ;  /* 0x000000031c037207 */ /* 0x000fc60006000000 */
[----:B------:R0:W-:Y:S01]  /*2d7a0*/  STL [R1+0xa8], R27 ;  /* 0x0000a81b01007387 */ /* 0x0001e20000100800 */
[----:B------:R-:W-:-:S03]  /*2d7b0*/  SEL R2, R28, R2, !P4 ;  /* 0x000000021c027207 */ /* 0x000fc60006000000 */
[----:B0-----:R-:W4:Y:S04]  /*2d7c0*/  LDL.LU R27, [R1+0x757c] ;  /* 0x00757c00011b7983 */ /* 0x001f280000300800 */
[----:B------:R0:W-:Y:S01]  /*2d7d0*/  STL [R1+0xa0], R26 ;  /* 0x0000a01a01007387 */ /* 0x0001e20000100800 */
[----:B-----5:R-:W-:-:S03]  /*2d7e0*/  SEL R29, R28, R29, !P4 ;  /* 0x0000001d1c1d7207 */ /* 0x020fc60006000000 */
[----:B0-----:R-:W5:Y:S04]  /*2d7f0*/  LDL.LU R26, [R1+0x7578] ;  /* 0x00757800011a7983 */ /* 0x001f680000300800 */
[----:B------:R0:W-:Y:S01]  /*2d800*/  STL [R1+0x9c], R3 ;  /* 0x00009c0301007387 */ /* 0x0001e20000100800 */
[----:B------:R-:W-:-:S03]  /*2d810*/  SEL R25, R28, R25, !P4 ;  /* 0x000000191c197207 */ /* 0x000fc60006000000 */
[----:B0-----:R-:W4:Y:S01]  /*2d820*/  LDL.LU R3, [R1+0x30] ;  /* 0x0000300001037983 */ /* 0x001f220000300800 */
[----:B------:R-:W-:-:S03]  /*2d830*/  SEL R24, R28, R24, !P4 ;  /* 0x000000181c187207 */ /* 0x000fc60006000000 */
[----:B------:R0:W-:Y:S04]  /*2d840*/  STL [R1+0x98], R2 ;  /* 0x0000980201007387 */ /* 0x0001e80000100800 */
[----:B0-----:R-:W5:Y:S04]  /*2d850*/  LDL.LU R2, [R1+0x34] ;  /* 0x0000340001027983 */ /* 0x001f680000300800 */
[----:B------:R0:W-:Y:S04]  /*2d860*/  STL [R1+0x90], R29 ;  /* 0x0000901d01007387 */ /* 0x0001e80000100800 */
[----:B0-----:R-:W5:Y:S04]  /*2d870*/  LDL.LU R29, [R1+0x2c] ;  /* 0x00002c00011d7983 */ /* 0x001f680000300800 */
[----:B------:R0:W-:Y:S04]  /*2d880*/  STL [R1+0x84], R25 ;  /* 0x0000841901007387 */ /* 0x0001e80000100800 */
[----:B0-----:R-:W5:Y:S04]  /*2d890*/  LDL.LU R25, [R1+0x7574] ;  /* 0x0075740001197983 */ /* 0x001f680000300800 */
[----:B------:R0:W-:Y:S04]  /*2d8a0*/  STL [R1+0x80], R24 ;  /* 0x0000801801007387 */ /* 0x0001e80000100800 */
[----:B0-----:R-:W5:Y:S01]  /*2d8b0*/  LDL.LU R24, [R1+0x7570] ;  /* 0x0075700001187983 */ /* 0x001f620000300800 */
[----:B--2---:R-:W-:-:S05]  /*2d8c0*/  SEL R7, R28, R7, !P4 ;  /* 0x000000071c077207 */ /* 0x004fca0006000000 */
[----:B------:R0:W-:Y:S04]  /*2d8d0*/  STL [R1+0x78], R7 ;  /* 0x0000780701007387 */ /* 0x0001e80000100800 */
[----:B0-----:R-:W2:Y:S01]  /*2d8e0*/  LDL.LU R7, [R1+0x756c] ;  /* 0x00756c0001077983 */ /* 0x001ea20000300800 */
[C---:B------:R-:W-:Y:S02]  /*2d8f0*/  SEL R23, R28.reuse, R23, !P4 ;  /* 0x000000171c177207 */ /* 0x040fe40006000000 */
[C---:B------:R-:W-:Y:S02]  /*2d900*/  SEL R22, R28.reuse, R22, !P4 ;  /* 0x000000161c167207 */ /* 0x040fe40006000000 */
[C---:B---3--:R-:W-:Y:S02]  /*2d910*/  SEL R21, R28.reuse, R21, !P4 ;  /* 0x000000151c157207 */ /* 0x048fe40006000000 */
[----:B------:R-:W-:-:S02]  /*2d920*/  SEL R20, R28, R20, !P4 ;  /* 0x000000141c147207 */ /* 0x000fc40006000000 */
[C---:B------:R-:W-:Y:S02]  /*2d930*/  SEL R19, R28.reuse, R19, !P4 ;  /* 0x000000131c137207 */ /* 0x040fe40006000000 */
[C---:B------:R-:W-:Y:S02]  /*2d940*/  SEL R18, R28.reuse, R18, !P4 ;  /* 0x000000121c127207 */ /* 0x040fe40006000000 */
[C---:B------:R-:W-:Y:S02]  /*2d950*/  SEL R17, R28.reuse, R17, !P4 ;  /* 0x000000111c117207 */ /* 0x040fe40006000000 */
[C---:B------:R-:W-:Y:S02]  /*2d960*/  SEL R16, R28.reuse, R16, !P4 ;  /* 0x000000101c107207 */ /* 0x040fe40006000000 */
[C---:B------:R-:W-:Y:S02]  /*2d970*/  SEL R15, R28.reuse, R15, !P4 ;  /* 0x0000000f1c0f7207 */ /* 0x040fe40006000000 */
[----:B------:R-:W-:-:S02]  /*2d980*/  SEL R14, R28, R14, !P4 ;  /* 0x0000000e1c0e7207 */ /* 0x000fc40006000000 */
[C---:B------:R-:W-:Y:S02]  /*2d990*/  SEL R13, R28.reuse, R13, !P4 ;  /* 0x0000000d1c0d7207 */ /* 0x040fe40006000000 */
[C---:B------:R-:W-:Y:S02]  /*2d9a0*/  SEL R12, R28.reuse, R12, !P4 ;  /* 0x0000000c1c0c7207 */ /* 0x040fe40006000000 */
[C---:B------:R-:W-:Y:S02]  /*2d9b0*/  SEL R11, R28.reuse, R11, !P4 ;  /* 0x0000000b1c0b7207 */ /* 0x040fe40006000000 */
[C---:B------:R-:W-:Y:S02]  /*2d9c0*/  SEL R10, R28.reuse, R10, !P4 ;  /* 0x0000000a1c0a7207 */ /* 0x040fe40006000000 */
[C---:B------:R-:W-:Y:S02]  /*2d9d0*/  SEL R9, R28.reuse, R9, !P4 ;  /* 0x000000091c097207 */ /* 0x040fe40006000000 */
[----:B------:R-:W-:-:S02]  /*2d9e0*/  SEL R8, R28, R8, !P4 ;  /* 0x000000081c087207 */ /* 0x000fc40006000000 */
[----:B--2---:R-:W-:-:S05]  /*2d9f0*/  SEL R7, R28, R7, !P4 ;  /* 0x000000071c077207 */ /* 0x004fca0006000000 */
[----:B------:R0:W-:Y:S04]  /*2da00*/  STL [R1+0x6c], R7 ;  /* 0x00006c0701007387 */ /* 0x0001e80000100800 */
[----:B0-----:R-:W2:Y:S04]  /*2da10*/  LDL.LU R7, [R1+0x70] ;  /* 0x0000700001077983 */ /* 0x001ea80000300800 */
[----:B------:R0:W-:Y:S04]  /*2da20*/  STL [R1+0x68], R23 ;  /* 0x0000681701007387 */ /* 0x0001e80000100800 */
[----:B0-----:R-:W3:Y:S04]  /*2da30*/  LDL.LU R23, [R1+0x7568] ;  /* 0x0075680001177983 */ /* 0x001ee80000300800 */
        /* <DEDUP_REMOVED lines=29> */
[----:B0-----:R-:W3:Y:S01]  /*2dc10*/  LDL.LU R8, [R1+0x752c] ;  /* 0x00752c0001087983 */ /* 0x001ee20000300800 */
[----:B----4-:R-:W-:-:S02]  /*2dc20*/  SEL R3, R28, R3, !P4 ;  /* 0x000000031c037207 */ /* 0x010fc40006000000 */
[C---:B-----5:R-:W-:Y:S02]  /*2dc30*/  SEL R2, R28.reuse, R2, !P4 ;  /* 0x000000021c027207 */ /* 0x060fe40006000000 */
[C---:B------:R-:W-:Y:S02]  /*2dc40*/  SEL R29, R28.reuse, R29, !P4 ;  /* 0x0000001d1c1d7207 */ /* 0x040fe40006000000 */
[C---:B------:R-:W-:Y:S02]  /*2dc50*/  SEL R24, R28.reuse, R24, !P4 ;  /* 0x000000181c187207 */ /* 0x040fe40006000000 */
[C---:B------:R-:W-:Y:S02]  /*2dc60*/  SEL R25, R28.reuse, R25, !P4 ;  /* 0x000000191c197207 */ /* 0x040fe40006000000 */
[C---:B------:R-:W-:Y:S02]  /*2dc70*/  SEL R26, R28.reuse, R26, !P4 ;  /* 0x0000001a1c1a7207 */ /* 0x040fe40006000000 */
[----:B------:R-:W-:-:S02]  /*2dc80*/  SEL R27, R28, R27, !P4 ;  /* 0x0000001b1c1b7207 */ /* 0x000fc40006000000 */
[C---:B------:R-:W-:Y:S02]  /*2dc90*/  SEL R0, R28.reuse, R0, !P4 ;  /* 0x000000001c007207 */ /* 0x040fe40006000000 */
[C---:B------:R-:W-:Y:S02]  /*2dca0*/  SEL R6, R28.reuse, R6, !P4 ;  /* 0x000000061c067207 */ /* 0x040fe40006000000 */
[----:B--2---:R-:W-:-:S05]  /*2dcb0*/  SEL R7, R28, R7, !P4 ;  /* 0x000000071c077207 */ /* 0x004fca0006000000 */
[----:B------:R0:W-:Y:S01]  /*2dcc0*/  STL [R1+0x1c], R7 ;  /* 0x00001c0701007387 */ /* 0x0001e20000100800 */
[C---:B---3--:R-:W-:Y:S02]  /*2dcd0*/  SEL R23, R28.reuse, R23, !P4 ;  /* 0x000000171c177207 */ /* 0x048fe40006000000 */
        /* <DEDUP_REMOVED lines=10> */
[----:B0-----:R-:W-:-:S02]  /*2dd80*/  SEL R7, R28, R9, !P4 ;  /* 0x000000091c077207 */ /* 0x001fc40006000000 */
[C---:B------:R-:W-:Y:S02]  /*2dd90*/  SEL R9, R28.reuse, R10, !P4 ;  /* 0x0000000a1c097207 */ /* 0x040fe40006000000 */
[----:B------:R-:W-:-:S05]  /*2dda0*/  SEL R8, R28, R8, !P4 ;  /* 0x000000081c087207 */ /* 0x000fca0006000000 */
[----:B------:R0:W-:Y:S04]  /*2ddb0*/  STL [R1+0x18], R8 ;  /* 0x0000180801007387 */ /* 0x0001e80000100800 */
[----:B------:R-:W-:Y:S01]  /*2ddc0*/  STL [R1+0x14], R7 ;  /* 0x0000140701007387 */ /* 0x000fe20000100800 */
[----:B0-----:R-:W-:-:S03]  /*2ddd0*/  SEL R8, R28, R11, !P4 ;  /* 0x0000000b1c087207 */ /* 0x001fc60006000000 */
[----:B------:R-:W-:Y:S01]  /*2dde0*/  STL [R1+0x10], R9 ;  /* 0x0000100901007387 */ /* 0x000fe20000100800 */
[----:B------:R-:W0:Y:S03]  /*2ddf0*/  LDC R11, c[0x0][0x23c] ;  /* 0x00008f00ff0b7b82 */ /* 0x000e260000000800 */
[----:B------:R1:W-:Y:S02]  /*2de00*/  STL [R1+0xc], R8 ;  /* 0x00000c0801007387 */ /* 0x0003e40000100800 */
[----:B-1----:R-:W1:Y:S01]  /*2de10*/  S2R R8, SR_TID.X ;  /* 0x0000000000087919 */ /* 0x002e620000002100 */
[----:B------:R-:W-:Y:S01]  /*2de20*/  SEL R7, R28, R12, !P4 ;  /* 0x0000000c1c077207 */ /* 0x000fe20006000000 */
[----:B------:R-:W-:Y:S04]  /*2de30*/  STL [R1+0x746c], R3 ;  /* 0x00746c0301007387 */ /* 0x000fe80000100800 */
[----:B------:R2:W-:Y:S04]  /*2de40*/  STL [R1+0x8], R7 ;  /* 0x0000080701007387 */ /* 0x0005e80000100800 */
[----:B------:R3:W-:Y:S04]  /*2de50*/  STL [R1+0x7470], R2 ;  /* 0x0074700201007387 */ /* 0x0007e80000100800 */
[----:B------:R-:W-:Y:S04]  /*2de60*/  STL [R1+0x7474], R29 ;  /* 0x0074741d01007387 */ /* 0x000fe80000100800 */
[----:B------:R-:W-:Y:S04]  /*2de70*/  STL [R1+0x7478], R13 ;  /* 0x0074780d01007387 */ /* 0x000fe80000100800 */
[----:B------:R-:W-:Y:S04]  /*2de80*/  STL [R1+0x747c], R14 ;  /* 0x00747c0e01007387 */ /* 0x000fe80000100800 */
[----:B------:R-:W-:Y:S04]  /*2de90*/  STL [R1+0x7480], R15 ;  /* 0x0074800f01007387 */ /* 0x000fe80000100800 */
[----:B------:R-:W-:Y:S01]  /*2dea0*/  STL [R1+0x7484], R16 ;  /* 0x0074841001007387 */ /* 0x000fe20000100800 */
[----:B-1----:R-:W-:-:S03]  /*2deb0*/  LOP3.LUT R9, R8, 0x3f, RZ, 0xc0, !PT ;  /* 0x0000003f08097812 */ /* 0x002fc600078ec0ff */
[----:B------:R-:W-:Y:S04]  /*2dec0*/  STL [R1+0x7488], R17 ;  /* 0x0074881101007387 */ /* 0x000fe80000100800 */
[----:B------:R1:W-:Y:S01]  /*2ded0*/  STL [R1+0x748c], R18 ;  /* 0x00748c1201007387 */ /* 0x0003e20000100800 */
[----:B0-----:R-:W-:-:S03]  /*2dee0*/  IMAD R10, R9, R11, RZ ;  /* 0x0000000b090a7224 */ /* 0x001fc600078e02ff */
[----:B------:R-:W-:Y:S01]  /*2def0*/  STL [R1+0x7490], R19 ;  /* 0x0074901301007387 */ /* 0x000fe20000100800 */
[----:B------:R-:W-:-:S03]  /*2df00*/  IMAD R9, R9, R11, RZ ;  /* 0x0000000b09097224 */ /* 0x000fc600078e02ff */
[----:B------:R-:W-:Y:S01]  /*2df10*/  STL [R1+0x7494], R20 ;  /* 0x0074941401007387 */ /* 0x000fe20000100800 */
[----:B--2---:R-:W-:-:S03]  /*2df20*/  SEL R7, R28, R4, !P4 ;  /* 0x000000041c077207 */ /* 0x004fc60006000000 */
[----:B------:R-:W-:Y:S01]  /*2df30*/  STL [R1+0x7498], R21 ;  /* 0x0074981501007387 */ /* 0x000fe20000100800 */
[----:B------:R-:W-:-:S03]  /*2df40*/  SEL R8, R28, R5, !P4 ;  /* 0x000000051c087207 */ /* 0x000fc60006000000 */
[----:B------:R-:W-:Y:S04]  /*2df50*/  STL [R1+0x749c], R22 ;  /* 0x00749c1601007387 */ /* 0x000fe80000100800 */
[----:B------:R-:W-:Y:S01]  /*2df60*/  STL [R1+0x74a0], R23 ;  /* 0x0074a01701007387 */ /* 0x000fe20000100800 */
[----:B------:R-:W-:-:S03]  /*2df70*/  IMAD R9, R11, 0x40, R9 ;  /* 0x000000400b097824 */ /* 0x000fc600078e0209 */
[----:B------:R-:W-:Y:S01]  /*2df80*/  STL [R1+0x74a4], R24 ;  /* 0x0074a41801007387 */ /* 0x000fe20000100800 */
[----:B------:R-:W-:-:S03]  /*2df90*/  LEA.HI.X.SX32 R5, R10, UR7, 0x1, P1 ;  /* 0x000000070a057c11 */ /* 0x000fc600088f0eff */
[----:B------:R-:W-:Y:S04]  /*2dfa0*/  STL [R1+0x74a8], R25 ;  /* 0x0074a81901007387 */ /* 0x000fe80000100800 */
[----:B------:R-:W-:Y:S04]  /*2dfb0*/  STL [R1+0x74ac], R26 ;  /* 0x0074ac1a01007387 */ /* 0x000fe80000100800 */
[----:B------:R-:W-:Y:S04]  /*2dfc0*/  STL [R1+0x74b0], R27 ;  /* 0x0074b01b01007387 */ /* 0x000fe80000100800 */
[----:B------:R-:W-:Y:S01]  /*2dfd0*/  STL [R1+0x74b4], R0 ;  /* 0x0074b40001007387 */ /* 0x000fe20000100800 */
[----:B------:R-:W-:Y:S01]  /*2dfe0*/  LEA.HI.X.SX32 R4, R9, UR7, 0x1, P6 ;  /* 0x0000000709047c11 */ /* 0x000fe2000b0f0eff */
[----:B------:R-:W-:-:S02]  /*2dff0*/  UIMAD UR6, UR6, 0x35, URZ ;  /* 0x00000035060678a4 */ /* 0x000fc4000f8e023f */
[----:B------:R-:W-:Y:S01]  /*2e000*/  STL [R1+0x74b8], R7 ;  /* 0x0074b80701007387 */ /* 0x000fe20000100800 */
[----:B------:R-:W-:-:S03]  /*2e010*/  ULDC UR7, c[0x0][0x238] ;  /* 0x00008e0000077ab9 */ /* 0x000fc60000000800 */
[----:B------:R-:W-:Y:S04]  /*2e020*/  STL [R1+0x74bc], R8 ;  /* 0x0074bc0801007387 */ /* 0x000fe80000100800 */
[----:B------:R-:W-:Y:S04]  /*2e030*/  STL [R1+0x74c0], R6 ;  /* 0x0074c00601007387 */ /* 0x000fe80000100800 */
[----:B------:R-:W-:Y:S04]  /*2e040*/  STL [R1+0x742c], R5 ;  /* 0x00742c0501007387 */ /* 0x000fe80000100800 */
[----:B------:R-:W2:Y:S04]  /*2e050*/  LDL.LU R9, [R1+0xbb8] ;  /* 0x000bb80001097983 */ /* 0x000ea80000300800 */
[----:B------:R-:W4:Y:S04]  /*2e060*/  LDL.LU R10, [R1+0xbb4] ;  /* 0x000bb400010a7983 */ /* 0x000f280000300800 */
[----:B------:R-:W5:Y:S04]  /*2e070*/  LDL.LU R11, [R1+0xbb0] ;  /* 0x000bb000010b7983 */ /* 0x000f680000300800 */
[----:B------:R-:W5:Y:S04]  /*2e080*/  LDL.LU R12, [R1+0xbac] ;  /* 0x000bac00010c7983 */ /* 0x000f680000300800 */
[----:B---3--:R-:W3:Y:S04]  /*2e090*/  LDL.LU R2, [R1+0xd4] ;  /* 0x0000d40001027983 */ /* 0x008ee80000300800 */
[----:B------:R-:W3:Y:S04]  /*2e0a0*/  LDL.LU R3, [R1+0xd0] ;  /* 0x0000d00001037983 */ /* 0x000ee80000300800 */
[----:B------:R0:W-:Y:S04]  /*2e0b0*/  STL [R1+0x7430], R4 ;  /* 0x0074300401007387 */ /* 0x0001e80000100800 */
[----:B-1----:R-:W3:Y:S04]  /*2e0c0*/  LDL.LU R18, [R1+0xcc] ;  /* 0x0000cc0001127983 */ /* 0x002ee80000300800 */
[----:B------:R-:W3:Y:S01]  /*2e0d0*/  LDL.LU R17, [R1+0xc8] ;  /* 0x0000c80001117983 */ /* 0x000ee20000300800 */
[----:B--2---:R-:W-:-:S02]  /*2e0e0*/  IMAD R9, R9, UR16, RZ ;  /* 0x0000001009097c24 */ /* 0x004fc4000f8e02ff */
[----:B----4-:R-:W-:-:S03]  /*2e0f0*/  IMAD R10, R10, UR16, RZ ;  /* 0x000000100a0a7c24 */ /* 0x010fc6000f8e02ff */
[----:B0-----:R-:W-:Y:S01]  /*2e100*/  IADD3 R4, P0, R9, UR34, RZ ;  /* 0x0000002209047c10 */ /* 0x001fe2000ff1e0ff */
[----:B-----5:R-:W-:Y:S01]  /*2e110*/  IMAD R11, R11, UR16, RZ ;  /* 0x000000100b0b7c24 */ /* 0x020fe2000f8e02ff */
[----:B------:R-:W-:Y:S01]  /*2e120*/  IADD3 R5, P1, R10, UR34, RZ ;  /* 0x000000220a057c10 */ /* 0x000fe2000ff3e0ff */
[----:B------:R-:W-:-:S03]  /*2e130*/  IMAD R12, R12, UR16, RZ ;  /* 0x000000100c0c7c24 */ /* 0x000fc6000f8e02ff */
[----:B------:R-:W-:Y:S01]  /*2e140*/  IADD3 R0, P2, R11, UR34, RZ ;  /* 0x000000220b007c10 */ /* 0x000fe2000ff5e0ff */
[----:B------:R0:W-:Y:S01]  /*2e150*/  STL [R1+0x39a0], R4 ;  /* 0x0039a00401007387 */ /* 0x0001e20000100800 */
[----:B------:R-:W-:Y:S02]  /*2e160*/  UIMAD UR7, UR7, 0x34, URZ ;  /* 0x00000034070778a4 */ /* 0x000fe4000f8e023f */
[----:B------:R-:W-:Y:S01]  /*2e170*/  UIMAD UR8, UR8, 0x33, URZ ;  /* 0x00000033080878a4 */ /* 0x000fe2000f8e023f */
[----:B------:R-:W-:Y:S01]  /*2e180*/  STL [R1+0x39a4], R5 ;  /* 0x0039a40501007387 */ /* 0x000fe20000100800 */
[----:B------:R-:W-:Y:S01]  /*2e190*/  UIMAD UR10, UR10, 0x32, URZ ;  /* 0x000000320a0a78a4 */ /* 0x000fe2000f8e023f */
[----:B------:R-:W-:Y:S01]  /*2e1a0*/  ULDC UR16, c[0x0][0x238] ;  /* 0x00008e0000107ab9 */ /* 0x000fe20000000800 */
[----:B0-----:R-:W-:Y:S01]  /*2e1b0*/  IADD3 R4, P3, R12, UR34, RZ ;  /* 0x000000220c047c10 */ /* 0x001fe2000ff7e0ff */
[----:B------:R0:W-:Y:S01]  /*2e1c0*/  STL [R1+0x39a8], R0 ;  /* 0x0039a80001007387 */ /* 0x0001e20000100800 */
[----:B------:R-:W-:-:S03]  /*2e1d0*/  ULDC UR34, c[0x0][0x238] ;  /* 0x00008e0000227ab9 */ /* 0x000fc60000000800 */
[----:B------:R1:W-:Y:S04]  /*2e1e0*/  STL [R1+0x39ac], R4 ;  /* 0x0039ac0401007387 */ /* 0x0003e80000100800 */
[----:B------:R-:W2:Y:S01]  /*2e1f0*/  LDL.LU R24, [R1+0xc4] ;  /* 0x0000c40001187983 */ /* 0x000ea20000300800 */
[----:B0-----:R-:W-:-:S03]  /*2e200*/  LEA.HI.X.SX32 R0, R9, UR35, 0x1, P0 ;  /* 0x0000002309007c11 */ /* 0x001fc600080f0eff */
[----:B------:R-:W4:Y:S04]  /*2e210*/  LDL.LU R23, [R1+0xc0] ;  /* 0x0000c00001177983 */ /* 0x000f280000300800 */
[----:B------:R0:W-:Y:S04]  /*2e220*/  STL [R1+0x399c], R0 ;  /* 0x00399c0001007387 */ /* 0x0001e80000100800 */
[----:B------:R-:W5:Y:S04]  /*2e230*/  LDL.LU R16, [R1+0xbc] ;  /* 0x0000bc0001107983 */ /* 0x000f680000300800 */
[----:B------:R-:W5:Y:S04]  /*2e240*/  LDL.LU R15, [R1+0x494] ;  /* 0x00049400010f7983 */ /* 0x000f680000300800 */
[----:B------:R-:W5:Y:S01]  /*2e250*/  LDL.LU R14, [R1+0x49c] ;  /* 0x00049c00010e7983 */ /* 0x000f620000300800 */
[----:B------:R-:W-:-:S02]  /*2e260*/  LEA.HI.X.SX32 R5, R10, UR35, 0x1, P1 ;  /* 0x000000230a057c11 */ /* 0x000fc400088f0eff */
[----:B-1----:R-:W-:Y:S02]  /*2e270*/  LEA.HI.X.SX32 R4, R11, UR35, 0x1, P2 ;  /* 0x000000230b047c11 */ /* 0x002fe400090f0eff */
[----:B0-----:R-:W-:Y:S01]  /*2e280*/  LEA.HI.X.SX32 R0, R12, UR35, 0x1, P3 ;  /* 0x000000230c007c11 */ /* 0x001fe200098f0eff */
[----:B------:R-:W-:Y:S04]  /*2e290*/  STL [R1+0x3998], R5 ;  /* 0x0039980501007387 */ /* 0x000fe80000100800 */
[----:B------:R-:W5:Y:S04]  /*2e2a0*/  LDL.LU R13, [R1+0x4a4] ;  /* 0x0004a400010d7983 */ /* 0x000f680000300800 */
[----:B------:R3:W-:Y:S04]  /*2e2b0*/  STL [R1+0x3994], R4 ;  /* 0x0039940401007387 */ /* 0x0007e80000100800 */
[----:B------:R0:W-:Y:S04]  /*2e2c0*/  STL [R1+0x3990], R0 ;  /* 0x0039900001007387 */ /* 0x0001e80000100800 */
[----:B------:R-:W5:Y:S04]  /*2e2d0*/  LDL.LU R8, [R1+0x4ac] ;  /* 0x0004ac0001087983 */ /* 0x000f680000300800 */
[----:B------:R-:W5:Y:S01]  /*2e2e0*/  LDL.LU R22, [R1+0x4b4] ;  /* 0x0004b40001167983 */ /* 0x000f620000300800 */
[----:B---3--:R-:W-:-:S03]  /*2e2f0*/  IMAD R4, R2, UR61, RZ ;  /* 0x0000003d02047c24 */ /* 0x008fc6000f8e02ff */
[----:B------:R-:W3:Y:S04]  /*2e300*/  LDL.LU R29, [R1+0x4bc] ;  /* 0x0004bc00011d7983 */ /* 0x000ee80000300800 */
[----:B------:R-:W3:Y:S01]  /*2e310*/  LDL.LU R2, [R1+0x4c4] ;  /* 0x0004c40001027983 */ /* 0x000ee20000300800 */
[----:B------:R-:W-:-:S03]  /*2e320*/  IMAD R5, R3, UR61, RZ ;  /* 0x0000003d03057c24 */ /* 0x000fc6000f8e02ff */
[----:B------:R1:W-:Y:S04]  /*2e330*/  STL [R1+0x74c4], R4 ;  /* 0x0074c40401007387 */ /* 0x0003e80000100800 */
[----:B------:R-:W3:Y:S01]  /*2e340*/  LDL.LU R3, [R1+0x818] ;  /* 0x0008180001037983 */ /* 0x000ee20000300800 */
[----:B0-----:R-:W-:-:S03]  /*2e350*/  IMAD R0, R18, UR61, RZ ;  /* 0x0000003d12007c24 */ /* 0x001fc6000f8e02ff */
[----:B------:R-:W-:Y:S01]  /*2e360*/  STL [R1+0x74c8], R5 ;  /* 0x0074c80501007387 */ /* 0x000fe20000100800 */
[----:B-1----:R-:W-:-:S03]  /*2e370*/  IMAD R4, R17, UR61, RZ ;  /* 0x0000003d11047c24 */ /* 0x002fc6000f8e02ff */
[----:B------:R-:W3:Y:S04]  /*2e380*/  LDL.LU R7, [R1+0x814] ;  /* 0x0008140001077983 */ /* 0x000ee80000300800 */
[----:B------:R0:W-:Y:S04]  /*2e390*/  STL [R1+0x138], R0 ;  /* 0x0001380001007387 */ /* 0x0001e80000100800 */
[----:B0-----:R-:W3:Y:S04]  /*2e3a0*/  LDL.LU R0, [R1+0x810] ;  /* 0x0008100001007983 */ /* 0x001ee80000300800 */
        /* <DEDUP_REMOVED lines=8> */
[----:B------:R-:W3:Y:S01]  /*2e430*/  LDL.LU R17, [R1+0x7f0] ;  /* 0x0007f00001117983 */ /* 0x000ee20000300800 */
[----:B--2---:R-:W-:-:S02]  /*2e440*/  IMAD R5, R24, UR61, RZ ;  /* 0x0000003d18057c24 */ /* 0x004fc4000f8e02ff */
[----:B----4-:R-:W-:-:S03]  /*2e450*/  IMAD R4, R23, UR61, RZ ;  /* 0x0000003d17047c24 */ /* 0x010fc6000f8e02ff */
[----:B------:R0:W-:Y:S04]  /*2e460*/  STL [R1+0x130], R5 ;  /* 0x0001300501007387 */ /* 0x0001e80000100800 */
[----:B------:R1:W-:Y:S01]  /*2e470*/  STL [R1+0x12c], R4 ;  /* 0x00012c0401007387 */ /* 0x0003e20000100800 */
[----:B-----5:R-:W-:Y:S02]  /*2e480*/  IMAD R6, R16, UR61, RZ ;  /* 0x0000003d10067c24 */ /* 0x020fe4000f8e02ff */
[----:B0-----:R-:W-:-:S03]  /*2e490*/  IMAD R5, R15, UR61, RZ ;  /* 0x0000003d0f057c24 */ /* 0x001fc6000f8e02ff */
[----:B------:R-:W-:Y:S01]  /*2e4a0*/  STL [R1+0x128], R6 ;  /* 0x0001280601007387 */ /* 0x000fe20000100800 */
[----:B-1----:R-:W-:-:S03]  /*2e4b0*/  IMAD R4, R14, UR61, RZ ;  /* 0x0000003d0e047c24 */ /* 0x002fc6000f8e02ff */
[----:B------:R-:W2:Y:S04]  /*2e4c0*/  LDL.LU R24, [R1+0x7ec] ;  /* 0x0007ec0001187983 */ /* 0x000ea80000300800 */
[----:B------:R-:W-:Y:S04]  /*2e4d0*/  STL [R1+0x124], R5 ;  /* 0x0001240501007387 */ /* 0x000fe80000100800 */
[----:B------:R-:W4:Y:S04]  /*2e4e0*/  LDL.LU R23, [R1+0x7e8] ;  /* 0x0007e80001177983 */ /* 0x000f280000300800 */
[----:B------:R0:W-:Y:S04]  /*2e4f0*/  STL [R1+0x120], R4 ;  /* 0x0001200401007387 */ /* 0x0001e80000100800 */
[----:B------:R-:W5:Y:S04]  /*2e500*/  LDL.LU R16, [R1+0x7e4] ;  /* 0x0007e40001107983 */ /* 0x000f680000300800 */
[----:B------:R-:W5:Y:S04]  /*2e510*/  LDL.LU R15, [R1+0x7e0] ;  /* 0x0007e000010f7983 */ /* 0x000f680000300800 */
[----:B------:R-:W5:Y:S01]  /*2e520*/  LDL.LU R14, [R1+0x7dc] ;  /* 0x0007dc00010e7983 */ /* 0x000f620000300800 */
[----:B0-----:R-:W-:-:S02]  /*2e530*/  IMAD R4, R13, UR61, RZ ;  /* 0x0000003d0d047c24 */ /* 0x001fc4000f8e02ff */
[----:B------:R-:W-:Y:S01]  /*2e540*/  IMAD R6, R8, UR61, RZ ;  /* 0x0000003d08067c24 */ /* 0x000fe2000f8e02ff */
[----:B------:R-:W5:Y:S01]  /*2e550*/  LDL.LU R13, [R1+0x7d8] ;  /* 0x0007d800010d7983 */ /* 0x000f620000300800 */
[----:B------:R-:W-:-:S03]  /*2e560*/  IMAD R5, R22, UR61, RZ ;  /* 0x0000003d16057c24 */ /* 0x000fc6000f8e02ff */
[----:B------:R0:W-:Y:S01]  /*2e570*/  STL [R1+0x11c], R4 ;  /* 0x00011c0401007387 */ /* 0x0001e20000100800 */
[----:B---3--:R-:W-:-:S03]  /*2e580*/  IMAD R2, R2, UR61, RZ ;  /* 0x0000003d02027c24 */ /* 0x008fc6000f8e02ff */
[----:B------:R-:W-:Y:S04]  /*2e590*/  STL [R1+0x118], R6 ;  /* 0x0001180601007387 */ /* 0x000fe80000100800 */
[----:B------:R-:W-:Y:S01]  /*2e5a0*/  STL [R1+0x114], R5 ;  /* 0x0001140501007387 */ /* 0x000fe20000100800 */
[----:B0-----:R-:W-:-:S03]  /*2e5b0*/  IMAD R4, R29, UR61, RZ ;  /* 0x0000003d1d047c24 */ /* 0x001fc6000f8e02ff */
[----:B------:R-:W3:Y:S04]  /*2e5c0*/  LDL.LU R22, [R1+0x7d4] ;  /* 0x0007d40001167983 */ /* 0x000ee80000300800 */
[----:B------:R0:W-:Y:S04]  /*2e5d0*/  STL [R1+0x110], R4 ;  /* 0x0001100401007387 */ /* 0x0001e80000100800 */
[----:B------:R-:W3:Y:S04]  /*2e5e0*/  LDL.LU R29, [R1+0x7d0] ;  /* 0x0007d000011d7983 */ /* 0x000ee80000300800 */
[----:B------:R1:W-:Y:S01]  /*2e5f0*/  STL [R1+0x10c], R2 ;  /* 0x00010c0201007387 */ /* 0x0003e20000100800 */
[----:B0-----:R-:W-:-:S03]  /*2e600*/  IMAD R4, R3, UR61, RZ ;  /* 0x0000003d03047c24 */ /* 0x001fc6000f8e02ff */
[----:B-1----:R-:W3:Y:S04]  /*2e610*/  LDL.LU R2, [R1+0x7cc] ;  /* 0x0007cc0001027983 */ /* 0x002ee80000300800 */
[----:B------:R-:W3:Y:S01]  /*2e620*/  LDL.LU R3, [R1+0x7c8] ;  /* 0x0007c80001037983 */ /* 0x000ee20000300800 */
[----:B------:R-:W-:Y:S02]  /*2e630*/  IMAD R6, R7, UR61, RZ ;  /* 0x0000003d07067c24 */ /* 0x000fe4000f8e02ff */
[----:B------:R-:W-:Y:S01]  /*2e640*/  IMAD R5, R0, UR61, RZ ;  /* 0x0000003d00057c24 */ /* 0x000fe2000f8e02ff */
[----:B------:R0:W-:Y:S01]  /*2e650*/  STL [R1+0x494], R4 ;  /* 0x0004940401007387 */ /* 0x0001e20000100800 */
[----:B------:R-:W-:-:S03]  /*2e660*/  IMAD R0, R26, UR61, RZ ;  /* 0x0000003d1a007c24 */ /* 0x000fc6000f8e02ff */
[----:B------:R-:W-:Y:S01]  /*2e670*/  STL [R1+0x49c], R6 ;  /* 0x00049c0601007387 */ /* 0x000fe20000100800 */
[----:B0-----:R-:W-:-:S03]  /*2e680*/  IMAD R4, R27, UR61, RZ ;  /* 0x0000003d1b047c24 */ /* 0x001fc6000f8e02ff */
[----:B------:R0:W-:Y:S04]  /*2e690*/  STL [R1+0x4a4], R5 ;  /* 0x0004a40501007387 */ /* 0x0001e80000100800 */
[----:B------:R1:W-:Y:S01]  /*2e6a0*/  STL [R1+0x4ac], R4 ;  /* 0x0004ac0401007387 */ /* 0x0003e20000100800 */
[----:B0-----:R-:W-:-:S03]  /*2e6b0*/  IMAD R5, R25, UR61, RZ ;  /* 0x0000003d19057c24 */ /* 0x001fc6000f8e02ff */
[----:B------:R0:W-:Y:S01]  /*2e6c0*/  STL [R1+0x4b4], R0 ;  /* 0x0004b40001007387 */ /* 0x0001e20000100800 */
[----:B-1----:R-:W-:-:S03]  /*2e6d0*/  IMAD R4, R21, UR61, RZ ;  /* 0x0000003d15047c24 */ /* 0x002fc6000f8e02ff */
[----:B------:R1:W-:Y:S01]  /*2e6e0*/  STL [R1+0x4bc], R5 ;  /* 0x0004bc0501007387 */ /* 0x0003e20000100800 */
[----:B0-----:R-:W-:-:S03]  /*2e6f0*/  IMAD R0, R20, UR61, RZ ;  /* 0x0000003d14007c24 */ /* 0x001fc6000f8e02ff */
[----:B------:R0:W-:Y:S01]  /*2e700*/  STL [R1+0x4c4], R4 ;  /* 0x0004c40401007387 */ /* 0x0001e20000100800 */
[----:B-1----:R-:W-:-:S03]  /*2e710*/  IMAD R5, R19, UR61, RZ ;  /* 0x0000003d13057c24 */ /* 0x002fc6000f8e02ff */
[----:B------:R1:W-:Y:S01]  /*2e720*/  STL [R1+0x7fc], R0 ;  /* 0x0007fc0001007387 */ /* 0x0003e20000100800 */
[----:B0-----:R-:W-:-:S03]  /*2e730*/  IMAD R4, R18, UR61, RZ ;  /* 0x0000003d12047c24 */ /* 0x001fc6000f8e02ff */
[----:B------:R-:W-:Y:S01]  /*2e740*/  STL [R1+0x7f8], R5 ;  /* 0x0007f80501007387 */ /* 0x000fe20000100800 */
[----:B-1----:R-:W-:-:S03]  /*2e750*/  IMAD R0, R17, UR61, RZ ;  /* 0x0000003d11007c24 */ /* 0x002fc6000f8e02ff */
[----:B------:R-:W3:Y:S04]  /*2e760*/  LDL.LU R21, [R1+0x7c4] ;  /* 0x0007c40001157983 */ /* 0x000ee80000300800 */
[----:B------:R-:W-:Y:S04]  /*2e770*/  STL [R1+0x7f4], R4 ;  /* 0x0007f40401007387 */ /* 0x000fe80000100800 */
[----:B------:R-:W3:Y:S04]  /*2e780*/  LDL.LU R20, [R1+0x7c0] ;  /* 0x0007c00001147983 */ /* 0x000ee80000300800 */
[----:B------:R2:W-:Y:S04]  /*2e790*/  STL [R1+0x7f0], R0 ;  /* 0x0007f00001007387 */ /* 0x0005e80000100800 */
[----:B------:R-:W3:Y:S04]  /*2e7a0*/  LDL.LU R19, [R1+0x7bc] ;  /* 0x0007bc0001137983 */ /* 0x000ee80000300800 */
[----:B------:R-:W3:Y:S04]  /*2e7b0*/  LDL.LU R18, [R1+0x7b8] ;  /* 0x0007b80001127983 */ /* 0x000ee80000300800 */
[----:B------:R-:W3:Y:S01]  /*2e7c0*/  LDL.LU R17, [R1+0x7b4] ;  /* 0x0007b40001117983 */ /* 0x000ee20000300800 */
[----:B--2---:R-:W-:-:S02]  /*2e7d0*/  IMAD R0, R24, UR61, RZ ;  /* 0x0000003d18007c24 */ /* 0x004fc4000f8e02ff */
[----:B----4-:R-:W-:-:S03]  /*2e7e0*/  IMAD R5, R23, UR61, RZ ;  /* 0x0000003d17057c24 */ /* 0x010fc6000f8e02ff */
[----:B------:R0:W-:Y:S04]  /*2e7f0*/  STL [R1+0x7ec], R0 ;  /* 0x0007ec0001007387 */ /* 0x0001e80000100800 */
[----:B------:R-:W-:Y:S01]  /*2e800*/  STL [R1+0x7e8], R5 ;  /* 0x0007e80501007387 */ /* 0x000fe20000100800 */
[----:B-----5:R-:W-:-:S03]  /*2e810*/  IMAD R4, R16, UR61, RZ ;  /* 0x0000003d10047c24 */ /* 0x020fc6000f8e02ff */
[----:B------:R-:W2:Y:S01]  /*2e820*/  LDL.LU R16, [R1+0x7b0] ;  /* 0x0007b00001107983 */ /* 0x000ea20000300800 */
[----:B0-----:R-:W-:-:S03]  /*2e830*/  IMAD R0, R15, UR61, RZ ;  /* 0x0000003d0f007c24 */ /* 0x001fc6000f8e02ff */
[----:B------:R0:W-:Y:S04]  /*2e840*/  STL [R1+0x7e4], R4 ;  /* 0x0007e40401007387 */ /* 0x0001e80000100800 */
[----:B------:R1:W-:Y:S04]  /*2e850*/  STL [R1+0x7e0], R0 ;  /* 0x0007e00001007387 */ /* 0x0003e80000100800 */
[----:B------:R-:W4:Y:S01]  /*2e860*/  LDL.LU R8, [R1+0x7ac] ;  /* 0x0007ac0001087983 */ /* 0x000f220000300800 */
[----:B0-----:R-:W-:Y:S02]  /*2e870*/  IMAD R4, R14, UR61, RZ ;  /* 0x0000003d0e047c24 */ /* 0x001fe4000f8e02ff */
[----:B-1----:R-:W-:-:S03]  /*2e880*/  IMAD R0, R13, UR61, RZ ;  /* 0x0000003d0d007c24 */ /* 0x002fc6000f8e02ff */
[----:B------:R-:W-:Y:S04]  /*2e890*/  STL [R1+0x7dc], R4 ;  /* 0x0007dc0401007387 */ /* 0x000fe80000100800 */
[----:B------:R-:W5:Y:S04]  /*2e8a0*/  LDL.LU R15, [R1+0x7a8] ;  /* 0x0007a800010f7983 */ /* 0x000f680000300800 */
[----:B------:R3:W-:Y:S04]  /*2e8b0*/  STL [R1+0x7d8], R0 ;  /* 0x0007d80001007387 */ /* 0x0007e80000100800 */
[----:B------:R-:W5:Y:S04]  /*2e8c0*/  LDL.LU R14, [R1+0x7a4] ;  /* 0x0007a400010e7983 */ /* 0x000f680000300800 */
[----:B------:R-:W5:Y:S01]  /*2e8d0*/  LDL.LU R13, [R1+0x7a0] ;  /* 0x0007a000010d7983 */ /* 0x000f620000300800 */
[----:B---3--:R-:W-:-:S02]  /*2e8e0*/  IMAD R0, R22, UR61, RZ ;  /* 0x0000003d16007c24 */ /* 0x008fc4000f8e02ff */
[----:B------:R-:W-:Y:S02]  /*2e8f0*/  IMAD R4, R29, UR61, RZ ;  /* 0x0000003d1d047c24 */ /* 0x000fe4000f8e02ff */
[----:B------:R-:W3:Y:S04]  /*2e900*/  LDL.LU R29, [R1+0x79c] ;  /* 0x00079c00011d7983 */ /* 0x000ee80000300800 */
[----:B------:R0:W-:Y:S04]  /*2e910*/  STL [R1+0x7d4], R0 ;  /* 0x0007d40001007387 */ /* 0x0001e80000100800 */
[----:B------:R-:W-:Y:S04]  /*2e920*/  STL [R1+0x7d0], R4 ;  /* 0x0007d00401007387 */ /* 0x000fe80000100800 */
[----:B------:R-:W3:Y:S01]  /*2e930*/  LDL.LU R7, [R1+0x798] ;  /* 0x0007980001077983 */ /* 0x000ee20000300800 */
[----:B0-----:R-:W-:-:S02]  /*2e940*/  IMAD R0, R2, UR61, RZ ;  /* 0x0000003d02007c24 */ /* 0x001fc4000f8e02ff */
[----:B------:R-:W-:-:S03]  /*2e950*/  IMAD R2, R3, UR61, RZ ;  /* 0x0000003d03027c24 */ /* 0x000fc6000f8e02ff */
        /* <DEDUP_REMOVED lines=9> */
[----:B0-----:R-:W3:Y:S04]  /*2e9f0*/  LDL.LU R2, [R1+0x778] ;  /* 0x0007780001027983 */ /* 0x001ee80000300800 */
[----:B------:R-:W3:Y:S01]  /*2ea00*/  LDL.LU R3, [R1+0x774] ;  /* 0x0007740001037983 */ /* 0x000ee20000300800 */
[----:B------:R-:W-:-:S02]  /*2ea10*/  IMAD R5, R21, UR61, RZ ;  /* 0x0000003d15057c24 */ /* 0x000fc4000f8e02ff */
[----:B------:R-:W-:-:S03]  /*2ea20*/  IMAD R4, R20, UR61, RZ ;  /* 0x0000003d14047c24 */ /* 0x000fc6000f8e02ff */
[----:B------:R0:W-:Y:S04]  /*2ea30*/  STL [R1+0x7c4], R5 ;  /* 0x0007c40501007387 */ /* 0x0001e80000100800 */
[----:B------:R1:W-:Y:S01]  /*2ea40*/  STL [R1+0x7c0], R4 ;  /* 0x0007c00401007387 */ /* 0x0003e20000100800 */
[----:B------:R-:W-:Y:S02]  /*2ea50*/  IMAD R6, R19, UR61, RZ ;  /* 0x0000003d13067c24 */ /* 0x000fe4000f8e02ff */
        /* <DEDUP_REMOVED lines=10> */
[----:B--2---:R-:W-:-:S03]  /*2eb00*/  IMAD R4, R16, UR61, RZ ;  /* 0x0000003d10047c24 */ /* 0x004fc6000f8e02ff */
[----:B------:R-:W2:Y:S04]  /*2eb10*/  LDL.LU R16, [R1+0x75c] ;  /* 0x00075c0001107983 */ /* 0x000ea80000300800 */
[----:B------:R4:W-:Y:S02]  /*2eb20*/  STL [R1+0x7b0], R4 ;  /* 0x0007b00401007387 */ /* 0x0009e40000100800 */
[----:B----4-:R-:W-:Y:S02]  /*2eb30*/  IMAD R4, R8, UR61, RZ ;  /* 0x0000003d08047c24 */ /* 0x010fe4000f8e02ff */
[----:B-----5:R-:W-:-:S03]  /*2eb40*/  IMAD R6, R15, UR61, RZ ;  /* 0x0000003d0f067c24 */ /* 0x020fc6000f8e02ff */
[----:B------:R0:W-:Y:S04]  /*2eb50*/  STL [R1+0x7ac], R4 ;  /* 0x0007ac0401007387 */ /* 0x0001e80000100800 */
[----:B------:R-:W-:Y:S01]  /*2eb60*/  STL [R1+0x7a8], R6 ;  /* 0x0007a80601007387 */ /* 0x000fe20000100800 */
[----:B------:R-:W-:-:S03]  /*2eb70*/  IMAD R5, R14, UR61, RZ ;  /* 0x0000003d0e057c24 */ /* 0x000fc6000f8e02ff */
[----:B------:R-:W4:Y:S01]  /*2eb80*/  LDL.LU R15, [R1+0x758] ;  /* 0x00075800010f7983 */ /* 0x000f220000300800 */
[----:B0-----:R-:W-:-:S03]  /*2eb90*/  IMAD R4, R13, UR61, RZ ;  /* 0x0000003d0d047c24 */ /* 0x001fc6000f8e02ff */
[----:B------:R-:W-:Y:S04]  /*2eba0*/  STL [R1+0x7a4], R5 ;  /* 0x0007a40501007387 */ /* 0x000fe80000100800 */
[----:B------:R-:W5:Y:S04]  /*2ebb0*/  LDL.LU R14, [R1+0x754] ;  /* 0x00075400010e7983 */ /* 0x000f680000300800 */
[----:B------:R3:W-:Y:S04]  /*2ebc0*/  STL [R1+0x7a0], R4 ;  /* 0x0007a00401007387 */ /* 0x0007e80000100800 */
[----:B------:R-:W5:Y:S01]  /*2ebd0*/  LDL.LU R13, [R1+0x750] ;  /* 0x00075000010d7983 */ /* 0x000f620000300800 */
[----:B---3--:R-:W-:-:S03]  /*2ebe0*/  IMAD R4, R29, UR61, RZ ;  /* 0x0000003d1d047c24 */ /* 0x008fc6000f8e02ff */
[----:B------:R-:W3:Y:S01]  /*2ebf0*/  LDL.LU R29, [R1+0x74c] ;  /* 0x00074c00011d7983 */ /* 0x000ee20000300800 */
[----:B------:R-:W-:-:S03]  /*2ec00*/  IMAD R6, R7, UR61, RZ ;  /* 0x0000003d07067c24 */ /* 0x000fc6000f8e02ff */
[----:B------:R0:W-:Y:S04]  /*2ec10*/  STL [R1+0x79c], R4 ;  /* 0x00079c0401007387 */ /* 0x0001e80000100800 */
[----:B------:R-:W-:Y:S01]  /*2ec20*/  STL [R1+0x798], R6 ;  /* 0x0007980601007387 */ /* 0x000fe20000100800 */
[----:B0-----:R-:W-:-:S05]  /*2ec30*/  IMAD R4, R0, UR61, RZ ;  /* 0x0000003d00047c24 */ /* 0x001fca000f8e02ff */
[----:B------:R0:W-:Y:S01]  /*2ec40*/  STL [R1+0x794], R4 ;  /* 0x0007940401007387 */ /* 0x0001e20000100800 */
[----:B------:R-:W-:Y:S02]  /*2ec50*/  IMAD R5, R27, UR61, RZ ;  /* 0x0000003d1b057c24 */ /* 0x000fe4000f8e02ff */
[----:B------:R-:W-:-:S03]  /*2ec60*/  IMAD R0, R26, UR61, RZ ;  /* 0x0000003d1a007c24 */ /* 0x000fc6000f8e02ff */
[----:B------:R1:W-:Y:S01]  /*2ec70*/  STL [R1+0x790], R5 ;  /* 0x0007900501007387 */ /* 0x0003e20000100800 */
[----:B0-----:R-:W-:-:S03]  /*2ec80*/  IMAD R4, R25, UR61, RZ ;  /* 0x0000003d19047c24 */ /* 0x001fc6000f8e02ff */
[----:B------:R0:W-:Y:S04]  /*2ec90*/  STL [R1+0x78c], R0 ;  /* 0x00078c0001007387 */ /* 0x0001e80000100800 */
[----:B------:R0:W-:Y:S01]  /*2eca0*/  STL [R1+0x788], R4 ;  /* 0x0007880401007387 */ /* 0x0001e20000100800 */
[----:B-1----:R-:W-:Y:S02]  /*2ecb0*/  IMAD R5, R24, UR61, RZ ;  /* 0x0000003d18057c24 */ /* 0x002fe4000f8e02ff */
[----:B0-----:R-:W-:-:S03]  /*2ecc0*/  IMAD R0, R23, UR61, RZ ;  /* 0x0000003d17007c24 */ /* 0x001fc6000f8e02ff */
[----:B------:R-:W-:Y:S01]  /*2ecd0*/  STL [R1+0x784], R5 ;  /* 0x0007840501007387 */ /* 0x000fe20000100800 */
[----:B------:R-:W-:-:S03]  /*2ece0*/  IMAD R4, R22, UR61, RZ ;  /* 0x0000003d16047c24 */ /* 0x000fc6000f8e02ff */
[----:B------:R0:W-:Y:S01]  /*2ecf0*/  STL [R1+0x780], R0 ;  /* 0x0007800001007387 */ /* 0x0001e20000100800 */
[----:B------:R-:W-:-:S03]  /*2ed00*/  IMAD R2, R2, UR61, RZ ;  /* 0x0000003d02027c24 */ /* 0x000fc6000f8e02ff */
[----:B------:R-:W-:Y:S04]  /*2ed10*/  STL [R1+0x77c], R4 ;  /* 0x00077c0401007387 */ /* 0x000fe80000100800 */
[----:B------:R-:W3:Y:S01]  /*2ed20*/  LDL.LU R8, [R1+0x748] ;  /* 0x0007480001087983 */ /* 0x000ee20000300800 */
[----:B0-----:R-:W-:-:S03]  /*2ed30*/  IMAD R0, R3, UR61, RZ ;  /* 0x0000003d03007c24 */ /* 0x001fc6000f8e02ff */
[----:B------:R-:W-:Y:S04]  /*2ed40*/  STL [R1+0x778], R2 ;  /* 0x0007780201007387 */ /* 0x000fe80000100800 */
[----:B------:R-:W3:Y:S04]  /*2ed50*/  LDL.LU R7, [R1+0x744] ;  /* 0x0007440001077983 */ /* 0x000ee80000300800 */
[----:B------:R0:W-:Y:S04]  /*2ed60*/  STL [R1+0x774], R0 ;  /* 0x0007740001007387 */ /* 0x0001e80000100800 */
[----:B0-----:R-:W3:Y:S04]  /*2ed70*/  LDL.LU R0, [R1+0x740] ;  /* 0x0007400001007983 */ /* 0x001ee80000300800 */
[----:B------:R-:W3:Y:S04]  /*2ed80*/  LDL.LU R2, [R1+0x73c] ;  /* 0x00073c0001027983 */ /* 0x000ee80000300800 */
[----:B------:R-:W3:Y:S01]  /*2ed90*/  LDL.LU R3, [R1+0x738] ;  /* 0x0007380001037983 */ /* 0x000ee20000300800 */
[----:B------:R-:W-:-:S02]  /*2eda0*/  IMAD R4, R21, UR61, RZ ;  /* 0x0000003d15047c24 */ /* 0x000fc4000f8e02ff */
[----:B------:R-:W-:Y:S02]  /*2edb0*/  IMAD R6, R20, UR61, RZ ;  /* 0x0000003d14067c24 */ /* 0x000fe4000f8e02ff */
[----:B------:R-:W-:Y:S01]  /*2edc0*/  IMAD R5, R19, UR61, RZ ;  /* 0x0000003d13057c24 */ /* 0x000fe2000f8e02ff */
[----:B------:R0:W-:Y:S04]  /*2edd0*/  STL [R1+0x770], R4 ;  /* 0x0007700401007387 */ /* 0x0001e80000100800 */
[----:B------:R-:W-:Y:S04]  /*2ede0*/  STL [R1+0x76c], R6 ;  /* 0x00076c0601007387 */ /* 0x000fe80000100800 */
[----:B------:R-:W3:Y:S01]  /*2edf0*/  LDL.LU R27, [R1+0x734] ;  /* 0x00073400011b7983 */ /* 0x000ee20000300800 */
[----:B0-----:R-:W-:-:S03]  /*2ee00*/  IMAD R4, R18, UR61, RZ ;  /* 0x0000003d12047c24 */ /* 0x001fc6000f8e02ff */
[----:B------:R0:W-:Y:S04]  /*2ee10*/  STL [R1+0x768], R5 ;  /* 0x0007680501007387 */ /* 0x0001e80000100800 */
[----:B------:R2:W-:Y:S04]  /*2ee20*/  STL [R1+0x764], R4 ;  /* 0x0007640401007387 */ /* 0x0005e80000100800 */
[----:B------:R-:W3:Y:S01]  /*2ee30*/  LDL.LU R26, [R1+0x730] ;  /* 0x00073000011a7983 */ /* 0x000ee20000300800 */
[----:B0-----:R-:W-:-:S05]  /*2ee40*/  IMAD R5, R17, UR61, RZ ;  /* 0x0000003d11057c24 */ /* 0x001fca000f8e02ff */
[----:B------:R4:W-:Y:S04]  /*2ee50*/  STL [R1+0x760], R5 ;  /* 0x0007600501007387 */ /* 0x0009e80000100800 */
[----:B------:R-:W3:Y:S01]  /*2ee60*/  LDL.LU R25, [R1+0x72c] ;  /* 0x00072c0001197983 */ /* 0x000ee20000300800 */
[----:B--2---:R-:W-:-:S05]  /*2ee70*/  IMAD R4, R16, UR61, RZ ;  /* 0x0000003d10047c24 */ /* 0x004fca000f8e02ff */
[----:B------:R5:W-:Y:S04]  /*2ee80*/  STL [R1+0x75c], R4 ;  /* 0x00075c0401007387 */ /* 0x000be80000100800 */
[----:B------:R-:W2:Y:S04]  /*2ee90*/  LDL.LU R24, [R1+0x728] ;  /* 0x0007280001187983 */ /* 0x000ea80000300800 */
[----:B------:R-:W2:Y:S04]  /*2eea0*/  LDL.LU R23, [R1+0x724] ;  /* 0x0007240001177983 */ /* 0x000ea80000300800 */
[----:B------:R-:W2:Y:S01]  /*2eeb0*/  LDL.LU R22, [R1+0x720] ;  /* 0x0007200001167983 */ /* 0x000ea20000300800 */
[----:B----4-:R-:W-:-:S05]  /*2eec0*/  IMAD R5, R15, UR61, RZ ;  /* 0x0000003d0f057c24 */ /* 0x010fca000f8e02ff */
[----:B------:R0:W-:Y:S01]  /*2eed0*/  STL [R1+0x758], R5 ;  /* 0x0007580501007387 */ /* 0x0001e20000100800 */
[----:B-----5:R-:W-:-:S05]  /*2eee0*/  IMAD R4, R14, UR61, RZ ;  /* 0x0000003d0e047c24 */ /* 0x020fca000f8e02ff */
[----:B------:R3:W-:Y:S01]  /*2eef0*/  STL [R1+0x754], R4 ;  /* 0x0007540401007387 */ /* 0x0007e20000100800 */
[----:B0-----:R-:W-:-:S03]  /*2ef00*/  IMAD R5, R13, UR61, RZ ;  /* 0x0000003d0d057c24 */ /* 0x001fc6000f8e02ff */
[----:B------:R-:W4:Y:S04]  /*2ef10*/  LDL.LU R21, [R1+0x71c] ;  /* 0x00071c0001157983 */ /* 0x000f280000300800 */
[----:B------:R-:W-:Y:S01]  /*2ef20*/  STL [R1+0x750], R5 ;  /* 0x0007500501007387 */ /* 0x000fe20000100800 */
[----:B---3--:R-:W-:-:S03]  /*2ef30*/  IMAD R4, R29, UR61, RZ ;  /* 0x0000003d1d047c24 */ /* 0x008fc6000f8e02ff */
[----:B------:R-:W3:Y:S04]  /*2ef40*/  LDL.LU R20, [R1+0x718] ;  /* 0x0007180001147983 */ /* 0x000ee80000300800 */
        /* <DEDUP_REMOVED lines=9> */
[----:B0-----:R-:W-:-:S05]  /*2efe0*/  IMAD R4, R8, UR61, RZ ;  /* 0x0000003d08047c24 */ /* 0x001fca000f8e02ff */
[----:B------:R0:W-:Y:S01]  /*2eff0*/  STL [R1+0x748], R4 ;  /* 0x0007480401007387 */ /* 0x0001e20000100800 */
[----:B------:R-:W-:Y:S02]  /*2f000*/  IMAD R9, R0, UR61, RZ ;  /* 0x0000003d00097c24 */ /* 0x000fe4000f8e02ff */
[----:B0-----:R-:W-:Y:S02]  /*2f010*/  IMAD R4, R2, UR61, RZ ;  /* 0x0000003d02047c24 */ /* 0x001fe4000f8e02ff */
[----:B------:R-:W5:Y:S01]  /*2f020*/  LDL.LU R2, [R1+0x6f4] ;  /* 0x0006f40001027983 */ /* 0x000f620000300800 */
[----:B------:R-:W-:-:S03]  /*2f030*/  IMAD R0, R3, UR61, RZ ;  /* 0x0000003d03007c24 */ /* 0x000fc6000f8e02ff */
[----:B------:R-:W-:Y:S04]  /*2f040*/  STL [R1+0x73c], R4 ;  /* 0x00073c0401007387 */ /* 0x000fe80000100800 */
[----:B------:R-:W5:Y:S01]  /*2f050*/  LDL.LU R3, [R1+0x6f0] ;  /* 0x0006f00001037983 */ /* 0x000f620000300800 */
[----:B------:R-:W-:-:S03]  /*2f060*/  IMAD R12, R7, UR61, RZ ;  /* 0x0000003d070c7c24 */ /* 0x000fc6000f8e02ff */
[----:B------:R0:W-:Y:S04]  /*2f070*/  STL [R1+0x738], R0 ;  /* 0x0007380001007387 */ /* 0x0001e80000100800 */
[----:B------:R-:W-:Y:S04]  /*2f080*/  STL [R1+0x744], R12 ;  /* 0x0007440c01007387 */ /* 0x000fe80000100800 */
[----:B------:R-:W-:Y:S01]  /*2f090*/  STL [R1+0x744c], R12 ;  /* 0x00744c0c01007387 */ /* 0x000fe20000100800 */
[----:B0-----:R-:W-:-:S03]  /*2f0a0*/  IMAD R0, R27, UR61, RZ ;  /* 0x0000003d1b007c24 */ /* 0x001fc6000f8e02ff */
[----:B------:R-:W-:Y:S01]  /*2f0b0*/  STL [R1+0x740], R9 ;  /* 0x0007400901007387 */ /* 0x000fe20000100800 */
[----:B------:R-:W-:-:S03]  /*2f0c0*/  IMAD R10, R26, UR61, RZ ;  /* 0x0000003d1a0a7c24 */ /* 0x000fc6000f8e02ff */
[----:B------:R-:W-:Y:S04]  /*2f0d0*/  STL [R1+0x7450], R9 ;  /* 0x0074500901007387 */ /* 0x000fe80000100800 */
[----:B------:R0:W-:Y:S04]  /*2f0e0*/  STL [R1+0x734], R0 ;  /* 0x0007340001007387 */ /* 0x0001e80000100800 */
[----:B------:R-:W-:Y:S01]  /*2f0f0*/  STL [R1+0x730], R10 ;  /* 0x0007300a01007387 */ /* 0x000fe20000100800 */
[----:B------:R-:W-:Y:S02]  /*2f100*/  IMAD R11, R25, UR61, RZ ;  /* 0x0000003d190b7c24 */ /* 0x000fe4000f8e02ff */
[----:B--2---:R-:W-:-:S02]  /*2f110*/  IMAD R4, R24, UR61, RZ ;  /* 0x0000003d18047c24 */ /* 0x004fc4000f8e02ff */
[----:B0-----:R-:W-:-:S03]  /*2f120*/  IMAD R0, R23, UR61, RZ ;  /* 0x0000003d17007c24 */ /* 0x001fc6000f8e02ff */
[----:B------:R-:W-:Y:S04]  /*2f130*/  STL [R1+0x728], R4 ;  /* 0x0007280401007387 */ /* 0x000fe80000100800 */
[----:B------:R-:W-:Y:S04]  /*2f140*/  STL [R1+0x7454], R10 ;  /* 0x0074540a01007387 */ /* 0x000fe80000100800 */
[----:B------:R0:W-:Y:S04]  /*2f150*/  STL [R1+0x724], R0 ;  /* 0x0007240001007387 */ /* 0x0001e80000100800 */
[----:B------:R-:W-:Y:S01]  /*2f160*/  STL [R1+0x72c], R11 ;  /* 0x00072c0b01007387 */ /* 0x000fe20000100800 */
[----:B0-----:R-:W-:-:S03]  /*2f170*/  IMAD R0, R22, UR61, RZ ;  /* 0x0000003d16007c24 */ /* 0x001fc6000f8e02ff */
[----:B------:R-:W-:Y:S04]  /*2f180*/  STL [R1+0x7458], R11 ;  /* 0x0074580b01007387 */ /* 0x000fe80000100800 */
[----:B------:R4:W-:Y:S02]  /*2f190*/  STL [R1+0x720], R0 ;  /* 0x0007200001007387 */ /* 0x0009e40000100800 */
[----:B----4-:R-:W-:Y:S02]  /*2f1a0*/  IMAD R0, R21, UR61, RZ ;  /* 0x0000003d15007c24 */ /* 0x010fe4000f8e02ff */
[----:B---3--:R-:W-:-:S03]  /*2f1b0*/  IMAD R5, R20, UR61, RZ ;  /* 0x0000003d14057c24 */ /* 0x008fc6000f8e02ff */
[----:B------:R0:W-:Y:S04]  /*2f1c0*/  STL [R1+0x71c], R0 ;  /* 0x00071c0001007387 */ /* 0x0001e80000100800 */
[----:B------:R1:W-:Y:S01]  /*2f1d0*/  STL [R1+0x718], R5 ;  /* 0x0007180501007387 */ /* 0x0003e20000100800 */
[----:B-----5:R-:W-:Y:S02]  /*2f1e0*/  IMAD R4, R19, UR61, RZ ;  /* 0x0000003d13047c24 */ /* 0x020fe4000f8e02ff */
[----:B0-----:R-:W-:-:S03]  /*2f1f0*/  IMAD R0, R18, UR61, RZ ;  /* 0x0000003d12007c24 */ /* 0x001fc6000f8e02ff */
[----:B------:R0:W-:Y:S01]  /*2f200*/  STL [R1+0x714], R4 ;  /* 0x0007140401007387 */ /* 0x0001e20000100800 */
[----:B-1----:R-:W-:-:S03]  /*2f210*/  IMAD R5, R17, UR61, RZ ;  /* 0x0000003d11057c24 */ /* 0x002fc6000f8e02ff */
[----:B------:R1:W-:Y:S04]  /*2f220*/  STL [R1+0x710], R0 ;  /* 0x0007100001007387 */ /* 0x0003e80000100800 */
[----:B------:R2:W-:Y:S01]  /*2f230*/  STL [R1+0x70c], R5 ;  /* 0x00070c0501007387 */ /* 0x0005e20000100800 */
[----:B0-----:R-:W-:Y:S02]  /*2f240*/  IMAD R4, R16, UR61, RZ ;  /* 0x0000003d10047c24 */ /* 0x001fe4000f8e02ff */
[----:B-1----:R-:W-:-:S03]  /*2f250*/  IMAD R0, R15, UR61, RZ ;  /* 0x0000003d0f007c24 */ /* 0x002fc6000f8e02ff */
[----:B------:R0:W-:Y:S01]  /*2f260*/  STL [R1+0x708], R4 ;  /* 0x0007080401007387 */ /* 0x0001e20000100800 */
[----:B--2---:R-:W-:-:S03]  /*2f270*/  IMAD R5, R14, UR61, RZ ;  /* 0x0000003d0e057c24 */ /* 0x004fc6000f8e02ff */
[----:B------:R1:W-:Y:S04]  /*2f280*/  STL [R1+0x704], R0 ;  /* 0x0007040001007387 */ /* 0x0003e80000100800 */
[----:B------:R2:W-:Y:S01]  /*2f290*/  STL [R1+0x700], R5 ;  /* 0x0007000501007387 */ /* 0x0005e20000100800 */
[----:B0-----:R-:W-:-:S03]  /*2f2a0*/  IMAD R4, R13, UR61, RZ ;  /* 0x0000003d0d047c24 */ /* 0x001fc6000f8e02ff */
[----:B------:R-:W3:Y:S01]  /*2f2b0*/  LDL.LU R11, [R1+0x6ec] ;  /* 0x0006ec00010b7983 */ /* 0x000ee20000300800 */
[----:B-1----:R-:W-:-:S03]  /*2f2c0*/  IMAD R0, R29, UR61, RZ ;  /* 0x0000003d1d007c24 */ /* 0x002fc6000f8e02ff */
[----:B------:R-:W-:Y:S04]  /*2f2d0*/  STL [R1+0x6fc], R4 ;  /* 0x0006fc0401007387 */ /* 0x000fe80000100800 */
[----:B------:R-:W4:Y:S04]  /*2f2e0*/  LDL.LU R28, [R1+0x6e8] ;  /* 0x0006e800011c7983 */ /* 0x000f280000300800 */
[----:B------:R0:W-:Y:S04]  /*2f2f0*/  STL [R1+0x6f8], R0 ;  /* 0x0006f80001007387 */ /* 0x0001e80000100800 */
[----:B------:R-:W5:Y:S04]  /*2f300*/  LDL.LU R10, [R1+0x6e4] ;  /* 0x0006e400010a7983 */ /* 0x000f680000300800 */
[----:B------:R-:W5:Y:S04]  /*2f310*/  LDL.LU R9, [R1+0x6e0] ;  /* 0x0006e00001097983 */ /* 0x000f680000300800 */
[----:B------:R-:W5:Y:S04]  /*2f320*/  LDL.LU R12, [R1+0x6dc] ;  /* 0x0006dc00010c7983 */ /* 0x000f680000300800 */
[----:B--2---:R-:W2:Y:S01]  /*2f330*/  LDL.LU R5, [R1+0x6d8] ;  /* 0x0006d80001057983 */ /* 0x004ea20000300800 */
[----:B------:R-:W-:-:S05]  /*2f340*/  IMAD R2, R2, UR61, RZ ;  /* 0x0000003d02027c24 */ /* 0x000fca000f8e02ff */
[----:B------:R-:W-:Y:S01]  /*2f350*/  STL [R1+0x6f4], R2 ;  /* 0x0006f40201007387 */ /* 0x000fe20000100800 */
[----:B0-----:R-:W-:-:S03]  /*2f360*/  IMAD R0, R3, UR61, RZ ;  /* 0x0000003d03007c24 */ /* 0x001fc6000f8e02ff */
[----:B------:R-:W2:Y:S04]  /*2f370*/  LDL.LU R4, [R1+0x6d4] ;  /* 0x0006d40001047983 */ /* 0x000ea80000300800 */
[----:B------:R0:W-:Y:S04]  /*2f380*/  STL [R1+0x6f0], R0 ;  /* 0x0006f00001007387 */ /* 0x0001e80000100800 */
[----:B------:R-:W2:Y:S04]  /*2f390*/  LDL.LU R6, [R1+0x6d0] ;  /* 0x0006d00001067983 */ /* 0x000ea80000300800 */
[----:B------:R-:W2:Y:S04]  /*2f3a0*/  LDL.LU R8, [R1+0x6cc] ;  /* 0x0006cc0001087983 */ /* 0x000ea80000300800 */
[----:B------:R-:W2:Y:S04]  /*2f3b0*/  LDL.LU R7, [R1+0x6c8] ;  /* 0x0006c80001077983 */ /* 0x000ea80000300800 */
[----:B0-----:R-:W2:Y:S04]  /*2f3c0*/  LDL.LU R0, [R1+0x6c4] ;  /* 0x0006c40001007983 */ /* 0x001ea80000300800 */
        /* <DEDUP_REMOVED lines=17> */
[----:B------:R-:W2:Y:S01]  /*2f4e0*/  LDL.LU R3, [R1+0x67c] ;  /* 0x00067c0001037983 */ /* 0x000ea20000300800 */
[----:B---3--:R-:W-:-:S05]  /*2f4f0*/  IMAD R11, R11, UR61, RZ ;  /* 0x0000003d0b0b7c24 */ /* 0x008fca000f8e02ff */
[----:B------:R5:W-:Y:S01]  /*2f500*/  STL [R1+0x6ec], R11 ;  /* 0x0006ec0b01007387 */ /* 0x000be20000100800 */
[----:B----4-:R-:W-:Y:S02]  /*2f510*/  IMAD R28, R28, UR61, RZ ;  /* 0x0000003d1c1c7c24 */ /* 0x010fe4000f8e02ff */
[----:B-----5:R-:W-:Y:S02]  /*2f520*/  IMAD R11, R10, UR61, RZ ;  /* 0x0000003d0a0b7c24 */ /* 0x020fe4000f8e02ff */
[----:B------:R-:W-:-:S03]  /*2f530*/  IMAD R10, R9, UR61, RZ ;  /* 0x0000003d090a7c24 */ /* 0x000fc6000f8e02ff */
[----:B------:R-:W-:Y:S01]  /*2f540*/  STL [R1+0x6e4], R11 ;  /* 0x0006e40b01007387 */ /* 0x000fe20000100800 */
[----:B------:R-:W-:-:S03]  /*2f550*/  IMAD R9, R12, UR61, RZ ;  /* 0x0000003d0c097c24 */ /* 0x000fc6000f8e02ff */
[----:B------:R-:W-:Y:S04]  /*2f560*/  STL [R1+0x6e8], R28 ;  /* 0x0006e81c01007387 */ /* 0x000fe80000100800 */
[----:B------:R-:W-:Y:S04]  /*2f570*/  STL [R1+0x6e0], R10 ;  /* 0x0006e00a01007387 */ /* 0x000fe80000100800 */
[----:B------:R-:W-:Y:S04]  /*2f580*/  STL [R1+0x745c], R28 ;  /* 0x00745c1c01007387 */ /* 0x000fe80000100800 */
[----:B------:R2:W-:Y:S02]  /*2f590*/  STL [R1+0x6dc], R9 ;  /* 0x0006dc0901007387 */ /* 0x0005e40000100800 */
[----:B--2---:R-:W-:-:S02]  /*2f5a0*/  IMAD R9, R5, UR61, RZ ;  /* 0x0000003d05097c24 */ /* 0x004fc4000f8e02ff */
[----:B------:R-:W-:-:S03]  /*2f5b0*/  IMAD R5, R4, UR61, RZ ;  /* 0x0000003d04057c24 */ /* 0x000fc6000f8e02ff */
[----:B------:R-:W-:Y:S01]  /*2f5c0*/  STL [R1+0x6d8], R9 ;  /* 0x0006d80901007387 */ /* 0x000fe20000100800 */
[----:B------:R-:W-:-:S03]  /*2f5d0*/  IMAD R6, R6, UR61, RZ ;  /* 0x0000003d06067c24 */ /* 0x000fc6000f8e02ff */
[----:B------:R0:W-:Y:S01]  /*2f5e0*/  STL [R1+0x6d4], R5 ;  /* 0x0006d40501007387 */ /* 0x0001e20000100800 */
[----:B------:R-:W-:-:S03]  /*2f5f0*/  IMAD R4, R8, UR61, RZ ;  /* 0x0000003d08047c24 */ /* 0x000fc6000f8e02ff */
[----:B------:R-:W-:Y:S04]  /*2f600*/  STL [R1+0x6d0], R6 ;  /* 0x0006d00601007387 */ /* 0x000fe80000100800 */
[----:B------:R1:W-:Y:S01]  /*2f610*/  STL [R1+0x6cc], R4 ;  /* 0x0006cc0401007387 */ /* 0x0003e20000100800 */
[----:B0-----:R-:W-:Y:S02]  /*2f620*/  IMAD R5, R7, UR61, RZ ;  /* 0x0000003d07057c24 */ /* 0x001fe4000f8e02ff */
[----:B------:R-:W-:-:S03]  /*2f630*/  IMAD R0, R0, UR61, RZ ;  /* 0x0000003d00007c24 */ /* 0x000fc6000f8e02ff */
        /* <DEDUP_REMOVED lines=30> */
[----:B------:R-:W-:Y:S01]  /*2f820*/  STL [R1+0x68c], R5 ;  /* 0x00068c0501007387 */ /* 0x000fe20000100800 */
[----:B--2---:R-:W-:-:S03]  /*2f830*/  IMAD R4, R29, UR61, RZ ;  /* 0x0000003d1d047c24 */ /* 0x004fc6000f8e02ff */
[----:B------:R0:W-:Y:S04]  /*2f840*/  STL [R1+0x688], R0 ;  /* 0x0006880001007387 */ /* 0x0001e80000100800 */
[----:B------:R-:W-:Y:S04]  /*2f850*/  STL [R1+0x684], R4 ;  /* 0x0006840401007387 */ /* 0x000fe80000100800 */
[----:B------:R-:W2:Y:S01]  /*2f860*/  LDL.LU R28, [R1+0x670] ;  /* 0x00067000011c7983 */ /* 0x000ea20000300800 */
[----:B------:R-:W-:Y:S02]  /*2f870*/  IMAD R2, R2, UR61, RZ ;  /* 0x0000003d02027c24 */ /* 0x000fe4000f8e02ff */
[----:B0-----:R-:W-:-:S03]  /*2f880*/  IMAD R0, R3, UR61, RZ ;  /* 0x0000003d03007c24 */ /* 0x001fc6000f8e02ff */
[----:B------:R-:W-:Y:S04]  /*2f890*/  STL [R1+0x680], R2 ;  /* 0x0006800201007387 */ /* 0x000fe80000100800 */
[----:B--2---:R0:W-:Y:S04]  /*2f8a0*/  STL [R1+0x7524], R28 ;  /* 0x0075241c01007387 */ /* 0x0041e80000100800 */
[----:B------:R-:W-:Y:S04]  /*2f8b0*/  STL [R1+0x67c], R0 ;  /* 0x00067c0001007387 */ /* 0x000fe80000100800 */
[----:B0-----:R-:W2:Y:S04]  /*2f8c0*/  LDL.LU R28, [R1+0x674] ;  /* 0x00067400011c7983 */ /* 0x001ea80000300800 */
[----:B--2---:R0:W-:Y:S04]  /*2f8d0*/  STL [R1+0x7528], R28 ;  /* 0x0075281c01007387 */ /* 0x0041e80000100800 */
[----:B0-----:R-:W2:Y:S04]  /*2f8e0*/  LDL.LU R28, [R1+0x678] ;  /* 0x00067800011c7983 */ /* 0x001ea80000300800 */
[----:B------:R-:W3:Y:S04]  /*2f8f0*/  LDL.LU R11, [R1+0x66c] ;  /* 0x00066c00010b7983 */ /* 0x000ee80000300800 */
[----:B------:R-:W4:Y:S04]  /*2f900*/  LDL.LU R10, [R1+0x668] ;  /* 0x00066800010a7983 */ /* 0x000f280000300800 */
[----:B------:R-:W5:Y:S04]  /*2f910*/  LDL.LU R9, [R1+0x664] ;  /* 0x0006640001097983 */ /* 0x000f680000300800 */
[----:B------:R-:W5:Y:S04]  /*2f920*/  LDL.LU R12, [R1+0x660] ;  /* 0x00066000010c7983 */ /* 0x000f680000300800 */
[----:B------:R-:W5:Y:S04]  /*2f930*/  LDL.LU R5, [R1+0x65c] ;  /* 0x00065c0001057983 */ /* 0x000f680000300800 */
[----:B------:R-:W5:Y:S04]  /*2f940*/  LDL.LU R4, [R1+0x658] ;  /* 0x0006580001047983 */ /* 0x000f680000300800 */
[----:B------:R-:W4:Y:S04]  /*2f950*/  LDL.LU R6, [R1+0x654] ;  /* 0x0006540001067983 */ /* 0x000f280000300800 */
        /* <DEDUP_REMOVED lines=21> */
[----:B--2---:R-:W-:-:S05]  /*2fab0*/  IMAD R28, R28, UR61, RZ ;  /* 0x0000003d1c1c7c24 */ /* 0x004fca000f8e02ff */
[----:B------:R0:W-:Y:S04]  /*2fac0*/  STL [R1+0x678], R28 ;  /* 0x0006781c01007387 */ /* 0x0001e80000100800 */
[----:B0-----:R-:W2:Y:S02]  /*2fad0*/  LDL.LU R28, [R1+0x7528] ;  /* 0x00752800011c7983 */ /* 0x001ea40000300800 */
[----:B--2---:R-:W-:-:S05]  /*2fae0*/  IMAD R28, R28, UR61, RZ ;  /* 0x0000003d1c1c7c24 */ /* 0x004fca000f8e02ff */
[----:B------:R0:W-:Y:S04]  /*2faf0*/  STL [R1+0x674], R28 ;  /* 0x0006741c01007387 */ /* 0x0001e80000100800 */
[----:B0-----:R-:W2:Y:S01]  /*2fb00*/  LDL.LU R28, [R1+0x7524] ;  /* 0x00752400011c7983 */ /* 0x001ea20000300800 */
[----:B---3--:R-:W-:Y:S02]  /*2fb10*/  IMAD R11, R11, UR61, RZ ;  /* 0x0000003d0b0b7c24 */ /* 0x008fe4000f8e02ff */
[----:B----4-:R-:W-:Y:S02]  /*2fb20*/  IMAD R6, R6, UR61, RZ ;  /* 0x0000003d06067c24 */ /* 0x010fe4000f8e02ff */
[----:B-----5:R-:W-:Y:S02]  /*2fb30*/  IMAD R0, R0, UR61, RZ ;  /* 0x0000003d00007c24 */ /* 0x020fe4000f8e02ff */
[----:B--2---:R-:W-:-:S05]  /*2fb40*/  IMAD R28, R28, UR61, RZ ;  /* 0x0000003d1c1c7c24 */ /* 0x004fca000f8e02ff */
[----:B------:R0:W-:Y:S04]  /*2fb50*/  STL [R1+0x670], R28 ;  /* 0x0006701c01007387 */ /* 0x0001e80000100800 */
[----:B------:R1:W-:Y:S01]  /*2fb60*/  STL [R1+0x66c], R11 ;  /* 0x00066c0b01007387 */ /* 0x0003e20000100800 */
[----:B0-----:R-:W-:Y:S02]  /*2fb70*/  IMAD R28, R10, UR61, RZ ;  /* 0x0000003d0a1c7c24 */ /* 0x001fe4000f8e02ff */
[----:B------:R-:W-:Y:S02]  /*2fb80*/  IMAD R10, R12, UR61, RZ ;  /* 0x0000003d0c0a7c24 */ /* 0x000fe4000f8e02ff */
[----:B-1----:R-:W-:Y:S02]  /*2fb90*/  IMAD R11, R9, UR61, RZ ;  /* 0x0000003d090b7c24 */ /* 0x002fe4000f8e02ff */
[----:B------:R-:W-:Y:S01]  /*2fba0*/  IMAD R9, R5, UR61, RZ ;  /* 0x0000003d05097c24 */ /* 0x000fe2000f8e02ff */
[----:B------:R-:W-:Y:S01]  /*2fbb0*/  STL [R1+0x668], R28 ;  /* 0x0006681c01007387 */ /* 0x000fe20000100800 */
[----:B------:R-:W-:-:S02]  /*2fbc0*/  IMAD R5, R4, UR61, RZ ;  /* 0x0000003d04057c24 */ /* 0x000fc4000f8e02ff */
[----:B------:R-:W-:Y:S01]  /*2fbd0*/  IMAD R4, R8, UR61, RZ ;  /* 0x0000003d08047c24 */ /* 0x000fe2000f8e02ff */
[----:B------:R-:W-:Y:S04]  /*2fbe0*/  STL [R1+0x664], R11 ;  /* 0x0006640b01007387 */ /* 0x000fe80000100800 */
[----:B------:R-:W-:Y:S04]  /*2fbf0*/  STL [R1+0x660], R10 ;  /* 0x0006600a01007387 */ /* 0x000fe80000100800 */
[----:B------:R-:W-:Y:S04]  /*2fc00*/  STL [R1+0x65c], R9 ;  /* 0x00065c0901007387 */ /* 0x000fe80000100800 */
[----:B------:R0:W-:Y:S04]  /*2fc10*/  STL [R1+0x658], R5 ;  /* 0x0006580501007387 */ /* 0x0001e80000100800 */
[----:B------:R-:W-:Y:S04]  /*2fc20*/  STL [R1+0x654], R6 ;  /* 0x0006540601007387 */ /* 0x000fe80000100800 */
[----:B------:R1:W-:Y:S01]  /*2fc30*/  STL [R1+0x650], R4 ;  /* 0x0006500401007387 */ /* 0x0003e20000100800 */
[----:B0-----:R-:W-:-:S05]  /*2fc40*/  IMAD R5, R7, UR61, RZ ;  /* 0x0000003d07057c24 */ /* 0x001fca000f8e02ff */
        /* <DEDUP_REMOVED lines=1003> */
[----:B------:R-:W-:Y:S04]  /*33b00*/  STL [R1+0xc44], R4 ;  /* 0x000c440401007387 */ /* 0x000fe80000100800 */
[----:B0-----:R-:W2:Y:S01]  /*33b10*/  LDL.LU R5, [R1+0x9c] ;  /* 0x00009c0001057983 */ /* 0x001ea20000300800 */
[----:B------:R-:W-:Y:S02]  /*33b20*/  IMAD R2, R2, UR61, RZ ;  /* 0x0000003d02027c24 */ /* 0x000fe4000f8e02ff */
[----:B-1----:R-:W-:-:S03]  /*33b30*/  IMAD R0, R3, UR61, RZ ;  /* 0x0000003d03007c24 */ /* 0x002fc6000f8e02ff */
        /* <DEDUP_REMOVED lines=43> */
[----:B------:R-:W-:-:S02]  /*33df0*/  IMAD R7, R7, UR61, RZ ;  /* 0x0000003d07077c24 */ /* 0x000fc4000f8e02ff */
[----:B------:R-:W-:Y:S02]  /*33e00*/  IMAD R0, R0, UR61, RZ ;  /* 0x0000003d00007c24 */ /* 0x000fe4000f8e02ff */
[----:B------:R-:W-:Y:S02]  /*33e10*/  IMAD R27, R27, UR61, RZ ;  /* 0x0000003d1b1b7c24 */ /* 0x000fe4000f8e02ff */
[----:B------:R-:W-:Y:S02]  /*33e20*/  IMAD R26, R26, UR61, RZ ;  /* 0x0000003d1a1a7c24 */ /* 0x000fe4000f8e02ff */
[----:B------:R-:W-:Y:S02]  /*33e30*/  IMAD R25, R25, UR61, RZ ;  /* 0x0000003d19197c24 */ /* 0x000fe4000f8e02ff */
[----:B------:R-:W-:Y:S02]  /*33e40*/  IMAD R24, R24, UR61, RZ ;  /* 0x0000003d18187c24 */ /* 0x000fe4000f8e02ff */
        /* <DEDUP_REMOVED lines=14> */
[----:B--2---:R-:W-:-:S05]  /*33f30*/  IMAD R5, R5, UR61, RZ ;  /* 0x0000003d05057c24 */ /* 0x004fca000f8e02ff */
[----:B------:R0:W-:Y:S04]  /*33f40*/  STL [R1+0xc64], R5 ;  /* 0x000c640501007387 */ /* 0x0001e80000100800 */
[----:B0-----:R-:W2:Y:S04]  /*33f50*/  LDL.LU R5, [R1+0x74c8] ;  /* 0x0074c80001057983 */ /* 0x001ea80000300800 */
[----:B------:R0:W-:Y:S04]  /*33f60*/  STL [R1+0xc68], R4 ;  /* 0x000c680401007387 */ /* 0x0001e80000100800 */
[----:B0-----:R-:W3:Y:S04]  /*33f70*/  LDL.LU R4, [R1+0x74c4] ;  /* 0x0074c40001047983 */ /* 0x001ee80000300800 */
[----:B------:R0:W-:Y:S04]  /*33f80*/  STL [R1+0xc70], R6 ;  /* 0x000c700601007387 */ /* 0x0001e80000100800 */
[----:B0-----:R-:W4:Y:S04]  /*33f90*/  LDL.LU R6, [R1+0x74c0] ;  /* 0x0074c00001067983 */ /* 0x001f280000300800 */
[----:B------:R0:W-:Y:S04]  /*33fa0*/  STL [R1+0xc74], R8 ;  /* 0x000c740801007387 */ /* 0x0001e80000100800 */
[----:B0-----:R-:W5:Y:S04]  /*33fb0*/  LDL.LU R8, [R1+0x74bc] ;  /* 0x0074bc0001087983 */ /* 0x001f680000300800 */
        /* <DEDUP_REMOVED lines=39> */
[----:B0-----:R-:W5:Y:S01]  /*34230*/  LDL.LU R3, [R1+0x746c] ;  /* 0x00746c0001037983 */ /* 0x001f620000300800 */
[----:B------:R-:W-:-:S05]  /*34240*/  IMAD R28, R28, UR61, RZ ;  /* 0x0000003d1c1c7c24 */ /* 0x000fca000f8e02ff */
[----:B------:R0:W-:Y:S02]  /*34250*/  STL [R1+0xcfc], R28 ;  /* 0x000cfc1c01007387 */ /* 0x0001e40000100800 */
[----:B0-----:R-:W-:Y:S02]  /*34260*/  IMAD R28, R11, UR61, RZ ;  /* 0x0000003d0b1c7c24 */ /* 0x001fe4000f8e02ff */
[----:B------:R-:W-:Y:S02]  /*34270*/  IMAD R11, R10, UR61, RZ ;  /* 0x0000003d0a0b7c24 */ /* 0x000fe4000f8e02ff */
[----:B------:R-:W-:Y:S02]  /*34280*/  IMAD R10, R9, UR61, RZ ;  /* 0x0000003d090a7c24 */ /* 0x000fe4000f8e02ff */
[----:B------:R-:W-:Y:S01]  /*34290*/  IMAD R9, R12, UR61, RZ ;  /* 0x0000003d0c097c24 */ /* 0x000fe2000f8e02ff */
[----:B------:R-:W-:Y:S01]  /*342a0*/  STL [R1+0xd00], R28 ;  /* 0x000d001c01007387 */ /* 0x000fe20000100800 */
[----:B------:R-:W-:Y:S01]  /*342b0*/  UIMAD UR35, UR17, 0x7f, URZ ;  /* 0x0000007f112378a4 */ /* 0x000fe2000f8e023f */
[----:B------:R-:W0:Y:S02]  /*342c0*/  LDC R12, c[0x0][0x230] ;  /* 0x00008c00ff0c7b82 */ /* 0x000e240000000800 */
[----:B------:R-:W-:Y:S04]  /*342d0*/  STL [R1+0xd08], R11 ;  /* 0x000d080b01007387 */ /* 0x000fe80000100800 */
[----:B------:R-:W-:Y:S04]  /*342e0*/  STL [R1+0xd10], R10 ;  /* 0x000d100a01007387 */ /* 0x000fe80000100800 */
[----:B------:R3:W-:Y:S02]  /*342f0*/  STL [R1+0xd14], R9 ;  /* 0x000d140901007387 */ /* 0x0007e40000100800 */
[----:B---3--:R-:W-:-:S02]  /*34300*/  IMAD R9, R29, UR61, RZ ;  /* 0x0000003d1d097c24 */ /* 0x008fc4000f8e02ff */
[----:B----4-:R-:W-:Y:S02]  /*34310*/  IMAD R2, R2, UR61, RZ ;  /* 0x0000003d02027c24 */ /* 0x010fe4000f8e02ff */
[----:B-----5:R-:W-:-:S05]  /*34320*/  IMAD R3, R3, UR61, RZ ;  /* 0x0000003d03037c24 */ /* 0x020fca000f8e02ff */
[----:B------:R2:W-:Y:S04]  /*34330*/  STL [R1+0xd1c], R3 ;  /* 0x000d1c0301007387 */ /* 0x0005e80000100800 */
[----:B------:R1:W-:Y:S01]  /*34340*/  STL [R1+0xd20], R2 ;  /* 0x000d200201007387 */ /* 0x0003e20000100800 */
[----:B--2---:R-:W-:-:S03]  /*34350*/  IMAD R3, R13, UR61, RZ ;  /* 0x0000003d0d037c24 */ /* 0x004fc6000f8e02ff */
[----:B------:R-:W-:Y:S01]  /*34360*/  STL [R1+0xd28], R9 ;  /* 0x000d280901007387 */ /* 0x000fe20000100800 */
[----:B-1----:R-:W-:-:S03]  /*34370*/  IMAD R2, R14, UR61, RZ ;  /* 0x0000003d0e027c24 */ /* 0x002fc6000f8e02ff */
[----:B------:R-:W2:Y:S04]  /*34380*/  LDL R14, [R1+0x39a0] ;  /* 0x0039a000010e7983 */ /* 0x000ea80000100800 */
[----:B------:R1:W-:Y:S04]  /*34390*/  STL [R1+0xd30], R3 ;  /* 0x000d300301007387 */ /* 0x0003e80000100800 */
[----:B------:R-:W3:Y:S04]  /*343a0*/  LDL R13, [R1+0x3990] ;  /* 0x00399000010d7983 */ /* 0x000ee80000100800 */
[----:B------:R4:W-:Y:S01]  /*343b0*/  STL [R1+0xd34], R2 ;  /* 0x000d340201007387 */ /* 0x0009e20000100800 */
[----:B-1----:R-:W-:-:S03]  /*343c0*/  IMAD R3, R16, UR61, RZ ;  /* 0x0000003d10037c24 */ /* 0x002fc6000f8e02ff */
[----:B------:R-:W5:Y:S04]  /*343d0*/  LDL R29, [R1+0x3994] ;  /* 0x00399400011d7983 */ /* 0x000f680000100800 */
[----:B------:R-:W3:Y:S01]  /*343e0*/  LDL R28, [R1+0x3998] ;  /* 0x00399800011c7983 */ /* 0x000ee20000100800 */
[----:B----4-:R-:W-:-:S03]  /*343f0*/  IMAD R2, R15, UR61, RZ ;  /* 0x0000003d0f027c24 */ /* 0x010fc6000f8e02ff */
[----:B------:R-:W4:Y:S04]  /*34400*/  LDL R11, [R1+0x399c] ;  /* 0x00399c00010b7983 */ /* 0x000f280000100800 */
[----:B------:R-:W2:Y:S04]  /*34410*/  LDL R15, [R1+0x39a4] ;  /* 0x0039a400010f7983 */ /* 0x000ea80000100800 */
[----:B------:R1:W-:Y:S04]  /*34420*/  STL [R1+0xd3c], R2 ;  /* 0x000d3c0201007387 */ /* 0x0003e80000100800 */
[----:B------:R-:W5:Y:S04]  /*34430*/  LDL R16, [R1+0x39a8] ;  /* 0x0039a80001107983 */ /* 0x000f680000100800 */
[----:B------:R0:W-:Y:S01]  /*34440*/  STL [R1+0xd40], R3 ;  /* 0x000d400301007387 */ /* 0x0001e20000100800 */
[----:B-1----:R-:W-:-:S03]  /*34450*/  IMAD R2, R17, UR61, RZ ;  /* 0x0000003d11027c24 */ /* 0x002fc6000f8e02ff */
[----:B------:R-:W3:Y:S01]  /*34460*/  LDL R17, [R1+0x39ac] ;  /* 0x0039ac0001117983 */ /* 0x000ee20000100800 */
[----:B------:R-:W-:Y:S02]  /*34470*/  IMAD R9, R19, UR61, RZ ;  /* 0x0000003d13097c24 */ /* 0x000fe4000f8e02ff */
[----:B0-----:R-:W-:Y:S01]  /*34480*/  IMAD R3, R18, UR61, RZ ;  /* 0x0000003d12037c24 */ /* 0x001fe2000f8e02ff */
[----:B------:R0:W-:Y:S04]  /*34490*/  STL [R1+0xd48], R2 ;  /* 0x000d480201007387 */ /* 0x0001e80000100800 */
[----:B------:R1:W-:Y:S04]  /*344a0*/  STL [R1+0xd50], R3 ;  /* 0x000d500301007387 */ /* 0x0003e80000100800 */
[----:B------:R1:W-:Y:S01]  /*344b0*/  STL [R1+0xdac], R9 ;  /* 0x000dac0901007387 */ /* 0x0003e20000100800 */
[----:B0-----:R-:W-:-:S02]  /*344c0*/  IMAD R2, R20, UR61, RZ ;  /* 0x0000003d14027c24 */ /* 0x001fc4000f8e02ff */
[----:B-1----:R-:W-:-:S03]  /*344d0*/  IMAD R3, R21, UR61, RZ ;  /* 0x0000003d15037c24 */ /* 0x002fc6000f8e02ff */
[----:B------:R0:W-:Y:S01]  /*344e0*/  STL [R1+0xd54], R2 ;  /* 0x000d540201007387 */ /* 0x0001e20000100800 */
[----:B------:R-:W-:-:S03]  /*344f0*/  IMAD R9, R22, UR61, RZ ;  /* 0x0000003d16097c24 */ /* 0x000fc6000f8e02ff */
[----:B------:R1:W-:Y:S04]  /*34500*/  STL [R1+0xd58], R3 ;  /* 0x000d580301007387 */ /* 0x0003e80000100800 */
[----:B------:R1:W-:Y:S01]  /*34510*/  STL [R1+0xd60], R9 ;  /* 0x000d600901007387 */ /* 0x0003e20000100800 */
[----:B0-----:R-:W-:Y:S02]  /*34520*/  IMAD R2, R23, UR61, RZ ;  /* 0x0000003d17027c24 */ /* 0x001fe4000f8e02ff */
[----:B-1----:R-:W-:-:S03]  /*34530*/  IMAD R3, R24, UR61, RZ ;  /* 0x0000003d18037c24 */ /* 0x002fc6000f8e02ff */
[----:B------:R0:W-:Y:S01]  /*34540*/  STL [R1+0xd68], R2 ;  /* 0x000d680201007387 */ /* 0x0001e20000100800 */
[----:B------:R-:W-:-:S03]  /*34550*/  IMAD R9, R25, UR61, RZ ;  /* 0x0000003d19097c24 */ /* 0x000fc6000f8e02ff */
[----:B------:R-:W-:Y:S04]  /*34560*/  STL [R1+0xd6c], R3 ;  /* 0x000d6c0301007387 */ /* 0x000fe80000100800 */
[----:B------:R1:W-:Y:S01]  /*34570*/  STL [R1+0xd74], R9 ;  /* 0x000d740901007387 */ /* 0x0003e20000100800 */
[----:B0-----:R-:W-:Y:S02]  /*34580*/  IMAD R2, R26, UR61, RZ ;  /* 0x0000003d1a027c24 */ /* 0x001fe4000f8e02ff */
[----:B-1----:R-:W-:Y:S02]  /*34590*/  IMAD R9, R0, UR61, RZ ;  /* 0x0000003d00097c24 */ /* 0x002fe4000f8e02ff */
[----:B------:R-:W-:Y:S01]  /*345a0*/  IMAD R0, R7, UR61, RZ ;  /* 0x0000003d07007c24 */ /* 0x000fe2000f8e02ff */
[----:B------:R-:W-:Y:S01]  /*345b0*/  STL [R1+0xd78], R2 ;  /* 0x000d780201007387 */ /* 0x000fe20000100800 */
[----:B------:R-:W-:-:S03]  /*345c0*/  IMAD R3, R27, UR61, RZ ;  /* 0x0000003d1b037c24 */ /* 0x000fc6000f8e02ff */
[----:B------:R-:W-:Y:S04]  /*345d0*/  STL [R1+0xd88], R9 ;  /* 0x000d880901007387 */ /* 0x000fe80000100800 */
[----:B------:R0:W-:Y:S04]  /*345e0*/  STL [R1+0x743c], R2 ;  /* 0x00743c0201007387 */ /* 0x0001e80000100800 */
[----:B------:R1:W-:Y:S04]  /*345f0*/  STL [R1+0xd8c], R0 ;  /* 0x000d8c0001007387 */ /* 0x0003e80000100800 */
[----:B------:R-:W-:Y:S01]  /*34600*/  STL [R1+0xd80], R3 ;  /* 0x000d800301007387 */ /* 0x000fe20000100800 */
[----:B0-----:R-:W-:-:S02]  /*34610*/  IMAD R2, R6, UR61, RZ ;  /* 0x0000003d06027c24 */ /* 0x001fc4000f8e02ff */
[----:B-1----:R-:W-:Y:S01]  /*34620*/  IMAD R0, R8, UR61, RZ ;  /* 0x0000003d08007c24 */ /* 0x002fe2000f8e02ff */
[----:B------:R-:W-:Y:S04]  /*34630*/  STL [R1+0x7440], R3 ;  /* 0x0074400301007387 */ /* 0x000fe80000100800 */
[----:B------:R-:W-:Y:S01]  /*34640*/  STL [R1+0xd94], R0 ;  /* 0x000d940001007387 */ /* 0x000fe20000100800 */
[----:B------:R-:W-:-:S03]  /*34650*/  USHF.R.S32.HI UR61, URZ, 0x1f, UR35 ;  /* 0x0000001f3f3d7899 */ /* 0x000fc60008011423 */
[----:B------:R2:W-:Y:S02]  /*34660*/  STL [R1+0xd98], R2 ;  /* 0x000d980201007387 */ /* 0x0005e40000100800 */
[----:B--2---:R-:W-:Y:S02]  /*34670*/  IADD3 R2, P2, R15, UR35, RZ ;  /* 0x000000230f027c10 */ /* 0x004fe4000ff5e0ff */
[----:B-----5:R-:W-:Y:S02]  /*34680*/  IADD3 R3, P1, R16, UR35, RZ ;  /* 0x0000002310037c10 */ /* 0x020fe4000ff3e0ff */
[----:B---3--:R-:W-:-:S05]  /*34690*/  IADD3 R0, P0, R17, UR35, RZ ;  /* 0x0000002311007c10 */ /* 0x008fca000ff1e0ff */
[----:B------:R0:W-:Y:S04]  /*346a0*/  STL [R1+0x636c], R0 ;  /* 0x00636c0001007387 */ /* 0x0001e80000100800 */
[----:B------:R1:W-:Y:S01]  /*346b0*/  STL [R1+0x6374], R3 ;  /* 0x0063740301007387 */ /* 0x0003e20000100800 */
[----:B0-----:R-:W-:-:S03]  /*346c0*/  IADD3 R0, P3, R14, UR35, RZ ;  /* 0x000000230e007c10 */ /* 0x001fc6000ff7e0ff */
[----:B------:R0:W-:Y:S01]  /*346d0*/  STL [R1+0x637c], R2 ;  /* 0x00637c0201007387 */ /* 0x0001e20000100800 */
[----:B------:R-:W-:Y:S01]  /*346e0*/  UIMAD UR35, UR17, 0x7e, URZ ;  /* 0x0000007e112378a4 */ /* 0x000fe2000f8e023f */
[----:B-1----:R-:W-:Y:S02]  /*346f0*/  IADD3.X R3, R29, UR61, RZ, P1, !PT ;  /* 0x0000003d1d037c10 */ /* 0x002fe40008ffe4ff */
[----:B------:R1:W-:Y:S01]  /*34700*/  STL [R1+0x6384], R0 ;  /* 0x0063840001007387 */ /* 0x0003e20000100800 */
[----:B0-----:R-:W-:Y:S02]  /*34710*/  IADD3.X R2, R13, UR61, RZ, P0, !PT ;  /* 0x0000003d0d027c10 */ /* 0x001fe400087fe4ff */
[----:B-1----:R-:W-:-:S03]  /*34720*/  IADD3.X R0, R28, UR61, RZ, P2, !PT ;  /* 0x0000003d1c007c10 */ /* 0x002fc600097fe4ff */
[----:B------:R4:W-:Y:S04]  /*34730*/  STL [R1+0x6368], R2 ;  /* 0x0063680201007387 */ /* 0x0009e80000100800 */
[----:B------:R0:W-:Y:S04]  /*34740*/  STL [R1+0x6370], R3 ;  /* 0x0063700301007387 */ /* 0x0001e80000100800 */
[----:B------:R1:W-:Y:S01]  /*34750*/  STL [R1+0x6378], R0 ;  /* 0x0063780001007387 */ /* 0x0003e20000100800 */
[----:B----4-:R-:W-:Y:S01]  /*34760*/  IADD3.X R2, R11, UR61, RZ, P3, !PT ;  /* 0x0000003d0b027c10 */ /* 0x010fe20009ffe4ff */
[----:B------:R-:W-:-:S02]  /*34770*/  USHF.R.S32.HI UR61, URZ, 0x1f, UR35 ;  /* 0x0000001f3f3d7899 */ /* 0x000fc40008011423 */
[----:B0-----:R-:W-:Y:S02]  /*34780*/  IADD3 R3, P1, R16, UR35, RZ ;  /* 0x0000002310037c10 */ /* 0x001fe4000ff3e0ff */
[----:B------:R0:W-:Y:S01]  /*34790*/  STL [R1+0x6380], R2 ;  /* 0x0063800201007387 */ /* 0x0001e20000100800 */
[----:B-1----:R-:W-:-:S05]  /*347a0*/  IADD3 R0, P0, R17, UR35, RZ ;  /* 0x0000002311007c10 */ /* 0x002fca000ff1e0ff */
[----:B------:R1:W-:Y:S01]  /*347b0*/  STL [R1+0x638c], R0 ;  /* 0x00638c0001007387 */ /* 0x0003e20000100800 */
[----:B0-----:R-:W-:-:S03]  /*347c0*/  IADD3 R2, P2, R15, UR35, RZ ;  /* 0x000000230f027c10 */ /* 0x001fc6000ff5e0ff */
[----:B------:R0:W-:Y:S01]  /*347d0*/  STL [R1+0x6394], R3 ;  /* 0x0063940301007387 */ /* 0x0001e20000100800 */
[----:B-1----:R-:W-:-:S03]  /*347e0*/  IADD3 R0, P3, R14, UR35, RZ ;  /* 0x000000230e007c10 */ /* 0x002fc6000ff7e0ff */
[----:B------:R1:W-:Y:S01]  /*347f0*/  STL [R1+0x639c], R2 ;  /* 0x00639c0201007387 */ /* 0x0003e20000100800 */
[----:B------:R-:W-:Y:S01]  /*34800*/  UIMAD UR35, UR17, 0x7d, URZ ;  /* 0x0000007d112378a4 */ /* 0x000fe2000f8e023f */
[----:B0-----:R-:W-:Y:S02]  /*34810*/  IADD3.X R3, R29, UR61, RZ, P1, !PT ;  /* 0x0000003d1d037c10 */ /* 0x001fe40008ffe4ff */
[----:B------:R0:W-:Y:S01]  /*34820*/  STL [R1+0x63a4], R0 ;  /* 0x0063a40001007387 */ /* 0x0001e20000100800 */
[----:B-1----:R-:W-:Y:S02]  /*34830*/  IADD3.X R2, R13, UR61, RZ, P0, !PT ;  /* 0x0000003d0d027c10 */ /* 0x002fe400087fe4ff */
[----:B0-----:R-:W-:-:S03]  /*34840*/  IADD3.X R0, R28, UR61, RZ, P2, !PT ;  /* 0x0000003d1c007c10 */ /* 0x001fc600097fe4ff */
[----:B------:R0:W-:Y:S04]  /*34850*/  STL [R1+0x6388], R2 ;  /* 0x0063880201007387 */ /* 0x0001e80000100800 */
[----:B------:R1:W-:Y:S04]  /*34860*/  STL [R1+0x6390], R3 ;  /* 0x0063900301007387 */ /* 0x0003e80000100800 */
[----:B------:R2:W-:Y:S01]  /*34870*/  STL [R1+0x6398], R0 ;  /* 0x0063980001007387 */ /* 0x0005e20000100800 */
[----:B0-----:R-:W-:Y:S01]  /*34880*/  IADD3.X R2, R11, UR61, RZ, P3, !PT ;  /* 0x0000003d0b027c10 */ /* 0x001fe20009ffe4ff */
[----:B------:R-:W-:-:S02]  /*34890*/  USHF.R.S32.HI UR61, URZ, 0x1f, UR35 ;  /* 0x0000001f3f3d7899 */ /* 0x000fc40008011423 */
[----:B-1----:R-:W-:Y:S02]  /*348a0*/  IADD3 R3, P1, R16, UR35, RZ ;  /* 0x0000002310037c10 */ /* 0x002fe4000ff3e0ff */
[----:B------:R0:W-:Y:S01]  /*348b0*/  STL [R1+0x63a0], R2 ;  /* 0x0063a00201007387 */ /* 0x0001e20000100800 */
[----:B--2---:R-:W-:-:S05]  /*348c0*/  IADD3 R0, P0, R17, UR35, RZ ;  /* 0x0000002311007c10 */ /* 0x004fca000ff1e0ff */
        /* <DEDUP_REMOVED lines=548> */
[----:B------:R-:W-:Y:S01]  /*36b10*/  VIADD R12, R12, 0x7f ;  /* 0x0000007f0c0c7836 */ /* 0x000fe20000000000 */
[----:B------:R-:W-:Y:S01]  /*36b20*/  ULDC UR35, c[0x0][0x238] ;  /* 0x00008e0000237ab9 */ /* 0x000fe20000000800 */
        /* <DEDUP_REMOVED lines=15> */
[----:B------:R-:W-:Y:S01]  /*36c20*/  ULDC UR17, c[0x0][0x238] ;  /* 0x00008e0000117ab9 */ /* 0x000fe20000000800 */
        /* <DEDUP_REMOVED lines=638> */
[----:B------:R-:W0:Y:S01]  /*39410*/  S2R R18, SR_TID.X ;  /* 0x0000000000127919 */ /* 0x000e220000002100 */
[----:B-1----:R-:W-:-:S02]  /*39420*/  IADD3 R3, P1, R16, UR57, RZ ;  /* 0x0000003910037c10 */ /* 0x002fc4000ff3e0ff */
[----:B--2---:R-:W-:Y:S01]  /*39430*/  IADD3 R0, P0, R17, UR57, RZ ;  /* 0x0000003911007c10 */ /* 0x004fe2000ff1e0ff */
[----:B------:R1:W-:Y:S01]  /*39440*/  STL [R1+0x6c00], R2 ;  /* 0x006c000201007387 */ /* 0x0003e20000100800 */
[----:B------:R-:W-:-:S03]  /*39450*/  USHF.R.S32.HI UR61, URZ, 0x1f, UR57 ;  /* 0x0000001f3f3d7899 */ /* 0x000fc60008011439 */
[----:B------:R2:W-:Y:S01]  /*39460*/  STL [R1+0x6c0c], R0 ;  /* 0x006c0c0001007387 */ /* 0x0005e20000100800 */
[----:B-1----:R-:W-:-:S03]  /*39470*/  IADD3 R2, P2, R15, UR57, RZ ;  /* 0x000000390f027c10 */ /* 0x002fc6000ff5e0ff */
[----:B------:R-:W-:Y:S01]  /*39480*/  STL [R1+0x6c14], R3 ;  /* 0x006c140301007387 */ /* 0x000fe20000100800 */
[----:B--2---:R-:W-:-:S03]  /*39490*/  IADD3 R0, P3, R14, UR57, RZ ;  /* 0x000000390e007c10 */ /* 0x004fc6000ff7e0ff */
[----:B------:R-:W-:Y:S01]  /*394a0*/  STL [R1+0x6c1c], R2 ;  /* 0x006c1c0201007387 */ /* 0x000fe20000100800 */
[----:B------:R-:W-:-:S03]  /*394b0*/  ULDC UR57, c[0x0][0x238] ;  /* 0x00008e0000397ab9 */ /* 0x000fc60000000800 */
[----:B------:R1:W-:Y:S02]  /*394c0*/  STL [R1+0x6c24], R0 ;  /* 0x006c240001007387 */ /* 0x0003e40000100800 */
[----:B-1----:R-:W-:Y:S02]  /*394d0*/  IADD3.X R0, R13, UR61, RZ, P0, !PT ;  /* 0x0000003d0d007c10 */ /* 0x002fe400087fe4ff */
[----:B------:R-:W-:-:S03]  /*394e0*/  IADD3.X R2, R29, UR61, RZ, P1, !PT ;  /* 0x0000003d1d027c10 */ /* 0x000fc60008ffe4ff */
[----:B------:R1:W-:Y:S04]  /*394f0*/  STL [R1+0x6c08], R0 ;  /* 0x006c080001007387 */ /* 0x0003e80000100800 */
[----:B------:R2:W-:Y:S01]  /*39500*/  STL [R1+0x6c10], R2 ;  /* 0x006c100201007387 */ /* 0x0005e20000100800 */
[----:B-1----:R-:W-:-:S05]  /*39510*/  IADD3.X R0, R28, UR61, RZ, P2, !PT ;  /* 0x0000003d1c007c10 */ /* 0x002fca00097fe4ff */
[----:B------:R1:W-:Y:S01]  /*39520*/  STL [R1+0x6c18], R0 ;  /* 0x006c180001007387 */ /* 0x0003e20000100800 */
[----:B--2---:R-:W-:Y:S02]  /*39530*/  IADD3 R2, P0, R17, UR58, RZ ;  /* 0x0000003a11027c10 */ /* 0x004fe4000ff1e0ff */
[----:B------:R-:W-:Y:S02]  /*39540*/  IADD3 R7, P1, R16, UR58, RZ ;  /* 0x0000003a10077c10 */ /* 0x000fe4000ff3e0ff */
[----:B-1----:R-:W-:Y:S01]  /*39550*/  IADD3.X R0, R11, UR61, RZ, P3, !PT ;  /* 0x0000003d0b007c10 */ /* 0x002fe20009ffe4ff */
[----:B------:R-:W-:Y:S01]  /*39560*/  ULDC UR61, c[0x0][0x238] ;  /* 0x00008e00003d7ab9 */ /* 0x000fe20000000800 */
[----:B------:R-:W-:-:S03]  /*39570*/  IADD3 R3, P2, R15, UR58, RZ ;  /* 0x0000003a0f037c10 */ /* 0x000fc6000ff5e0ff */
[----:B------:R1:W-:Y:S04]  /*39580*/  STL [R1+0x6c20], R0 ;  /* 0x006c200001007387 */ /* 0x0003e80000100800 */
[----:B------:R2:W-:Y:S04]  /*39590*/  STL [R1+0x6c2c], R2 ;  /* 0x006c2c0201007387 */ /* 0x0005e80000100800 */
[----:B------:R0:W-:Y:S01]  /*395a0*/  STL [R1+0x6c34], R7 ;  /* 0x006c340701007387 */ /* 0x0001e20000100800 */
[----:B-1----:R-:W-:Y:S02]  /*395b0*/  SHF.R.S32.HI R0, RZ, 0x1f, R12 ;  /* 0x0000001fff007819 */ /* 0x002fe4000001140c */
[----:B--2---:R-:W-:Y:S01]  /*395c0*/  IADD3 R2, P3, R14, UR58, RZ ;  /* 0x0000003a0e027c10 */ /* 0x004fe2000ff7e0ff */
[----:B------:R-:W-:Y:S01]  /*395d0*/  USHF.R.S32.HI UR58, URZ, 0x1f, UR58 ;  /* 0x0000001f3f3a7899 */ /* 0x000fe2000801143a */
[----:B0-----:R-:W-:Y:S01]  /*395e0*/  SHF.R.U32.HI R7, RZ, 0x2, R18 ;  /* 0x00000002ff077819 */ /* 0x001fe20000011612 */
[----:B------:R0:W-:Y:S01]  /*395f0*/  STL [R1+0x6c3c], R3 ;  /* 0x006c3c0301007387 */ /* 0x0001e20000100800 */
[----:B------:R-:W-:-:S02]  /*39600*/  LEA.HI R0, R0, R12, RZ, 0x7 ;  /* 0x0000000c00007211 */ /* 0x000fc400078f38ff */
[----:B------:R-:W-:Y:S01]  /*39610*/  SGXT.U32 R0, R7, 0x3 ;  /* 0x000000030700781a */ /* 0x000fe20000000000 */
[----:B------:R1:W-:Y:S01]  /*39620*/  STL [R1+0x6c44], R2 ;  /* 0x006c440201007387 */ /* 0x0003e20000100800 */
[----:B------:R-:W-:Y:S02]  /*39630*/  IADD3.X R7, R29, UR58, RZ, P1, !PT ;  /* 0x0000003a1d077c10 */ /* 0x000fe40008ffe4ff */
[----:B0-----:R-:W-:Y:S02]  /*39640*/  IADD3.X R3, R13, UR58, RZ, P0, !PT ;  /* 0x0000003a0d037c10 */ /* 0x001fe400087fe4ff */
[----:B-1----:R-:W-:-:S03]  /*39650*/  IADD3.X R2, R28, UR58, RZ, P2, !PT ;  /* 0x0000003a1c027c10 */ /* 0x002fc600097fe4ff */
[----:B------:R0:W-:Y:S01]  /*39660*/  STL [R1+0x6c28], R3 ;  /* 0x006c280301007387 */ /* 0x0001e20000100800 */
[----:B------:R-:W-:-:S03]  /*39670*/  LOP3.LUT R6, R18, 0x3, RZ, 0xc0, !PT ;  /* 0x0000000312067812 */ /* 0x000fc600078ec0ff */
[----:B------:R1:W-:Y:S04]  /*39680*/  STL [R1+0x6c30], R7 ;  /* 0x006c300701007387 */ /* 0x0003e80000100800 */
[----:B------:R2:W-:Y:S01]  /*39690*/  STL [R1+0x6c38], R2 ;  /* 0x006c380201007387 */ /* 0x0005e20000100800 */
[----:B0-----:R-:W-:Y:S01]  /*396a0*/  IADD3.X R3, R11, UR58, RZ, P3, !PT ;  /* 0x0000003a0b037c10 */ /* 0x001fe20009ffe4ff */
[----:B------:R-:W-:Y:S01]  /*396b0*/  IMAD R6, R6, 0x420, RZ ;  /* 0x0000042006067824 */ /* 0x000fe200078e02ff */
[----:B------:R-:W-:Y:S02]  /*396c0*/  USHF.R.S32.HI UR58, URZ, 0x1f, UR9 ;  /* 0x0000001f3f3a7899 */ /* 0x000fe40008011409 */
[----:B-1----:R-:W-:Y:S02]  /*396d0*/  IADD3 R7, P1, R16, UR9, RZ ;  /* 0x0000000910077c10 */ /* 0x002fe4000ff3e0ff */
[----:B--2---:R-:W-:Y:S01]  /*396e0*/  IADD3 R2, P0, R17, UR9, RZ ;  /* 0x0000000911027c10 */ /* 0x004fe2000ff1e0ff */
[----:B------:R0:W-:Y:S04]  /*396f0*/  STL [R1+0x6c40], R3 ;  /* 0x006c400301007387 */ /* 0x0001e80000100800 */
[----:B------:R1:W-:Y:S01]  /*39700*/  STL [R1+0x6c4c], R2 ;  /* 0x006c4c0201007387 */ /* 0x0003e20000100800 */
[----:B------:R-:W-:-:S02]  /*39710*/  LOP3.LUT R0, R6, R0, RZ, 0xfc, !PT ;  /* 0x0000000006007212 */ /* 0x000fc400078efcff */
[----:B0-----:R-:W-:Y:S01]  /*39720*/  IADD3 R3, P2, R15, UR9, RZ ;  /* 0x000000090f037c10 */ /* 0x001fe2000ff5e0ff */
[----:B------:R-:W-:Y:S01]  /*39730*/  STL [R1+0x6c54], R7 ;  /* 0x006c540701007387 */ /* 0x000fe20000100800 */
[----:B-1----:R-:W-:-:S03]  /*39740*/  IADD3 R2, P3, R14, UR9, RZ ;  /* 0x000000090e027c10 */ /* 0x002fc6000ff7e0ff */
[----:B------:R0:W-:Y:S01]  /*39750*/  STL [R1+0x6c5c], R3 ;  /* 0x006c5c0301007387 */ /* 0x0001e20000100800 */
[----:B------:R-:W-:Y:S01]  /*39760*/  LOP3.LUT R6, R18, 0x7, RZ, 0xc0, !PT ;  /* 0x0000000712067812 */ /* 0x000fe200078ec0ff */
[----:B------:R-:W-:Y:S02]  /*39770*/  ULDC UR9, c[0x0][0x238] ;  /* 0x00008e0000097ab9 */ /* 0x000fe40000000800 */
[----:B------:R1:W-:Y:S04]  /*39780*/  STL [R1+0x6c64], R2 ;  /* 0x006c640201007387 */ /* 0x0003e80000100800 */
[----:B------:R2:W-:Y:S01]  /*39790*/  STL [R1+0x73d0], R0 ;  /* 0x0073d00001007387 */ /* 0x0005e20000100800 */
[----:B0-----:R-:W-:Y:S02]  /*397a0*/  IADD3.X R3, R29, UR58, RZ, P1, !PT ;  /* 0x0000003a1d037c10 */ /* 0x001fe40008ffe4ff */
[----:B-1----:R-:W-:-:S02]  /*397b0*/  IADD3.X R2, R13, UR58, RZ, P0, !PT ;  /* 0x0000003a0d027c10 */ /* 0x002fc400087fe4ff */
[----:B--2---:R-:W-:-:S03]  /*397c0*/  IADD3.X R0, R28, UR58, RZ, P2, !PT ;  /* 0x0000003a1c007c10 */ /* 0x004fc600097fe4ff */
[----:B------:R0:W-:Y:S04]  /*397d0*/  STL [R1+0x6c48], R2 ;  /* 0x006c480201007387 */ /* 0x0001e80000100800 */
[----:B------:R1:W-:Y:S01]  /*397e0*/  STL [R1+0x6c50], R3 ;  /* 0x006c500301007387 */ /* 0x0003e20000100800 */
[----:B0-----:R-:W-:-:S03]  /*397f0*/  IADD3.X R2, R11, UR58, RZ, P3, !PT ;  /* 0x0000003a0b027c10 */ /* 0x001fc60009ffe4ff */
[----:B------:R0:W-:Y:S01]  /*39800*/  STL [R1+0x6c58], R0 ;  /* 0x006c580001007387 */ /* 0x0001e20000100800 */
[----:B------:R-:W-:Y:S02]  /*39810*/  USHF.R.S32.HI UR58, URZ, 0x1f, UR59 ;  /* 0x0000001f3f3a7899 */ /* 0x000fe4000801143b */
[----:B-1----:R-:W-:Y:S01]  /*39820*/  IADD3 R3, P1, R16, UR59, RZ ;  /* 0x0000003b10037c10 */ /* 0x002fe2000ff3e0ff */
[----:B------:R1:W-:Y:S01]  /*39830*/  STL [R1+0x6c60], R2 ;  /* 0x006c600201007387 */ /* 0x0003e20000100800 */
[----:B0-----:R-:W-:Y:S02]  /*39840*/  IADD3 R0, P0, R17, UR59, RZ ;  /* 0x0000003b11007c10 */ /* 0x001fe4000ff1e0ff */
[----:B-1----:R-:W-:-:S03]  /*39850*/  IADD3 R2, P2, R15, UR59, RZ ;  /* 0x0000003b0f027c10 */ /* 0x002fc6000ff5e0ff */
[----:B------:R0:W-:Y:S04]  /*39860*/  STL [R1+0x6c6c], R0 ;  /* 0x006c6c0001007387 */ /* 0x0001e80000100800 */
[----:B------:R1:W-:Y:S04]  /*39870*/  STL [R1+0x6c74], R3 ;  /* 0x006c740301007387 */ /* 0x0003e80000100800 */
[----:B------:R2:W-:Y:S01]  /*39880*/  STL [R1+0x6c7c], R2 ;  /* 0x006c7c0201007387 */ /* 0x0005e20000100800 */
[----:B0-----:R-:W-:Y:S01]  /*39890*/  IADD3 R0, P3, R14, UR59, RZ ;  /* 0x0000003b0e007c10 */ /* 0x001fe2000ff7e0ff */
[----:B------:R-:W-:Y:S01]  /*398a0*/  IMAD.SHL.U32 R7, R18, 0x2, RZ ;  /* 0x0000000212077824 */ /* 0x000fe200078e00ff */
[----:B------:R-:W-:Y:S01]  /*398b0*/  ULDC UR59, c[0x0][0x238] ;  /* 0x00008e00003b7ab9 */ /* 0x000fe20000000800 */
[----:B-1----:R-:W-:-:S02]  /*398c0*/  IADD3.X R3, R29, UR58, RZ, P1, !PT ;  /* 0x0000003a1d037c10 */ /* 0x002fc40008ffe4ff */
[----:B--2---:R-:W-:Y:S01]  /*398d0*/  IADD3.X R2, R13, UR58, RZ, P0, !PT ;  /* 0x0000003a0d027c10 */ /* 0x004fe200087fe4ff */
[----:B------:R0:W-:Y:S04]  /*398e0*/  STL [R1+0x6c84], R0 ;  /* 0x006c840001007387 */ /* 0x0001e80000100800 */
[----:B------:R1:W-:Y:S01]  /*398f0*/  STL [R1+0x6c68], R2 ;  /* 0x006c680201007387 */ /* 0x0003e20000100800 */
[----:B0-----:R-:W-:-:S03]  /*39900*/  IADD3.X R0, R28, UR58, RZ, P2, !PT ;  /* 0x0000003a1c007c10 */ /* 0x001fc600097fe4ff */
[----:B------:R-:W-:Y:S01]  /*39910*/  STL [R1+0x6c70], R3 ;  /* 0x006c700301007387 */ /* 0x000fe20000100800 */
[----:B-1----:R-:W-:-:S03]  /*39920*/  IADD3.X R2, R11, UR58, RZ, P3, !PT ;  /* 0x0000003a0b027c10 */ /* 0x002fc60009ffe4ff */
[----:B------:R0:W-:Y:S04]  /*39930*/  STL [R1+0x6c78], R0 ;  /* 0x006c780001007387 */ /* 0x0001e80000100800 */
[----:B------:R1:W-:Y:S04]  /*39940*/  STL [R1+0x6c80], R2 ;  /* 0x006c800201007387 */ /* 0x0003e80000100800 */
[----:B------:R-:W2:Y:S01]  /*39950*/  LDL R10, [R1+0x138] ;  /* 0x00013800010a7983 */ /* 0x000ea20000100800 */
[----:B0-----:R-:W-:Y:S01]  /*39960*/  IADD3 R0, P0, R17, UR5, RZ ;  /* 0x0000000511007c10 */ /* 0x001fe2000ff1e0ff */
[----:B------:R-:W-:-:S02]  /*39970*/  USHF.R.S32.HI UR58, URZ, 0x1f, UR5 ;  /* 0x0000001f3f3a7899 */ /* 0x000fc40008011405 */
[----:B------:R-:W-:Y:S01]  /*39980*/  IADD3 R3, P1, R16, UR5, RZ ;  /* 0x0000000510037c10 */ /* 0x000fe2000ff3e0ff */
[----:B------:R-:W3:Y:S01]  /*39990*/  LDL R9, [R1+0x134] ;  /* 0x0001340001097983 */ /* 0x000ee20000100800 */
[----:B-1----:R-:W-:-:S03]  /*399a0*/  IADD3 R2, P2, R15, UR5, RZ ;  /* 0x000000050f027c10 */ /* 0x002fc6000ff5e0ff */
[----:B------:R0:W-:Y:S04]  /*399b0*/  STL [R1+0x6c8c], R0 ;  /* 0x006c8c0001007387 */ /* 0x0001e80000100800 */
[----:B------:R-:W4:Y:S04]  /*399c0*/  LDL R12, [R1+0x130] ;  /* 0x00013000010c7983 */ /* 0x000f280000100800 */
[----:B------:R1:W-:Y:S01]  /*399d0*/  STL [R1+0x6c94], R3 ;  /* 0x006c940301007387 */ /* 0x0003e20000100800 */
[----:B0-----:R-:W-:Y:S01]  /*399e0*/  IADD3 R0, P3, R14, UR5, RZ ;  /* 0x000000050e007c10 */ /* 0x001fe2000ff7e0ff */
[----:B------:R-:W-:-:S02]  /*399f0*/  IMAD R6, R6, 0x90, RZ ;  /* 0x0000009006067824 */ /* 0x000fc400078e02ff */
[----:B------:R0:W-:Y:S01]  /*39a00*/  STL [R1+0x6c9c], R2 ;  /* 0x006c9c0201007387 */ /* 0x0001e20000100800 */
[----:B------:R-:W-:-:S03]  /*39a10*/  ULDC UR5, c[0x0][0x238] ;  /* 0x00008e0000057ab9 */ /* 0x000fc60000000800 */
[----:B------:R5:W-:Y:S01]  /*39a20*/  STL [R1+0x6ca4], R0 ;  /* 0x006ca40001007387 */ /* 0x000be20000100800 */
[----:B-1----:R-:W-:Y:S02]  /*39a30*/  IADD3.X R3, R29, UR58, RZ, P1, !PT ;  /* 0x0000003a1d037c10 */ /* 0x002fe40008ffe4ff */
[----:B0-----:R-:W-:Y:S02]  /*39a40*/  IADD3.X R2, R13, UR58, RZ, P0, !PT ;  /* 0x0000003a0d027c10 */ /* 0x001fe400087fe4ff */
[----:B-----5:R-:W-:-:S03]  /*39a50*/  IADD3.X R0, R28, UR58, RZ, P2, !PT ;  /* 0x0000003a1c007c10 */ /* 0x020fc600097fe4ff */
[----:B------:R0:W-:Y:S04]  /*39a60*/  STL [R1+0x6c88], R2 ;  /* 0x006c880201007387 */ /* 0x0001e80000100800 */
[----:B------:R1:W-:Y:S04]  /*39a70*/  STL [R1+0x6c90], R3 ;  /* 0x006c900301007387 */ /* 0x0003e80000100800 */
[----:B------:R5:W-:Y:S01]  /*39a80*/  STL [R1+0x6c98], R0 ;  /* 0x006c980001007387 */ /* 0x000be20000100800 */
[----:B0-----:R-:W-:Y:S01]  /*39a90*/  IADD3.X R2, R11, UR58, RZ, P3, !PT ;  /* 0x0000003a0b027c10 */ /* 0x001fe20009ffe4ff */
[----:B------:R-:W-:-:S02]  /*39aa0*/  USHF.R.S32.HI UR58, URZ, 0x1f, UR6 ;  /* 0x0000001f3f3a7899 */ /* 0x000fc40008011406 */
[----:B-1----:R-:W-:Y:S02]  /*39ab0*/  IADD3 R3, P1, R16, UR6, RZ ;  /* 0x0000000610037c10 */ /* 0x002fe4000ff3e0ff */
[----:B------:R0:W-:Y:S01]  /*39ac0*/  STL [R1+0x6ca0], R2 ;  /* 0x006ca00201007387 */ /* 0x0001e20000100800 */
[----:B-----5:R-:W-:-:S05]  /*39ad0*/  IADD3 R0, P0, R17, UR6, RZ ;  /* 0x0000000611007c10 */ /* 0x020fca000ff1e0ff */
[----:B------:R1:W-:Y:S01]  /*39ae0*/  STL [R1+0x6cac], R0 ;  /* 0x006cac0001007387 */ /* 0x0003e20000100800 */
[----:B0-----:R-:W-:-:S03]  /*39af0*/  IADD3 R2, P2, R15, UR6, RZ ;  /* 0x000000060f027c10 */ /* 0x001fc6000ff5e0ff */
[----:B------:R0:W-:Y:S01]  /*39b00*/  STL [R1+0x6cb4], R3 ;  /* 0x006cb40301007387 */ /* 0x0001e20000100800 */
[----:B-1----:R-:W-:-:S03]  /*39b10*/  IADD3 R0, P3, R14, UR6, RZ ;  /* 0x000000060e007c10 */ /* 0x002fc6000ff7e0ff */
[----:B------:R1:W-:Y:S01]  /*39b20*/  STL [R1+0x6cbc], R2 ;  /* 0x006cbc0201007387 */ /* 0x0003e20000100800 */
[----:B------:R-:W-:-:S03]  /*39b30*/  ULDC UR6, c[0x0][0x238] ;  /* 0x00008e0000067ab9 */ /* 0x000fc60000000800 */
[----:B------:R5:W-:Y:S01]  /*39b40*/  STL [R1+0x6cc4], R0 ;  /* 0x006cc40001007387 */ /* 0x000be20000100800 */
[----:B0-----:R-:W-:Y:S02]  /*39b50*/  IADD3.X R3, R29, UR58, RZ, P1, !PT ;  /* 0x0000003a1d037c10 */ /* 0x001fe40008ffe4ff */
[----:B-1----:R-:W-:Y:S02]  /*39b60*/  LOP3.LUT R2, R6, 0x30, R7, 0x78, !PT ;  /* 0x0000003006027812 */ /* 0x002fe400078e7807 */
[----:B-----5:R-:W-:-:S03]  /*39b70*/  IADD3.X R0, R13, UR58, RZ, P0, !PT ;  /* 0x0000003a0d007c10 */ /* 0x020fc600087fe4ff */
[----:B------:R0:W-:Y:S04]  /*39b80*/  STL [R1+0xfa0], R2 ;  /* 0x000fa00201007387 */ /* 0x0001e80000100800 */
[----:B------:R1:W-:Y:S01]  /*39b90*/  STL [R1+0x6ca8], R0 ;  /* 0x006ca80001007387 */ /* 0x0003e20000100800 */
[----:B0-----:R-:W-:-:S03]  /*39ba0*/  IADD3.X R2, R28, UR58, RZ, P2, !PT ;  /* 0x0000003a1c027c10 */ /* 0x001fc600097fe4ff */
[----:B------:R-:W-:Y:S01]  /*39bb0*/  STL [R1+0x6cb0], R3 ;  /* 0x006cb00301007387 */ /* 0x000fe20000100800 */
[----:B-1----:R-:W-:-:S03]  /*39bc0*/  IADD3.X R0, R11, UR58, RZ, P3, !PT ;  /* 0x0000003a0b007c10 */ /* 0x002fc60009ffe4ff */
[----:B------:R0:W-:Y:S04]  /*39bd0*/  STL [R1+0x6cb8], R2 ;  /* 0x006cb80201007387 */ /* 0x0001e80000100800 */
[----:B------:R1:W-:Y:S01]  /*39be0*/  STL [R1+0x6cc0], R0 ;  /* 0x006cc00001007387 */ /* 0x0003e20000100800 */
[----:B0-----:R-:W-:-:S03]  /*39bf0*/  SHF.R.S32.HI R2, RZ, 0x1f, R4 ;  /* 0x0000001fff027819 */ /* 0x001fc60000011404 */
[----:B------:R-:W-:Y:S01]  /*39c00*/  STL [R1+0x7444], R4 ;  /* 0x0074440401007387 */ /* 0x000fe20000100800 */
[----:B-1----:R-:W-:-:S03]  /*39c10*/  SHF.R.S32.HI R0, RZ, 0x1f, R5 ;  /* 0x0000001fff007819 */ /* 0x002fc60000011405 */
[----:B------:R-:W-:Y:S04]  /*39c20*/  STL [R1+0x108], R2 ;  /* 0x0001080201007387 */ /* 0x000fe80000100800 */
[----:B------:R0:W-:Y:S04]  /*39c30*/  STL [R1+0x7448], R5 ;  /* 0x0074480501007387 */ /* 0x0001e80000100800 */
[----:B------:R4:W-:Y:S01]  /*39c40*/  STL [R1+0x104], R0 ;  /* 0x0001040001007387 */ /* 0x0009e20000100800 */
[----:B--2---:R-:W-:-:S05]  /*39c50*/  SHF.R.S32.HI R3, RZ, 0x1f, R10 ;  /* 0x0000001fff037819 */ /* 0x004fca000001140a */
[----:B------:R-:W-:Y:S04]  /*39c60*/  STL [R1+0x100], R3 ;  /* 0x0001000301007387 */ /* 0x000fe80000100800 */
[----:B0-----:R-:W2:Y:S01]  /*39c70*/  LDL R5, [R1+0x124] ;  /* 0x0001240001057983 */ /* 0x001ea20000100800 */
[----:B---3--:R-:W-:Y:S02]  /*39c80*/  SHF.R.S32.HI R2, RZ, 0x1f, R9 ;  /* 0x0000001fff027819 */ /* 0x008fe40000011409 */
[----:B----4-:R-:W-:-:S03]  /*39c90*/  SHF.R.S32.HI R0, RZ, 0x1f, R12 ;  /* 0x0000001fff007819 */ /* 0x010fc6000001140c */
[----:B------:R-:W-:Y:S04]  /*39ca0*/  STL [R1+0xfc], R2 ;  /* 0x0000fc0201007387 */ /* 0x000fe80000100800 */
[----:B--2---:R0:W-:Y:S04]  /*39cb0*/  STL [R1+0x7464], R5 ;  /* 0x0074640501007387 */ /* 0x0041e80000100800 */
[----:B------:R-:W-:Y:S04]  /*39cc0*/  STL [R1+0xf8], R0 ;  /* 0x0000f80001007387 */ /* 0x000fe80000100800 */
[----:B0-----:R-:W2:Y:S04]  /*39cd0*/  LDL R5, [R1+0x128] ;  /* 0x0001280001057983 */ /* 0x001ea80000100800 */
[----:B--2---:R0:W-:Y:S04]  /*39ce0*/  STL [R1+0x7468], R5 ;  /* 0x0074680501007387 */ /* 0x0041e80000100800 */
[----:B------:R-:W2:Y:S04]  /*39cf0*/  LDL R4, [R1+0x120] ;  /* 0x0001200001047983 */ /* 0x000ea80000100800 */
[----:B------:R-:W3:Y:S04]  /*39d00*/  LDL R6, [R1+0x11c] ;  /* 0x00011c0001067983 */ /* 0x000ee80000100800 */
[----:B0-----:R-:W4:Y:S04]  /*39d10*/  LDL R5, [R1+0x12c] ;  /* 0x00012c0001057983 */ /* 0x001f280000100800 */
[----:B------:R-:W5:Y:S04]  /*39d20*/  LDL R7, [R1+0x118] ;  /* 0x0001180001077983 */ /* 0x000f680000100800 */
[----:B------:R-:W3:Y:S04]  /*39d30*/  LDL R0, [R1+0x114] ;  /* 0x0001140001007983 */ /* 0x000ee80000100800 */
[----:B------:R-:W5:Y:S04]  /*39d40*/  LDL R3, [R1+0x110] ;  /* 0x0001100001037983 */ /* 0x000f680000100800 */
        /* <DEDUP_REMOVED lines=22> */
[----:B------:R-:W5:Y:S01]  /*39eb0*/  LDL R12, [R1+0x7c4] ;  /* 0x0007c400010c7983 */ /* 0x000f620000100800 */
[----:B----4-:R-:W-:-:S05]  /*39ec0*/  SHF.R.S32.HI R5, RZ, 0x1f, R5 ;  /* 0x0000001fff057819 */ /* 0x010fca0000011405 */
[----:B------:R0:W-:Y:S04]  /*39ed0*/  STL [R1+0xf4], R5 ;  /* 0x0000f40501007387 */ /* 0x0001e80000100800 */
[----:B0-----:R-:W4:Y:S02]  /*39ee0*/  LDL.LU R5, [R1+0x7468] ;  /* 0x0074680001057983 */ /* 0x001f240000300800 */
[----:B----4-:R-:W-:-:S05]  /*39ef0*/  SHF.R.S32.HI R5, RZ, 0x1f, R5 ;  /* 0x0000001fff057819 */ /* 0x010fca0000011405 */
[----:B------:R0:W-:Y:S04]  /*39f00*/  STL [R1+0xf0], R5 ;  /* 0x0000f00501007387 */ /* 0x0001e80000100800 */
[----:B0-----:R-:W4:Y:S01]  /*39f10*/  LDL.LU R5, [R1+0x7464] ;  /* 0x0074640001057983 */ /* 0x001f220000300800 */
[----:B--2---:R-:W-:Y:S02]  /*39f20*/  SHF.R.S32.HI R4, RZ, 0x1f, R4 ;  /* 0x0000001fff047819 */ /* 0x004fe40000011404 */
[----:B---3--:R-:W-:Y:S02]  /*39f30*/  SHF.R.S32.HI R0, RZ, 0x1f, R0 ;  /* 0x0000001fff007819 */ /* 0x008fe40000011400 */
[----:B-----5:R-:W-:Y:S02]  /*39f40*/  SHF.R.S32.HI R3, RZ, 0x1f, R3 ;  /* 0x0000001fff037819 */ /* 0x020fe40000011403 */
[----:B----4-:R-:W-:-:S05]  /*39f50*/  SHF.R.S32.HI R5, RZ, 0x1f, R5 ;  /* 0x0000001fff057819 */ /* 0x010fca0000011405 */
[----:B------:R0:W-:Y:S04]  /*39f60*/  STL [R1+0xec], R5 ;  /* 0x0000ec0501007387 */ /* 0x0001e80000100800 */
[----:B------:R1:W-:Y:S01]  /*39f70*/  STL [R1+0xe8], R4 ;  /* 0x0000e80401007387 */ /* 0x0003e20000100800 */
[----:B0-----:R-:W-:Y:S02]  /*39f80*/  SHF.R.S32.HI R5, RZ, 0x1f, R6 ;  /* 0x0000001fff057819 */ /* 0x001fe40000011406 */
[----:B-1----:R-:W-:-:S03]  /*39f90*/  SHF.R.S32.HI R4, RZ, 0x1f, R7 ;  /* 0x0000001fff047819 */ /* 0x002fc60000011407 */
[----:B------:R-:W-:Y:S04]  /*39fa0*/  STL [R1+0xe4], R5 ;  /* 0x0000e40501007387 */ /* 0x000fe80000100800 */
[----:B------:R0:W-:Y:S04]  /*39fb0*/  STL [R1+0xe0], R4 ;  /* 0x0000e00401007387 */ /* 0x0001e80000100800 */
[----:B------:R1:W-:Y:S04]  /*39fc0*/  STL [R1+0xdc], R0 ;  /* 0x0000dc0001007387 */ /* 0x0003e80000100800 */
[----:B------:R2:W-:Y:S01]  /*39fd0*/  STL [R1+0xd8], R3 ;  /* 0x0000d80301007387 */ /* 0x0005e20000100800 */
[----:B0-----:R-:W-:-:S02]  /*39fe0*/  SHF.R.S32.HI R4, RZ, 0x1f, R8 ;  /* 0x0000001fff047819 */ /* 0x001fc40000011408 */
[----:B-1----:R-:W-:-:S03]  /*39ff0*/  SHF.R.S32.HI R0, RZ, 0x1f, R2 ;  /* 0x0000001fff007819 */ /* 0x002fc60000011402 */
[----:B------:R-:W-:Y:S01]  /*3a000*/  STL [R1+0xd4], R4 ;  /* 0x0000d40401007387 */ /* 0x000fe20000100800 */
[----:B------:R-:W-:Y:S02]  /*3a010*/  SHF.R.S32.HI R2, RZ, 0x1f, R26 ;  /* 0x0000001fff027819 */ /* 0x000fe4000001141a */
[----:B--2---:R-:W-:Y:S01]  /*3a020*/  SHF.R.S32.HI R3, RZ, 0x1f, R27 ;  /* 0x0000001fff037819 */ /* 0x004fe2000001141b */
[----:B------:R0:W-:Y:S04]  /*3a030*/  STL [R1+0xd0], R0 ;  /* 0x0000d00001007387 */ /* 0x0001e80000100800 */
[----:B------:R1:W-:Y:S04]  /*3a040*/  STL [R1+0xcc], R3 ;  /* 0x0000cc0301007387 */ /* 0x0003e80000100800 */
[----:B------:R2:W-:Y:S01]  /*3a050*/  STL [R1+0xc8], R2 ;  /* 0x0000c80201007387 */ /* 0x0005e20000100800 */
[----:B0-----:R-:W-:-:S02]  /*3a060*/  SHF.R.S32.HI R0, RZ, 0x1f, R25 ;  /* 0x0000001fff007819 */ /* 0x001fc40000011419 */
[----:B-1----:R-:W-:-:S03]  /*3a070*/  SHF.R.S32.HI R3, RZ, 0x1f, R24 ;  /* 0x0000001fff037819 */ /* 0x002fc60000011418 */
[----:B------:R0:W-:Y:S01]  /*3a080*/  STL [R1+0xc4], R0 ;  /* 0x0000c40001007387 */ /* 0x0001e20000100800 */
[----:B--2---:R-:W-:-:S03]  /*3a090*/  SHF.R.S32.HI R2, RZ, 0x1f, R23 ;  /* 0x0000001fff027819 */ /* 0x004fc60000011417 */
[----:B------:R1:W-:Y:S04]  /*3a0a0*/  STL [R1+0xc0], R3 ;  /* 0x0000c00301007387 */ /* 0x0003e80000100800 */
[----:B------:R2:W-:Y:S01]  /*3a0b0*/  STL [R1+0xbc], R2 ;  /* 0x0000bc0201007387 */ /* 0x0005e20000100800 */
[----:B0-----:R-:W-:Y:S02]  /*3a0c0*/  SHF.R.S32.HI R0, RZ, 0x1f, R22 ;  /* 0x0000001fff007819 */ /* 0x001fe40000011416 */
        /* <DEDUP_REMOVED lines=27> */
[----:B------:R-:W-:Y:S04]  /*3a280*/  STL [R1+0x84], R3 ;  /* 0x0000840301007387 */ /* 0x000fe80000100800 */
[----:B------:R-:W2:Y:S04]  /*3a290*/  LDL R29, [R1+0x7c0] ;  /* 0x0007c000011d7983 */ /* 0x000ea80000100800 */
[----:B------:R-:W-:Y:S04]  /*3a2a0*/  STL [R1+0x80], R2 ;  /* 0x0000800201007387 */ /* 0x000fe80000100800 */
[----:B------:R-:W3:Y:S01]  /*3a2b0*/  LDL R28, [R1+0x7b8] ;  /* 0x0007b800011c7983 */ /* 0x000ee20000100800 */
[----:B0-----:R-:W-:-:S05]  /*3a2c0*/  SHF.R.S32.HI R0, RZ, 0x1f, R12 ;  /* 0x0000001fff007819 */ /* 0x001fca000001140c */
[----:B------:R-:W-:Y:S04]  /*3a2d0*/  STL [R1+0x7c], R0 ;  /* 0x00007c0001007387 */ /* 0x000fe80000100800 */
[----:B---3--:R0:W-:Y:S01]  /*3a2e0*/  STL [R1+0x7460], R28 ;  /* 0x0074601c01007387 */ /* 0x0081e20000100800 */
[----:B--2---:R-:W-:-:S03]  /*3a2f0*/  SHF.R.S32.HI R29, RZ, 0x1f, R29 ;  /* 0x0000001fff1d7819 */ /* 0x004fc6000001141d */
[----:B------:R-:W2:Y:S04]  /*3a300*/  LDL R11, [R1+0x7b4] ;  /* 0x0007b400010b7983 */ /* 0x000ea80000100800 */
[----:B------:R-:W3:Y:S04]  /*3a310*/  LDL R10, [R1+0x7b0] ;  /* 0x0007b000010a7983 */ /* 0x000ee80000100800 */
[----:B------:R-:W4:Y:S04]  /*3a320*/  LDL R9, [R1+0x7ac] ;  /* 0x0007ac0001097983 */ /* 0x000f280000100800 */
[----:B------:R-:W5:Y:S04]  /*3a330*/  LDL R12, [R1+0x7a8] ;  /* 0x0007a800010c7983 */ /* 0x000f680000100800 */
[----:B------:R-:W5:Y:S04]  /*3a340*/  LDL R5, [R1+0x7a4] ;  /* 0x0007a40001057983 */ /* 0x000f680000100800 */
[----:B------:R-:W5:Y:S04]  /*3a350*/  LDL R4, [R1+0x7a0] ;  /* 0x0007a00001047983 */ /* 0x000f680000100800 */
[----:B0-----:R-:W2:Y:S04]  /*3a360*/  LDL R28, [R1+0x7bc] ;  /* 0x0007bc00011c7983 */ /* 0x001ea80000100800 */
        /* <DEDUP_REMOVED lines=21> */
[----:B------:R0:W-:Y:S04]  /*3a4c0*/  STL [R1+0x78], R29 ;  /* 0x0000781d01007387 */ /* 0x0001e80000100800 */
[----:B0-----:R-:W5:Y:S01]  /*3a4d0*/  LDL R29, [R1+0x748] ;  /* 0x00074800011d7983 */ /* 0x001f620000100800 */
[----:B--2---:R-:W-:-:S05]  /*3a4e0*/  SHF.R.S32.HI R28, RZ, 0x1f, R28 ;  /* 0x0000001fff1c7819 */ /* 0x004fca000001141c */
[----:B------:R0:W-:Y:S04]  /*3a4f0*/  STL [R1+0x74], R28 ;  /* 0x0000741c01007387 */ /* 0x0001e80000100800 */
[----:B0-----:R-:W2:Y:S01]  /*3a500*/  LDL.LU R28, [R1+0x7460] ;  /* 0x00746000011c7983 */ /* 0x001ea20000300800 */
[----:B------:R-:W-:Y:S02]  /*3a510*/  SHF.R.S32.HI R11, RZ, 0x1f, R11 ;  /* 0x0000001fff0b7819 */ /* 0x000fe4000001140b */
[----:B---3--:R-:W-:Y:S02]  /*3a520*/  SHF.R.S32.HI R10, RZ, 0x1f, R10 ;  /* 0x0000001fff0a7819 */ /* 0x008fe4000001140a */
[----:B----4-:R-:W-:Y:S02]  /*3a530*/  SHF.R.S32.HI R9, RZ, 0x1f, R9 ;  /* 0x0000001fff097819 */ /* 0x010fe40000011409 */
[----:B-----5:R-:W-:-:S02]  /*3a540*/  SHF.R.S32.HI R12, RZ, 0x1f, R12 ;  /* 0x0000001fff0c7819 */ /* 0x020fc4000001140c */
[----:B------:R-:W-:Y:S02]  /*3a550*/  SHF.R.S32.HI R5, RZ, 0x1f, R5 ;  /* 0x0000001fff057819 */ /* 0x000fe40000011405 */
[----:B------:R-:W-:Y:S02]  /*3a560*/  SHF.R.S32.HI R4, RZ, 0x1f, R4 ;  /* 0x0000001fff047819 */ /* 0x000fe40000011404 */
[----:B------:R-:W-:Y:S02]  /*3a570*/  SHF.R.S32.HI R6, RZ, 0x1f, R6 ;  /* 0x0000001fff067819 */ /* 0x000fe40000011406 */
[----:B------:R-:W-:Y:S02]  /*3a580*/  SHF.R.S32.HI R3, RZ, 0x1f, R3 ;  /* 0x0000001fff037819 */ /* 0x000fe40000011403 */
[----:B------:R-:W-:Y:S02]  /*3a590*/  SHF.R.S32.HI R2, RZ, 0x1f, R2 ;  /* 0x0000001fff027819 */ /* 0x000fe40000011402 */
[----:B--2---:R-:W-:-:S05]  /*3a5a0*/  SHF.R.S32.HI R28, RZ, 0x1f, R28 ;  /* 0x0000001fff1c7819 */ /* 0x004fca000001141c */
        /* <DEDUP_REMOVED lines=11> */
[----:B------:R1:W-:Y:S04]  /*3a660*/  STL [R1+0x58], R4 ;  /* 0x0000580401007387 */ /* 0x0003e80000100800 */
[----:B------:R-:W-:Y:S01]  /*3a670*/  STL [R1+0x54], R6 ;  /* 0x0000540601007387 */ /* 0x000fe20000100800 */
[----:B0-----:R-:W-:-:S02]  /*3a680*/  SHF.R.S32.HI R5, RZ, 0x1f, R7 ;  /* 0x0000001fff057819 */ /* 0x001fc40000011407 */
[----:B-1----:R-:W-:Y:S02]  /*3a690*/  SHF.R.S32.HI R4, RZ, 0x1f, R0 ;  /* 0x0000001fff047819 */ /* 0x002fe40000011400 */
[----:B------:R-:W-:Y:S01]  /*3a6a0*/  SHF.R.S32.HI R0, RZ, 0x1f, R8 ;  /* 0x0000001fff007819 */ /* 0x000fe20000011408 */
[----:B------:R-:W-:Y:S04]  /*3a6b0*/  STL [R1+0x50], R5 ;  /* 0x0000500501007387 */ /* 0x000fe80000100800 */
[----:B------:R-:W-:Y:S04]  /*3a6c0*/  STL [R1+0x4c], R4 ;  /* 0x00004c0401007387 */ /* 0x000fe80000100800 */
[----:B------:R0:W-:Y:S04]  /*3a6d0*/  STL [R1+0x48], R3 ;  /* 0x0000480301007387 */ /* 0x0001e80000100800 */
[----:B------:R1:W-:Y:S04]  /*3a6e0*/  STL [R1+0x44], R0 ;  /* 0x0000440001007387 */ /* 0x0003e80000100800 */
[----:B------:R1:W-:Y:S01]  /*3a6f0*/  STL [R1+0x40], R2 ;  /* 0x0000400201007387 */ /* 0x0003e20000100800 */
[----:B0-----:R-:W-:-:S02]  /*3a700*/  SHF.R.S32.HI R3, RZ, 0x1f, R27 ;  /* 0x0000001fff037819 */ /* 0x001fc4000001141b */
[----:B-1----:R-:W-:Y:S02]  /*3a710*/  SHF.R.S32.HI R0, RZ, 0x1f, R26 ;  /* 0x0000001fff007819 */ /* 0x002fe4000001141a */
[----:B------:R-:W-:Y:S01]  /*3a720*/  SHF.R.S32.HI R2, RZ, 0x1f, R25 ;  /* 0x0000001fff027819 */ /* 0x000fe20000011419 */
        /* <DEDUP_REMOVED lines=24> */
[----:B------:R-:W-:Y:S04]  /*3a8b0*/  STL [R1+0xc], R3 ;  /* 0x00000c0301007387 */ /* 0x000fe80000100800 */
[----:B------:R-:W3:Y:S04]  /*3a8c0*/  LDL R13, [R1+0x724] ;  /* 0x00072400010d7983 */ /* 0x000ee80000100800 */
[----:B------:R0:W-:Y:S04]  /*3a8d0*/  STL [R1+0x8], R0 ;  /* 0x0000080001007387 */ /* 0x0001e80000100800 */
[----:B------:R-:W-:Y:S01]  /*3a8e0*/  STL [R1+0x4], R2 ;  /* 0x0000040201007387 */ /* 0x000fe20000100800 */
[----:B0-----:R-:W-:-:S02]  /*3a8f0*/  SHF.R.S32.HI R0, RZ, 0x1f, R29 ;  /* 0x0000001fff007819 */ /* 0x001fc4000001141d */
[----:B-----5:R-:W-:Y:S02]  /*3a900*/  SHF.R.S32.HI R6, RZ, 0x1f, R9 ;  /* 0x0000001fff067819 */ /* 0x020fe40000011409 */
[----:B--2---:R-:W-:-:S05]  /*3a910*/  SHF.R.S32.HI R29, RZ, 0x1f, R12 ;  /* 0x0000001fff1d7819 */ /* 0x004fca000001140c */
[----:B------:R-:W-:Y:S04]  /*3a920*/  STL [R1+0x73e8], R29 ;  /* 0x0073e81d01007387 */ /* 0x000fe80000100800 */
[----:B------:R-:W-:Y:S04]  /*3a930*/  STL [R1], R0 ;  /* 0x0000000001007387 */ /* 0x000fe80000100800 */
[----:B------:R-:W2:Y:S04]  /*3a940*/  LDL R15, [R1+0x71c] ;  /* 0x00071c00010f7983 */ /* 0x000ea80000100800 */
[----:B------:R-:W5:Y:S04]  /*3a950*/  LDL R16, [R1+0x718] ;  /* 0x0007180001107983 */ /* 0x000f680000100800 */
[----:B------:R-:W5:Y:S04]  /*3a960*/  LDL R17, [R1+0x714] ;  /* 0x0007140001117983 */ /* 0x000f680000100800 */
[----:B------:R0:W-:Y:S04]  /*3a970*/  STL [R1+0x73e4], R6 ;  /* 0x0073e40601007387 */ /* 0x0001e80000100800 */
[----:B0-----:R-:W4:Y:S02]  /*3a980*/  LDL.LU R6, [R1+0x73c] ;  /* 0x00073c0001067983 */ /* 0x001f240000300800 */
[----:B----4-:R-:W-:-:S02]  /*3a990*/  SHF.R.S32.HI R7, RZ, 0x1f, R6 ;  /* 0x0000001fff077819 */ /* 0x010fc40000011406 */
[----:B------:R-:W-:Y:S04]  /*3a9a0*/  STL [R1+0x73f0], R6 ;  /* 0x0073f00601007387 */ /* 0x000fe80000100800 */
[----:B------:R0:W-:Y:S04]  /*3a9b0*/  STL [R1+0x73e0], R7 ;  /* 0x0073e00701007387 */ /* 0x0001e80000100800 */
[----:B0-----:R-:W4:Y:S02]  /*3a9c0*/  LDL.LU R7, [R1+0x738] ;  /* 0x0007380001077983 */ /* 0x001f240000300800 */
[----:B----4-:R-:W-:-:S02]  /*3a9d0*/  SHF.R.S32.HI R8, RZ, 0x1f, R7 ;  /* 0x0000001fff087819 */ /* 0x010fc40000011407 */
[----:B------:R-:W-:Y:S04]  /*3a9e0*/  STL [R1+0x73ec], R7 ;  /* 0x0073ec0701007387 */ /* 0x000fe80000100800 */
[----:B------:R0:W-:Y:S04]  /*3a9f0*/  STL [R1+0x73dc], R8 ;  /* 0x0073dc0801007387 */ /* 0x0001e80000100800 */
[----:B0-----:R-:W4:Y:S01]  /*3aa00*/  LDL.LU R8, [R1+0x734] ;  /* 0x0007340001087983 */ /* 0x001f220000300800 */
[----:B------:R-:W-:Y:S02]  /*3aa10*/  SHF.R.S32.HI R10, RZ, 0x1f, R10 ;  /* 0x0000001fff0a7819 */ /* 0x000fe4000001140a */
[----:B---3--:R-:W-:-:S02]  /*3aa20*/  SHF.R.S32.HI R11, RZ, 0x1f, R11 ;  /* 0x0000001fff0b7819 */ /* 0x008fc4000001140b */
[----:B----4-:R-:W-:-:S05]  /*3aa30*/  SHF.R.S32.HI R9, RZ, 0x1f, R8 ;  /* 0x0000001fff097819 */ /* 0x010fca0000011408 */
[----:B------:R-:W-:Y:S04]  /*3aa40*/  STL [R1+0x73f8], R9 ;  /* 0x0073f80901007387 */ /* 0x000fe80000100800 */
[----:B------:R-:W-:Y:S04]  /*3aa50*/  STL [R1+0x73f4], R8 ;  /* 0x0073f40801007387 */ /* 0x000fe80000100800 */
[----:B------:R-:W3:Y:S04]  /*3aa60*/  LDL R18, [R1+0x710] ;  /* 0x0007100001127983 */ /* 0x000ee80000100800 */
[----:B------:R-:W-:Y:S04]  /*3aa70*/  STL [R1+0x73fc], R10 ;  /* 0x0073fc0a01007387 */ /* 0x000fe80000100800 */
[----:B------:R-:W4:Y:S04]  /*3aa80*/  LDL R19, [R1+0x70c] ;  /* 0x00070c0001137983 */ /* 0x000f280000100800 */
[----:B------:R0:W-:Y:S04]  /*3aa90*/  STL [R1+0x73d8], R11 ;  /* 0x0073d80b01007387 */ /* 0x0001e80000100800 */
[----:B0-----:R-:W2:Y:S01]  /*3aaa0*/  LDL.LU R11, [R1+0x728] ;  /* 0x00072800010b7983 */ /* 0x001ea20000300800 */
[----:B------:R-:W-:-:S02]  /*3aab0*/  SHF.R.S32.HI R13, RZ, 0x1f, R13 ;  /* 0x0000001fff0d7819 */ /* 0x000fc4000001140d */
[----:B--2---:R-:W-:-:S05]  /*3aac0*/  SHF.R.S32.HI R12, RZ, 0x1f, R11 ;  /* 0x0000001fff0c7819 */ /* 0x004fca000001140b */
[----:B------:R-:W-:Y:S04]  /*3aad0*/  STL [R1+0x7404], R12 ;  /* 0x0074040c01007387 */ /* 0x000fe80000100800 */
[----:B------:R-:W-:Y:S04]  /*3aae0*/  STL [R1+0x7400], R11 ;  /* 0x0074000b01007387 */ /* 0x000fe80000100800 */
[----:B------:R-:W2:Y:S04]  /*3aaf0*/  LDL R20, [R1+0x708] ;  /* 0x0007080001147983 */ /* 0x000ea80000100800 */
[----:B------:R-:W2:Y:S04]  /*3ab00*/  LDL R21, [R1+0x704] ;  /* 0x0007040001157983 */ /* 0x000ea80000100800 */
[----:B------:R0:W-:Y:S04]  /*3ab10*/  STL [R1+0x73d4], R13 ;  /* 0x0073d40d01007387 */ /* 0x0001e80000100800 */
[----:B0-----:R-:W2:Y:S01]  /*3ab20*/  LDL.LU R13, [R1+0x720] ;  /* 0x00072000010d7983 */ /* 0x001ea20000300800 */
[----:B------:R-:W-:-:S02]  /*3ab30*/  SHF.R.S32.HI R15, RZ, 0x1f, R15 ;  /* 0x0000001fff0f7819 */ /* 0x000fc4000001140f */
[----:B-----5:R-:W-:Y:S02]  /*3ab40*/  SHF.R.S32.HI R16, RZ, 0x1f, R16 ;  /* 0x0000001fff107819 */ /* 0x020fe40000011410 */
[----:B------:R-:W-:Y:S02]  /*3ab50*/  SHF.R.S32.HI R17, RZ, 0x1f, R17 ;  /* 0x0000001fff117819 */ /* 0x000fe40000011411 */
[----:B---3--:R-:W-:Y:S02]  /*3ab60*/  SHF.R.S32.HI R18, RZ, 0x1f, R18 ;  /* 0x0000001fff127819 */ /* 0x008fe40000011412 */
[----:B----4-:R-:W-:Y:S02]  /*3ab70*/  SHF.R.S32.HI R19, RZ, 0x1f, R19 ;  /* 0x0000001fff137819 */ /* 0x010fe40000011413 */
[----:B--2---:R-:W-:-:S05]  /*3ab80*/  SHF.R.S32.HI R14, RZ, 0x1f, R13 ;  /* 0x0000001fff0e7819 */ /* 0x004fca000001140d */
[----:B------:R-:W-:Y:S04]  /*3ab90*/  STL [R1+0x740c], R14 ;  /* 0x00740c0e01007387 */ /* 0x000fe80000100800 */
[----:B------:R0:W-:Y:S04]  /*3aba0*/  STL [R1+0x7408], R13 ;  /* 0x0074080d01007387 */ /* 0x0001e80000100800 */
[----:B------:R-:W2:Y:S04]  /*3abb0*/  LDL R22, [R1+0x700] ;  /* 0x0007000001167983 */ /* 0x000ea80000100800 */
[----:B------:R1:W-:Y:S04]  /*3abc0*/  STL [R1+0x7410], R15 ;  /* 0x0074100f01007387 */ /* 0x0003e80000100800 */
[----:B------:R-:W3:Y:S04]  /*3abd0*/  LDL R23, [R1+0x6fc] ;  /* 0x0006fc0001177983 */ /* 0x000ee80000100800 */
[----:B------:R-:W4:Y:S04]  /*3abe0*/  LDL R24, [R1+0x6f8] ;  /* 0x0006f80001187983 */ /* 0x000f280000100800 */
[----:B------:R-:W5:Y:S04]  /*3abf0*/  LDL R25, [R1+0x6f4] ;  /* 0x0006f40001197983 */ /* 0x000f680000100800 */
[----:B------:R-:W5:Y:S04]  /*3ac00*/  LDL R26, [R1+0x6f0] ;  /* 0x0006f000011a7983 */ /* 0x000f680000100800 */
[----:B------:R-:W5:Y:S04]  /*3ac10*/  LDL R27, [R1+0x6ec] ;  /* 0x0006ec00011b7983 */ /* 0x000f680000100800 */
[----:B------:R-:W-:Y:S04]  /*3ac20*/  STL [R1+0x7414], R16 ;  /* 0x0074141001007387 */ /* 0x000fe80000100800 */
[----:B------:R-:W1:Y:S04]  /*3ac30*/  LDL R29, [R1+0x6e4] ;  /* 0x0006e400011d7983 */ /* 0x000e680000100800 */
[----:B0-----:R-:W2:Y:S04]  /*3ac40*/  LDL R13, [R1+0x6e0] ;  /* 0x0006e000010d7983 */ /* 0x001ea80000100800 */
[----:B------:R-:W3:Y:S04]  /*3ac50*/  LDL R5, [R1+0x6dc] ;  /* 0x0006dc0001057983 */ /* 0x000ee80000100800 */
[----:B------:R-:W-:Y:S04]  /*3ac60*/  STL [R1+0x7418], R17 ;  /* 0x0074181101007387 */ /* 0x000fe80000100800 */
[----:B------:R-:W4:Y:S04]  /*3ac70*/  LDL R4, [R1+0x6d8] ;  /* 0x0006d80001047983 */ /* 0x000f280000100800 */
[----:B------:R-:W5:Y:S04]  /*3ac80*/  LDL R14, [R1+0x6d4] ;  /* 0x0006d400010e7983 */ /* 0x000f680000100800 */
[----:B------:R-:W4:Y:S04]  /*3ac90*/  LDL R11, [R1+0x6d0] ;  /* 0x0006d000010b7983 */ /* 0x000f280000100800 */
[----:B------:R-:W4:Y:S04]  /*3aca0*/  LDL R0, [R1+0x6cc] ;  /* 0x0006cc0001007983 */ /* 0x000f280000100800 */
[----:B------:R-:W-:Y:S04]  /*3acb0*/  STL [R1+0x741c], R18 ;  /* 0x00741c1201007387 */ /* 0x000fe80000100800 */
[----:B------:R-:W4:Y:S04]  /*3acc0*/  LDL R3, [R1+0x6c8] ;  /* 0x0006c80001037983 */ /* 0x000f280000100800 */
[----:B------:R-:W4:Y:S04]  /*3acd0*/  LDL R12, [R1+0x6c4] ;  /* 0x0006c400010c7983 */ /* 0x000f280000100800 */
[----:B------:R-:W4:Y:S04]  /*3ace0*/  LDL R10, [R1+0x6c0] ;  /* 0x0006c000010a7983 */ /* 0x000f280000100800 */
[----:B------:R-:W4:Y:S01]  /*3acf0*/  LDL R2, [R1+0x6bc] ;  /* 0x0006bc0001027983 */ /* 0x000f220000100800 */
[----:B------:R-:W-:-:S03]  /*3ad00*/  SHF.R.S32.HI R20, RZ, 0x1f, R20 ;  /* 0x0000001fff147819 */ /* 0x000fc60000011414 */
[----:B------:R-:W-:Y:S01]  /*3ad10*/  STL [R1+0x7420], R19 ;  /* 0x0074201301007387 */ /* 0x000fe20000100800 */
[----:B------:R-:W-:-:S03]  /*3ad20*/  SHF.R.S32.HI R21, RZ, 0x1f, R21 ;  /* 0x0000001fff157819 */ /* 0x000fc60000011415 */
[----:B------:R-:W-:Y:S04]  /*3ad30*/  STL [R1+0x7424], R20 ;  /* 0x0074241401007387 */ /* 0x000fe80000100800 */
[----:B------:R-:W4:Y:S04]  /*3ad40*/  LDL R8, [R1+0x6b8] ;  /* 0x0006b80001087983 */ /* 0x000f280000100800 */
[----:B------:R-:W4:Y:S04]  /*3ad50*/  LDL R9, [R1+0x6b4] ;  /* 0x0006b40001097983 */ /* 0x000f280000100800 */
[----:B------:R-:W-:Y:S04]  /*3ad60*/  STL [R1+0x7428], R21 ;  /* 0x0074281501007387 */ /* 0x000fe80000100800 */
[----:B------:R-:W4:Y:S04]  /*3ad70*/  LDL R7, [R1+0x6b0] ;  /* 0x0006b00001077983 */ /* 0x000f280000100800 */
[----:B------:R-:W4:Y:S01]  /*3ad80*/  LDL R6, [R1+0x6ac] ;  /* 0x0006ac0001067983 */ /* 0x000f220000100800 */
[----:B-1----:R-:W-:-:S03]  /*3ad90*/  SHF.R.S32.HI R15, RZ, 0x1f, R29 ;  /* 0x0000001fff0f7819 */ /* 0x002fc6000001141d */
[----:B------:R-:W4:Y:S04]  /*3ada0*/  LDL R29, [R1+0x6a8] ;  /* 0x0006a800011d7983 */ /* 0x000f280000100800 */
[----:B------:R3:W-:Y:S01]  /*3adb0*/  STL [R1+0x144], R15 ;  /* 0x0001440f01007387 */ /* 0x0007e20000100800 */
[----:B--2---:R-:W-:Y:S02]  /*3adc0*/  SHF.R.S32.HI R13, RZ, 0x1f, R13 ;  /* 0x0000001fff0d7819 */ /* 0x004fe4000001140d */
[----:B---3--:R-:W-:Y:S02]  /*3add0*/  SHF.R.S32.HI R15, RZ, 0x1f, R5 ;  /* 0x0000001fff0f7819 */ /* 0x008fe40000011405 */
[----:B------:R-:W2:Y:S04]  /*3ade0*/  LDL R5, [R1+0x6a4] ;  /* 0x0006a40001057983 */ /* 0x000ea80000100800 */
[----:B------:R4:W-:Y:S04]  /*3adf0*/  STL [R1+0x148], R13 ;  /* 0x0001480d01007387 */ /* 0x0009e80000100800 */
[----:B------:R-:W-:Y:S01]  /*3ae00*/  STL [R1+0x14c], R15 ;  /* 0x00014c0f01007387 */ /* 0x000fe20000100800 */
[----:B-----5:R-:W-:-:S02]  /*3ae10*/  SHF.R.S32.HI R14, RZ, 0x1f, R14 ;  /* 0x0000001fff0e7819 */ /* 0x020fc4000001140e */
[----:B----4-:R-:W-:Y:S02]  /*3ae20*/  SHF.R.S32.HI R13, RZ, 0x1f, R4 ;  /* 0x0000001fff0d7819 */ /* 0x010fe40000011404 */
[----:B------:R-:W3:Y:S04]  /*3ae30*/  LDL R4, [R1+0x6a0] ;  /* 0x0006a00001047983 */ /* 0x000ee80000100800 */
[----:B------:R0:W-:Y:S04]  /*3ae40*/  STL [R1+0x150], R13 ;  /* 0x0001500d01007387 */ /* 0x0001e80000100800 */
[----:B------:R-:W-:Y:S01]  /*3ae50*/  STL [R1+0x154], R14 ;  /* 0x0001540e01007387 */ /* 0x000fe20000100800 */
[----:B0-----:R-:W-:-:S02]  /*3ae60*/  SHF.R.S32.HI R13, RZ, 0x1f, R11 ;  /* 0x0000001fff0d7819 */ /* 0x001fc4000001140b */
[----:B------:R-:W-:Y:S02]  /*3ae70*/  SHF.R.S32.HI R11, RZ, 0x1f, R0 ;  /* 0x0000001fff0b7819 */ /* 0x000fe40000011400 */
[----:B------:R-:W4:Y:S04]  /*3ae80*/  LDL R0, [R1+0x69c] ;  /* 0x00069c0001007983 */ /* 0x000f280000100800 */
[----:B------:R0:W-:Y:S04]  /*3ae90*/  STL [R1+0x158], R13 ;  /* 0x0001580d01007387 */ /* 0x0001e80000100800 */
[----:B------:R1:W-:Y:S01]  /*3aea0*/  STL [R1+0x15c], R11 ;  /* 0x00015c0b01007387 */ /* 0x0003e20000100800 */
[----:B0-----:R-:W-:-:S03]  /*3aeb0*/  SHF.R.S32.HI R13, RZ, 0x1f, R3 ;  /* 0x0000001fff0d7819 */ /* 0x001fc60000011403 */
[----:B------:R-:W5:Y:S01]  /*3aec0*/  LDL R3, [R1+0x698] ;  /* 0x0006980001037983 */ /* 0x000f620000100800 */
[----:B-1----:R-:W-:-:S03]  /*3aed0*/  SHF.R.S32.HI R11, RZ, 0x1f, R12 ;  /* 0x0000001fff0b7819 */ /* 0x002fc6000001140c */
[----:B------:R-:W-:Y:S01]  /*3aee0*/  STL [R1+0x160], R13 ;  /* 0x0001600d01007387 */ /* 0x000fe20000100800 */
[----:B------:R-:W-:Y:S02]  /*3aef0*/  SHF.R.S32.HI R10, RZ, 0x1f, R10 ;  /* 0x0000001fff0a7819 */ /* 0x000fe4000001140a */
[----:B------:R-:W-:Y:S01]  /*3af00*/  SHF.R.S32.HI R2, RZ, 0x1f, R2 ;  /* 0x0000001fff027819 */ /* 0x000fe20000011402 */
[----:B------:R-:W-:Y:S04]  /*3af10*/  STL [R1+0x164], R11 ;  /* 0x0001640b01007387 */ /* 0x000fe80000100800 */
[----:B------:R-:W5:Y:S04]  /*3af20*/  LDL R21, [R1+0x694] ;  /* 0x0006940001157983 */ /* 0x000f680000100800 */
[----:B------:R0:W-:Y:S04]  /*3af30*/  STL [R1+0x168], R10 ;  /* 0x0001680a01007387 */ /* 0x0001e80000100800 */
[----:B------:R-:W5:Y:S04]  /*3af40*/  LDL R20, [R1+0x690] ;  /* 0x0006900001147983 */ /* 0x000f680000100800 */
[----:B------:R1:W-:Y:S04]  /*3af50*/  STL [R1+0x16c], R2 ;  /* 0x00016c0201007387 */ /* 0x0003e80000100800 */
[----:B0-----:R-:W5:Y:S04]  /*3af60*/  LDL R10, [R1+0x68c] ;  /* 0x00068c00010a7983 */ /* 0x001f680000100800 */
[----:B-1----:R-:W5:Y:S01]  /*3af70*/  LDL R2, [R1+0x688] ;  /* 0x0006880001027983 */ /* 0x002f620000100800 */
[----:B------:R-:W-:-:S02]  /*3af80*/  SHF.R.S32.HI R8, RZ, 0x1f, R8 ;  /* 0x0000001fff087819 */ /* 0x000fc40000011408 */
[----:B------:R-:W-:Y:S02]  /*3af90*/  SHF.R.S32.HI R11, RZ, 0x1f, R9 ;  /* 0x0000001fff0b7819 */ /* 0x000fe40000011409 */
[----:B------:R-:W5:Y:S04]  /*3afa0*/  LDL R9, [R1+0x684] ;  /* 0x0006840001097983 */ /* 0x000f680000100800 */
[----:B------:R0:W-:Y:S04]  /*3afb0*/  STL [R1+0x170], R8 ;  /* 0x0001700801007387 */ /* 0x0001e80000100800 */
[----:B------:R-:W-:Y:S01]  /*3afc0*/  STL [R1+0x174], R11 ;  /* 0x0001740b01007387 */ /* 0x000fe20000100800 */
[----:B------:R-:W-:-:S02]  /*3afd0*/  SHF.R.S32.HI R6, RZ, 0x1f, R6 ;  /* 0x0000001fff067819 */ /* 0x000fc40000011406 */
[----:B0-----:R-:W-:Y:S02]  /*3afe0*/  SHF.R.S32.HI R8, RZ, 0x1f, R7 ;  /* 0x0000001fff087819 */ /* 0x001fe40000011407 */
[----:B------:R-:W5:Y:S04]  /*3aff0*/  LDL R7, [R1+0x680] ;  /* 0x0006800001077983 */ /* 0x000f680000100800 */
[----:B------:R-:W-:Y:S04]  /*3b000*/  STL [R1+0x178], R8 ;  /* 0x0001780801007387 */ /* 0x000fe80000100800 */
[----:B------:R-:W5:Y:S04]  /*3b010*/  LDL R19, [R1+0x67c] ;  /* 0x00067c0001137983 */ /* 0x000f680000100800 */
[----:B------:R-:W5:Y:S04]  /*3b020*/  LDL R18, [R1+0x678] ;  /* 0x0006780001127983 */ /* 0x000f680000100800 */
[----:B------:R0:W-:Y:S04]  /*3b030*/  STL [R1+0x17c], R6 ;  /* 0x00017c0601007387 */ /* 0x0001e80000100800 */
[----:B------:R-:W5:Y:S04]  /*3b040*/  LDL R17, [R1+0x674] ;  /* 0x0006740001117983 */ /* 0x000f680000100800 */
[----:B------:R-:W5:Y:S04]  /*3b050*/  LDL R16, [R1+0x670] ;  /* 0x0006700001107983 */ /* 0x000f680000100800 */
[----:B------:R-:W5:Y:S04]  /*3b060*/  LDL R15, [R1+0x66c] ;  /* 0x00066c00010f7983 */ /* 0x000f680000100800 */
[----:B------:R-:W5:Y:S04]  /*3b070*/  LDL R13, [R1+0x664] ;  /* 0x00066400010d7983 */ /* 0x000f680000100800 */
[----:B0-----:R-:W5:Y:S01]  /*3b080*/  LDL R6, [R1+0x668] ;  /* 0x0006680001067983 */ /* 0x001f620000100800 */
[----:B------:R-:W-:-:S03]  /*3b090*/  SHF.R.S32.HI R8, RZ, 0x1f, R29 ;  /* 0x0000001fff087819 */ /* 0x000fc6000001141d */
[----:B------:R-:W5:Y:S04]  /*3b0a0*/  LDL R29, [R1+0x660] ;  /* 0x00066000011d7983 */ /* 0x000f680000100800 */
[----:B------:R2:W-:Y:S02]  /*3b0b0*/  STL [R1+0x180], R8 ;  /* 0x0001800801007387 */ /* 0x0005e40000100800 */
[----:B--2---:R-:W-:Y:S02]  /*3b0c0*/  SHF.R.S32.HI R8, RZ, 0x1f, R5 ;  /* 0x0000001fff087819 */ /* 0x004fe40000011405 */
[----:B------:R-:W2:Y:S04]  /*3b0d0*/  LDL R5, [R1+0x65c] ;  /* 0x00065c0001057983 */ /* 0x000ea80000100800 */
[----:B------:R-:W-:Y:S04]  /*3b0e0*/  STL [R1+0x184], R8 ;  /* 0x0001840801007387 */ /* 0x000fe80000100800 */
[----:B------:R-:W2:Y:S04]  /*3b0f0*/  LDL R14, [R1+0x658] ;  /* 0x00065800010e7983 */ /* 0x000ea80000100800 */
[----:B------:R-:W2:Y:S01]  /*3b100*/  LDL R11, [R1+0x654] ;  /* 0x00065400010b7983 */ /* 0x000ea20000100800 */
[----:B---3--:R-:W-:-:S05]  /*3b110*/  SHF.R.S32.HI R4, RZ, 0x1f, R4 ;  /* 0x0000001fff047819 */ /* 0x008fca0000011404 */
[----:B------:R0:W-:Y:S04]  /*3b120*/  STL [R1+0x188], R4 ;  /* 0x0001880401007387 */ /* 0x0001e80000100800 */
[----:B0-----:R-:W3:Y:S01]  /*3b130*/  LDL R4, [R1+0x650] ;  /* 0x0006500001047983 */ /* 0x001ee20000100800 */
[----:B----4-:R-:W-:-:S03]  /*3b140*/  SHF.R.S32.HI R8, RZ, 0x1f, R0 ;  /* 0x0000001fff087819 */ /* 0x010fc60000011400 */
[----:B------:R-:W4:Y:S04]  /*3b150*/  LDL R0, [R1+0x64c] ;  /* 0x00064c0001007983 */ /* 0x000f280000100800 */
[----:B------:R0:W-:Y:S04]  /*3b160*/  STL [R1+0x18c], R8 ;  /* 0x00018c0801007387 */ /* 0x0001e80000100800 */
[----:B------:R-:W4:Y:S01]  /*3b170*/  LDL R12, [R1+0x648] ;  /* 0x00064800010c7983 */ /* 0x000f220000100800 */
[----:B-----5:R-:W-:-:S03]  /*3b180*/  SHF.R.S32.HI R3, RZ, 0x1f, R3 ;  /* 0x0000001fff037819 */ /* 0x020fc60000011403 */
[----:B0-----:R-:W5:Y:S04]  /*3b190*/  LDL R8, [R1+0x644] ;  /* 0x0006440001087983 */ /* 0x001f680000100800 */
[----:B------:R0:W-:Y:S01]  /*3b1a0*/  STL [R1+0x190], R3 ;  /* 0x0001900301007387 */ /* 0x0001e20000100800 */
[----:B------:R-:W-:-:S03]  /*3b1b0*/  SHF.R.S32.HI R21, RZ, 0x1f, R21 ;  /* 0x0000001fff157819 */ /* 0x000fc60000011415 */
[----:B0-----:R-:W5:Y:S01]  /*3b1c0*/  LDL R3, [R1+0x640] ;  /* 0x0006400001037983 */ /* 0x001f620000100800 */
[----:B------:R-:W-:-:S03]  /*3b1d0*/  SHF.R.S32.HI R20, RZ, 0x1f, R20 ;  /* 0x0000001fff147819 */ /* 0x000fc60000011414 */
[----:B------:R0:W-:Y:S04]  /*3b1e0*/  STL [R1+0x194], R21 ;  /* 0x0001941501007387 */ /* 0x0001e80000100800 */
[----:B------:R1:W-:Y:S01]  /*3b1f0*/  STL [R1+0x198], R20 ;  /* 0x0001981401007387 */ /* 0x0003e20000100800 */
[----:B0-----:R-:W-:-:S03]  /*3b200*/  SHF.R.S32.HI R21, RZ, 0x1f, R10 ;  /* 0x0000001fff157819 */ /* 0x001fc6000001140a */
[----:B------:R-:W5:Y:S04]  /*3b210*/  LDL R10, [R1+0x63c] ;  /* 0x00063c00010a7983 */ /* 0x000f680000100800 */
[----:B------:R-:W-:Y:S01]  /*3b220*/  STL [R1+0x19c], R21 ;  /* 0x00019c1501007387 */ /* 0x000fe20000100800 */
[----:B-1----:R-:W-:-:S03]  /*3b230*/  SHF.R.S32.HI R20, RZ, 0x1f, R2 ;  /* 0x0000001fff147819 */ /* 0x002fc60000011402 */
[----:B------:R-:W5:Y:S04]  /*3b240*/  LDL R2, [R1+0x638] ;  /* 0x0006380001027983 */ /* 0x000f680000100800 */
[----:B------:R0:W-:Y:S02]  /*3b250*/  STL [R1+0x1a0], R20 ;  /* 0x0001a01401007387 */ /* 0x0001e40000100800 */
[----:B0-----:R-:W-:Y:S02]  /*3b260*/  SHF.R.S32.HI R20, RZ, 0x1f, R9 ;  /* 0x0000001fff147819 */ /* 0x001fe40000011409 */
[----:B------:R-:W5:Y:S01]  /*3b270*/  LDL R9, [R1+0x634] ;  /* 0x0006340001097983 */ /* 0x000f620000100800 */
[----:B------:R-:W-:-:S03]  /*3b280*/  SHF.R.S32.HI R21, RZ, 0x1f, R7 ;  /* 0x0000001fff157819 */ /* 0x000fc60000011407 */
[----:B------:R0:W-:Y:S04]  /*3b290*/  STL [R1+0x1a4], R20 ;  /* 0x0001a41401007387 */ /* 0x0001e80000100800 */
[----:B------:R-:W5:Y:S04]  /*3b2a0*/  LDL R7, [R1+0x630] ;  /* 0x0006300001077983 */ /* 0x000f680000100800 */
[----:B------:R-:W-:Y:S01]  /*3b2b0*/  STL [R1+0x1a8], R21 ;  /* 0x0001a81501007387 */ /* 0x000fe20000100800 */
[----:B0-----:R-:W-:Y:S02]  /*3b2c0*/  SHF.R.S32.HI R20, RZ, 0x1f, R19 ;  /* 0x0000001fff147819 */ /* 0x001fe40000011413 */
[----:B------:R-:W-:-:S02]  /*3b2d0*/  SHF.R.S32.HI R19, RZ, 0x1f, R18 ;  /* 0x0000001fff137819 */ /* 0x000fc40000011412 */
[----:B------:R-:W-:Y:S02]  /*3b2e0*/  SHF.R.S32.HI R18, RZ, 0x1f, R17 ;  /* 0x0000001fff127819 */ /* 0x000fe40000011411 */
[----:B------:R-:W-:Y:S01]  /*3b2f0*/  SHF.R.S32.HI R17, RZ, 0x1f, R16 ;  /* 0x0000001fff117819 */ /* 0x000fe20000011410 */
[----:B------:R-:W-:Y:S04]  /*3b300*/  STL [R1+0x1ac], R20 ;  /* 0x0001ac1401007387 */ /* 0x000fe80000100800 */
[----:B------:R-:W-:Y:S01]  /*3b310*/  STL [R1+0x1b0], R19 ;  /* 0x0001b01301007387 */ /* 0x000fe20000100800 */
[----:B------:R-:W-:-:S03]  /*3b320*/  SHF.R.S32.HI R16, RZ, 0x1f, R15 ;  /* 0x0000001fff107819 */ /* 0x000fc6000001140f */
[----:B------:R-:W-:Y:S01]  /*3b330*/  STL [R1+0x1b4], R18 ;  /* 0x0001b41201007387 */ /* 0x000fe20000100800 */
[----:B------:R-:W-:-:S03]  /*3b340*/  SHF.R.S32.HI R15, RZ, 0x1f, R6 ;  /* 0x0000001fff0f7819 */ /* 0x000fc60000011406 */
[----:B------:R-:W-:Y:S04]  /*3b350*/  STL [R1+0x1b8], R17 ;  /* 0x0001b81101007387 */ /* 0x000fe80000100800 */
[----:B------:R-:W5:Y:S04]  /*3b360*/  LDL R6, [R1+0x62c] ;  /* 0x00062c0001067983 */ /* 0x000f680000100800 */
[----:B------:R-:W-:Y:S01]  /*3b370*/  STL [R1+0x1bc], R16 ;  /* 0x0001bc1001007387 */ /* 0x000fe20000100800 */
[----:B------:R-:W-:-:S03]  /*3b380*/  SHF.R.S32.HI R13, RZ, 0x1f, R13 ;  /* 0x0000001fff0d7819 */ /* 0x000fc6000001140d */
[----:B------:R0:W-:Y:S02]  /*3b390*/  STL [R1+0x1c0], R15 ;  /* 0x0001c00f01007387 */ /* 0x0001e40000100800 */
[----:B0-----:R-:W-:Y:S02]  /*3b3a0*/  SHF.R.S32.HI R15, RZ, 0x1f, R29 ;  /* 0x0000001fff0f7819 */ /* 0x001fe4000001141d */
[----:B------:R-:W5:Y:S04]  /*3b3b0*/  LDL R29, [R1+0x628] ;  /* 0x00062800011d7983 */ /* 0x000f680000100800 */
[----:B------:R2:W-:Y:S04]  /*3b3c0*/  STL [R1+0x1c4], R13 ;  /* 0x0001c40d01007387 */ /* 0x0005e80000100800 */
[----:B------:R-:W-:Y:S01]  /*3b3d0*/  STL [R1+0x1c8], R15 ;  /* 0x0001c80f01007387 */ /* 0x000fe20000100800 */
[----:B--2---:R-:W-:-:S03]  /*3b3e0*/  SHF.R.S32.HI R13, RZ, 0x1f, R5 ;  /* 0x0000001fff0d7819 */ /* 0x004fc60000011405 */
[----:B------:R-:W2:Y:S01]  /*3b3f0*/  LDL R5, [R1+0x624] ;  /* 0x0006240001057983 */ /* 0x000ea20000100800 */
[----:B------:R-:W-:-:S03]  /*3b400*/  SHF.R.S32.HI R14, RZ, 0x1f, R14 ;  /* 0x0000001fff0e7819 */ /* 0x000fc6000001140e */
[----:B------:R0:W-:Y:S04]  /*3b410*/  STL [R1+0x1cc], R13 ;  /* 0x0001cc0d01007387 */ /* 0x0001e80000100800 */
[----:B------:R-:W-:Y:S01]  /*3b420*/  STL [R1+0x1d0], R14 ;  /* 0x0001d00e01007387 */ /* 0x000fe20000100800 */
[----:B0-----:R-:W-:Y:S02]  /*3b430*/  SHF.R.S32.HI R13, RZ, 0x1f, R11 ;  /* 0x0000001fff0d7819 */ /* 0x001fe4000001140b */
[----:B---3--:R-:W-:Y:S02]  /*3b440*/  SHF.R.S32.HI R11, RZ, 0x1f, R4 ;  /* 0x0000001fff0b7819 */ /* 0x008fe40000011404 */
[----:B------:R-:W3:Y:S04]  /*3b450*/  LDL R4, [R1+0x620] ;  /* 0x0006200001047983 */ /* 0x000ee80000100800 */
[----:B------:R4:W-:Y:S04]  /*3b460*/  STL [R1+0x1d4], R13 ;  /* 0x0001d40d01007387 */ /* 0x0009e80000100800 */
[----:B------:R0:W-:Y:S01]  /*3b470*/  STL [R1+0x1d8], R11 ;  /* 0x0001d80b01007387 */ /* 0x0001e20000100800 */
[----:B----4-:R-:W-:-:S03]  /*3b480*/  SHF.R.S32.HI R13, RZ, 0x1f, R0 ;  /* 0x0000001fff0d7819 */ /* 0x010fc60000011400 */
[----:B------:R-:W4:Y:S01]  /*3b490*/  LDL R0, [R1+0x61c] ;  /* 0x00061c0001007983 */ /* 0x000f220000100800 */
[----:B0-----:R-:W-:-:S03]  /*3b4a0*/  SHF.R.S32.HI R11, RZ, 0x1f, R12 ;  /* 0x0000001fff0b7819 */ /* 0x001fc6000001140c */
[----:B------:R-:W-:Y:S01]  /*3b4b0*/  STL [R1+0x1dc], R13 ;  /* 0x0001dc0d01007387 */ /* 0x000fe20000100800 */
[----:B-----5:R-:W-:-:S03]  /*3b4c0*/  SHF.R.S32.HI R8, RZ, 0x1f, R8 ;  /* 0x0000001fff087819 */ /* 0x020fc60000011408 */
[----:B------:R-:W-:Y:S04]  /*3b4d0*/  STL [R1+0x1e0], R11 ;  /* 0x0001e00b01007387 */ /* 0x000fe80000100800 */
[----:B------:R-:W5:Y:S04]  /*3b4e0*/  LDL R21, [R1+0x618] ;  /* 0x0006180001157983 */ /* 0x000f680000100800 */
[----:B------:R0:W-:Y:S04]  /*3b4f0*/  STL [R1+0x1e4], R8 ;  /* 0x0001e40801007387 */ /* 0x0001e80000100800 */
[----:B------:R-:W5:Y:S01]  /*3b500*/  LDL R20, [R1+0x614] ;  /* 0x0006140001147983 */ /* 0x000f620000100800 */
[----:B------:R-:W-:-:S05]  /*3b510*/  SHF.R.S32.HI R3, RZ, 0x1f, R3 ;  /* 0x0000001fff037819 */ /* 0x000fca0000011403 */
[----:B------:R1:W-:Y:S04]  /*3b520*/  STL [R1+0x1e8], R3 ;  /* 0x0001e80301007387 */ /* 0x0003e80000100800 */
[----:B0-----:R-:W5:Y:S04]  /*3b530*/  LDL R8, [R1+0x610] ;  /* 0x0006100001087983 */ /* 0x001f680000100800 */
[----:B-1----:R-:W5:Y:S01]  /*3b540*/  LDL R3, [R1+0x60c] ;  /* 0x00060c0001037983 */ /* 0x002f620000100800 */
[----:B------:R-:W-:-:S03]  /*3b550*/  SHF.R.S32.HI R11, RZ, 0x1f, R2 ;  /* 0x0000001fff0b7819 */ /* 0x000fc60000011402 */
[----:B------:R-:W5:Y:S01]  /*3b560*/  LDL R2, [R1+0x608] ;  /* 0x0006080001027983 */ /* 0x000f620000100800 */
[----:B------:R-:W-:-:S05]  /*3b570*/  SHF.R.S32.HI R10, RZ, 0x1f, R10 ;  /* 0x0000001fff0a7819 */ /* 0x000fca000001140a */
[----:B------:R0:W-:Y:S04]  /*3b580*/  STL [R1+0x1ec], R10 ;  /* 0x0001ec0a01007387 */ /* 0x0001e80000100800 */
[----:B------:R-:W-:Y:S01]  /*3b590*/  STL [R1+0x1f0], R11 ;  /* 0x0001f00b01007387 */ /* 0x000fe20000100800 */
[----:B0-----:R-:W-:-:S03]  /*3b5a0*/  SHF.R.S32.HI R10, RZ, 0x1f, R9 ;  /* 0x0000001fff0a7819 */ /* 0x001fc60000011409 */
[----:B------:R-:W5:Y:S01]  /*3b5b0*/  LDL R9, [R1+0x604] ;  /* 0x0006040001097983 */ /* 0x000f620000100800 */
[----:B------:R-:W-:-:S03]  /*3b5c0*/  SHF.R.S32.HI R7, RZ, 0x1f, R7 ;  /* 0x0000001fff077819 */ /* 0x000fc60000011407 */
        /* <DEDUP_REMOVED lines=12> */
[----:B0-----:R-:W-:Y:S02]  /*3b690*/  SHF.R.S32.HI R10, RZ, 0x1f, R29 ;  /* 0x0000001fff0a7819 */ /* 0x001fe4000001141d */
[----:B------:R-:W5:Y:S04]  /*3b6a0*/  LDL R29, [R1+0x5e0] ;  /* 0x0005e000011d7983 */ /* 0x000f680000100800 */
[----:B------:R-:W-:Y:S04]  /*3b6b0*/  STL [R1+0x200], R10 ;  /* 0x0002000a01007387 */ /* 0x000fe80000100800 */
[----:B------:R-:W5:Y:S04]  /*3b6c0*/  LDL R14, [R1+0x5dc] ;  /* 0x0005dc00010e7983 */ /* 0x000f680000100800 */
[----:B------:R-:W5:Y:S01]  /*3b6d0*/  LDL R11, [R1+0x5d8] ;  /* 0x0005d800010b7983 */ /* 0x000f620000100800 */
[----:B--2---:R-:W-:-:S05]  /*3b6e0*/  SHF.R.S32.HI R5, RZ, 0x1f, R5 ;  /* 0x0000001fff057819 */ /* 0x004fca0000011405 */
[----:B------:R0:W-:Y:S04]  /*3b6f0*/  STL [R1+0x204], R5 ;  /* 0x0002040501007387 */ /* 0x0001e80000100800 */
[----:B0-----:R-:W2:Y:S01]  /*3b700*/  LDL R5, [R1+0x5d4] ;  /* 0x0005d40001057983 */ /* 0x001ea20000100800 */
[----:B---3--:R-:W-:-:S03]  /*3b710*/  SHF.R.S32.HI R10, RZ, 0x1f, R4 ;  /* 0x0000001fff0a7819 */ /* 0x008fc60000011404 */
[----:B------:R-:W3:Y:S04]  /*3b720*/  LDL R4, [R1+0x5d0] ;  /* 0x0005d00001047983 */ /* 0x000ee80000100800 */
[----:B------:R0:W-:Y:S04]  /*3b730*/  STL [R1+0x208], R10 ;  /* 0x0002080a01007387 */ /* 0x0001e80000100800 */
[----:B------:R-:W3:Y:S01]  /*3b740*/  LDL R12, [R1+0x5cc] ;  /* 0x0005cc00010c7983 */ /* 0x000ee20000100800 */
[----:B----4-:R-:W-:-:S03]  /*3b750*/  SHF.R.S32.HI R0, RZ, 0x1f, R0 ;  /* 0x0000001fff007819 */ /* 0x010fc60000011400 */
[----:B0-----:R-:W4:Y:S04]  /*3b760*/  LDL R10, [R1+0x5c8] ;  /* 0x0005c800010a7983 */ /* 0x001f280000100800 */
[----:B------:R0:W-:Y:S01]  /*3b770*/  STL [R1+0x20c], R0 ;  /* 0x00020c0001007387 */ /* 0x0001e20000100800 */
[----:B-----5:R-:W-:-:S03]  /*3b780*/  SHF.R.S32.HI R21, RZ, 0x1f, R21 ;  /* 0x0000001fff157819 */ /* 0x020fc60000011415 */
        /* <DEDUP_REMOVED lines=11> */
[----:B------:R-:W5:Y:S04]  /*3b840*/  LDL R2, [R1+0x5b8] ;  /* 0x0005b80001027983 */ /* 0x000f680000100800 */
[----:B------:R0:W-:Y:S01]  /*3b850*/  STL [R1+0x220], R20 ;  /* 0x0002201401007387 */ /* 0x0001e20000100800 */
[----:B------:R-:W-:-:S03]  /*3b860*/  SHF.R.S32.HI R21, RZ, 0x1f, R9 ;  /* 0x0000001fff157819 */ /* 0x000fc60000011409 */
[----:B------:R-:W5:Y:S04]  /*3b870*/  LDL R9, [R1+0x5b4] ;  /* 0x0005b40001097983 */ /* 0x000f680000100800 */
[----:B------:R-:W-:Y:S01]  /*3b880*/  STL [R1+0x224], R21 ;  /* 0x0002241501007387 */ /* 0x000fe20000100800 */
[----:B0-----:R-:W-:Y:S02]  /*3b890*/  SHF.R.S32.HI R20, RZ, 0x1f, R19 ;  /* 0x0000001fff147819 */ /* 0x001fe40000011413 */
[----:B------:R-:W-:Y:S02]  /*3b8a0*/  SHF.R.S32.HI R19, RZ, 0x1f, R18 ;  /* 0x0000001fff137819 */ /* 0x000fe40000011412 */
[----:B------:R-:W-:Y:S02]  /*3b8b0*/  SHF.R.S32.HI R18, RZ, 0x1f, R17 ;  /* 0x0000001fff127819 */ /* 0x000fe40000011411 */
[----:B------:R-:W-:-:S02]  /*3b8c0*/  SHF.R.S32.HI R17, RZ, 0x1f, R16 ;  /* 0x0000001fff117819 */ /* 0x000fc40000011410 */
[----:B------:R-:W-:Y:S01]  /*3b8d0*/  SHF.R.S32.HI R16, RZ, 0x1f, R15 ;  /* 0x0000001fff107819 */ /* 0x000fe2000001140f */
[----:B------:R-:W-:Y:S04]  /*3b8e0*/  STL [R1+0x228], R20 ;  /* 0x0002281401007387 */ /* 0x000fe80000100800 */
[----:B------:R-:W-:Y:S04]  /*3b8f0*/  STL [R1+0x22c], R19 ;  /* 0x00022c1301007387 */ /* 0x000fe80000100800 */
        /* <DEDUP_REMOVED lines=11> */
[----:B0-----:R-:W-:-:S03]  /*3b9b0*/  SHF.R.S32.HI R13, RZ, 0x1f, R29 ;  /* 0x0000001fff0d7819 */ /* 0x001fc6000001141d */
[----:B------:R-:W5:Y:S01]  /*3b9c0*/  LDL R29, [R1+0x5a8] ;  /* 0x0005a800011d7983 */ /* 0x000f620000100800 */
[----:B------:R-:W-:-:S03]  /*3b9d0*/  SHF.R.S32.HI R14, RZ, 0x1f, R14 ;  /* 0x0000001fff0e7819 */ /* 0x000fc6000001140e */
[----:B------:R0:W-:Y:S04]  /*3b9e0*/  STL [R1+0x248], R13 ;  /* 0x0002480d01007387 */ /* 0x0001e80000100800 */
[----:B------:R-:W-:Y:S01]  /*3b9f0*/  STL [R1+0x24c], R14 ;  /* 0x00024c0e01007387 */ /* 0x000fe20000100800 */
[----:B0-----:R-:W-:Y:S02]  /*3ba00*/  SHF.R.S32.HI R13, RZ, 0x1f, R11 ;  /* 0x0000001fff0d7819 */ /* 0x001fe4000001140b */
[----:B--2---:R-:W-:Y:S02]  /*3ba10*/  SHF.R.S32.HI R11, RZ, 0x1f, R5 ;  /* 0x0000001fff0b7819 */ /* 0x004fe40000011405 */
[----:B------:R-:W2:Y:S04]  /*3ba20*/  LDL R5, [R1+0x5a4] ;  /* 0x0005a40001057983 */ /* 0x000ea80000100800 */
[----:B------:R3:W-:Y:S04]  /*3ba30*/  STL [R1+0x250], R13 ;  /* 0x0002500d01007387 */ /* 0x0007e80000100800 */
[----:B------:R0:W-:Y:S01]  /*3ba40*/  STL [R1+0x254], R11 ;  /* 0x0002540b01007387 */ /* 0x0001e20000100800 */
[----:B---3--:R-:W-:-:S03]  /*3ba50*/  SHF.R.S32.HI R13, RZ, 0x1f, R4 ;  /* 0x0000001fff0d7819 */ /* 0x008fc60000011404 */
[----:B------:R-:W3:Y:S01]  /*3ba60*/  LDL R4, [R1+0x5a0] ;  /* 0x0005a00001047983 */ /* 0x000ee20000100800 */
[----:B0-----:R-:W-:-:S03]  /*3ba70*/  SHF.R.S32.HI R11, RZ, 0x1f, R12 ;  /* 0x0000001fff0b7819 */ /* 0x001fc6000001140c */
[----:B------:R-:W-:Y:S04]  /*3ba80*/  STL [R1+0x258], R13 ;  /* 0x0002580d01007387 */ /* 0x000fe80000100800 */
[----:B------:R-:W-:Y:S04]  /*3ba90*/  STL [R1+0x25c], R11 ;  /* 0x00025c0b01007387 */ /* 0x000fe80000100800 */
[----:B------:R-:W3:Y:S01]  /*3baa0*/  LDL R21, [R1+0x59c] ;  /* 0x00059c0001157983 */ /* 0x000ee20000100800 */
[----:B----4-:R-:W-:-:S05]  /*3bab0*/  SHF.R.S32.HI R10, RZ, 0x1f, R10 ;  /* 0x0000001fff0a7819 */ /* 0x010fca000001140a */
[----:B------:R0:W-:Y:S04]  /*3bac0*/  STL [R1+0x260], R10 ;  /* 0x0002600a01007387 */ /* 0x0001e80000100800 */
[----:B------:R-:W4:Y:S01]  /*3bad0*/  LDL R20, [R1+0x598] ;  /* 0x0005980001147983 */ /* 0x000f220000100800 */
[----:B-----5:R-:W-:-:S05]  /*3bae0*/  SHF.R.S32.HI R0, RZ, 0x1f, R0 ;  /* 0x0000001fff007819 */ /* 0x020fca0000011400 */
[----:B------:R1:W-:Y:S04]  /*3baf0*/  STL [R1+0x264], R0 ;  /* 0x0002640001007387 */ /* 0x0003e80000100800 */
[----:B0-----:R-:W5:Y:S04]  /*3bb00*/  LDL R10, [R1+0x594] ;  /* 0x00059400010a7983 */ /* 0x001f680000100800 */
[----:B-1----:R-:W5:Y:S01]  /*3bb10*/  LDL R0, [R1+0x590] ;  /* 0x0005900001007983 */ /* 0x002f620000100800 */
[----:B------:R-:W-:Y:S02]  /*3bb20*/  SHF.R.S32.HI R11, RZ, 0x1f, R8 ;  /* 0x0000001fff0b7819 */ /* 0x000fe40000011408 */
[----:B------:R-:W-:-:S02]  /*3bb30*/  SHF.R.S32.HI R8, RZ, 0x1f, R3 ;  /* 0x0000001fff087819 */ /* 0x000fc40000011403 */
[----:B------:R-:W5:Y:S04]  /*3bb40*/  LDL R3, [R1+0x58c] ;  /* 0x00058c0001037983 */ /* 0x000f680000100800 */
[----:B------:R0:W-:Y:S04]  /*3bb50*/  STL [R1+0x268], R11 ;  /* 0x0002680b01007387 */ /* 0x0001e80000100800 */
[----:B------:R1:W-:Y:S01]  /*3bb60*/  STL [R1+0x26c], R8 ;  /* 0x00026c0801007387 */ /* 0x0003e20000100800 */
[----:B0-----:R-:W-:-:S03]  /*3bb70*/  SHF.R.S32.HI R11, RZ, 0x1f, R2 ;  /* 0x0000001fff0b7819 */ /* 0x001fc60000011402 */
[----:B------:R-:W5:Y:S04]  /*3bb80*/  LDL R2, [R1+0x588] ;  /* 0x0005880001027983 */ /* 0x000f680000100800 */
[----:B------:R-:W-:Y:S04]  /*3bb90*/  STL [R1+0x270], R11 ;  /* 0x0002700b01007387 */ /* 0x000fe80000100800 */
[----:B------:R-:W5:Y:S04]  /*3bba0*/  LDL R19, [R1+0x584] ;  /* 0x0005840001137983 */ /* 0x000f680000100800 */
[----:B------:R-:W5:Y:S01]  /*3bbb0*/  LDL R18, [R1+0x580] ;  /* 0x0005800001127983 */ /* 0x000f620000100800 */
[----:B-1----:R-:W-:-:S05]  /*3bbc0*/  SHF.R.S32.HI R8, RZ, 0x1f, R9 ;  /* 0x0000001fff087819 */ /* 0x002fca0000011409 */
[----:B------:R0:W-:Y:S04]  /*3bbd0*/  STL [R1+0x274], R8 ;  /* 0x0002740801007387 */ /* 0x0001e80000100800 */
[----:B------:R-:W5:Y:S04]  /*3bbe0*/  LDL R17, [R1+0x57c] ;  /* 0x00057c0001117983 */ /* 0x000f680000100800 */
[----:B------:R-:W5:Y:S04]  /*3bbf0*/  LDL R16, [R1+0x578] ;  /* 0x0005780001107983 */ /* 0x000f680000100800 */
[----:B------:R-:W5:Y:S04]  /*3bc00*/  LDL R15, [R1+0x574] ;  /* 0x00057400010f7983 */ /* 0x000f680000100800 */
[----:B------:R-:W5:Y:S04]  /*3bc10*/  LDL R9, [R1+0x570] ;  /* 0x0005700001097983 */ /* 0x000f680000100800 */
[----:B------:R-:W5:Y:S01]  /*3bc20*/  LDL R13, [R1+0x56c] ;  /* 0x00056c00010d7983 */ /* 0x000f620000100800 */
[----:B0-----:R-:W-:-:S03]  /*3bc30*/  SHF.R.S32.HI R8, RZ, 0x1f, R7 ;  /* 0x0000001fff087819 */ /* 0x001fc60000011407 */
[----:B------:R-:W5:Y:S04]  /*3bc40*/  LDL R7, [R1+0x568] ;  /* 0x0005680001077983 */ /* 0x000f680000100800 */
[----:B------:R-:W-:Y:S01]  /*3bc50*/  STL [R1+0x278], R8 ;  /* 0x0002780801007387 */ /* 0x000fe20000100800 */
[----:B------:R-:W-:-:S03]  /*3bc60*/  SHF.R.S32.HI R11, RZ, 0x1f, R6 ;  /* 0x0000001fff0b7819 */ /* 0x000fc60000011406 */
[----:B------:R-:W5:Y:S04]  /*3bc70*/  LDL R6, [R1+0x564] ;  /* 0x0005640001067983 */ /* 0x000f680000100800 */
[----:B------:R0:W-:Y:S04]  /*3bc80*/  STL [R1+0x27c], R11 ;  /* 0x00027c0b01007387 */ /* 0x0001e80000100800 */
[----:B------:R-:W5:Y:S04]  /*3bc90*/  LDL R14, [R1+0x560] ;  /* 0x00056000010e7983 */ /* 0x000f680000100800 */
[----:B0-----:R-:W5:Y:S01]  /*3bca0*/  LDL R11, [R1+0x55c] ;  /* 0x00055c00010b7983 */ /* 0x001f620000100800 */
[----:B------:R-:W-:-:S05]  /*3bcb0*/  SHF.R.S32.HI R8, RZ, 0x1f, R29 ;  /* 0x0000001fff087819 */ /* 0x000fca000001141d */
[----:B------:R2:W-:Y:S04]  /*3bcc0*/  STL [R1+0x280], R8 ;  /* 0x0002800801007387 */ /* 0x0005e80000100800 */
[----:B------:R-:W5:Y:S01]  /*3bcd0*/  LDL R29, [R1+0x558] ;  /* 0x00055800011d7983 */ /* 0x000f620000100800 */
[----:B--2---:R-:W-:-:S03]  /*3bce0*/  SHF.R.S32.HI R8, RZ, 0x1f, R5 ;  /* 0x0000001fff087819 */ /* 0x004fc60000011405 */
[----:B------:R-:W2:Y:S04]  /*3bcf0*/  LDL R5, [R1+0x554] ;  /* 0x0005540001057983 */ /* 0x000ea80000100800 */
[----:B------:R0:W-:Y:S04]  /*3bd00*/  STL [R1+0x284], R8 ;  /* 0x0002840801007387 */ /* 0x0001e80000100800 */
[----:B------:R-:W2:Y:S01]  /*3bd10*/  LDL R12, [R1+0x550] ;  /* 0x00055000010c7983 */ /* 0x000ea20000100800 */
[----:B---3--:R-:W-:-:S03]  /*3bd20*/  SHF.R.S32.HI R4, RZ, 0x1f, R4 ;  /* 0x0000001fff047819 */ /* 0x008fc60000011404 */
[----:B0-----:R-:W3:Y:S04]  /*3bd30*/  LDL R8, [R1+0x54c] ;  /* 0x00054c0001087983 */ /* 0x001ee80000100800 */
[----:B------:R0:W-:Y:S01]  /*3bd40*/  STL [R1+0x288], R4 ;  /* 0x0002880401007387 */ /* 0x0001e20000100800 */
[----:B------:R-:W-:-:S03]  /*3bd50*/  SHF.R.S32.HI R21, RZ, 0x1f, R21 ;  /* 0x0000001fff157819 */ /* 0x000fc60000011415 */
[----:B0-----:R-:W3:Y:S01]  /*3bd60*/  LDL R4, [R1+0x548] ;  /* 0x0005480001047983 */ /* 0x001ee20000100800 */
[----:B----4-:R-:W-:-:S03]  /*3bd70*/  SHF.R.S32.HI R20, RZ, 0x1f, R20 ;  /* 0x0000001fff147819 */ /* 0x010fc60000011414 */
[----:B------:R5:W-:Y:S04]  /*3bd80*/  STL [R1+0x28c], R21 ;  /* 0x00028c1501007387 */ /* 0x000be80000100800 */
[----:B------:R0:W-:Y:S01]  /*3bd90*/  STL [R1+0x290], R20 ;  /* 0x0002901401007387 */ /* 0x0001e20000100800 */
[----:B-----5:R-:W-:-:S03]  /*3bda0*/  SHF.R.S32.HI R21, RZ, 0x1f, R10 ;  /* 0x0000001fff157819 */ /* 0x020fc6000001140a */
[----:B------:R-:W4:Y:S04]  /*3bdb0*/  LDL R10, [R1+0x544] ;  /* 0x00054400010a7983 */ /* 0x000f280000100800 */
[----:B------:R-:W-:Y:S01]  /*3bdc0*/  STL [R1+0x294], R21 ;  /* 0x0002941501007387 */ /* 0x000fe20000100800 */
[----:B0-----:R-:W-:-:S03]  /*3bdd0*/  SHF.R.S32.HI R20, RZ, 0x1f, R0 ;  /* 0x0000001fff147819 */ /* 0x001fc60000011400 */
        /* <DEDUP_REMOVED lines=26> */
[----:B------:R-:W-:-:S02]  /*3bf80*/  SHF.R.S32.HI R14, RZ, 0x1f, R14 ;  /* 0x0000001fff0e7819 */ /* 0x000fc4000001140e */
[----:B0-----:R-:W-:Y:S02]  /*3bf90*/  SHF.R.S32.HI R13, RZ, 0x1f, R6 ;  /* 0x0000001fff0d7819 */ /* 0x001fe40000011406 */
[----:B------:R-:W5:Y:S04]  /*3bfa0*/  LDL R6, [R1+0x52c] ;  /* 0x00052c0001067983 */ /* 0x000f680000100800 */
[----:B------:R0:W-:Y:S04]  /*3bfb0*/  STL [R1+0x2c4], R13 ;  /* 0x0002c40d01007387 */ /* 0x0001e80000100800 */
[----:B------:R-:W-:Y:S01]  /*3bfc0*/  STL [R1+0x2c8], R14 ;  /* 0x0002c80e01007387 */ /* 0x000fe20000100800 */
[----:B0-----:R-:W-:-:S02]  /*3bfd0*/  SHF.R.S32.HI R13, RZ, 0x1f, R11 ;  /* 0x0000001fff0d7819 */ /* 0x001fc4000001140b */
[----:B------:R-:W-:Y:S02]  /*3bfe0*/  SHF.R.S32.HI R11, RZ, 0x1f, R29 ;  /* 0x0000001fff0b7819 */ /* 0x000fe4000001141d */
[----:B------:R-:W5:Y:S04]  /*3bff0*/  LDL R29, [R1+0x528] ;  /* 0x00052800011d7983 */ /* 0x000f680000100800 */
[----:B------:R2:W-:Y:S04]  /*3c000*/  STL [R1+0x2cc], R13 ;  /* 0x0002cc0d01007387 */ /* 0x0005e80000100800 */
[----:B------:R0:W-:Y:S01]  /*3c010*/  STL [R1+0x2d0], R11 ;  /* 0x0002d00b01007387 */ /* 0x0001e20000100800 */
[----:B--2---:R-:W-:-:S03]  /*3c020*/  SHF.R.S32.HI R13, RZ, 0x1f, R5 ;  /* 0x0000001fff0d7819 */ /* 0x004fc60000011405 */
[----:B------:R-:W2:Y:S01]  /*3c030*/  LDL R5, [R1+0x524] ;  /* 0x0005240001057983 */ /* 0x000ea20000100800 */
[----:B0-----:R-:W-:-:S03]  /*3c040*/  SHF.R.S32.HI R11, RZ, 0x1f, R12 ;  /* 0x0000001fff0b7819 */ /* 0x001fc6000001140c */
[----:B------:R-:W-:Y:S04]  /*3c050*/  STL [R1+0x2d4], R13 ;  /* 0x0002d40d01007387 */ /* 0x000fe80000100800 */
[----:B------:R-:W-:Y:S04]  /*3c060*/  STL [R1+0x2d8], R11 ;  /* 0x0002d80b01007387 */ /* 0x000fe80000100800 */
[----:B------:R-:W2:Y:S01]  /*3c070*/  LDL R21, [R1+0x520] ;  /* 0x0005200001157983 */ /* 0x000ea20000100800 */
[----:B---3--:R-:W-:-:S05]  /*3c080*/  SHF.R.S32.HI R8, RZ, 0x1f, R8 ;  /* 0x0000001fff087819 */ /* 0x008fca0000011408 */
[----:B------:R0:W-:Y:S04]  /*3c090*/  STL [R1+0x2dc], R8 ;  /* 0x0002dc0801007387 */ /* 0x0001e80000100800 */
[----:B------:R-:W3:Y:S01]  /*3c0a0*/  LDL R20, [R1+0x51c] ;  /* 0x00051c0001147983 */ /* 0x000ee20000100800 */
[----:B------:R-:W-:-:S05]  /*3c0b0*/  SHF.R.S32.HI R4, RZ, 0x1f, R4 ;  /* 0x0000001fff047819 */ /* 0x000fca0000011404 */
[----:B------:R1:W-:Y:S04]  /*3c0c0*/  STL [R1+0x2e0], R4 ;  /* 0x0002e00401007387 */ /* 0x0003e80000100800 */
[----:B0-----:R-:W3:Y:S04]  /*3c0d0*/  LDL R8, [R1+0x518] ;  /* 0x0005180001087983 */ /* 0x001ee80000100800 */
[----:B-1----:R-:W3:Y:S01]  /*3c0e0*/  LDL R4, [R1+0x514] ;  /* 0x0005140001047983 */ /* 0x002ee20000100800 */
[----:B----4-:R-:W-:Y:S02]  /*3c0f0*/  SHF.R.S32.HI R10, RZ, 0x1f, R10 ;  /* 0x0000001fff0a7819 */ /* 0x010fe4000001140a */
[----:B-----5:R-:W-:-:S02]  /*3c100*/  SHF.R.S32.HI R11, RZ, 0x1f, R0 ;  /* 0x0000001fff0b7819 */ /* 0x020fc40000011400 */
[----:B------:R-:W4:Y:S04]  /*3c110*/  LDL R0, [R1+0x510] ;  /* 0x0005100001007983 */ /* 0x000f280000100800 */
        /* <DEDUP_REMOVED lines=22> */
[----:B------:R-:W-:-:S05]  /*3c280*/  SHF.R.S32.HI R6, RZ, 0x1f, R6 ;  /* 0x0000001fff067819 */ /* 0x000fca0000011406 */
[----:B------:R0:W-:Y:S04]  /*3c290*/  STL [R1+0x2fc], R6 ;  /* 0x0002fc0601007387 */ /* 0x0001e80000100800 */
[----:B0-----:R-:W5:Y:S01]  /*3c2a0*/  LDL R6, [R1+0x4dc] ;  /* 0x0004dc0001067983 */ /* 0x001f620000100800 */
[----:B------:R-:W-:-:S03]  /*3c2b0*/  SHF.R.S32.HI R10, RZ, 0x1f, R29 ;  /* 0x0000001fff0a7819 */ /* 0x000fc6000001141d */
[----:B------:R-:W5:Y:S04]  /*3c2c0*/  LDL R29, [R1+0x4d8] ;  /* 0x0004d800011d7983 */ /* 0x000f680000100800 */
[----:B------:R0:W-:Y:S04]  /*3c2d0*/  STL [R1+0x300], R10 ;  /* 0x0003000a01007387 */ /* 0x0001e80000100800 */
[----:B------:R-:W5:Y:S04]  /*3c2e0*/  LDL R12, [R1+0x4d4] ;  /* 0x0004d400010c7983 */ /* 0x000f680000100800 */
[----:B0-----:R-:W5:Y:S01]  /*3c2f0*/  LDL R10, [R1+0x4d0] ;  /* 0x0004d000010a7983 */ /* 0x001f620000100800 */
[----:B--2---:R-:W-:-:S05]  /*3c300*/  SHF.R.S32.HI R5, RZ, 0x1f, R5 ;  /* 0x0000001fff057819 */ /* 0x004fca0000011405 */
[----:B------:R0:W-:Y:S01]  /*3c310*/  STL [R1+0x304], R5 ;  /* 0x0003040501007387 */ /* 0x0001e20000100800 */
[----:B------:R-:W-:-:S03]  /*3c320*/  SHF.R.S32.HI R21, RZ, 0x1f, R21 ;  /* 0x0000001fff157819 */ /* 0x000fc60000011415 */
[----:B0-----:R-:W2:Y:S01]  /*3c330*/  LDL R5, [R1+0x4cc] ;  /* 0x0004cc0001057983 */ /* 0x001ea20000100800 */
[----:B---3--:R-:W-:-:S03]  /*3c340*/  SHF.R.S32.HI R20, RZ, 0x1f, R20 ;  /* 0x0000001fff147819 */ /* 0x008fc60000011414 */
[----:B------:R0:W-:Y:S04]  /*3c350*/  STL [R1+0x308], R21 ;  /* 0x0003081501007387 */ /* 0x0001e80000100800 */
[----:B------:R1:W-:Y:S01]  /*3c360*/  STL [R1+0x30c], R20 ;  /* 0x00030c1401007387 */ /* 0x0003e20000100800 */
[----:B0-----:R-:W-:-:S03]  /*3c370*/  SHF.R.S32.HI R21, RZ, 0x1f, R8 ;  /* 0x0000001fff157819 */ /* 0x001fc60000011408 */
[----:B------:R-:W3:Y:S04]  /*3c380*/  LDL R8, [R1+0x4c8] ;  /* 0x0004c80001087983 */ /* 0x000ee80000100800 */
[----:B------:R-:W-:Y:S01]  /*3c390*/  STL [R1+0x310], R21 ;  /* 0x0003101501007387 */ /* 0x000fe20000100800 */
[----:B-1----:R-:W-:-:S03]  /*3c3a0*/  SHF.R.S32.HI R20, RZ, 0x1f, R4 ;  /* 0x0000001fff147819 */ /* 0x002fc60000011404 */
[----:B------:R-:W3:Y:S04]  /*3c3b0*/  LDL R4, [R1+0x4c0] ;  /* 0x0004c00001047983 */ /* 0x000ee80000100800 */
[----:B------:R4:W-:Y:S02]  /*3c3c0*/  STL [R1+0x314], R20 ;  /* 0x0003141401007387 */ /* 0x0009e40000100800 */
[----:B----4-:R-:W-:Y:S02]  /*3c3d0*/  SHF.R.S32.HI R20, RZ, 0x1f, R0 ;  /* 0x0000001fff147819 */ /* 0x010fe40000011400 */
[----:B------:R-:W4:Y:S04]  /*3c3e0*/  LDL R0, [R1+0x4b8] ;  /* 0x0004b80001007983 */ /* 0x000f280000100800 */
[----:B------:R0:W-:Y:S01]  /*3c3f0*/  STL [R1+0x318], R20 ;  /* 0x0003181401007387 */ /* 0x0001e20000100800 */
[----:B-----5:R-:W-:-:S03]  /*3c400*/  SHF.R.S32.HI R21, RZ, 0x1f, R3 ;  /* 0x0000001fff157819 */ /* 0x020fc60000011403 */
[----:B------:R-:W5:Y:S01]  /*3c410*/  LDL R3, [R1+0x4b0] ;  /* 0x0004b00001037983 */ /* 0x000f620000100800 */
[----:B0-----:R-:W-:Y:S02]  /*3c420*/  SHF.R.S32.HI R20, RZ, 0x1f, R19 ;  /* 0x0000001fff147819 */ /* 0x001fe40000011413 */
[----:B------:R-:W-:Y:S01]  /*3c430*/  SHF.R.S32.HI R19, RZ, 0x1f, R18 ;  /* 0x0000001fff137819 */ /* 0x000fe20000011412 */
[----:B------:R-:W-:Y:S01]  /*3c440*/  STL [R1+0x31c], R21 ;  /* 0x00031c1501007387 */ /* 0x000fe20000100800 */
[----:B------:R-:W-:Y:S02]  /*3c450*/  SHF.R.S32.HI R18, RZ, 0x1f, R17 ;  /* 0x0000001fff127819 */ /* 0x000fe40000011411 */
[----:B------:R-:W-:Y:S01]  /*3c460*/  SHF.R.S32.HI R17, RZ, 0x1f, R16 ;  /* 0x0000001fff117819 */ /* 0x000fe20000011410 */
[----:B------:R-:W-:Y:S04]  /*3c470*/  STL [R1+0x320], R20 ;  /* 0x0003201401007387 */ /* 0x000fe80000100800 */
[----:B------:R-:W-:Y:S01]  /*3c480*/  STL [R1+0x324], R19 ;  /* 0x0003241301007387 */ /* 0x000fe20000100800 */
[----:B------:R-:W-:-:S03]  /*3c490*/  SHF.R.S32.HI R16, RZ, 0x1f, R15 ;  /* 0x0000001fff107819 */ /* 0x000fc6000001140f */
[----:B------:R-:W-:Y:S04]  /*3c4a0*/  STL [R1+0x328], R18 ;  /* 0x0003281201007387 */ /* 0x000fe80000100800 */
[----:B------:R-:W-:Y:S01]  /*3c4b0*/  STL [R1+0x32c], R17 ;  /* 0x00032c1101007387 */ /* 0x000fe20000100800 */
[----:B------:R-:W-:-:S03]  /*3c4c0*/  SHF.R.S32.HI R15, RZ, 0x1f, R2 ;  /* 0x0000001fff0f7819 */ /* 0x000fc60000011402 */
        /* <DEDUP_REMOVED lines=18> */
[----:B0-----:R-:W-:-:S03]  /*3c5f0*/  SHF.R.S32.HI R13, RZ, 0x1f, R29 ;  /* 0x0000001fff0d7819 */ /* 0x001fc6000001141d */
[----:B------:R-:W5:Y:S01]  /*3c600*/  LDL R29, [R1+0x48c] ;  /* 0x00048c00011d7983 */ /* 0x000f620000100800 */
[----:B-1----:R-:W-:-:S03]  /*3c610*/  SHF.R.S32.HI R11, RZ, 0x1f, R12 ;  /* 0x0000001fff0b7819 */ /* 0x002fc6000001140c */
[----:B------:R-:W-:Y:S04]  /*3c620*/  STL [R1+0x350], R13 ;  /* 0x0003500d01007387 */ /* 0x000fe80000100800 */
[----:B------:R-:W-:Y:S04]  /*3c630*/  STL [R1+0x354], R11 ;  /* 0x0003540b01007387 */ /* 0x000fe80000100800 */
[----:B------:R-:W5:Y:S01]  /*3c640*/  LDL R21, [R1+0x488] ;  /* 0x0004880001157983 */ /* 0x000f620000100800 */
[----:B------:R-:W-:-:S05]  /*3c650*/  SHF.R.S32.HI R10, RZ, 0x1f, R10 ;  /* 0x0000001fff0a7819 */ /* 0x000fca000001140a */
[----:B------:R0:W-:Y:S04]  /*3c660*/  STL [R1+0x358], R10 ;  /* 0x0003580a01007387 */ /* 0x0001e80000100800 */
[----:B------:R-:W5:Y:S01]  /*3c670*/  LDL R20, [R1+0x484] ;  /* 0x0004840001147983 */ /* 0x000f620000100800 */
[----:B--2---:R-:W-:-:S05]  /*3c680*/  SHF.R.S32.HI R5, RZ, 0x1f, R5 ;  /* 0x0000001fff057819 */ /* 0x004fca0000011405 */
[----:B------:R1:W-:Y:S04]  /*3c690*/  STL [R1+0x35c], R5 ;  /* 0x00035c0501007387 */ /* 0x0003e80000100800 */
[----:B0-----:R-:W2:Y:S04]  /*3c6a0*/  LDL R10, [R1+0x480] ;  /* 0x00048000010a7983 */ /* 0x001ea80000100800 */
[----:B-1----:R-:W2:Y:S01]  /*3c6b0*/  LDL R5, [R1+0x47c] ;  /* 0x00047c0001057983 */ /* 0x002ea20000100800 */
[----:B---3--:R-:W-:Y:S02]  /*3c6c0*/  SHF.R.S32.HI R8, RZ, 0x1f, R8 ;  /* 0x0000001fff087819 */ /* 0x008fe40000011408 */
[----:B------:R-:W-:-:S02]  /*3c6d0*/  SHF.R.S32.HI R11, RZ, 0x1f, R4 ;  /* 0x0000001fff0b7819 */ /* 0x000fc40000011404 */
[----:B------:R-:W3:Y:S04]  /*3c6e0*/  LDL R4, [R1+0x478] ;  /* 0x0004780001047983 */ /* 0x000ee80000100800 */
[----:B------:R4:W-:Y:S04]  /*3c6f0*/  STL [R1+0x360], R8 ;  /* 0x0003600801007387 */ /* 0x0009e80000100800 */
[----:B------:R-:W-:Y:S01]  /*3c700*/  STL [R1+0x364], R11 ;  /* 0x0003640b01007387 */ /* 0x000fe20000100800 */
[----:B----4-:R-:W-:-:S03]  /*3c710*/  SHF.R.S32.HI R8, RZ, 0x1f, R0 ;  /* 0x0000001fff087819 */ /* 0x010fc60000011400 */
[----:B------:R-:W4:Y:S04]  /*3c720*/  LDL R0, [R1+0x474] ;  /* 0x0004740001007983 */ /* 0x000f280000100800 */
[----:B------:R-:W-:Y:S04]  /*3c730*/  STL [R1+0x368], R8 ;  /* 0x0003680801007387 */ /* 0x000fe80000100800 */
[----:B------:R-:W4:Y:S04]  /*3c740*/  LDL R19, [R1+0x470] ;  /* 0x0004700001137983 */ /* 0x000f280000100800 */
[----:B------:R-:W4:Y:S01]  /*3c750*/  LDL R18, [R1+0x46c] ;  /* 0x00046c0001127983 */ /* 0x000f220000100800 */
[----:B-----5:R-:W-:-:S05]  /*3c760*/  SHF.R.S32.HI R3, RZ, 0x1f, R3 ;  /* 0x0000001fff037819 */ /* 0x020fca0000011403 */
        /* <DEDUP_REMOVED lines=22> */
[----:B------:R-:W-:-:S05]  /*3c8d0*/  SHF.R.S32.HI R29, RZ, 0x1f, R29 ;  /* 0x0000001fff1d7819 */ /* 0x000fca000001141d */
[----:B------:R0:W-:Y:S01]  /*3c8e0*/  STL [R1+0x380], R29 ;  /* 0x0003801d01007387 */ /* 0x0001e20000100800 */
[----:B------:R-:W-:-:S03]  /*3c8f0*/  SHF.R.S32.HI R21, RZ, 0x1f, R21 ;  /* 0x0000001fff157819 */ /* 0x000fc60000011415 */
[----:B0-----:R-:W5:Y:S01]  /*3c900*/  LDL R29, [R1+0x434] ;  /* 0x00043400011d7983 */ /* 0x001f620000100800 */
[----:B------:R-:W-:-:S03]  /*3c910*/  SHF.R.S32.HI R20, RZ, 0x1f, R20 ;  /* 0x0000001fff147819 */ /* 0x000fc60000011414 */
[----:B------:R2:W-:Y:S04]  /*3c920*/  STL [R1+0x384], R21 ;  /* 0x0003841501007387 */ /* 0x0005e80000100800 */
[----:B------:R0:W-:Y:S01]  /*3c930*/  STL [R1+0x388], R20 ;  /* 0x0003881401007387 */ /* 0x0001e20000100800 */
[----:B--2---:R-:W-:-:S03]  /*3c940*/  SHF.R.S32.HI R21, RZ, 0x1f, R10 ;  /* 0x0000001fff157819 */ /* 0x004fc6000001140a */
[----:B------:R-:W2:Y:S04]  /*3c950*/  LDL R10, [R1+0x430] ;  /* 0x00043000010a7983 */ /* 0x000ea80000100800 */
[----:B------:R-:W-:Y:S01]  /*3c960*/  STL [R1+0x38c], R21 ;  /* 0x00038c1501007387 */ /* 0x000fe20000100800 */
[----:B0-----:R-:W-:-:S03]  /*3c970*/  SHF.R.S32.HI R20, RZ, 0x1f, R5 ;  /* 0x0000001fff147819 */ /* 0x001fc60000011405 */
[----:B------:R-:W2:Y:S04]  /*3c980*/  LDL R5, [R1+0x42c] ;  /* 0x00042c0001057983 */ /* 0x000ea80000100800 */
[----:B------:R3:W-:Y:S02]  /*3c990*/  STL [R1+0x390], R20 ;  /* 0x0003901401007387 */ /* 0x0007e40000100800 */
[----:B---3--:R-:W-:Y:S02]  /*3c9a0*/  SHF.R.S32.HI R20, RZ, 0x1f, R4 ;  /* 0x0000001fff147819 */ /* 0x008fe40000011404 */
[----:B------:R-:W3:Y:S04]  /*3c9b0*/  LDL R4, [R1+0x428] ;  /* 0x0004280001047983 */ /* 0x000ee80000100800 */
[----:B------:R0:W-:Y:S01]  /*3c9c0*/  STL [R1+0x394], R20 ;  /* 0x0003941401007387 */ /* 0x0001e20000100800 */
[----:B----4-:R-:W-:-:S03]  /*3c9d0*/  SHF.R.S32.HI R21, RZ, 0x1f, R0 ;  /* 0x0000001fff157819 */ /* 0x010fc60000011400 */
[----:B------:R-:W4:Y:S01]  /*3c9e0*/  LDL R0, [R1+0x424] ;  /* 0x0004240001007983 */ /* 0x000f220000100800 */
[----:B0-----:R-:W-:Y:S02]  /*3c9f0*/  SHF.R.S32.HI R20, RZ, 0x1f, R19 ;  /* 0x0000001fff147819 */ /* 0x001fe40000011413 */
[----:B------:R-:W-:Y:S01]  /*3ca00*/  SHF.R.S32.HI R19, RZ, 0x1f, R18 ;  /* 0x0000001fff137819 */ /* 0x000fe20000011412 */
[----:B------:R-:W-:Y:S04]  /*3ca10*/  STL [R1+0x398], R21 ;  /* 0x0003981501007387 */ /* 0x000fe80000100800 */
[----:B------:R-:W-:Y:S04]  /*3ca20*/  STL [R1+0x39c], R20 ;  /* 0x00039c1401007387 */ /* 0x000fe80000100800 */
[----:B------:R-:W-:Y:S01]  /*3ca30*/  STL [R1+0x3a0], R19 ;  /* 0x0003a01301007387 */ /* 0x000fe20000100800 */
[----:B-----5:R-:W-:-:S02]  /*3ca40*/  SHF.R.S32.HI R18, RZ, 0x1f, R17 ;  /* 0x0000001fff127819 */ /* 0x020fc40000011411 */
[----:B------:R-:W-:Y:S02]  /*3ca50*/  SHF.R.S32.HI R17, RZ, 0x1f, R16 ;  /* 0x0000001fff117819 */ /* 0x000fe40000011410 */
[----:B------:R-:W-:Y:S01]  /*3ca60*/  SHF.R.S32.HI R16, RZ, 0x1f, R15 ;  /* 0x0000001fff107819 */ /* 0x000fe2000001140f */
[----:B------:R-:W-:Y:S04]  /*3ca70*/  STL [R1+0x3a4], R18 ;  /* 0x0003a41201007387 */ /* 0x000fe80000100800 */
[----:B------:R-:W-:Y:S01]  /*3ca80*/  STL [R1+0x3a8], R17 ;  /* 0x0003a81101007387 */ /* 0x000fe20000100800 */
[----:B------:R-:W-:-:S03]  /*3ca90*/  SHF.R.S32.HI R15, RZ, 0x1f, R3 ;  /* 0x0000001fff0f7819 */ /* 0x000fc60000011403 */
[----:B------:R-:W5:Y:S04]  /*3caa0*/  LDL R3, [R1+0x420] ;  /* 0x0004200001037983 */ /* 0x000f680000100800 */
[----:B------:R-:W-:Y:S04]  /*3cab0*/  STL [R1+0x3ac], R16 ;  /* 0x0003ac1001007387 */ /* 0x000fe80000100800 */
[----:B------:R0:W-:Y:S02]  /*3cac0*/  STL [R1+0x3b0], R15 ;  /* 0x0003b00f01007387 */ /* 0x0001e40000100800 */
[----:B0-----:R-:W-:-:S02]  /*3cad0*/  SHF.R.S32.HI R15, RZ, 0x1f, R2 ;  /* 0x0000001fff0f7819 */ /* 0x001fc40000011402 */
[----:B------:R-:W5:Y:S01]  /*3cae0*/  LDL R2, [R1+0x41c] ;  /* 0x00041c0001027983 */ /* 0x000f620000100800 */
[----:B------:R-:W-:-:S05]  /*3caf0*/  SHF.R.S32.HI R13, RZ, 0x1f, R13 ;  /* 0x0000001fff0d7819 */ /* 0x000fca000001140d */
[----:B------:R0:W-:Y:S04]  /*3cb00*/  STL [R1+0x3b4], R13 ;  /* 0x0003b40d01007387 */ /* 0x0001e80000100800 */
[----:B------:R-:W-:Y:S01]  /*3cb10*/  STL [R1+0x3b8], R15 ;  /* 0x0003b80f01007387 */ /* 0x000fe20000100800 */
[----:B------:R-:W-:Y:S02]  /*3cb20*/  SHF.R.S32.HI R14, RZ, 0x1f, R14 ;  /* 0x0000001fff0e7819 */ /* 0x000fe4000001140e */
[----:B0-----:R-:W-:Y:S02]  /*3cb30*/  SHF.R.S32.HI R13, RZ, 0x1f, R9 ;  /* 0x0000001fff0d7819 */ /* 0x001fe40000011409 */
[----:B------:R-:W5:Y:S04]  /*3cb40*/  LDL R9, [R1+0x418] ;  /* 0x0004180001097983 */ /* 0x000f680000100800 */
[----:B------:R0:W-:Y:S01]  /*3cb50*/  STL [R1+0x3bc], R13 ;  /* 0x0003bc0d01007387 */ /* 0x0001e20000100800 */
[----:B------:R-:W-:-:S03]  /*3cb60*/  SHF.R.S32.HI R11, RZ, 0x1f, R11 ;  /* 0x0000001fff0b7819 */ /* 0x000fc6000001140b */
[----:B------:R-:W-:Y:S01]  /*3cb70*/  STL [R1+0x3c0], R14 ;  /* 0x0003c00e01007387 */ /* 0x000fe20000100800 */
[----:B0-----:R-:W-:-:S03]  /*3cb80*/  SHF.R.S32.HI R13, RZ, 0x1f, R7 ;  /* 0x0000001fff0d7819 */ /* 0x001fc60000011407 */
[----:B------:R-:W5:Y:S04]  /*3cb90*/  LDL R7, [R1+0x414] ;  /* 0x0004140001077983 */ /* 0x000f680000100800 */
[----:B------:R0:W-:Y:S04]  /*3cba0*/  STL [R1+0x800], R11 ;  /* 0x0008000b01007387 */ /* 0x0001e80000100800 */
[----:B------:R-:W-:Y:S01]  /*3cbb0*/  STL [R1+0x80c], R13 ;  /* 0x00080c0d01007387 */ /* 0x000fe20000100800 */
[----:B------:R-:W-:Y:S02]  /*3cbc0*/  SHF.R.S32.HI R12, RZ, 0x1f, R12 ;  /* 0x0000001fff0c7819 */ /* 0x000fe4000001140c */
[----:B0-----:R-:W-:-:S02]  /*3cbd0*/  SHF.R.S32.HI R11, RZ, 0x1f, R6 ;  /* 0x0000001fff0b7819 */ /* 0x001fc40000011406 */
[----:B------:R-:W5:Y:S04]  /*3cbe0*/  LDL R6, [R1+0x410] ;  /* 0x0004100001067983 */ /* 0x000f680000100800 */
[----:B------:R0:W-:Y:S04]  /*3cbf0*/  STL [R1+0x818], R11 ;  /* 0x0008180b01007387 */ /* 0x0001e80000100800 */
[----:B------:R-:W-:Y:S04]  /*3cc00*/  STL [R1+0x820], R12 ;  /* 0x0008200c01007387 */ /* 0x000fe80000100800 */
[----:B------:R-:W5:Y:S01]  /*3cc10*/  LDL R21, [R1+0x40c] ;  /* 0x00040c0001157983 */ /* 0x000f620000100800 */
[----:B0-----:R-:W-:-:S05]  /*3cc20*/  SHF.R.S32.HI R11, RZ, 0x1f, R8 ;  /* 0x0000001fff0b7819 */ /* 0x001fca0000011408 */
[----:B------:R-:W-:Y:S04]  /*3cc30*/  STL [R1+0x82c], R11 ;  /* 0x00082c0b01007387 */ /* 0x000fe80000100800 */
[----:B------:R-:W5:Y:S01]  /*3cc40*/  LDL R20, [R1+0x408] ;  /* 0x0004080001147983 */ /* 0x000f620000100800 */
[----:B------:R-:W-:-:S05]  /*3cc50*/  SHF.R.S32.HI R8, RZ, 0x1f, R29 ;  /* 0x0000001fff087819 */ /* 0x000fca000001141d */
[----:B------:R0:W-:Y:S04]  /*3cc60*/  STL [R1+0x834], R8 ;  /* 0x0008340801007387 */ /* 0x0001e80000100800 */
[----:B------:R-:W5:Y:S04]  /*3cc70*/  LDL R29, [R1+0x400] ;  /* 0x00040000011d7983 */ /* 0x000f680000100800 */
[----:B0-----:R-:W5:Y:S01]  /*3cc80*/  LDL R8, [R1+0x404] ;  /* 0x0004040001087983 */ /* 0x001f620000100800 */
[----:B--2---:R-:W-:Y:S02]  /*3cc90*/  SHF.R.S32.HI R10, RZ, 0x1f, R10 ;  /* 0x0000001fff0a7819 */ /* 0x004fe4000001140a */
[----:B------:R-:W-:-:S02]  /*3cca0*/  SHF.R.S32.HI R11, RZ, 0x1f, R5 ;  /* 0x0000001fff0b7819 */ /* 0x000fc40000011405 */
[----:B------:R-:W2:Y:S04]  /*3ccb0*/  LDL R5, [R1+0x3fc] ;  /* 0x0003fc0001057983 */ /* 0x000ea80000100800 */
[----:B------:R3:W-:Y:S04]  /*3ccc0*/  STL [R1+0x840], R10 ;  /* 0x0008400a01007387 */ /* 0x0007e80000100800 */
[----:B------:R-:W-:Y:S01]  /*3ccd0*/  STL [R1+0x84c], R11 ;  /* 0x00084c0b01007387 */ /* 0x000fe20000100800 */
[----:B---3--:R-:W-:-:S03]  /*3cce0*/  SHF.R.S32.HI R10, RZ, 0x1f, R4 ;  /* 0x0000001fff0a7819 */ /* 0x008fc60000011404 */
[----:B------:R-:W3:Y:S04]  /*3ccf0*/  LDL R4, [R1+0x3f8] ;  /* 0x0003f80001047983 */ /* 0x000ee80000100800 */
[----:B------:R-:W-:Y:S04]  /*3cd00*/  STL [R1+0x858], R10 ;  /* 0x0008580a01007387 */ /* 0x000fe80000100800 */
[----:B------:R-:W3:Y:S04]  /*3cd10*/  LDL R19, [R1+0x3f4] ;  /* 0x0003f40001137983 */ /* 0x000ee80000100800 */
[----:B------:R-:W3:Y:S01]  /*3cd20*/  LDL R18, [R1+0x3f0] ;  /* 0x0003f00001127983 */ /* 0x000ee20000100800 */
[----:B----4-:R-:W-:-:S05]  /*3cd30*/  SHF.R.S32.HI R0, RZ, 0x1f, R0 ;  /* 0x0000001fff007819 */ /* 0x010fca0000011400 */
[----:B------:R0:W-:Y:S04]  /*3cd40*/  STL [R1+0x860], R0 ;  /* 0x0008600001007387 */ /* 0x0001e80000100800 */
[----:B------:R-:W4:Y:S04]  /*3cd50*/  LDL R17, [R1+0x3ec] ;  /* 0x0003ec0001117983 */ /* 0x000f280000100800 */
[----:B------:R-:W4:Y:S04]  /*3cd60*/  LDL R16, [R1+0x3e8] ;  /* 0x0003e80001107983 */ /* 0x000f280000100800 */
[----:B------:R-:W4:Y:S04]  /*3cd70*/  LDL R15, [R1+0x3e4] ;  /* 0x0003e400010f7983 */ /* 0x000f280000100800 */
[----:B------:R-:W4:Y:S04]  /*3cd80*/  LDL R13, [R1+0x3dc] ;  /* 0x0003dc00010d7983 */ /* 0x000f280000100800 */
[----:B0-----:R-:W4:Y:S01]  /*3cd90*/  LDL R0, [R1+0x3e0] ;  /* 0x0003e00001007983 */ /* 0x001f220000100800 */
[----:B-----5:R-:W-:-:S03]  /*3cda0*/  SHF.R.S32.HI R10, RZ, 0x1f, R3 ;  /* 0x0000001fff0a7819 */ /* 0x020fc60000011403 */
        /* <DEDUP_REMOVED lines=13> */
[----:B------:R-:W5:Y:S01]  /*3ce80*/  LDL R12, [R1+0x804] ;  /* 0x00080400010c7983 */ /* 0x000f620000100800 */
[----:B------:R-:W-:-:S03]  /*3ce90*/  SHF.R.S32.HI R6, RZ, 0x1f, R6 ;  /* 0x0000001fff067819 */ /* 0x000fc60000011406 */
[----:B0-----:R-:W5:Y:S04]  /*3cea0*/  LDL R10, [R1+0x808] ;  /* 0x00080800010a7983 */ /* 0x001f680000100800 */
[----:B------:R0:W-:Y:S01]  /*3ceb0*/  STL [R1+0x898], R6 ;  /* 0x0008980601007387 */ /* 0x0001e20000100800 */
[----:B------:R-:W-:-:S03]  /*3cec0*/  SHF.R.S32.HI R21, RZ, 0x1f, R21 ;  /* 0x0000001fff157819 */ /* 0x000fc60000011415 */
[----:B0-----:R-:W5:Y:S04]  /*3ced0*/  LDL R6, [R1+0x810] ;  /* 0x0008100001067983 */ /* 0x001f680000100800 */
[----:B------:R-:W-:Y:S01]  /*3cee0*/  STL [R1+0x8a4], R21 ;  /* 0x0008a41501007387 */ /* 0x000fe20000100800 */
[----:B------:R-:W-:-:S05]  /*3cef0*/  SHF.R.S32.HI R20, RZ, 0x1f, R20 ;  /* 0x0000001fff147819 */ /* 0x000fca0000011414 */
[----:B------:R0:W-:Y:S02]  /*3cf00*/  STL [R1+0x8ac], R20 ;  /* 0x0008ac1401007387 */ /* 0x0001e40000100800 */
[----:B0-----:R-:W-:Y:S02]  /*3cf10*/  SHF.R.S32.HI R20, RZ, 0x1f, R29 ;  /* 0x0000001fff147819 */ /* 0x001fe4000001141d */
[----:B------:R-:W-:Y:S02]  /*3cf20*/  SHF.R.S32.HI R21, RZ, 0x1f, R8 ;  /* 0x0000001fff157819 */ /* 0x000fe40000011408 */
[----:B------:R-:W5:Y:S04]  /*3cf30*/  LDL R8, [R1+0x814] ;  /* 0x0008140001087983 */ /* 0x000f680000100800 */
[----:B------:R-:W-:Y:S04]  /*3cf40*/  STL [R1+0x8b8], R21 ;  /* 0x0008b81501007387 */ /* 0x000fe80000100800 */
[----:B------:R-:W5:Y:S04]  /*3cf50*/  LDL R29, [R1+0x81c] ;  /* 0x00081c00011d7983 */ /* 0x000f680000100800 */
[----:B------:R2:W-:Y:S02]  /*3cf60*/  STL [R1+0x8c4], R20 ;  /* 0x0008c41401007387 */ /* 0x0005e40000100800 */
[----:B--2---:R-:W-:-:S02]  /*3cf70*/  SHF.R.S32.HI R20, RZ, 0x1f, R5 ;  /* 0x0000001fff147819 */ /* 0x004fc40000011405 */
[----:B------:R-:W2:Y:S04]  /*3cf80*/  LDL R5, [R1+0x824] ;  /* 0x0008240001057983 */ /* 0x000ea80000100800 */
[----:B------:R0:W-:Y:S01]  /*3cf90*/  STL [R1+0x8cc], R20 ;  /* 0x0008cc1401007387 */ /* 0x0001e20000100800 */
[----:B---3--:R-:W-:-:S03]  /*3cfa0*/  SHF.R.S32.HI R21, RZ, 0x1f, R4 ;  /* 0x0000001fff157819 */ /* 0x008fc60000011404 */
[----:B------:R-:W3:Y:S01]  /*3cfb0*/  LDL R4, [R1+0x828] ;  /* 0x0008280001047983 */ /* 0x000ee20000100800 */
[----:B0-----:R-:W-:Y:S02]  /*3cfc0*/  SHF.R.S32.HI R20, RZ, 0x1f, R19 ;  /* 0x0000001fff147819 */ /* 0x001fe40000011413 */
[----:B------:R-:W-:Y:S01]  /*3cfd0*/  SHF.R.S32.HI R19, RZ, 0x1f, R18 ;  /* 0x0000001fff137819 */ /* 0x000fe20000011412 */
[----:B------:R-:W-:Y:S04]  /*3cfe0*/  STL [R1+0x8d8], R21 ;  /* 0x0008d81501007387 */ /* 0x000fe80000100800 */
[----:B------:R-:W-:Y:S04]  /*3cff0*/  STL [R1+0x8e4], R20 ;  /* 0x0008e41401007387 */ /* 0x000fe80000100800 */
[----:B------:R-:W-:Y:S01]  /*3d000*/  STL [R1+0x8ec], R19 ;  /* 0x0008ec1301007387 */ /* 0x000fe20000100800 */
[----:B----4-:R-:W-:-:S02]  /*3d010*/  SHF.R.S32.HI R18, RZ, 0x1f, R17 ;  /* 0x0000001fff127819 */ /* 0x010fc40000011411 */
[----:B------:R-:W-:Y:S02]  /*3d020*/  SHF.R.S32.HI R17, RZ, 0x1f, R16 ;  /* 0x0000001fff117819 */ /* 0x000fe40000011410 */
[----:B------:R-:W-:Y:S01]  /*3d030*/  SHF.R.S32.HI R16, RZ, 0x1f, R15 ;  /* 0x0000001fff107819 */ /* 0x000fe2000001140f */
[----:B------:R-:W-:Y:S04]  /*3d040*/  STL [R1+0x8f8], R18 ;  /* 0x0008f81201007387 */ /* 0x000fe80000100800 */
[----:B------:R-:W-:Y:S01]  /*3d050*/  STL [R1+0x904], R17 ;  /* 0x0009041101007387 */ /* 0x000fe20000100800 */
[----:B------:R-:W-:-:S03]  /*3d060*/  SHF.R.S32.HI R15, RZ, 0x1f, R0 ;  /* 0x0000001fff0f7819 */ /* 0x000fc60000011400 */
[----:B------:R-:W4:Y:S04]  /*3d070*/  LDL R0, [R1+0x830] ;  /* 0x0008300001007983 */ /* 0x000f280000100800 */
[----:B------:R-:W-:Y:S04]  /*3d080*/  STL [R1+0x90c], R16 ;  /* 0x00090c1001007387 */ /* 0x000fe80000100800 */
[----:B------:R5:W-:Y:S01]  /*3d090*/  STL [R1+0x918], R15 ;  /* 0x0009180f01007387 */ /* 0x000be20000100800 */
[----:B------:R-:W-:Y:S02]  /*3d0a0*/  SHF.R.S32.HI R13, RZ, 0x1f, R13 ;  /* 0x0000001fff0d7819 */ /* 0x000fe4000001140d */
[----:B-----5:R-:W-:-:S02]  /*3d0b0*/  SHF.R.S32.HI R15, RZ, 0x1f, R3 ;  /* 0x0000001fff0f7819 */ /* 0x020fc40000011403 */
        /* <DEDUP_REMOVED lines=9> */
[----:B------:R-:W-:Y:S02]  /*3d150*/  SHF.R.S32.HI R11, RZ, 0x1f, R9 ;  /* 0x0000001fff0b7819 */ /* 0x000fe40000011409 */
[----:B------:R-:W5:Y:S04]  /*3d160*/  LDL R9, [R1+0x844] ;  /* 0x0008440001097983 */ /* 0x000f680000100800 */
[----:B------:R0:W-:Y:S04]  /*3d170*/  STL [R1+0x94c], R13 ;  /* 0x00094c0d01007387 */ /* 0x0001e80000100800 */
[----:B------:R1:W-:Y:S01]  /*3d180*/  STL [R1+0x958], R11 ;  /* 0x0009580b01007387 */ /* 0x0003e20000100800 */
[----:B0-----:R-:W-:-:S02]  /*3d190*/  SHF.R.S32.HI R13, RZ, 0x1f, R7 ;  /* 0x0000001fff0d7819 */ /* 0x001fc40000011407 */
[----:B-1----:R-:W-:Y:S01]  /*3d1a0*/  SHF.R.S32.HI R11, RZ, 0x1f, R12 ;  /* 0x0000001fff0b7819 */ /* 0x002fe2000001140c */
[----:B------:R-:W5:Y:S01]  /*3d1b0*/  LDL R7, [R1+0x848] ;  /* 0x0008480001077983 */ /* 0x000f620000100800 */
[----:B------:R-:W-:-:S03]  /*3d1c0*/  SHF.R.S32.HI R10, RZ, 0x1f, R10 ;  /* 0x0000001fff0a7819 */ /* 0x000fc6000001140a */
[----:B------:R-:W-:Y:S04]  /*3d1d0*/  STL [R1+0x964], R13 ;  /* 0x0009640d01007387 */ /* 0x000fe80000100800 */
        /* <DEDUP_REMOVED lines=8> */
[----:B------:R-:W-:Y:S02]  /*3d260*/  SHF.R.S32.HI R8, RZ, 0x1f, R8 ;  /* 0x0000001fff087819 */ /* 0x000fe40000011408 */
[----:B------:R-:W-:-:S02]  /*3d270*/  SHF.R.S32.HI R11, RZ, 0x1f, R29 ;  /* 0x0000001fff0b7819 */ /* 0x000fc4000001141d */
[----:B------:R-:W5:Y:S04]  /*3d280*/  LDL R29, [R1+0x868] ;  /* 0x00086800011d7983 */ /* 0x000f680000100800 */
[----:B------:R2:W-:Y:S04]  /*3d290*/  STL [R1+0x990], R8 ;  /* 0x0009900801007387 */ /* 0x0005e80000100800 */
[----:B------:R-:W-:Y:S01]  /*3d2a0*/  STL [R1+0x99c], R11 ;  /* 0x00099c0b01007387 */ /* 0x000fe20000100800 */
[----:B--2---:R-:W-:-:S03]  /*3d2b0*/  SHF.R.S32.HI R8, RZ, 0x1f, R5 ;  /* 0x0000001fff087819 */ /* 0x004fc60000011405 */
[----:B------:R-:W2:Y:S04]  /*3d2c0*/  LDL R5, [R1+0x870] ;  /* 0x0008700001057983 */ /* 0x000ea80000100800 */
[----:B------:R-:W-:Y:S04]  /*3d2d0*/  STL [R1+0x9a4], R8 ;  /* 0x0009a40801007387 */ /* 0x000fe80000100800 */
[----:B------:R-:W2:Y:S04]  /*3d2e0*/  LDL R19, [R1+0x874] ;  /* 0x0008740001137983 */ /* 0x000ea80000100800 */
[----:B------:R-:W2:Y:S01]  /*3d2f0*/  LDL R18, [R1+0x87c] ;  /* 0x00087c0001127983 */ /* 0x000ea20000100800 */
[----:B---3--:R-:W-:-:S05]  /*3d300*/  SHF.R.S32.HI R4, RZ, 0x1f, R4 ;  /* 0x0000001fff047819 */ /* 0x008fca0000011404 */
[----:B------:R0:W-:Y:S04]  /*3d310*/  STL [R1+0x9b0], R4 ;  /* 0x0009b00401007387 */ /* 0x0001e80000100800 */
[----:B------:R-:W3:Y:S04]  /*3d320*/  LDL R17, [R1+0x880] ;  /* 0x0008800001117983 */ /* 0x000ee80000100800 */
[----:B------:R-:W3:Y:S04]  /*3d330*/  LDL R16, [R1+0x888] ;  /* 0x0008880001107983 */ /* 0x000ee80000100800 */
[----:B------:R-:W3:Y:S04]  /*3d340*/  LDL R15, [R1+0x890] ;  /* 0x00089000010f7983 */ /* 0x000ee80000100800 */
[----:B------:R-:W3:Y:S04]  /*3d350*/  LDL R13, [R1+0x89c] ;  /* 0x00089c00010d7983 */ /* 0x000ee80000100800 */
[----:B0-----:R-:W3:Y:S01]  /*3d360*/  LDL R4, [R1+0x894] ;  /* 0x0008940001047983 */ /* 0x001ee20000100800 */
[----:B----4-:R-:W-:-:S03]  /*3d370*/  SHF.R.S32.HI R8, RZ, 0x1f, R0 ;  /* 0x0000001fff087819 */ /* 0x010fc60000011400 */
[----:B------:R-:W4:Y:S04]  /*3d380*/  LDL R0, [R1+0x8a0] ;  /* 0x0008a00001007983 */ /* 0x000f280000100800 */
[----:B------:R5:W-:Y:S02]  /*3d390*/  STL [R1+0x9bc], R8 ;  /* 0x0009bc0801007387 */ /* 0x000be40000100800 */
[----:B-----5:R-:W-:Y:S02]  /*3d3a0*/  SHF.R.S32.HI R8, RZ, 0x1f, R3 ;  /* 0x0000001fff087819 */ /* 0x020fe40000011403 */
        /* <DEDUP_REMOVED lines=14> */
[----:B------:R-:W-:Y:S02]  /*3d490*/  SHF.R.S32.HI R21, RZ, 0x1f, R21 ;  /* 0x0000001fff157819 */ /* 0x000fe40000011415 */
[----:B------:R-:W-:Y:S01]  /*3d4a0*/  SHF.R.S32.HI R20, RZ, 0x1f, R20 ;  /* 0x0000001fff147819 */ /* 0x000fe20000011414 */
[----:B0-----:R-:W5:Y:S04]  /*3d4b0*/  LDL R7, [R1+0x8d4] ;  /* 0x0008d40001077983 */ /* 0x001f680000100800 */
[----:B------:R0:W-:Y:S04]  /*3d4c0*/  STL [R1+0x9f0], R21 ;  /* 0x0009f01501007387 */ /* 0x0001e80000100800 */
[----:B------:R1:W-:Y:S01]  /*3d4d0*/  STL [R1+0x9fc], R20 ;  /* 0x0009fc1401007387 */ /* 0x0003e20000100800 */
[----:B0-----:R-:W-:-:S02]  /*3d4e0*/  SHF.R.S32.HI R21, RZ, 0x1f, R10 ;  /* 0x0000001fff157819 */ /* 0x001fc4000001140a */
[----:B-1----:R-:W-:Y:S01]  /*3d4f0*/  SHF.R.S32.HI R20, RZ, 0x1f, R6 ;  /* 0x0000001fff147819 */ /* 0x002fe20000011406 */
[----:B------:R-:W5:Y:S04]  /*3d500*/  LDL R10, [R1+0x8dc] ;  /* 0x0008dc00010a7983 */ /* 0x000f680000100800 */
[----:B------:R-:W-:Y:S04]  /*3d510*/  STL [R1+0xa04], R21 ;  /* 0x000a041501007387 */ /* 0x000fe80000100800 */
[----:B------:R-:W5:Y:S04]  /*3d520*/  LDL R6, [R1+0x8e0] ;  /* 0x0008e00001067983 */ /* 0x000f680000100800 */
[----:B------:R0:W-:Y:S02]  /*3d530*/  STL [R1+0xa10], R20 ;  /* 0x000a101401007387 */ /* 0x0001e40000100800 */
[----:B0-----:R-:W-:-:S02]  /*3d540*/  SHF.R.S32.HI R20, RZ, 0x1f, R29 ;  /* 0x0000001fff147819 */ /* 0x001fc4000001141d */
[----:B------:R-:W5:Y:S04]  /*3d550*/  LDL R29, [R1+0x8e8] ;  /* 0x0008e800011d7983 */ /* 0x000f680000100800 */
[----:B------:R0:W-:Y:S01]  /*3d560*/  STL [R1+0xa1c], R20 ;  /* 0x000a1c1401007387 */ /* 0x0001e20000100800 */
[----:B--2---:R-:W-:-:S03]  /*3d570*/  SHF.R.S32.HI R21, RZ, 0x1f, R5 ;  /* 0x0000001fff157819 */ /* 0x004fc60000011405 */
[----:B------:R-:W2:Y:S01]  /*3d580*/  LDL R5, [R1+0x8f0] ;  /* 0x0008f00001057983 */ /* 0x000ea20000100800 */
[----:B0-----:R-:W-:Y:S02]  /*3d590*/  SHF.R.S32.HI R20, RZ, 0x1f, R19 ;  /* 0x0000001fff147819 */ /* 0x001fe40000011413 */
[----:B------:R-:W-:Y:S01]  /*3d5a0*/  SHF.R.S32.HI R19, RZ, 0x1f, R18 ;  /* 0x0000001fff137819 */ /* 0x000fe20000011412 */
[----:B------:R-:W-:Y:S04]  /*3d5b0*/  STL [R1+0xa24], R21 ;  /* 0x000a241501007387 */ /* 0x000fe80000100800 */
[----:B------:R-:W-:Y:S04]  /*3d5c0*/  STL [R1+0xa30], R20 ;  /* 0x000a301401007387 */ /* 0x000fe80000100800 */
[----:B------:R-:W-:Y:S01]  /*3d5d0*/  STL [R1+0xa3c], R19 ;  /* 0x000a3c1301007387 */ /* 0x000fe20000100800 */
[----:B---3--:R-:W-:-:S02]  /*3d5e0*/  SHF.R.S32.HI R18, RZ, 0x1f, R17 ;  /* 0x0000001fff127819 */ /* 0x008fc40000011411 */
[----:B------:R-:W-:Y:S02]  /*3d5f0*/  SHF.R.S32.HI R17, RZ, 0x1f, R16 ;  /* 0x0000001fff117819 */ /* 0x000fe40000011410 */
[----:B------:R-:W-:Y:S01]  /*3d600*/  SHF.R.S32.HI R16, RZ, 0x1f, R15 ;  /* 0x0000001fff107819 */ /* 0x000fe2000001140f */
[----:B------:R-:W-:Y:S04]  /*3d610*/  STL [R1+0xa48], R18 ;  /* 0x000a481201007387 */ /* 0x000fe80000100800 */
[----:B------:R-:W-:Y:S01]  /*3d620*/  STL [R1+0xa50], R17 ;  /* 0x000a501101007387 */ /* 0x000fe20000100800 */
[----:B------:R-:W-:-:S03]  /*3d630*/  SHF.R.S32.HI R15, RZ, 0x1f, R4 ;  /* 0x0000001fff0f7819 */ /* 0x000fc60000011404 */
[----:B------:R-:W3:Y:S04]  /*3d640*/  LDL R4, [R1+0x8f4] ;  /* 0x0008f40001047983 */ /* 0x000ee80000100800 */
[----:B------:R-:W-:Y:S04]  /*3d650*/  STL [R1+0xa5c], R16 ;  /* 0x000a5c1001007387 */ /* 0x000fe80000100800 */
[----:B------:R4:W-:Y:S01]  /*3d660*/  STL [R1+0xa68], R15 ;  /* 0x000a680f01007387 */ /* 0x0009e20000100800 */
[----:B------:R-:W-:Y:S02]  /*3d670*/  SHF.R.S32.HI R13, RZ, 0x1f, R13 ;  /* 0x0000001fff0d7819 */ /* 0x000fe4000001140d */
[----:B----4-:R-:W-:-:S02]  /*3d680*/  SHF.R.S32.HI R15, RZ, 0x1f, R0 ;  /* 0x0000001fff0f7819 */ /* 0x010fc40000011400 */
[----:B------:R-:W4:Y:S04]  /*3d690*/  LDL R0, [R1+0x8fc] ;  /* 0x0008fc0001007983 */ /* 0x000f280000100800 */
[----:B------:R5:W-:Y:S04]  /*3d6a0*/  STL [R1+0xa70], R13 ;  /* 0x000a700d01007387 */ /* 0x000be80000100800 */
[----:B------:R-:W-:Y:S01]  /*3d6b0*/  STL [R1+0xa7c], R15 ;  /* 0x000a7c0f01007387 */ /* 0x000fe20000100800 */
[----:B-----5:R-:W-:-:S03]  /*3d6c0*/  SHF.R.S32.HI R13, RZ, 0x1f, R3 ;  /* 0x0000001fff0d7819 */ /* 0x020fc60000011403 */
        /* <DEDUP_REMOVED lines=11> */
[----:B------:R-:W5:Y:S04]  /*3d780*/  LDL R9, [R1+0x910] ;  /* 0x0009100001097983 */ /* 0x000f680000100800 */
[----:B------:R-:W-:Y:S04]  /*3d790*/  STL [R1+0xab4], R13 ;  /* 0x000ab40d01007387 */ /* 0x000fe80000100800 */
[----:B------:R-:W-:Y:S04]  /*3d7a0*/  STL [R1+0xabc], R11 ;  /* 0x000abc0b01007387 */ /* 0x000fe80000100800 */
[----:B------:R-:W5:Y:S01]  /*3d7b0*/  LDL R21, [R1+0x914] ;  /* 0x0009140001157983 */ /* 0x000f620000100800 */
[----:B------:R-:W-:-:S05]  /*3d7c0*/  SHF.R.S32.HI R8, RZ, 0x1f, R8 ;  /* 0x0000001fff087819 */ /* 0x000fca0000011408 */
        /* <DEDUP_REMOVED lines=11> */
[----:B0-----:R-:W-:-:S03]  /*3d880*/  SHF.R.S32.HI R10, RZ, 0x1f, R29 ;  /* 0x0000001fff0a7819 */ /* 0x001fc6000001141d */
[----:B------:R-:W5:Y:S04]  /*3d890*/  LDL R29, [R1+0x934] ;  /* 0x00093400011d7983 */ /* 0x000f680000100800 */
[----:B------:R-:W-:Y:S04]  /*3d8a0*/  STL [R1+0xaf4], R10 ;  /* 0x000af40a01007387 */ /* 0x000fe80000100800 */
[----:B------:R-:W5:Y:S04]  /*3d8b0*/  LDL R19, [R1+0x93c] ;  /* 0x00093c0001137983 */ /* 0x000f680000100800 */
[----:B------:R-:W5:Y:S01]  /*3d8c0*/  LDL R18, [R1+0x940] ;  /* 0x0009400001127983 */ /* 0x000f620000100800 */
[----:B--2---:R-:W-:-:S05]  /*3d8d0*/  SHF.R.S32.HI R5, RZ, 0x1f, R5 ;  /* 0x0000001fff057819 */ /* 0x004fca0000011405 */
[----:B------:R0:W-:Y:S04]  /*3d8e0*/  STL [R1+0xafc], R5 ;  /* 0x000afc0501007387 */ /* 0x0001e80000100800 */
[----:B------:R-:W2:Y:S04]  /*3d8f0*/  LDL R17, [R1+0x948] ;  /* 0x0009480001117983 */ /* 0x000ea80000100800 */
[----:B------:R-:W2:Y:S04]  /*3d900*/  LDL R16, [R1+0x950] ;  /* 0x0009500001107983 */ /* 0x000ea80000100800 */
[----:B------:R-:W2:Y:S04]  /*3d910*/  LDL R15, [R1+0x954] ;  /* 0x00095400010f7983 */ /* 0x000ea80000100800 */
[----:B------:R-:W2:Y:S04]  /*3d920*/  LDL R13, [R1+0x960] ;  /* 0x00096000010d7983 */ /* 0x000ea80000100800 */
[----:B0-----:R-:W2:Y:S01]  /*3d930*/  LDL R5, [R1+0x95c] ;  /* 0x00095c0001057983 */ /* 0x001ea20000100800 */
[----:B---3--:R-:W-:-:S03]  /*3d940*/  SHF.R.S32.HI R10, RZ, 0x1f, R4 ;  /* 0x0000001fff0a7819 */ /* 0x008fc60000011404 */
[----:B------:R-:W3:Y:S04]  /*3d950*/  LDL R4, [R1+0x968] ;  /* 0x0009680001047983 */ /* 0x000ee80000100800 */
[----:B------:R4:W-:Y:S02]  /*3d960*/  STL [R1+0xb08], R10 ;  /* 0x000b080a01007387 */ /* 0x0009e40000100800 */
[----:B----4-:R-:W-:Y:S02]  /*3d970*/  SHF.R.S32.HI R10, RZ, 0x1f, R0 ;  /* 0x0000001fff0a7819 */ /* 0x010fe40000011400 */
[----:B------:R-:W4:Y:S04]  /*3d980*/  LDL R0, [R1+0x96c] ;  /* 0x00096c0001007983 */ /* 0x000f280000100800 */
[----:B------:R-:W-:Y:S04]  /*3d990*/  STL [R1+0xb14], R10 ;  /* 0x000b140a01007387 */ /* 0x000fe80000100800 */
[----:B------:R-:W4:Y:S04]  /*3d9a0*/  LDL R14, [R1+0x974] ;  /* 0x00097400010e7983 */ /* 0x000f280000100800 */
[----:B------:R-:W4:Y:S01]  /*3d9b0*/  LDL R11, [R1+0x97c] ;  /* 0x00097c00010b7983 */ /* 0x000f220000100800 */
[----:B-----5:R-:W-:-:S05]  /*3d9c0*/  SHF.R.S32.HI R3, RZ, 0x1f, R3 ;  /* 0x0000001fff037819 */ /* 0x020fca0000011403 */
[----:B------:R0:W-:Y:S04]  /*3d9d0*/  STL [R1+0xb1c], R3 ;  /* 0x000b1c0301007387 */ /* 0x0001e80000100800 */
[----:B0-----:R-:W5:Y:S01]  /*3d9e0*/  LDL R3, [R1+0x980] ;  /* 0x0009800001037983 */ /* 0x001f620000100800 */
[----:B------:R-:W-:-:S03]  /*3d9f0*/  SHF.R.S32.HI R10, RZ, 0x1f, R2 ;  /* 0x0000001fff0a7819 */ /* 0x000fc60000011402 */
[----:B------:R-:W5:Y:S04]  /*3da00*/  LDL R2, [R1+0x988] ;  /* 0x0009880001027983 */ /* 0x000f680000100800 */
[----:B------:R0:W-:Y:S04]  /*3da10*/  STL [R1+0xb28], R10 ;  /* 0x000b280a01007387 */ /* 0x0001e80000100800 */
[----:B------:R-:W5:Y:S04]  /*3da20*/  LDL R12, [R1+0x98c] ;  /* 0x00098c00010c7983 */ /* 0x000f680000100800 */
[----:B0-----:R-:W5:Y:S01]  /*3da30*/  LDL R10, [R1+0x994] ;  /* 0x00099400010a7983 */ /* 0x001f620000100800 */
[----:B------:R-:W-:-:S02]  /*3da40*/  SHF.R.S32.HI R9, RZ, 0x1f, R9 ;  /* 0x0000001fff097819 */ /* 0x000fc40000011409 */
[----:B------:R-:W-:-:S03]  /*3da50*/  SHF.R.S32.HI R21, RZ, 0x1f, R21 ;  /* 0x0000001fff157819 */ /* 0x000fc60000011415 */
[----:B------:R0:W-:Y:S01]  /*3da60*/  STL [R1+0xb34], R9 ;  /* 0x000b340901007387 */ /* 0x0001e20000100800 */
[----:B------:R-:W-:-:S03]  /*3da70*/  SHF.R.S32.HI R20, RZ, 0x1f, R20 ;  /* 0x0000001fff147819 */ /* 0x000fc60000011414 */
[----:B0-----:R-:W5:Y:S04]  /*3da80*/  LDL R9, [R1+0x998] ;  /* 0x0009980001097983 */ /* 0x001f680000100800 */
        /* <DEDUP_REMOVED lines=12> */
[----:B------:R-:W5:Y:S01]  /*3db50*/  LDL R29, [R1+0x9b4] ;  /* 0x0009b400011d7983 */ /* 0x000f620000100800 */
[----:B0-----:R-:W-:Y:S02]  /*3db60*/  SHF.R.S32.HI R20, RZ, 0x1f, R19 ;  /* 0x0000001fff147819 */ /* 0x001fe40000011413 */
[----:B------:R-:W-:Y:S01]  /*3db70*/  SHF.R.S32.HI R19, RZ, 0x1f, R18 ;  /* 0x0000001fff137819 */ /* 0x000fe20000011412 */
[----:B------:R-:W-:Y:S04]  /*3db80*/  STL [R1+0xb74], R21 ;  /* 0x000b741501007387 */ /* 0x000fe80000100800 */
[----:B------:R-:W-:Y:S04]  /*3db90*/  STL [R1+0xb80], R20 ;  /* 0x000b801401007387 */ /* 0x000fe80000100800 */
[----:B------:R-:W-:Y:S01]  /*3dba0*/  STL [R1+0xb88], R19 ;  /* 0x000b881301007387 */ /* 0x000fe20000100800 */
[----:B--2---:R-:W-:-:S02]  /*3dbb0*/  SHF.R.S32.HI R18, RZ, 0x1f, R17 ;  /* 0x0000001fff127819 */ /* 0x004fc40000011411 */
[----:B------:R-:W-:Y:S02]  /*3dbc0*/  SHF.R.S32.HI R17, RZ, 0x1f, R16 ;  /* 0x0000001fff117819 */ /* 0x000fe40000011410 */
[----:B------:R-:W-:Y:S01]  /*3dbd0*/  SHF.R.S32.HI R16, RZ, 0x1f, R15 ;  /* 0x0000001fff107819 */ /* 0x000fe2000001140f */
[----:B------:R-:W-:Y:S04]  /*3dbe0*/  STL [R1+0xb94], R18 ;  /* 0x000b941201007387 */ /* 0x000fe80000100800 */
[----:B------:R-:W-:Y:S01]  /*3dbf0*/  STL [R1+0xba0], R17 ;  /* 0x000ba01101007387 */ /* 0x000fe20000100800 */
[----:B------:R-:W-:-:S03]  /*3dc00*/  SHF.R.S32.HI R15, RZ, 0x1f, R5 ;  /* 0x0000001fff0f7819 */ /* 0x000fc60000011405 */
[----:B------:R-:W2:Y:S04]  /*3dc10*/  LDL R5, [R1+0x9b8] ;  /* 0x0009b80001057983 */ /* 0x000ea80000100800 */
[----:B------:R-:W-:Y:S01]  /*3dc20*/  STL [R1+0xba8], R16 ;  /* 0x000ba81001007387 */ /* 0x000fe20000100800 */
[----:B------:R-:W-:-:S03]  /*3dc30*/  SHF.R.S32.HI R13, RZ, 0x1f, R13 ;  /* 0x0000001fff0d7819 */ /* 0x000fc6000001140d */
[----:B------:R3:W-:Y:S02]  /*3dc40*/  STL [R1+0xbb4], R15 ;  /* 0x000bb40f01007387 */ /* 0x0007e40000100800 */
[----:B---3--:R-:W-:Y:S02]  /*3dc50*/  SHF.R.S32.HI R15, RZ, 0x1f, R4 ;  /* 0x0000001fff0f7819 */ /* 0x008fe40000011404 */
[----:B------:R-:W3:Y:S04]  /*3dc60*/  LDL R4, [R1+0x9c0] ;  /* 0x0009c00001047983 */ /* 0x000ee80000100800 */
[----:B------:R4:W-:Y:S04]  /*3dc70*/  STL [R1+0xbc0], R13 ;  /* 0x000bc00d01007387 */ /* 0x0009e80000100800 */
[----:B------:R-:W-:Y:S01]  /*3dc80*/  STL [R1+0xbcc], R15 ;  /* 0x000bcc0f01007387 */ /* 0x000fe20000100800 */
[----:B----4-:R-:W-:-:S03]  /*3dc90*/  SHF.R.S32.HI R13, RZ, 0x1f, R0 ;  /* 0x0000001fff0d7819 */ /* 0x010fc60000011400 */
[----:B------:R-:W4:Y:S01]  /*3dca0*/  LDL R0, [R1+0x9c8] ;  /* 0x0009c80001007983 */ /* 0x000f220000100800 */
[----:B------:R-:W-:-:S03]  /*3dcb0*/  SHF.R.S32.HI R14, RZ, 0x1f, R14 ;  /* 0x0000001fff0e7819 */ /* 0x000fc6000001140e */
[----:B------:R0:W-:Y:S04]  /*3dcc0*/  STL [R1+0xbd4], R13 ;  /* 0x000bd40d01007387 */ /* 0x0001e80000100800 */
[----:B------:R-:W-:Y:S01]  /*3dcd0*/  STL [R1+0xbe0], R14 ;  /* 0x000be00e01007387 */ /* 0x000fe20000100800 */
[----:B0-----:R-:W-:Y:S02]  /*3dce0*/  SHF.R.S32.HI R13, RZ, 0x1f, R11 ;  /* 0x0000001fff0d7819 */ /* 0x001fe4000001140b */
[----:B-----5:R-:W-:Y:S02]  /*3dcf0*/  SHF.R.S32.HI R11, RZ, 0x1f, R3 ;  /* 0x0000001fff0b7819 */ /* 0x020fe40000011403 */
        /* <DEDUP_REMOVED lines=33> */
[----:B--2---:R-:W-:-:S03]  /*3df10*/  SHF.R.S32.HI R8, RZ, 0x1f, R5 ;  /* 0x0000001fff087819 */ /* 0x004fc60000011405 */
[----:B------:R-:W2:Y:S04]  /*3df20*/  LDL R5, [R1+0xa2c] ;  /* 0x000a2c0001057983 */ /* 0x000ea80000100800 */
[----:B------:R3:W-:Y:S02]  /*3df30*/  STL [R1+0xc54], R8 ;  /* 0x000c540801007387 */ /* 0x0007e40000100800 */
[----:B---3--:R-:W-:Y:S02]  /*3df40*/  SHF.R.S32.HI R8, RZ, 0x1f, R4 ;  /* 0x0000001fff087819 */ /* 0x008fe40000011404 */
[----:B------:R-:W3:Y:S04]  /*3df50*/  LDL R4, [R1+0xa34] ;  /* 0x000a340001047983 */ /* 0x000ee80000100800 */
[----:B------:R-:W-:Y:S04]  /*3df60*/  STL [R1+0xc60], R8 ;  /* 0x000c600801007387 */ /* 0x000fe80000100800 */
[----:B------:R-:W3:Y:S04]  /*3df70*/  LDL R14, [R1+0xa38] ;  /* 0x000a3800010e7983 */ /* 0x000ee80000100800 */
[----:B------:R-:W3:Y:S01]  /*3df80*/  LDL R11, [R1+0xa40] ;  /* 0x000a4000010b7983 */ /* 0x000ee20000100800 */
[----:B----4-:R-:W-:-:S05]  /*3df90*/  SHF.R.S32.HI R0, RZ, 0x1f, R0 ;  /* 0x0000001fff007819 */ /* 0x010fca0000011400 */
[----:B------:R0:W-:Y:S04]  /*3dfa0*/  STL [R1+0xc6c], R0 ;  /* 0x000c6c0001007387 */ /* 0x0001e80000100800 */
[----:B0-----:R-:W4:Y:S01]  /*3dfb0*/  LDL R0, [R1+0xa44] ;  /* 0x000a440001007983 */ /* 0x001f220000100800 */
[----:B-----5:R-:W-:-:S03]  /*3dfc0*/  SHF.R.S32.HI R8, RZ, 0x1f, R3 ;  /* 0x0000001fff087819 */ /* 0x020fc60000011403 */
[----:B------:R-:W5:Y:S04]  /*3dfd0*/  LDL R3, [R1+0xa4c] ;  /* 0x000a4c0001037983 */ /* 0x000f680000100800 */
[----:B------:R0:W-:Y:S04]  /*3dfe0*/  STL [R1+0xc78], R8 ;  /* 0x000c780801007387 */ /* 0x0001e80000100800 */
[----:B------:R-:W5:Y:S01]  /*3dff0*/  LDL R12, [R1+0xa54] ;  /* 0x000a5400010c7983 */ /* 0x000f620000100800 */
[----:B------:R-:W-:-:S03]  /*3e000*/  SHF.R.S32.HI R2, RZ, 0x1f, R2 ;  /* 0x0000001fff027819 */ /* 0x000fc60000011402 */
[----:B0-----:R-:W5:Y:S04]  /*3e010*/  LDL R8, [R1+0xa58] ;  /* 0x000a580001087983 */ /* 0x001f680000100800 */
[----:B------:R0:W-:Y:S04]  /*3e020*/  STL [R1+0xc80], R2 ;  /* 0x000c800201007387 */ /* 0x0001e80000100800 */
[----:B0-----:R-:W5:Y:S01]  /*3e030*/  LDL R2, [R1+0xa60] ;  /* 0x000a600001027983 */ /* 0x001f620000100800 */
[----:B------:R-:W-:Y:S02]  /*3e040*/  SHF.R.S32.HI R21, RZ, 0x1f, R21 ;  /* 0x0000001fff157819 */ /* 0x000fe40000011415 */
        /* <DEDUP_REMOVED lines=19> */
[----:B------:R-:W-:-:S02]  /*3e180*/  SHF.R.S32.HI R18, RZ, 0x1f, R17 ;  /* 0x0000001fff127819 */ /* 0x000fc40000011411 */
[----:B------:R-:W-:Y:S02]  /*3e190*/  SHF.R.S32.HI R17, RZ, 0x1f, R16 ;  /* 0x0000001fff117819 */ /* 0x000fe40000011410 */
[----:B------:R-:W-:Y:S02]  /*3e1a0*/  SHF.R.S32.HI R16, RZ, 0x1f, R15 ;  /* 0x0000001fff107819 */ /* 0x000fe4000001140f */
[----:B------:R-:W-:Y:S01]  /*3e1b0*/  SHF.R.S32.HI R15, RZ, 0x1f, R29 ;  /* 0x0000001fff0f7819 */ /* 0x000fe2000001141d */
[----:B------:R-:W-:Y:S04]  /*3e1c0*/  STL [R1+0xce4], R18 ;  /* 0x000ce41201007387 */ /* 0x000fe80000100800 */
[----:B------:R-:W-:Y:S04]  /*3e1d0*/  STL [R1+0xcec], R17 ;  /* 0x000cec1101007387 */ /* 0x000fe80000100800 */
[----:B------:R-:W5:Y:S04]  /*3e1e0*/  LDL R29, [R1+0xa80] ;  /* 0x000a8000011d7983 */ /* 0x000f680000100800 */
[----:B------:R-:W-:Y:S01]  /*3e1f0*/  STL [R1+0xcf8], R16 ;  /* 0x000cf81001007387 */ /* 0x000fe20000100800 */
[----:B------:R-:W-:-:S03]  /*3e200*/  SHF.R.S32.HI R13, RZ, 0x1f, R13 ;  /* 0x0000001fff0d7819 */ /* 0x000fc6000001140d */
[----:B------:R2:W-:Y:S02]  /*3e210*/  STL [R1+0xd04], R15 ;  /* 0x000d040f01007387 */ /* 0x0005e40000100800 */
[----:B--2---:R-:W-:Y:S02]  /*3e220*/  SHF.R.S32.HI R15, RZ, 0x1f, R5 ;  /* 0x0000001fff0f7819 */ /* 0x004fe40000011405 */
[----:B------:R-:W2:Y:S04]  /*3e230*/  LDL R5, [R1+0xa84] ;  /* 0x000a840001057983 */ /* 0x000ea80000100800 */
[----:B------:R3:W-:Y:S04]  /*3e240*/  STL [R1+0xd0c], R13 ;  /* 0x000d0c0d01007387 */ /* 0x0007e80000100800 */
[----:B------:R-:W-:Y:S01]  /*3e250*/  STL [R1+0xd18], R15 ;  /* 0x000d180f01007387 */ /* 0x000fe20000100800 */
[----:B---3--:R-:W-:-:S03]  /*3e260*/  SHF.R.S32.HI R13, RZ, 0x1f, R4 ;  /* 0x0000001fff0d7819 */ /* 0x008fc60000011404 */
[----:B------:R-:W3:Y:S01]  /*3e270*/  LDL R4, [R1+0xa8c] ;  /* 0x000a8c0001047983 */ /* 0x000ee20000100800 */
[----:B------:R-:W-:-:S03]  /*3e280*/  SHF.R.S32.HI R14, RZ, 0x1f, R14 ;  /* 0x0000001fff0e7819 */ /* 0x000fc6000001140e */
[----:B------:R0:W-:Y:S04]  /*3e290*/  STL [R1+0xd24], R13 ;  /* 0x000d240d01007387 */ /* 0x0001e80000100800 */
[----:B------:R-:W-:Y:S01]  /*3e2a0*/  STL [R1+0xd2c], R14 ;  /* 0x000d2c0e01007387 */ /* 0x000fe20000100800 */
[----:B0-----:R-:W-:Y:S02]  /*3e2b0*/  SHF.R.S32.HI R13, RZ, 0x1f, R11 ;  /* 0x0000001fff0d7819 */ /* 0x001fe4000001140b */
[----:B----4-:R-:W-:Y:S02]  /*3e2c0*/  SHF.R.S32.HI R11, RZ, 0x1f, R0 ;  /* 0x0000001fff0b7819 */ /* 0x010fe40000011400 */
[----:B------:R-:W4:Y:S04]  /*3e2d0*/  LDL R0, [R1+0xa94] ;  /* 0x000a940001007983 */ /* 0x000f280000100800 */
[----:B------:R5:W-:Y:S04]  /*3e2e0*/  STL [R1+0xd38], R13 ;  /* 0x000d380d01007387 */ /* 0x000be80000100800 */
[----:B------:R0:W-:Y:S01]  /*3e2f0*/  STL [R1+0xd44], R11 ;  /* 0x000d440b01007387 */ /* 0x0001e20000100800 */
[----:B-----5:R-:W-:-:S03]  /*3e300*/  SHF.R.S32.HI R13, RZ, 0x1f, R3 ;  /* 0x0000001fff0d7819 */ /* 0x020fc60000011403 */
[----:B------:R-:W5:Y:S01]  /*3e310*/  LDL R3, [R1+0xa98] ;  /* 0x000a980001037983 */ /* 0x000f620000100800 */
[----:B0-----:R-:W-:-:S03]  /*3e320*/  SHF.R.S32.HI R11, RZ, 0x1f, R12 ;  /* 0x0000001fff0b7819 */ /* 0x001fc6000001140c */
        /* <DEDUP_REMOVED lines=20> */
[----:B------:R-:W-:-:S05]  /*3e470*/  SHF.R.S32.HI R6, RZ, 0x1f, R6 ;  /* 0x0000001fff067819 */ /* 0x000fca0000011406 */
        /* <DEDUP_REMOVED lines=47> */
[----:B------:R-:W-:Y:S01]  /*3e770*/  SHF.R.S32.HI R16, RZ, 0x1f, R15 ;  /* 0x0000001fff107819 */ /* 0x000fe2000001140f */
        /* <DEDUP_REMOVED lines=24> */
[----:B------:R-:W-:Y:S04]  /*3e900*/  STL [R1+0xe00], R13 ;  /* 0x000e000d01007387 */ /* 0x000fe80000100800 */
[----:B------:R-:W-:Y:S04]  /*3e910*/  STL [R1+0xe04], R11 ;  /* 0x000e040b01007387 */ /* 0x000fe80000100800 */
[----:B------:R-:W4:Y:S01]  /*3e920*/  LDL R21, [R1+0xb64] ;  /* 0x000b640001157983 */ /* 0x000f220000100800 */
[----:B-----5:R-:W-:-:S05]  /*3e930*/  SHF.R.S32.HI R10, RZ, 0x1f, R10 ;  /* 0x0000001fff0a7819 */ /* 0x020fca000001140a */
        /* <DEDUP_REMOVED lines=9> */
[----:B------:R-:W-:Y:S04]  /*3e9d0*/  STL [R1+0xe10], R11 ;  /* 0x000e100b01007387 */ /* 0x000fe80000100800 */
[----:B------:R0:W-:Y:S04]  /*3e9e0*/  STL [R1+0xe14], R8 ;  /* 0x000e140801007387 */ /* 0x0001e80000100800 */
[----:B0-----:R-:W5:Y:S01]  /*3e9f0*/  LDL R8, [R1+0xb84] ;  /* 0x000b840001087983 */ /* 0x001f620000100800 */
[----:B------:R-:W-:-:S05]  /*3ea00*/  SHF.R.S32.HI R9, RZ, 0x1f, R9 ;  /* 0x0000001fff097819 */ /* 0x000fca0000011409 */
[----:B------:R0:W-:Y:S04]  /*3ea10*/  STL [R1+0xe18], R9 ;  /* 0x000e180901007387 */ /* 0x0001e80000100800 */
[----:B------:R-:W5:Y:S04]  /*3ea20*/  LDL R19, [R1+0xb8c] ;  /* 0x000b8c0001137983 */ /* 0x000f680000100800 */
[----:B------:R-:W5:Y:S01]  /*3ea30*/  LDL R18, [R1+0xb90] ;  /* 0x000b900001127983 */ /* 0x000f620000100800 */
[----:B------:R-:W-:-:S05]  /*3ea40*/  SHF.R.S32.HI R7, RZ, 0x1f, R7 ;  /* 0x0000001fff077819 */ /* 0x000fca0000011407 */
[----:B------:R1:W-:Y:S04]  /*3ea50*/  STL [R1+0xe1c], R7 ;  /* 0x000e1c0701007387 */ /* 0x0003e80000100800 */
[----:B------:R-:W5:Y:S04]  /*3ea60*/  LDL R17, [R1+0xb98] ;  /* 0x000b980001117983 */ /* 0x000f680000100800 */
[----:B------:R-:W5:Y:S04]  /*3ea70*/  LDL R16, [R1+0xb9c] ;  /* 0x000b9c0001107983 */ /* 0x000f680000100800 */
[----:B------:R-:W5:Y:S04]  /*3ea80*/  LDL R15, [R1+0xba4] ;  /* 0x000ba400010f7983 */ /* 0x000f680000100800 */
[----:B0-----:R-:W5:Y:S04]  /*3ea90*/  LDL R9, [R1+0xbac] ;  /* 0x000bac0001097983 */ /* 0x001f680000100800 */
[----:B------:R-:W5:Y:S04]  /*3eaa0*/  LDL R13, [R1+0xbb0] ;  /* 0x000bb000010d7983 */ /* 0x000f680000100800 */
[----:B-1----:R-:W5:Y:S01]  /*3eab0*/  LDL R7, [R1+0xbb8] ;  /* 0x000bb80001077983 */ /* 0x002f620000100800 */
[----:B------:R-:W-:-:S05]  /*3eac0*/  SHF.R.S32.HI R6, RZ, 0x1f, R6 ;  /* 0x0000001fff067819 */ /* 0x000fca0000011406 */
[----:B------:R0:W-:Y:S04]  /*3ead0*/  STL [R1+0xe20], R6 ;  /* 0x000e200601007387 */ /* 0x0001e80000100800 */
[----:B0-----:R-:W5:Y:S01]  /*3eae0*/  LDL R6, [R1+0xbbc] ;  /* 0x000bbc0001067983 */ /* 0x001f620000100800 */
[----:B------:R-:W-:-:S05]  /*3eaf0*/  SHF.R.S32.HI R11, RZ, 0x1f, R29 ;  /* 0x0000001fff0b7819 */ /* 0x000fca000001141d */
[----:B------:R0:W-:Y:S04]  /*3eb00*/  STL [R1+0xe24], R11 ;  /* 0x000e240b01007387 */ /* 0x0001e80000100800 */
[----:B------:R-:W5:Y:S04]  /*3eb10*/  LDL R14, [R1+0xbc4] ;  /* 0x000bc400010e7983 */ /* 0x000f680000100800 */
[----:B0-----:R-:W5:Y:S01]  /*3eb20*/  LDL R11, [R1+0xbc8] ;  /* 0x000bc800010b7983 */ /* 0x001f620000100800 */
        /* <DEDUP_REMOVED lines=10> */
[----:B------:R-:W-:-:S03]  /*3ebd0*/  SHF.R.S32.HI R21, RZ, 0x1f, R21 ;  /* 0x0000001fff157819 */ /* 0x000fc60000011415 */
[----:B0-----:R-:W4:Y:S01]  /*3ebe0*/  LDL R0, [R1+0xbe8] ;  /* 0x000be80001007983 */ /* 0x001f220000100800 */
[----:B-----5:R-:W-:-:S03]  /*3ebf0*/  SHF.R.S32.HI R20, RZ, 0x1f, R20 ;  /* 0x0000001fff147819 */ /* 0x020fc60000011414 */
        /* <DEDUP_REMOVED lines=15> */
[----:B------:R-:W-:-:S03]  /*3ecf0*/  SHF.R.S32.HI R19, RZ, 0x1f, R18 ;  /* 0x0000001fff137819 */ /* 0x000fc60000011412 */
[----:B------:R-:W-:Y:S04]  /*3ed00*/  STL [R1+0xe4c], R20 ;  /* 0x000e4c1401007387 */ /* 0x000fe80000100800 */
[----:B------:R-:W-:Y:S01]  /*3ed10*/  STL [R1+0xe50], R19 ;  /* 0x000e501301007387 */ /* 0x000fe20000100800 */
[----:B------:R-:W-:Y:S02]  /*3ed20*/  SHF.R.S32.HI R18, RZ, 0x1f, R17 ;  /* 0x0000001fff127819 */ /* 0x000fe40000011411 */
[----:B------:R-:W-:Y:S02]  /*3ed30*/  SHF.R.S32.HI R17, RZ, 0x1f, R16 ;  /* 0x0000001fff117819 */ /* 0x000fe40000011410 */
[----:B------:R-:W-:Y:S02]  /*3ed40*/  SHF.R.S32.HI R16, RZ, 0x1f, R15 ;  /* 0x0000001fff107819 */ /* 0x000fe4000001140f */
[----:B------:R-:W-:Y:S01]  /*3ed50*/  SHF.R.S32.HI R15, RZ, 0x1f, R9 ;  /* 0x0000001fff0f7819 */ /* 0x000fe20000011409 */
[----:B------:R-:W-:Y:S04]  /*3ed60*/  STL [R1+0xe54], R18 ;  /* 0x000e541201007387 */ /* 0x000fe80000100800 */
[----:B------:R-:W-:Y:S04]  /*3ed70*/  STL [R1+0xe58], R17 ;  /* 0x000e581101007387 */ /* 0x000fe80000100800 */
[----:B------:R-:W5:Y:S01]  /*3ed80*/  LDL R9, [R1+0xc08] ;  /* 0x000c080001097983 */ /* 0x000f620000100800 */
[----:B------:R-:W-:-:S03]  /*3ed90*/  SHF.R.S32.HI R13, RZ, 0x1f, R13 ;  /* 0x0000001fff0d7819 */ /* 0x000fc6000001140d */
[----:B------:R-:W-:Y:S04]  /*3eda0*/  STL [R1+0xe5c], R16 ;  /* 0x000e5c1001007387 */ /* 0x000fe80000100800 */
[----:B------:R0:W-:Y:S02]  /*3edb0*/  STL [R1+0xe60], R15 ;  /* 0x000e600f01007387 */ /* 0x0001e40000100800 */
[----:B0-----:R-:W-:Y:S02]  /*3edc0*/  SHF.R.S32.HI R15, RZ, 0x1f, R7 ;  /* 0x0000001fff0f7819 */ /* 0x001fe40000011407 */
[----:B------:R-:W5:Y:S04]  /*3edd0*/  LDL R7, [R1+0xc10] ;  /* 0x000c100001077983 */ /* 0x000f680000100800 */
[----:B------:R0:W-:Y:S04]  /*3ede0*/  STL [R1+0xe64], R13 ;  /* 0x000e640d01007387 */ /* 0x0001e80000100800 */
[----:B------:R-:W-:Y:S01]  /*3edf0*/  STL [R1+0xe68], R15 ;  /* 0x000e680f01007387 */ /* 0x000fe20000100800 */
[----:B0-----:R-:W-:-:S03]  /*3ee00*/  SHF.R.S32.HI R13, RZ, 0x1f, R6 ;  /* 0x0000001fff0d7819 */ /* 0x001fc60000011406 */
[----:B------:R-:W5:Y:S04]  /*3ee10*/  LDL R6, [R1+0xc18] ;  /* 0x000c180001067983 */ /* 0x000f680000100800 */
[----:B------:R2:W-:Y:S01]  /*3ee20*/  STL [R1+0xe6c], R13 ;  /* 0x000e6c0d01007387 */ /* 0x0005e20000100800 */
[----:B------:R-:W-:-:S05]  /*3ee30*/  SHF.R.S32.HI R14, RZ, 0x1f, R14 ;  /* 0x0000001fff0e7819 */ /* 0x000fca000001140e */
[----:B------:R-:W-:Y:S01]  /*3ee40*/  STL [R1+0xe70], R14 ;  /* 0x000e700e01007387 */ /* 0x000fe20000100800 */
[----:B------:R-:W-:Y:S02]  /*3ee50*/  SHF.R.S32.HI R11, RZ, 0x1f, R11 ;  /* 0x0000001fff0b7819 */ /* 0x000fe4000001140b */
[----:B--2---:R-:W-:Y:S02]  /*3ee60*/  SHF.R.S32.HI R13, RZ, 0x1f, R5 ;  /* 0x0000001fff0d7819 */ /* 0x004fe40000011405 */
[----:B------:R-:W2:Y:S04]  /*3ee70*/  LDL R5, [R1+0xc1c] ;  /* 0x000c1c0001057983 */ /* 0x000ea80000100800 */
[----:B------:R3:W-:Y:S04]  /*3ee80*/  STL [R1+0xe74], R11 ;  /* 0x000e740b01007387 */ /* 0x0007e80000100800 */
[----:B------:R-:W-:Y:S01]  /*3ee90*/  STL [R1+0xe78], R13 ;  /* 0x000e780d01007387 */ /* 0x000fe20000100800 */
[----:B---3--:R-:W-:-:S03]  /*3eea0*/  SHF.R.S32.HI R11, RZ, 0x1f, R4 ;  /* 0x0000001fff0b7819 */ /* 0x008fc60000011404 */
[----:B------:R-:W3:Y:S04]  /*3eeb0*/  LDL R4, [R1+0xc24] ;  /* 0x000c240001047983 */ /* 0x000ee80000100800 */
[----:B------:R0:W-:Y:S01]  /*3eec0*/  STL [R1+0xe7c], R11 ;  /* 0x000e7c0b01007387 */ /* 0x0001e20000100800 */
[----:B----4-:R-:W-:Y:S02]  /*3eed0*/  SHF.R.S32.HI R12, RZ, 0x1f, R12 ;  /* 0x0000001fff0c7819 */ /* 0x010fe4000001140c */
[----:B0-----:R-:W-:-:S03]  /*3eee0*/  SHF.R.S32.HI R11, RZ, 0x1f, R29 ;  /* 0x0000001fff0b7819 */ /* 0x001fc6000001141d */
[----:B------:R-:W-:Y:S04]  /*3eef0*/  STL [R1+0xe80], R12 ;  /* 0x000e800c01007387 */ /* 0x000fe80000100800 */
[----:B------:R-:W4:Y:S04]  /*3ef00*/  LDL R21, [R1+0xc28] ;  /* 0x000c280001157983 */ /* 0x000f280000100800 */
[----:B------:R-:W-:Y:S04]  /*3ef10*/  STL [R1+0xe84], R11 ;  /* 0x000e840b01007387 */ /* 0x000fe80000100800 */
[----:B------:R-:W4:Y:S01]  /*3ef20*/  LDL R20, [R1+0xc30] ;  /* 0x000c300001147983 */ /* 0x000f220000100800 */
[----:B------:R-:W-:-:S05]  /*3ef30*/  SHF.R.S32.HI R0, RZ, 0x1f, R0 ;  /* 0x0000001fff007819 */ /* 0x000fca0000011400 */
[----:B------:R0:W-:Y:S04]  /*3ef40*/  STL [R1+0xe88], R0 ;  /* 0x000e880001007387 */ /* 0x0001e80000100800 */
[----:B------:R-:W4:Y:S04]  /*3ef50*/  LDL R29, [R1+0xc38] ;  /* 0x000c3800011d7983 */ /* 0x000f280000100800 */
[----:B0-----:R-:W4:Y:S01]  /*3ef60*/  LDL R0, [R1+0xc3c] ;  /* 0x000c3c0001007983 */ /* 0x001f220000100800 */
[----:B-----5:R-:W-:Y:S02]  /*3ef70*/  SHF.R.S32.HI R10, RZ, 0x1f, R10 ;  /* 0x0000001fff0a7819 */ /* 0x020fe4000001140a */
[----:B------:R-:W-:-:S02]  /*3ef80*/  SHF.R.S32.HI R11, RZ, 0x1f, R3 ;  /* 0x0000001fff0b7819 */ /* 0x000fc40000011403 */
[----:B------:R-:W5:Y:S04]  /*3ef90*/  LDL R3, [R1+0xc44] ;  /* 0x000c440001037983 */ /* 0x000f680000100800 */
[----:B------:R0:W-:Y:S04]  /*3efa0*/  STL [R1+0xe8c], R10 ;  /* 0x000e8c0a01007387 */ /* 0x0001e80000100800 */
[----:B------:R-:W-:Y:S01]  /*3efb0*/  STL [R1+0xe90], R11 ;  /* 0x000e900b01007387 */ /* 0x000fe20000100800 */
[----:B0-----:R-:W-:-:S03]  /*3efc0*/  SHF.R.S32.HI R10, RZ, 0x1f, R2 ;  /* 0x0000001fff0a7819 */ /* 0x001fc60000011402 */
[----:B------:R-:W5:Y:S04]  /*3efd0*/  LDL R2, [R1+0xc48] ;  /* 0x000c480001027983 */ /* 0x000f680000100800 */
        /* <DEDUP_REMOVED lines=9> */
[----:B------:R-:W5:Y:S04]  /*3f070*/  LDL R13, [R1+0xc74] ;  /* 0x000c7400010d7983 */ /* 0x000f680000100800 */
[----:B0-----:R-:W5:Y:S01]  /*3f080*/  LDL R10, [R1+0xc7c] ;  /* 0x000c7c00010a7983 */ /* 0x001f620000100800 */
[----:B-1----:R-:W-:-:S05]  /*3f090*/  SHF.R.S32.HI R8, RZ, 0x1f, R9 ;  /* 0x0000001fff087819 */ /* 0x002fca0000011409 */
[----:B------:R0:W-:Y:S01]  /*3f0a0*/  STL [R1+0xe9c], R8 ;  /* 0x000e9c0801007387 */ /* 0x0001e20000100800 */
[----:B------:R-:W-:-:S03]  /*3f0b0*/  SHF.R.S32.HI R7, RZ, 0x1f, R7 ;  /* 0x0000001fff077819 */ /* 0x000fc60000011407 */
[----:B0-----:R-:W5:Y:S04]  /*3f0c0*/  LDL R8, [R1+0xc84] ;  /* 0x000c840001087983 */ /* 0x001f680000100800 */
[----:B------:R0:W-:Y:S04]  /*3f0d0*/  STL [R1+0xea0], R7 ;  /* 0x000ea00701007387 */ /* 0x0001e80000100800 */
[----:B------:R-:W5:Y:S04]  /*3f0e0*/  LDL R14, [R1+0xc88] ;  /* 0x000c8800010e7983 */ /* 0x000f680000100800 */
[----:B------:R-:W5:Y:S01]  /*3f0f0*/  LDL R11, [R1+0xc90] ;  /* 0x000c9000010b7983 */ /* 0x000f620000100800 */
[----:B------:R-:W-:-:S05]  /*3f100*/  SHF.R.S32.HI R6, RZ, 0x1f, R6 ;  /* 0x0000001fff067819 */ /* 0x000fca0000011406 */
[----:B------:R1:W-:Y:S04]  /*3f110*/  STL [R1+0xea4], R6 ;  /* 0x000ea40601007387 */ /* 0x0003e80000100800 */
[----:B------:R-:W5:Y:S04]  /*3f120*/  LDL R9, [R1+0xc94] ;  /* 0x000c940001097983 */ /* 0x000f680000100800 */
[----:B0-----:R-:W5:Y:S01]  /*3f130*/  LDL R7, [R1+0xc9c] ;  /* 0x000c9c0001077983 */ /* 0x001f620000100800 */
[----:B--2---:R-:W-:-:S05]  /*3f140*/  SHF.R.S32.HI R5, RZ, 0x1f, R5 ;  /* 0x0000001fff057819 */ /* 0x004fca0000011405 */
[----:B------:R0:W-:Y:S04]  /*3f150*/  STL [R1+0xea8], R5 ;  /* 0x000ea80501007387 */ /* 0x0001e80000100800 */
[----:B-1----:R-:W2:Y:S01]  /*3f160*/  LDL R6, [R1+0xca0] ;  /* 0x000ca00001067983 */ /* 0x002ea20000100800 */
[----:B---3--:R-:W-:-:S03]  /*3f170*/  SHF.R.S32.HI R4, RZ, 0x1f, R4 ;  /* 0x0000001fff047819 */ /* 0x008fc60000011404 */
[----:B0-----:R-:W3:Y:S04]  /*3f180*/  LDL R5, [R1+0xca8] ;  /* 0x000ca80001057983 */ /* 0x001ee80000100800 */
[----:B------:R0:W-:Y:S04]  /*3f190*/  STL [R1+0xeac], R4 ;  /* 0x000eac0401007387 */ /* 0x0001e80000100800 */
[----:B0-----:R-:W3:Y:S01]  /*3f1a0*/  LDL R4, [R1+0xcb0] ;  /* 0x000cb00001047983 */ /* 0x001ee20000100800 */
[----:B----4-:R-:W-:Y:S02]  /*3f1b0*/  SHF.R.S32.HI R21, RZ, 0x1f, R21 ;  /* 0x0000001fff157819 */ /* 0x010fe40000011415 */
[----:B------:R-:W-:-:S03]  /*3f1c0*/  SHF.R.S32.HI R20, RZ, 0x1f, R20 ;  /* 0x0000001fff147819 */ /* 0x000fc60000011414 */
[----:B------:R0:W-:Y:S04]  /*3f1d0*/  STL [R1+0xeb0], R21 ;  /* 0x000eb01501007387 */ /* 0x0001e80000100800 */
[----:B------:R1:W-:Y:S01]  /*3f1e0*/  STL [R1+0xeb4], R20 ;  /* 0x000eb41401007387 */ /* 0x0003e20000100800 */
[----:B0-----:R-:W-:-:S03]  /*3f1f0*/  SHF.R.S32.HI R21, RZ, 0x1f, R29 ;  /* 0x0000001fff157819 */ /* 0x001fc6000001141d */
[----:B------:R-:W4:Y:S04]  /*3f200*/  LDL R29, [R1+0xcb4] ;  /* 0x000cb400011d7983 */ /* 0x000f280000100800 */
[----:B------:R-:W-:Y:S01]  /*3f210*/  STL [R1+0xeb8], R21 ;  /* 0x000eb81501007387 */ /* 0x000fe20000100800 */
[----:B-1----:R-:W-:-:S03]  /*3f220*/  SHF.R.S32.HI R20, RZ, 0x1f, R0 ;  /* 0x0000001fff147819 */ /* 0x002fc60000011400 */
[----:B------:R-:W4:Y:S04]  /*3f230*/  LDL R0, [R1+0xcbc] ;  /* 0x000cbc0001007983 */ /* 0x000f280000100800 */
[----:B------:R5:W-:Y:S02]  /*3f240*/  STL [R1+0xebc], R20 ;  /* 0x000ebc1401007387 */ /* 0x000be40000100800 */
[----:B-----5:R-:W-:Y:S02]  /*3f250*/  SHF.R.S32.HI R20, RZ, 0x1f, R3 ;  /* 0x0000001fff147819 */ /* 0x020fe40000011403 */
        /* <DEDUP_REMOVED lines=24> */
[----:B------:R-:W5:Y:S01]  /*3f3e0*/  LDL R8, [R1+0xcdc] ;  /* 0x000cdc0001087983 */ /* 0x000f620000100800 */
[----:B------:R-:W-:Y:S02]  /*3f3f0*/  SHF.R.S32.HI R14, RZ, 0x1f, R14 ;  /* 0x0000001fff0e7819 */ /* 0x000fe4000001140e */
[----:B------:R-:W-:Y:S01]  /*3f400*/  SHF.R.S32.HI R11, RZ, 0x1f, R11 ;  /* 0x0000001fff0b7819 */ /* 0x000fe2000001140b */
[----:B------:R0:W-:Y:S04]  /*3f410*/  STL [R1+0xee8], R13 ;  /* 0x000ee80d01007387 */ /* 0x0001e80000100800 */
[----:B------:R-:W-:Y:S01]  /*3f420*/  STL [R1+0xeec], R14 ;  /* 0x000eec0e01007387 */ /* 0x000fe20000100800 */
[----:B0-----:R-:W-:-:S03]  /*3f430*/  SHF.R.S32.HI R13, RZ, 0x1f, R9 ;  /* 0x0000001fff0d7819 */ /* 0x001fc60000011409 */
[----:B------:R-:W5:Y:S04]  /*3f440*/  LDL R9, [R1+0xce0] ;  /* 0x000ce00001097983 */ /* 0x000f680000100800 */
[----:B------:R0:W-:Y:S04]  /*3f450*/  STL [R1+0xef0], R11 ;  /* 0x000ef00b01007387 */ /* 0x0001e80000100800 */
[----:B------:R2:W-:Y:S01]  /*3f460*/  STL [R1+0xef4], R13 ;  /* 0x000ef40d01007387 */ /* 0x0005e20000100800 */
[----:B0-----:R-:W-:-:S03]  /*3f470*/  SHF.R.S32.HI R11, RZ, 0x1f, R7 ;  /* 0x0000001fff0b7819 */ /* 0x001fc60000011407 */
[----:B------:R-:W5:Y:S04]  /*3f480*/  LDL R7, [R1+0xce8] ;  /* 0x000ce80001077983 */ /* 0x000f680000100800 */
[----:B------:R3:W-:Y:S01]  /*3f490*/  STL [R1+0xef8], R11 ;  /* 0x000ef80b01007387 */ /* 0x0007e20000100800 */
[----:B--2---:R-:W-:-:S05]  /*3f4a0*/  SHF.R.S32.HI R13, RZ, 0x1f, R6 ;  /* 0x0000001fff0d7819 */ /* 0x004fca0000011406 */
[----:B------:R-:W-:Y:S01]  /*3f4b0*/  STL [R1+0xefc], R13 ;  /* 0x000efc0d01007387 */ /* 0x000fe20000100800 */
[----:B---3--:R-:W-:-:S03]  /*3f4c0*/  SHF.R.S32.HI R11, RZ, 0x1f, R5 ;  /* 0x0000001fff0b7819 */ /* 0x008fc60000011405 */
[----:B------:R-:W2:Y:S04]  /*3f4d0*/  LDL R5, [R1+0xcf0] ;  /* 0x000cf00001057983 */ /* 0x000ea80000100800 */
[----:B------:R-:W-:Y:S01]  /*3f4e0*/  STL [R1+0xf00], R11 ;  /* 0x000f000b01007387 */ /* 0x000fe20000100800 */
[----:B------:R-:W-:-:S03]  /*3f4f0*/  SHF.R.S32.HI R6, RZ, 0x1f, R4 ;  /* 0x0000001fff067819 */ /* 0x000fc60000011404 */
[----:B------:R-:W3:Y:S04]  /*3f500*/  LDL R4, [R1+0xcf4] ;  /* 0x000cf40001047983 */ /* 0x000ee80000100800 */
[----:B------:R0:W-:Y:S04]  /*3f510*/  STL [R1+0xf04], R6 ;  /* 0x000f040601007387 */ /* 0x0001e80000100800 */
[----:B------:R-:W3:Y:S04]  /*3f520*/  LDL R14, [R1+0xcfc] ;  /* 0x000cfc00010e7983 */ /* 0x000ee80000100800 */
[----:B0-----:R-:W3:Y:S01]  /*3f530*/  LDL R6, [R1+0xd00] ;  /* 0x000d000001067983 */ /* 0x001ee20000100800 */
[----:B----4-:R-:W-:-:S03]  /*3f540*/  SHF.R.S32.HI R11, RZ, 0x1f, R29 ;  /* 0x0000001fff0b7819 */ /* 0x010fc6000001141d */
[----:B------:R-:W4:Y:S04]  /*3f550*/  LDL R29, [R1+0xd08] ;  /* 0x000d0800011d7983 */ /* 0x000f280000100800 */
[----:B------:R-:W-:Y:S01]  /*3f560*/  STL [R1+0xf08], R11 ;  /* 0x000f080b01007387 */ /* 0x000fe20000100800 */
[----:B------:R-:W-:-:S05]  /*3f570*/  SHF.R.S32.HI R0, RZ, 0x1f, R0 ;  /* 0x0000001fff007819 */ /* 0x000fca0000011400 */
[----:B------:R0:W-:Y:S01]  /*3f580*/  STL [R1+0xf0c], R0 ;  /* 0x000f0c0001007387 */ /* 0x0001e20000100800 */
[----:B-----5:R-:W-:-:S03]  /*3f590*/  SHF.R.S32.HI R3, RZ, 0x1f, R3 ;  /* 0x0000001fff037819 */ /* 0x020fc60000011403 */
[----:B0-----:R-:W5:Y:S04]  /*3f5a0*/  LDL R0, [R1+0xd10] ;  /* 0x000d100001007983 */ /* 0x001f680000100800 */
[----:B------:R0:W-:Y:S04]  /*3f5b0*/  STL [R1+0xf10], R3 ;  /* 0x000f100301007387 */ /* 0x0001e80000100800 */
[----:B0-----:R-:W5:Y:S01]  /*3f5c0*/  LDL R3, [R1+0xd14] ;  /* 0x000d140001037983 */ /* 0x001f620000100800 */
[----:B------:R-:W-:-:S03]  /*3f5d0*/  SHF.R.S32.HI R11, RZ, 0x1f, R2 ;  /* 0x0000001fff0b7819 */ /* 0x000fc60000011402 */
        /* <DEDUP_REMOVED lines=17> */
[----:B------:R-:W5:Y:S04]  /*3f6f0*/  LDL R15, [R1+0xd58] ;  /* 0x000d5800010f7983 */ /* 0x000f680000100800 */
[----:B0-----:R-:W5:Y:S01]  /*3f700*/  LDL R8, [R1+0xd60] ;  /* 0x000d600001087983 */ /* 0x001f620000100800 */
[----:B------:R-:W-:-:S05]  /*3f710*/  SHF.R.S32.HI R9, RZ, 0x1f, R9 ;  /* 0x0000001fff097819 */ /* 0x000fca0000011409 */
[----:B------:R0:W-:Y:S04]  /*3f720*/  STL [R1+0xf24], R9 ;  /* 0x000f240901007387 */ /* 0x0001e80000100800 */
[----:B------:R-:W5:Y:S01]  /*3f730*/  LDL R13, [R1+0xd68] ;  /* 0x000d6800010d7983 */ /* 0x000f620000100800 */
[----:B------:R-:W-:-:S03]  /*3f740*/  SHF.R.S32.HI R7, RZ, 0x1f, R7 ;  /* 0x0000001fff077819 */ /* 0x000fc60000011407 */
[----:B0-----:R-:W5:Y:S04]  /*3f750*/  LDL R9, [R1+0xd6c] ;  /* 0x000d6c0001097983 */ /* 0x001f680000100800 */
[----:B------:R0:W-:Y:S04]  /*3f760*/  STL [R1+0xf28], R7 ;  /* 0x000f280701007387 */ /* 0x0001e80000100800 */
[----:B0-----:R-:W5:Y:S01]  /*3f770*/  LDL R7, [R1+0xd74] ;  /* 0x000d740001077983 */ /* 0x001f620000100800 */
[----:B--2---:R-:W-:-:S05]  /*3f780*/  SHF.R.S32.HI R5, RZ, 0x1f, R5 ;  /* 0x0000001fff057819 */ /* 0x004fca0000011405 */
[----:B------:R0:W-:Y:S01]  /*3f790*/  STL [R1+0xf2c], R5 ;  /* 0x000f2c0501007387 */ /* 0x0001e20000100800 */
[----:B---3--:R-:W-:-:S03]  /*3f7a0*/  SHF.R.S32.HI R4, RZ, 0x1f, R4 ;  /* 0x0000001fff047819 */ /* 0x008fc60000011404 */
[----:B0-----:R-:W2:Y:S01]  /*3f7b0*/  LDL.LU R5, [R1+0x7448] ;  /* 0x0074480001057983 */ /* 0x001ea20000300800 */
[----:B------:R-:W-:-:S03]  /*3f7c0*/  SHF.R.S32.HI R14, RZ, 0x1f, R14 ;  /* 0x0000001fff0e7819 */ /* 0x000fc6000001140e */
[----:B------:R0:W-:Y:S01]  /*3f7d0*/  STL [R1+0xf30], R4 ;  /* 0x000f300401007387 */ /* 0x0001e20000100800 */
[----:B------:R-:W-:-:S03]  /*3f7e0*/  SHF.R.S32.HI R6, RZ, 0x1f, R6 ;  /* 0x0000001fff067819 */ /* 0x000fc60000011406 */
[----:B0-----:R-:W3:Y:S04]  /*3f7f0*/  LDL.LU R4, [R1+0x7444] ;  /* 0x0074440001047983 */ /* 0x001ee80000300800 */
[----:B------:R0:W-:Y:S01]  /*3f800*/  STL [R1+0xf34], R14 ;  /* 0x000f340e01007387 */ /* 0x0001e20000100800 */
[----:B----4-:R-:W-:-:S03]  /*3f810*/  SHF.R.S32.HI R29, RZ, 0x1f, R29 ;  /* 0x0000001fff1d7819 */ /* 0x010fc6000001141d */
[----:B0-----:R-:W4:Y:S04]  /*3f820*/  LDL R14, [R1+0xd88] ;  /* 0x000d8800010e7983 */ /* 0x001f280000100800 */
[----:B------:R0:W-:Y:S04]  /*3f830*/  STL [R1+0xf38], R6 ;  /* 0x000f380601007387 */ /* 0x0001e80000100800 */
[----:B0-----:R-:W2:Y:S01]  /*3f840*/  LDL R6, [R1+0xd8c] ;  /* 0x000d8c0001067983 */ /* 0x001ea20000100800 */
[----:B-----5:R-:W-:-:S03]  /*3f850*/  SHF.R.S32.HI R0, RZ, 0x1f, R0 ;  /* 0x0000001fff007819 */ /* 0x020fc60000011400 */
[----:B------:R0:W-:Y:S01]  /*3f860*/  STL [R1+0xf3c], R29 ;  /* 0x000f3c1d01007387 */ /* 0x0001e20000100800 */
[----:B------:R-:W-:-:S03]  /*3f870*/  SHF.R.S32.HI R3, RZ, 0x1f, R3 ;  /* 0x0000001fff037819 */ /* 0x000fc60000011403 */
[----:B0-----:R-:W5:Y:S01]  /*3f880*/  LDL R29, [R1+0xd94] ;  /* 0x000d9400011d7983 */ /* 0x001f620000100800 */
[----:B------:R-:W-:-:S03]  /*3f890*/  SHF.R.S32.HI R2, RZ, 0x1f, R2 ;  /* 0x0000001fff027819 */ /* 0x000fc60000011402 */
[----:B------:R0:W-:Y:S04]  /*3f8a0*/  STL [R1+0xf40], R0 ;  /* 0x000f400001007387 */ /* 0x0001e80000100800 */
[----:B0-----:R-:W3:Y:S04]  /*3f8b0*/  LDL R0, [R1+0xd98] ;  /* 0x000d980001007983 */ /* 0x001ee80000100800 */
[----:B------:R0:W-:Y:S04]  /*3f8c0*/  STL [R1+0xf44], R3 ;  /* 0x000f440301007387 */ /* 0x0001e80000100800 */
[----:B0-----:R-:W4:Y:S04]  /*3f8d0*/  LDL.LU R3, [R1+0x7440] ;  /* 0x0074400001037983 */ /* 0x001f280000300800 */
[----:B------:R0:W-:Y:S04]  /*3f8e0*/  STL [R1+0xf48], R2 ;  /* 0x000f480201007387 */ /* 0x0001e80000100800 */
[----:B0-----:R-:W2:Y:S01]  /*3f8f0*/  LDL.LU R2, [R1+0x743c] ;  /* 0x00743c0001027983 */ /* 0x001ea20000300800 */
[----:B------:R-:W-:-:S02]  /*3f900*/  SHF.R.S32.HI R21, RZ, 0x1f, R21 ;  /* 0x0000001fff157819 */ /* 0x000fc40000011415 */
[----:B------:R-:W-:-:S03]  /*3f910*/  SHF.R.S32.HI R19, RZ, 0x1f, R19 ;  /* 0x0000001fff137819 */ /* 0x000fc60000011413 */
[----:B------:R0:W-:Y:S02]  /*3f920*/  STL [R1+0xf4c], R21 ;  /* 0x000f4c1501007387 */ /* 0x0001e40000100800 */
[----:B0-----:R-:W-:Y:S02]  /*3f930*/  SHF.R.S32.HI R21, RZ, 0x1f, R20 ;  /* 0x0000001fff157819 */ /* 0x001fe40000011414 */
[----:B------:R-:W-:-:S03]  /*3f940*/  SHF.R.S32.HI R20, RZ, 0x1f, R11 ;  /* 0x0000001fff147819 */ /* 0x000fc6000001140b */
[----:B------:R-:W-:Y:S04]  /*3f950*/  STL [R1+0xf50], R21 ;  /* 0x000f501501007387 */ /* 0x000fe80000100800 */
[----:B------:R-:W3:Y:S04]  /*3f960*/  LDL.LU R11, [R1+0x138] ;  /* 0x00013800010b7983 */ /* 0x000ee80000300800 */
[----:B------:R0:W-:Y:S04]  /*3f970*/  STL [R1+0xf54], R19 ;  /* 0x000f541301007387 */ /* 0x0001e80000100800 */
[----:B------:R-:W-:Y:S01]  /*3f980*/  STL [R1+0xf58], R20 ;  /* 0x000f581401007387 */ /* 0x000fe20000100800 */
[----:B0-----:R-:W-:-:S02]  /*3f990*/  SHF.R.S32.HI R19, RZ, 0x1f, R18 ;  /* 0x0000001fff137819 */ /* 0x001fc40000011412 */
[----:B------:R-:W-:Y:S02]  /*3f9a0*/  SHF.R.S32.HI R18, RZ, 0x1f, R12 ;  /* 0x0000001fff127819 */ /* 0x000fe4000001140c */
[----:B------:R-:W3:Y:S04]  /*3f9b0*/  LDL.LU R12, [R1+0x108] ;  /* 0x00010800010c7983 */ /* 0x000ee80000300800 */
[----:B------:R0:W-:Y:S04]  /*3f9c0*/  STL [R1+0xf5c], R19 ;  /* 0x000f5c1301007387 */ /* 0x0001e80000100800 */
[----:B------:R1:W-:Y:S01]  /*3f9d0*/  STL [R1+0xf60], R18 ;  /* 0x000f601201007387 */ /* 0x0003e20000100800 */
[----:B------:R-:W-:-:S02]  /*3f9e0*/  SHF.R.S32.HI R15, RZ, 0x1f, R15 ;  /* 0x0000001fff0f7819 */ /* 0x000fc4000001140f */
[----:B0-----:R-:W-:Y:S02]  /*3f9f0*/  SHF.R.S32.HI R19, RZ, 0x1f, R10 ;  /* 0x0000001fff137819 */ /* 0x001fe4000001140a */
[----:B-1----:R-:W-:Y:S02]  /*3fa00*/  SHF.R.S32.HI R18, RZ, 0x1f, R17 ;  /* 0x0000001fff127819 */ /* 0x002fe40000011411 */
[----:B------:R-:W-:Y:S01]  /*3fa10*/  SHF.R.S32.HI R17, RZ, 0x1f, R16 ;  /* 0x0000001fff117819 */ /* 0x000fe20000011410 */
[----:B------:R-:W3:Y:S04]  /*3fa20*/  LDL.LU R10, [R1+0x134] ;  /* 0x00013400010a7983 */ /* 0x000ee80000300800 */
[----:B------:R-:W-:Y:S04]  /*3fa30*/  STL [R1+0xf64], R19 ;  /* 0x000f641301007387 */ /* 0x000fe80000100800 */
[----:B------:R-:W-:Y:S04]  /*3fa40*/  STL [R1+0xf68], R18 ;  /* 0x000f681201007387 */ /* 0x000fe80000100800 */
[----:B------:R-:W3:Y:S04]  /*3fa50*/  LDL.LU R16, [R1+0x104] ;  /* 0x0001040001107983 */ /* 0x000ee80000300800 */
[----:B------:R0:W-:Y:S04]  /*3fa60*/  STL [R1+0xf6c], R17 ;  /* 0x000f6c1101007387 */ /* 0x0001e80000100800 */
[----:B------:R1:W-:Y:S01]  /*3fa70*/  STL [R1+0xf70], R15 ;  /* 0x000f700f01007387 */ /* 0x0003e20000100800 */
[----:B0-----:R-:W-:-:S02]  /*3fa80*/  SHF.R.S32.HI R17, RZ, 0x1f, R8 ;  /* 0x0000001fff117819 */ /* 0x001fc40000011408 */
[----:B-1----:R-:W-:Y:S02]  /*3fa90*/  SHF.R.S32.HI R15, RZ, 0x1f, R13 ;  /* 0x0000001fff0f7819 */ /* 0x002fe4000001140d */
[----:B------:R-:W-:Y:S01]  /*3faa0*/  SHF.R.S32.HI R13, RZ, 0x1f, R9 ;  /* 0x0000001fff0d7819 */ /* 0x000fe20000011409 */
[----:B------:R-:W3:Y:S04]  /*3fab0*/  LDL.LU R8, [R1+0x130] ;  /* 0x0001300001087983 */ /* 0x000ee80000300800 */
[----:B------:R-:W-:Y:S01]  /*3fac0*/  STL [R1+0xf74], R17 ;  /* 0x000f741101007387 */ /* 0x000fe20000100800 */
[----:B------:R-:W-:-:S03]  /*3fad0*/  SHF.R.S32.HI R7, RZ, 0x1f, R7 ;  /* 0x0000001fff077819 */ /* 0x000fc60000011407 */
[----:B------:R4:W-:Y:S04]  /*3fae0*/  STL [R1+0xf78], R15 ;  /* 0x000f780f01007387 */ /* 0x0009e80000100800 */
[----:B------:R-:W3:Y:S04]  /*3faf0*/  LDL.LU R9, [R1+0x100] ;  /* 0x0001000001097983 */ /* 0x000ee80000300800 */
[----:B------:R2:W-:Y:S04]  /*3fb00*/  STL [R1+0xf7c], R13 ;  /* 0x000f7c0d01007387 */ /* 0x0005e80000100800 */
[----:B------:R0:W-:Y:S01]  /*3fb10*/  STL [R1+0xf80], R7 ;  /* 0x000f800701007387 */ /* 0x0001e20000100800 */
[----:B----4-:R-:W-:-:S02]  /*3fb20*/  SHF.R.S32.HI R15, RZ, 0x1f, R3 ;  /* 0x0000001fff0f7819 */ /* 0x010fc40000011403 */
[----:B--2---:R-:W-:Y:S02]  /*3fb30*/  SHF.R.S32.HI R13, RZ, 0x1f, R2 ;  /* 0x0000001fff0d7819 */ /* 0x004fe40000011402 */
[----:B------:R-:W3:Y:S04]  /*3fb40*/  LDL.LU R2, [R1+0x7438] ;  /* 0x0074380001027983 */ /* 0x000ee80000300800 */
[----:B0-----:R-:W2:Y:S04]  /*3fb50*/  LDL.LU R7, [R1+0x12c] ;  /* 0x00012c0001077983 */ /* 0x001ea80000300800 */
[----:B------:R0:W-:Y:S04]  /*3fb60*/  STL [R1+0xf84], R13 ;  /* 0x000f840d01007387 */ /* 0x0001e80000100800 */
[----:B------:R-:W4:Y:S04]  /*3fb70*/  LDL.LU R3, [R1+0x7434] ;  /* 0x0074340001037983 */ /* 0x000f280000300800 */
[----:B------:R1:W-:Y:S01]  /*3fb80*/  STL [R1+0xf88], R15 ;  /* 0x000f880f01007387 */ /* 0x0003e20000100800 */
[----:B------:R-:W-:-:S02]  /*3fb90*/  SHF.R.S32.HI R6, RZ, 0x1f, R6 ;  /* 0x0000001fff067819 */ /* 0x000fc40000011406 */
[----:B0-----:R-:W-:Y:S01]  /*3fba0*/  SHF.R.S32.HI R13, RZ, 0x1f, R14 ;  /* 0x0000001fff0d7819 */ /* 0x001fe2000001140e */
[----:B-1----:R-:W2:Y:S04]  /*3fbb0*/  LDL.LU R15, [R1+0xfc] ;  /* 0x0000fc00010f7983 */ /* 0x002ea80000300800 */
[----:B------:R5:W-:Y:S04]  /*3fbc0*/  STL [R1+0xf8c], R13 ;  /* 0x000f8c0d01007387 */ /* 0x000be80000100800 */
[----:B------:R0:W-:Y:S01]  /*3fbd0*/  STL [R1+0xf90], R6 ;  /* 0x000f900601007387 */ /* 0x0001e20000100800 */
[----:B-----5:R-:W-:-:S03]  /*3fbe0*/  SHF.R.S32.HI R13, RZ, 0x1f, R29 ;  /* 0x0000001fff0d7819 */ /* 0x020fc6000001141d */
[----:B0-----:R-:W5:Y:S04]  /*3fbf0*/  LDL.LU R6, [R1+0x128] ;  /* 0x0001280001067983 */ /* 0x001f680000300800 */
[----:B------:R3:W-:Y:S02]  /*3fc00*/  STL [R1+0xf94], R13 ;  /* 0x000f940d01007387 */ /* 0x0007e40000100800 */
[CC--:B---3--:R-:W-:Y:S02]  /*3fc10*/  IADD3 R13, P4, R4.reuse, R2.reuse, RZ ;  /* 0x00000002040d7210 */ /* 0x0c8fe40007f9e0ff */
[----:B------:R-:W-:Y:S02]  /*3fc20*/  IADD3 R17, P3, R5, R2, RZ ;  /* 0x0000000205117210 */ /* 0x000fe40007f7e0ff */
[----:B----4-:R-:W-:-:S02]  /*3fc30*/  IADD3 R14, P6, R4, R3, RZ ;  /* 0x00000003040e7210 */ /* 0x010fc40007fde0ff */
[----:B------:R-:W3:Y:S04]  /*3fc40*/  LDL.LU R4, [R1+0x7430] ;  /* 0x0074300001047983 */ /* 0x000ee80000300800 */
[----:B------:R0:W-:Y:S04]  /*3fc50*/  STL [R1+0x6364], R13 ;  /* 0x0063640d01007387 */ /* 0x0001e80000100800 */
[----:B0-----:R-:W4:Y:S04]  /*3fc60*/  LDL.LU R13, [R1+0xf8] ;  /* 0x0000f800010d7983 */ /* 0x001f280000300800 */
[----:B------:R0:W-:Y:S04]  /*3fc70*/  STL [R1+0x635c], R14 ;  /* 0x00635c0e01007387 */ /* 0x0001e80000100800 */
[----:B------:R-:W4:Y:S04]  /*3fc80*/  LDL.LU R29, [R1+0x124] ;  /* 0x00012400011d7983 */ /* 0x000f280000300800 */
[----:B------:R1:W-:Y:S01]  /*3fc90*/  STL [R1+0x6360], R17 ;  /* 0x0063601101007387 */ /* 0x0003e20000100800 */
[----:B0-----:R-:W-:-:S03]  /*3fca0*/  IADD3 R14, P2, R5, R3, RZ ;  /* 0x00000003050e7210 */ /* 0x001fc60007f5e0ff */
[----:B------:R-:W2:Y:S01]  /*3fcb0*/  LDL.LU R5, [R1+0x742c] ;  /* 0x00742c0001057983 */ /* 0x000ea20000300800 */
[CC--:B-1----:R-:W-:Y:S02]  /*3fcc0*/  IADD3 R17, P1, R11.reuse, R2.reuse, RZ ;  /* 0x000000020b117210 */ /* 0x0c2fe40007f3e0ff */
[-C--:B------:R-:W-:Y:S01]  /*3fcd0*/  IADD3 R11, P0, R11, R3.reuse, RZ ;  /* 0x000000030b0b7210 */ /* 0x080fe20007f1e0ff */
[----:B------:R0:W-:Y:S04]  /*3fce0*/  STL [R1+0x6354], R14 ;  /* 0x0063540e01007387 */ /* 0x0001e80000100800 */
[----:B0-----:R-:W4:Y:S04]  /*3fcf0*/  LDL.LU R14, [R1+0xf4] ;  /* 0x0000f400010e7983 */ /* 0x001f280000300800 */
[----:B------:R-:W-:Y:S04]  /*3fd00*/  STL [R1+0x6358], R17 ;  /* 0x0063581101007387 */ /* 0x000fe80000100800 */
[----:B------:R0:W-:Y:S04]  /*3fd10*/  STL [R1+0x634c], R11 ;  /* 0x00634c0b01007387 */ /* 0x0001e80000100800 */
[----:B0-----:R-:W4:Y:S01]  /*3fd20*/  LDL.LU R11, [R1+0x120] ;  /* 0x00012000010b7983 */ /* 0x001f220000300800 */
[----:B------:R-:W-:Y:S01]  /*3fd30*/  IADD3 R18, P5, R10, R2, RZ ;  /* 0x000000020a127210 */ /* 0x000fe20007fbe0ff */
[----:B---3--:R-:W-:Y:S01]  /*3fd40*/  IMAD.X R17, R12, 0x1, R4, P4 ;  /* 0x000000010c117824 */ /* 0x008fe200020e0604 */
[----:B------:R-:W-:-:S04]  /*3fd50*/  IADD3 R10, P4, R10, R3, RZ ;  /* 0x000000030a0a7210 */ /* 0x000fc80007f9e0ff */
[----:B------:R2:W-:Y:S04]  /*3fd60*/  STL [R1+0x6348], R17 ;  /* 0x0063481101007387 */ /* 0x0005e80000100800 */
[----:B------:R-:W-:Y:S01]  /*3fd70*/  STL [R1+0x6350], R18 ;  /* 0x0063501201007387 */ /* 0x000fe20000100800 */
[----:B--2---:R-:W-:-:S03]  /*3fd80*/  IMAD.X R17, R12, 0x1, R5, P6 ;  /* 0x000000010c117824 */ /* 0x004fc600030e0605 */
[----:B------:R-:W2:Y:S04]  /*3fd90*/  LDL.LU R12, [R1+0xf0] ;  /* 0x0000f000010c7983 */ /* 0x000ea80000300800 */
[----:B------:R-:W-:Y:S04]  /*3fda0*/  STL [R1+0x6344], R17 ;  /* 0x0063441101007387 */ /* 0x000fe80000100800 */
[----:B------:R0:W-:Y:S04]  /*3fdb0*/  STL [R1+0x633c], R10 ;  /* 0x00633c0a01007387 */ /* 0x0001e80000100800 */
[----:B0-----:R-:W3:Y:S01]  /*3fdc0*/  LDL.LU R10, [R1+0x11c] ;  /* 0x00011c00010a7983 */ /* 0x001ee20000300800 */
[----:B------:R-:W-:Y:S01]  /*3fdd0*/  IMAD.X R17, R16, 0x1, R4, P3 ;  /* 0x0000000110117824 */ /* 0x000fe200018e0604 */
[----:B------:R-:W-:-:S04]  /*3fde0*/  IADD3 R18, P3, R8, R2, RZ ;  /* 0x0000000208127210 */ /* 0x000fc80007f7e0ff */
[----:B------:R0:W-:Y:S04]  /*3fdf0*/  STL [R1+0x6338], R17 ;  /* 0x0063381101007387 */ /* 0x0001e80000100800 */
[----:B------:R-:W-:Y:S01]  /*3fe00*/  STL [R1+0x6340], R18 ;  /* 0x0063401201007387 */ /* 0x000fe20000100800 */
[----:B0-----:R-:W-:Y:S01]  /*3fe10*/  IMAD.X R17, R16, 0x1, R5, P2 ;  /* 0x0000000110117824 */ /* 0x001fe200010e0605 */
[----:B------:R-:W-:Y:S02]  /*3fe20*/  IADD3 R8, P2, R8, R3, RZ ;  /* 0x0000000308087210 */ /* 0x000fe40007f5e0ff */
[----:B------:R-:W3:Y:S04]  /*3fe30*/  LDL.LU R16, [R1+0xec] ;  /* 0x0000ec0001107983 */ /* 0x000ee80000300800 */
        /* <DEDUP_REMOVED lines=14> */
[----:B-----5:R-:W-:-:S04]  /*3ff20*/  IADD3 R18, P5, R6, R2, RZ ;  /* 0x0000000206127210 */ /* 0x020fc80007fbe0ff */
[----:B------:R0:W-:Y:S04]  /*3ff30*/  STL [R1+0x6318], R17 ;  /* 0x0063181101007387 */ /* 0x0001e80000100800 */
[----:B------:R-:W-:Y:S01]  /*3ff40*/  STL [R1+0x6320], R18 ;  /* 0x0063201201007387 */ /* 0x000fe20000100800 */
[----:B0-----:R-:W-:Y:S01]  /*3ff50*/  IMAD.X R17, R15, 0x1, R5, P4 ;  /* 0x000000010f117824 */ /* 0x001fe200020e0605 */
[----:B------:R-:W-:Y:S02]  /*3ff60*/  IADD3 R6, P4, R6, R3, RZ ;  /* 0x0000000306067210 */ /* 0x000fe40007f9e0ff */
[----:B------:R-:W5:Y:S04]  /*3ff70*/  LDL.LU R15, [R1+0xe4] ;  /* 0x0000e400010f7983 */ /* 0x000f680000300800 */
[----:B------:R4:W-:Y:S04]  /*3ff80*/  STL [R1+0x6314], R17 ;  /* 0x0063141101007387 */ /* 0x0009e80000100800 */
[----:B------:R0:W-:Y:S01]  /*3ff90*/  STL [R1+0x630c], R6 ;  /* 0x00630c0601007387 */ /* 0x0001e20000100800 */
[----:B----4-:R-:W-:Y:S01]  /*3ffa0*/  IMAD.X R17, R13, 0x1, R4, P3 ;  /* 0x000000010d117824 */ /* 0x010fe200018e0604 */
[----:B------:R-:W-:-:S02]  /*3ffb0*/  IADD3 R19, P3, R29, R2, RZ ;  /* 0x000000021d137210 */ /* 0x000fc40007f7e0ff */
[----:B0-----:R-:W4:Y:S04]  /*3ffc0*/  LDL.LU R6, [R1+0x110] ;  /* 0x0001100001067983 */ /* 0x001f280000300800 */
[----:B------:R0:W-:Y:S04]  /*3ffd0*/  STL [R1+0x6308], R17 ;  /* 0x0063081101007387 */ /* 0x0001e80000100800 */
[----:B------:R-:W-:Y:S01]  /*3ffe0*/  STL [R1+0x6310], R19 ;  /* 0x0063101301007387 */ /* 0x000fe20000100800 */
[----:B0-----:R-:W-:Y:S01]  /*3fff0*/  IMAD.X R17, R13, 0x1, R5, P2 ;  /* 0x000000010d117824 */ /* 0x001fe200010e0605 */
[----:B------:R-:W-:-:S02]  /*40000*/  IADD3 R18, P2, R29, R3, RZ ;  /* 0x000000031d127210 */ /* 0x000fc40007f5e0ff */
[----:B------:R-:W4:Y:S04]  /*40010*/  LDL.LU R13, [R1+0xe0] ;  /* 0x0000e000010d7983 */ /* 0x000f280000300800 */
[----:B------:R0:W-:Y:S04]  /*40020*/  STL [R1+0x6304], R17 ;  /* 0x0063041101007387 */ /* 0x0001e80000100800 */
[----:B------:R1:W-:Y:S04]  /*40030*/  STL [R1+0x62fc], R18 ;  /* 0x0062fc1201007387 */ /* 0x0003e80000100800 */
[----:B------:R-:W4:Y:S01]  /*40040*/  LDL.LU R29, [R1+0x10c] ;  /* 0x00010c00011d7983 */ /* 0x000f220000300800 */
[----:B0-----:R-:W-:Y:S01]  /*40050*/  IMAD.X R17, R14, 0x1, R4, P1 ;  /* 0x000000010e117824 */ /* 0x001fe200008e0604 */
[----:B-1----:R-:W-:-:S04]  /*40060*/  IADD3 R18, P1, R11, R2, RZ ;  /* 0x000000020b127210 */ /* 0x002fc80007f3e0ff */
[----:B------:R0:W-:Y:S04]  /*40070*/  STL [R1+0x62f8], R17 ;  /* 0x0062f81101007387 */ /* 0x0001e80000100800 */
[----:B------:R-:W-:Y:S01]  /*40080*/  STL [R1+0x6300], R18 ;  /* 0x0063001201007387 */ /* 0x000fe20000100800 */
[----:B0-----:R-:W-:Y:S01]  /*40090*/  IMAD.X R17, R14, 0x1, R5, P0 ;  /* 0x000000010e117824 */ /* 0x001fe200000e0605 */
[----:B------:R-:W-:Y:S02]  /*400a0*/  IADD3 R11, P0, R11, R3, RZ ;  /* 0x000000030b0b7210 */ /* 0x000fe40007f1e0ff */
[----:B------:R-:W4:Y:S04]  /*400b0*/  LDL.LU R14, [R1+0xdc] ;  /* 0x0000dc00010e7983 */ /* 0x000f280000300800 */
[----:B------:R-:W-:Y:S04]  /*400c0*/  STL [R1+0x62f4], R17 ;  /* 0x0062f41101007387 */ /* 0x000fe80000100800 */
[----:B------:R0:W-:Y:S04]  /*400d0*/  STL [R1+0x62ec], R11 ;  /* 0x0062ec0b01007387 */ /* 0x0001e80000100800 */
[----:B0-----:R-:W4:Y:S01]  /*400e0*/  LDL.LU R11, [R1+0x494] ;  /* 0x00049400010b7983 */ /* 0x001f220000300800 */
[----:B--2---:R-:W-:-:S05]  /*400f0*/  IMAD.X R17, R12, 0x1, R4, P5 ;  /* 0x000000010c117824 */ /* 0x004fca00028e0604 */
[----:B------:R0:W-:Y:S01]  /*40100*/  STL [R1+0x62e8], R17 ;  /* 0x0062e81101007387 */ /* 0x0001e20000100800 */
[----:B---3--:R-:W-:Y:S01]  /*40110*/  IADD3 R18, P5, R10, R2, RZ ;  /* 0x000000020a127210 */ /* 0x008fe20007fbe0ff */
[----:B0-----:R-:W-:Y:S01]  /*40120*/  IMAD.X R17, R12, 0x1, R5, P4 ;  /* 0x000000010c117824 */ /* 0x001fe200020e0605 */
[----:B------:R-:W-:-:S03]  /*40130*/  IADD3 R10, P4, R10, R3, RZ ;  /* 0x000000030a0a7210 */ /* 0x000fc60007f9e0ff */
[----:B------:R-:W-:Y:S04]  /*40140*/  STL [R1+0x62f0], R18 ;  /* 0x0062f01201007387 */ /* 0x000fe80000100800 */
[----:B------:R-:W2:Y:S04]  /*40150*/  LDL.LU R12, [R1+0xd8] ;  /* 0x0000d800010c7983 */ /* 0x000ea80000300800 */
[----:B------:R-:W-:Y:S04]  /*40160*/  STL [R1+0x62e4], R17 ;  /* 0x0062e41101007387 */ /* 0x000fe80000100800 */
[----:B------:R0:W-:Y:S04]  /*40170*/  STL [R1+0x62dc], R10 ;  /* 0x0062dc0a01007387 */ /* 0x0001e80000100800 */
[----:B0-----:R-:W3:Y:S01]  /*40180*/  LDL.LU R10, [R1+0x49c] ;  /* 0x00049c00010a7983 */ /* 0x001ee20000300800 */
[----:B------:R-:W-:-:S05]  /*40190*/  IMAD.X R17, R16, 0x1, R4, P3 ;  /* 0x0000000110117824 */ /* 0x000fca00018e0604 */
[----:B------:R0:W-:Y:S01]  /*401a0*/  STL [R1+0x62d8], R17 ;  /* 0x0062d81101007387 */ /* 0x0001e20000100800 */
[----:B------:R-:W-:Y:S01]  /*401b0*/  IADD3 R18, P3, R8, R2, RZ ;  /* 0x0000000208127210 */ /* 0x000fe20007f7e0ff */
[----:B0-----:R-:W-:Y:S01]  /*401c0*/  IMAD.X R17, R16, 0x1, R5, P2 ;  /* 0x0000000110117824 */ /* 0x001fe200010e0605 */
[----:B------:R-:W-:-:S03]  /*401d0*/  IADD3 R8, P2, R8, R3, RZ ;  /* 0x0000000308087210 */ /* 0x000fc60007f5e0ff */
[----:B------:R-:W-:Y:S04]  /*401e0*/  STL [R1+0x62e0], R18 ;  /* 0x0062e01201007387 */ /* 0x000fe80000100800 */
[----:B------:R-:W3:Y:S04]  /*401f0*/  LDL.LU R16, [R1+0xd4] ;  /* 0x0000d40001107983 */ /* 0x000ee80000300800 */
        /* <DEDUP_REMOVED lines=13> */
[----:B-----5:R-:W-:-:S05]  /*402d0*/  IMAD.X R17, R15, 0x1, R4, P5 ;  /* 0x000000010f117824 */ /* 0x020fca00028e0604 */
[----:B------:R0:W-:Y:S01]  /*402e0*/  STL [R1+0x62b8], R17 ;  /* 0x0062b81101007387 */ /* 0x0001e20000100800 */
[C---:B----4-:R-:W-:Y:S01]  /*402f0*/  IADD3 R18, P5, R6.reuse, R2, RZ ;  /* 0x0000000206127210 */ /* 0x050fe20007fbe0ff */
[----:B0-----:R-:W-:Y:S01]  /*40300*/  IMAD.X R17, R15, 0x1, R5, P4 ;  /* 0x000000010f117824 */ /* 0x001fe200020e0605 */
[----:B------:R-:W-:-:S03]  /*40310*/  IADD3 R6, P4, R6, R3, RZ ;  /* 0x0000000306067210 */ /* 0x000fc60007f9e0ff */
[----:B------:R-:W-:Y:S04]  /*40320*/  STL [R1+0x62c0], R18 ;  /* 0x0062c01201007387 */ /* 0x000fe80000100800 */
[----:B------:R-:W4:Y:S04]  /*40330*/  LDL.LU R15, [R1+0xcc] ;  /* 0x0000cc00010f7983 */ /* 0x000f280000300800 */
[----:B------:R0:W-:Y:S04]  /*40340*/  STL [R1+0x62b4], R17 ;  /* 0x0062b41101007387 */ /* 0x0001e80000100800 */
[----:B------:R1:W-:Y:S01]  /*40350*/  STL [R1+0x62ac], R6 ;  /* 0x0062ac0601007387 */ /* 0x0003e20000100800 */
[----:B0-----:R-:W-:-:S03]  /*40360*/  IMAD.X R17, R13, 0x1, R4, P3 ;  /* 0x000000010d117824 */ /* 0x001fc600018e0604 */
[----:B-1----:R-:W5:Y:S01]  /*40370*/  LDL.LU R6, [R1+0x4b4] ;  /* 0x0004b40001067983 */ /* 0x002f620000300800 */
[----:B------:R-:W-:-:S03]  /*40380*/  IADD3 R19, P3, R29, R2, RZ ;  /* 0x000000021d137210 */ /* 0x000fc60007f7e0ff */
[----:B------:R0:W-:Y:S04]  /*40390*/  STL [R1+0x62a8], R17 ;  /* 0x0062a81101007387 */ /* 0x0001e80000100800 */
[----:B------:R-:W-:Y:S01]  /*403a0*/  STL [R1+0x62b0], R19 ;  /* 0x0062b01301007387 */ /* 0x000fe20000100800 */
[----:B0-----:R-:W-:Y:S01]  /*403b0*/  IMAD.X R17, R13, 0x1, R5, P2 ;  /* 0x000000010d117824 */ /* 0x001fe200010e0605 */
[----:B------:R-:W-:Y:S02]  /*403c0*/  IADD3 R18, P2, R29, R3, RZ ;  /* 0x000000031d127210 */ /* 0x000fe40007f5e0ff */
[----:B------:R-:W5:Y:S04]  /*403d0*/  LDL.LU R13, [R1+0xc8] ;  /* 0x0000c800010d7983 */ /* 0x000f680000300800 */
[----:B------:R0:W-:Y:S04]  /*403e0*/  STL [R1+0x62a4], R17 ;  /* 0x0062a41101007387 */ /* 0x0001e80000100800 */
[----:B------:R1:W-:Y:S04]  /*403f0*/  STL [R1+0x629c], R18 ;  /* 0x00629c1201007387 */ /* 0x0003e80000100800 */
[----:B------:R-:W5:Y:S01]  /*40400*/  LDL.LU R29, [R1+0x4bc] ;  /* 0x0004bc00011d7983 */ /* 0x000f620000300800 */
[----:B0-----:R-:W-:-:S05]  /*40410*/  IMAD.X R17, R14, 0x1, R4, P1 ;  /* 0x000000010e117824 */ /* 0x001fca00008e0604 */
[----:B------:R0:W-:Y:S01]  /*40420*/  STL [R1+0x6298], R17 ;  /* 0x0062981101007387 */ /* 0x0001e20000100800 */
[C---:B-1----:R-:W-:Y:S01]  /*40430*/  IADD3 R18, P1, R11.reuse, R2, RZ ;  /* 0x000000020b127210 */ /* 0x042fe20007f3e0ff */
[----:B0-----:R-:W-:Y:S01]  /*40440*/  IMAD.X R17, R14, 0x1, R5, P0 ;  /* 0x000000010e117824 */ /* 0x001fe200000e0605 */
[----:B------:R-:W-:-:S03]  /*40450*/  IADD3 R11, P0, R11, R3, RZ ;  /* 0x000000030b0b7210 */ /* 0x000fc60007f1e0ff */
[----:B------:R-:W-:Y:S04]  /*40460*/  STL [R1+0x62a0], R18 ;  /* 0x0062a01201007387 */ /* 0x000fe80000100800 */
[----:B------:R-:W5:Y:S04]  /*40470*/  LDL.LU R14, [R1+0xc4] ;  /* 0x0000c400010e7983 */ /* 0x000f680000300800 */
[----:B------:R-:W-:Y:S04]  /*40480*/  STL [R1+0x6288], R17 ;  /* 0x0062881101007387 */ /* 0x000fe80000100800 */
[----:B------:R0:W-:Y:S04]  /*40490*/  STL [R1+0x6290], R11 ;  /* 0x0062900b01007387 */ /* 0x0001e80000100800 */
[----:B0-----:R-:W5:Y:S01]  /*404a0*/  LDL.LU R11, [R1+0x4c4] ;  /* 0x0004c400010b7983 */ /* 0x001f620000300800 */
        /* <DEDUP_REMOVED lines=30> */
[----:B----4-:R-:W-:-:S05]  /*40690*/  IMAD.X R17, R15, 0x1, R4, P5 ;  /* 0x000000010f117824 */ /* 0x010fca00028e0604 */
[----:B------:R0:W-:Y:S01]  /*406a0*/  STL [R1+0x625c], R17 ;  /* 0x00625c1101007387 */ /* 0x0001e20000100800 */
[C---:B-----5:R-:W-:Y:S01]  /*406b0*/  IADD3 R18, P5, R6.reuse, R2, RZ ;  /* 0x0000000206127210 */ /* 0x060fe20007fbe0ff */
        /* <DEDUP_REMOVED lines=67> */
[----:B-1----:R-:W5:Y:S04]  /*40af0*/  LDL.LU R6, [R1+0x7d8] ;  /* 0x0007d80001067983 */ /* 0x002f680000300800 */
[----:B------:R0:W-:Y:S01]  /*40b00*/  STL [R1+0x61ec], R17 ;  /* 0x0061ec1101007387 */ /* 0x0001e20000100800 */
[----:B------:R-:W-:-:S05]  /*40b10*/  IADD3 R19, P3, R29, R2, RZ ;  /* 0x000000021d137210 */ /* 0x000fca0007f7e0ff */
        /* <DEDUP_REMOVED lines=50> */
[----:B0-----:R-:W-:Y:S02]  /*40e40*/  IMAD.X R17, R15, 0x1, R5, P4 ;  /* 0x000000010f117824 */ /* 0x001fe400020e0605 */
[----:B------:R-:W4:Y:S04]  /*40e50*/  LDL.LU R15, [R1+0x84] ;  /* 0x00008400010f7983 */ /* 0x000f280000300800 */
[----:B------:R0:W-:Y:S04]  /*40e60*/  STL [R1+0x61a4], R18 ;  /* 0x0061a41201007387 */ /* 0x0001e80000100800 */
[----:B------:R1:W-:Y:S01]  /*40e70*/  STL [R1+0x6188], R17 ;  /* 0x0061881101007387 */ /* 0x0003e20000100800 */
[----:B0-----:R-:W-:Y:S01]  /*40e80*/  IADD3 R18, P4, R6, R3, RZ ;  /* 0x0000000306127210 */ /* 0x001fe20007f9e0ff */
[----:B-1----:R-:W-:-:S02]  /*40e90*/  IMAD.X R17, R13, 0x1, R4, P3 ;  /* 0x000000010d117824 */ /* 0x002fc400018e0604 */
[----:B------:R-:W5:Y:S01]  /*40ea0*/  LDL.LU R6, [R1+0x7c0] ;  /* 0x0007c00001067983 */ /* 0x000f620000300800 */
[----:B------:R-:W-:-:S03]  /*40eb0*/  IADD3 R19, P3, R29, R2, RZ ;  /* 0x000000021d137210 */ /* 0x000fc60007f7e0ff */
[----:B------:R-:W-:Y:S04]  /*40ec0*/  STL [R1+0x6190], R18 ;  /* 0x0061901201007387 */ /* 0x000fe80000100800 */
[----:B------:R0:W-:Y:S04]  /*40ed0*/  STL [R1+0x618c], R17 ;  /* 0x00618c1101007387 */ /* 0x0001e80000100800 */
[----:B------:R-:W-:Y:S01]  /*40ee0*/  STL [R1+0x6194], R19 ;  /* 0x0061941301007387 */ /* 0x000fe20000100800 */
[----:B0-----:R-:W-:Y:S01]  /*40ef0*/  IMAD.X R17, R13, 0x1, R5, P2 ;  /* 0x000000010d117824 */ /* 0x001fe200010e0605 */
[----:B------:R-:W-:-:S02]  /*40f00*/  IADD3 R18, P2, R29, R3, RZ ;  /* 0x000000031d127210 */ /* 0x000fc40007f5e0ff */
        /* <DEDUP_REMOVED lines=34> */
[----:B------:R-:W-:-:S02]  /*41130*/  IMAD.X R18, R9, 0x1, R4, P1 ;  /* 0x0000000109127824 */ /* 0x000fc400008e0604 */
[----:B------:R-:W-:-:S03]  /*41140*/  IMAD.X R9, R9, 0x1, R5, P0 ;  /* 0x0000000109097824 */ /* 0x000fc600000e0605 */
[----:B------:R-:W-:Y:S01]  /*41150*/  STL [R1+0x614c], R18 ;  /* 0x00614c1201007387 */ /* 0x000fe20000100800 */
[C---:B------:R-:W-:Y:S02]  /*41160*/  IADD3 R17, P1, R7.reuse, R2, RZ ;  /* 0x0000000207117210 */ /* 0x040fe40007f3e0ff */
[----:B------:R-:W-:-:S03]  /*41170*/  IADD3 R7, P0, R7, R3, RZ ;  /* 0x0000000307077210 */ /* 0x000fc60007f1e0ff */
[----:B------:R-:W-:Y:S04]  /*41180*/  STL [R1+0x6154], R17 ;  /* 0x0061541101007387 */ /* 0x000fe80000100800 */
[----:B------:R0:W-:Y:S04]  /*41190*/  STL [R1+0x6138], R9 ;  /* 0x0061380901007387 */ /* 0x0001e80000100800 */
[----:B0-----:R-:W3:Y:S04]  /*411a0*/  LDL.LU R9, [R1+0x70] ;  /* 0x0000700001097983 */ /* 0x001ee80000300800 */
[----:B------:R0:W-:Y:S04]  /*411b0*/  STL [R1+0x6140], R7 ;  /* 0x0061400701007387 */ /* 0x0001e80000100800 */
[----:B0-----:R-:W3:Y:S01]  /*411c0*/  LDL.LU R7, [R1+0x7ac] ;  /* 0x0007ac0001077983 */ /* 0x001ee20000300800 */
[----:B----4-:R-:W-:Y:S01]  /*411d0*/  IMAD.X R17, R15, 0x1, R4, P5 ;  /* 0x000000010f117824 */ /* 0x010fe200028e0604 */
[----:B-----5:R-:W-:-:S04]  /*411e0*/  IADD3 R18, P5, R6, R2, RZ ;  /* 0x0000000206127210 */ /* 0x020fc80007fbe0ff */
[----:B------:R0:W-:Y:S04]  /*411f0*/  STL [R1+0x613c], R17 ;  /* 0x00613c1101007387 */ /* 0x0001e80000100800 */
[----:B------:R-:W-:Y:S01]  /*41200*/  STL [R1+0x6144], R18 ;  /* 0x0061441201007387 */ /* 0x000fe20000100800 */
[----:B0-----:R-:W-:Y:S01]  /*41210*/  IMAD.X R17, R15, 0x1, R5, P4 ;  /* 0x000000010f117824 */ /* 0x001fe200020e0605 */
[----:B------:R-:W-:Y:S02]  /*41220*/  IADD3 R6, P4, R6, R3, RZ ;  /* 0x0000000306067210 */ /* 0x000fe40007f9e0ff */
        /* <DEDUP_REMOVED lines=16> */
[----:B-1----:R-:W-:-:S05]  /*41330*/  IADD3 R18, P1, R11, R2, RZ ;  /* 0x000000020b127210 */ /* 0x002fca0007f3e0ff */
[----:B------:R-:W-:Y:S01]  /*41340*/  STL [R1+0x6124], R18 ;  /* 0x0061241201007387 */ /* 0x000fe20000100800 */
[----:B0-----:R-:W-:Y:S01]  /*41350*/  IMAD.X R17, R14, 0x1, R5, P0 ;  /* 0x000000010e117824 */ /* 0x001fe200000e0605 */
[----:B------:R-:W-:Y:S02]  /*41360*/  IADD3 R11, P0, R11, R3, RZ ;  /* 0x000000030b0b7210 */ /* 0x000fe40007f1e0ff */
[----:B------:R-:W5:Y:S04]  /*41370*/  LDL.LU R14, [R1+0x64] ;  /* 0x00006400010e7983 */ /* 0x000f680000300800 */
[----:B------:R-:W-:Y:S04]  /*41380*/  STL [R1+0x6108], R17 ;  /* 0x0061081101007387 */ /* 0x000fe80000100800 */
[----:B------:R0:W-:Y:S04]  /*41390*/  STL [R1+0x6110], R11 ;  /* 0x0061100b01007387 */ /* 0x0001e80000100800 */
[----:B0-----:R-:W5:Y:S01]  /*413a0*/  LDL.LU R11, [R1+0x7a0] ;  /* 0x0007a000010b7983 */ /* 0x001f620000300800 */
[----:B--2---:R-:W-:-:S05]  /*413b0*/  IMAD.X R18, R12, 0x1, R4, P5 ;  /* 0x000000010c127824 */ /* 0x004fca00028e0604 */
[----:B------:R0:W-:Y:S01]  /*413c0*/  STL [R1+0x610c], R18 ;  /* 0x00610c1201007387 */ /* 0x0001e20000100800 */
[----:B---3--:R-:W-:Y:S01]  /*413d0*/  IADD3 R17, P5, R10, R2, RZ ;  /* 0x000000020a117210 */ /* 0x008fe20007fbe0ff */
[----:B0-----:R-:W-:Y:S02]  /*413e0*/  IMAD.X R18, R12, 0x1, R5, P4 ;  /* 0x000000010c127824 */ /* 0x001fe400020e0605 */
[----:B------:R-:W2:Y:S04]  /*413f0*/  LDL.LU R12, [R1+0x60] ;  /* 0x00006000010c7983 */ /* 0x000ea80000300800 */
[----:B------:R0:W-:Y:S04]  /*41400*/  STL [R1+0x6114], R17 ;  /* 0x0061141101007387 */ /* 0x0001e80000100800 */
[----:B------:R1:W-:Y:S01]  /*41410*/  STL [R1+0x60f8], R18 ;  /* 0x0060f81201007387 */ /* 0x0003e20000100800 */
[----:B0-----:R-:W-:-:S03]  /*41420*/  IADD3 R17, P4, R10, R3, RZ ;  /* 0x000000030a117210 */ /* 0x001fc60007f9e0ff */
[----:B------:R-:W3:Y:S01]  /*41430*/  LDL.LU R10, [R1+0x79c] ;  /* 0x00079c00010a7983 */ /* 0x000ee20000300800 */
[----:B-1----:R-:W-:-:S03]  /*41440*/  IMAD.X R18, R16, 0x1, R4, P3 ;  /* 0x0000000110127824 */ /* 0x002fc600018e0604 */
[----:B------:R0:W-:Y:S04]  /*41450*/  STL [R1+0x6100], R17 ;  /* 0x0061001101007387 */ /* 0x0001e80000100800 */
[----:B------:R1:W-:Y:S01]  /*41460*/  STL [R1+0x60fc], R18 ;  /* 0x0060fc1201007387 */ /* 0x0003e20000100800 */
[----:B0-----:R-:W-:Y:S01]  /*41470*/  IADD3 R17, P3, R8, R2, RZ ;  /* 0x0000000208117210 */ /* 0x001fe20007f7e0ff */
[----:B-1----:R-:W-:Y:S02]  /*41480*/  IMAD.X R18, R16, 0x1, R5, P2 ;  /* 0x0000000110127824 */ /* 0x002fe400010e0605 */
[----:B------:R-:W3:Y:S04]  /*41490*/  LDL.LU R16, [R1+0x5c] ;  /* 0x00005c0001107983 */ /* 0x000ee80000300800 */
[----:B------:R0:W-:Y:S04]  /*414a0*/  STL [R1+0x6104], R17 ;  /* 0x0061041101007387 */ /* 0x0001e80000100800 */
[----:B------:R-:W-:Y:S01]  /*414b0*/  STL [R1+0x60e8], R18 ;  /* 0x0060e81201007387 */ /* 0x000fe20000100800 */
[----:B0-----:R-:W-:-:S03]  /*414c0*/  IADD3 R17, P2, R8, R3, RZ ;  /* 0x0000000308117210 */ /* 0x001fc60007f5e0ff */
[----:B------:R-:W3:Y:S04]  /*414d0*/  LDL.LU R8, [R1+0x798] ;  /* 0x0007980001087983 */ /* 0x000ee80000300800 */
[----:B------:R0:W-:Y:S01]  /*414e0*/  STL [R1+0x60f0], R17 ;  /* 0x0060f01101007387 */ /* 0x0001e20000100800 */
[C---:B------:R-:W-:Y:S02]  /*414f0*/  IMAD.X R19, R9.reuse, 0x1, R4, P1 ;  /* 0x0000000109137824 */ /* 0x040fe400008e0604 */
[----:B0-----:R-:W-:-:S03]  /*41500*/  IMAD.X R17, R9, 0x1, R5, P0 ;  /* 0x0000000109117824 */ /* 0x001fc600000e0605 */
[----:B------:R-:W-:Y:S04]  /*41510*/  STL [R1+0x60ec], R19 ;  /* 0x0060ec1301007387 */ /* 0x000fe80000100800 */
[----:B------:R-:W3:Y:S01]  /*41520*/  LDL.LU R9, [R1+0x58] ;  /* 0x0000580001097983 */ /* 0x000ee20000300800 */
[----:B------:R-:W-:-:S05]  /*41530*/  IADD3 R18, P1, R7, R2, RZ ;  /* 0x0000000207127210 */ /* 0x000fca0007f3e0ff */
[----:B------:R0:W-:Y:S04]  /*41540*/  STL [R1+0x60f4], R18 ;  /* 0x0060f41201007387 */ /* 0x0001e80000100800 */
[----:B------:R4:W-:Y:S01]  /*41550*/  STL [R1+0x60d8], R17 ;  /* 0x0060d81101007387 */ /* 0x0009e20000100800 */
[----:B0-----:R-:W-:-:S03]  /*41560*/  IADD3 R18, P0, R7, R3, RZ ;  /* 0x0000000307127210 */ /* 0x001fc60007f1e0ff */
[----:B------:R-:W3:Y:S01]  /*41570*/  LDL.LU R7, [R1+0x794] ;  /* 0x0007940001077983 */ /* 0x000ee20000300800 */
[----:B----4-:R-:W-:-:S03]  /*41580*/  IMAD.X R17, R15, 0x1, R4, P5 ;  /* 0x000000010f117824 */ /* 0x010fc600028e0604 */
[----:B------:R5:W-:Y:S04]  /*41590*/  STL [R1+0x60e0], R18 ;  /* 0x0060e01201007387 */ /* 0x000be80000100800 */
        /* <DEDUP_REMOVED lines=8> */
[----:B------:R-:W5:Y:S04]  /*41620*/  LDL.LU R6, [R1+0x790] ;  /* 0x0007900001067983 */ /* 0x000f680000300800 */
[----:B------:R0:W-:Y:S04]  /*41630*/  STL [R1+0x60d0], R18 ;  /* 0x0060d01201007387 */ /* 0x0001e80000100800 */
[----:B------:R1:W-:Y:S01]  /*41640*/  STL [R1+0x60cc], R17 ;  /* 0x0060cc1101007387 */ /* 0x0003e20000100800 */
[----:B0-----:R-:W-:Y:S01]  /*41650*/  IADD3 R18, P3, R29, R2, RZ ;  /* 0x000000021d127210 */ /* 0x001fe20007f7e0ff */
[----:B-1----:R-:W-:Y:S01]  /*41660*/  IMAD.X R17, R13, 0x1, R5, P2 ;  /* 0x000000010d117824 */ /* 0x002fe200010e0605 */
[----:B------:R-:W-:-:S03]  /*41670*/  IADD3 R13, P2, R29, R3, RZ ;  /* 0x000000031d0d7210 */ /* 0x000fc60007f5e0ff */
[----:B------:R-:W-:Y:S04]  /*41680*/  STL [R1+0x60d4], R18 ;  /* 0x0060d41201007387 */ /* 0x000fe80000100800 */
[----:B------:R-:W5:Y:S04]  /*41690*/  LDL.LU R29, [R1+0x50] ;  /* 0x00005000011d7983 */ /* 0x000f680000300800 */
[----:B------:R-:W-:Y:S04]  /*416a0*/  STL [R1+0x60b8], R17 ;  /* 0x0060b81101007387 */ /* 0x000fe80000100800 */
[----:B------:R0:W-:Y:S04]  /*416b0*/  STL [R1+0x60c0], R13 ;  /* 0x0060c00d01007387 */ /* 0x0001e80000100800 */
[----:B0-----:R-:W5:Y:S01]  /*416c0*/  LDL.LU R13, [R1+0x78c] ;  /* 0x00078c00010d7983 */ /* 0x001f620000300800 */
[----:B------:R-:W-:-:S02]  /*416d0*/  IMAD.X R18, R14, 0x1, R4, P1 ;  /* 0x000000010e127824 */ /* 0x000fc400008e0604 */
[----:B------:R-:W-:-:S03]  /*416e0*/  IMAD.X R14, R14, 0x1, R5, P0 ;  /* 0x000000010e0e7824 */ /* 0x000fc600000e0605 */
[----:B------:R-:W-:Y:S01]  /*416f0*/  STL [R1+0x60bc], R18 ;  /* 0x0060bc1201007387 */ /* 0x000fe20000100800 */
[C---:B------:R-:W-:Y:S02]  /*41700*/  IADD3 R17, P1, R11.reuse, R2, RZ ;  /* 0x000000020b117210 */ /* 0x040fe40007f3e0ff */
[----:B------:R-:W-:-:S03]  /*41710*/  IADD3 R11, P0, R11, R3, RZ ;  /* 0x000000030b0b7210 */ /* 0x000fc60007f1e0ff */
[----:B------:R-:W-:Y:S04]  /*41720*/  STL [R1+0x60c4], R17 ;  /* 0x0060c41101007387 */ /* 0x000fe80000100800 */
[----:B------:R0:W-:Y:S04]  /*41730*/  STL [R1+0x60a8], R14 ;  /* 0x0060a80e01007387 */ /* 0x0001e80000100800 */
[----:B0-----:R-:W5:Y:S04]  /*41740*/  LDL.LU R14, [R1+0x4c] ;  /* 0x00004c00010e7983 */ /* 0x001f680000300800 */
[----:B------:R0:W-:Y:S04]  /*41750*/  STL [R1+0x60b0], R11 ;  /* 0x0060b00b01007387 */ /* 0x0001e80000100800 */
[----:B0-----:R-:W5:Y:S01]  /*41760*/  LDL.LU R11, [R1+0x788] ;  /* 0x00078800010b7983 */ /* 0x001f620000300800 */
[----:B--2---:R-:W-:-:S02]  /*41770*/  IMAD.X R17, R12, 0x1, R4, P5 ;  /* 0x000000010c117824 */ /* 0x004fc400028e0604 */
[----:B------:R-:W-:-:S03]  /*41780*/  IMAD.X R12, R12, 0x1, R5, P4 ;  /* 0x000000010c0c7824 */ /* 0x000fc600020e0605 */
[----:B------:R0:W-:Y:S01]  /*41790*/  STL [R1+0x60ac], R17 ;  /* 0x0060ac1101007387 */ /* 0x0001e20000100800 */
[----:B---3--:R-:W-:-:S05]  /*417a0*/  IADD3 R18, P5, R10, R2, RZ ;  /* 0x000000020a127210 */ /* 0x008fca0007fbe0ff */
[----:B------:R-:W-:Y:S04]  /*417b0*/  STL [R1+0x60b4], R18 ;  /* 0x0060b41201007387 */ /* 0x000fe80000100800 */
[----:B------:R1:W-:Y:S01]  /*417c0*/  STL [R1+0x6098], R12 ;  /* 0x0060980c01007387 */ /* 0x0003e20000100800 */
[----:B0-----:R-:W-:-:S03]  /*417d0*/  IADD3 R17, P4, R10, R3, RZ ;  /* 0x000000030a117210 */ /* 0x001fc60007f9e0ff */
[----:B-1----:R-:W2:Y:S01]  /*417e0*/  LDL.LU R12, [R1+0x48] ;  /* 0x00004800010c7983 */ /* 0x002ea20000300800 */
[----:B------:R-:W-:-:S03]  /*417f0*/  IMAD.X R10, R16, 0x1, R4, P3 ;  /* 0x00000001100a7824 */ /* 0x000fc600018e0604 */
[----:B------:R0:W-:Y:S01]  /*41800*/  STL [R1+0x60a0], R17 ;  /* 0x0060a01101007387 */ /* 0x0001e20000100800 */
[----:B------:R-:W-:-:S03]  /*41810*/  IMAD.X R18, R16, 0x1, R5, P2 ;  /* 0x0000000110127824 */ /* 0x000fc600010e0605 */
[----:B------:R1:W-:Y:S01]  /*41820*/  STL [R1+0x609c], R10 ;  /* 0x00609c0a01007387 */ /* 0x0003e20000100800 */
[----:B0-----:R-:W-:-:S03]  /*41830*/  IADD3 R17, P3, R8, R2, RZ ;  /* 0x0000000208117210 */ /* 0x001fc60007f7e0ff */
[----:B-1----:R-:W3:Y:S04]  /*41840*/  LDL.LU R10, [R1+0x784] ;  /* 0x00078400010a7983 */ /* 0x002ee80000300800 */
[----:B------:R0:W-:Y:S04]  /*41850*/  STL [R1+0x60a4], R17 ;  /* 0x0060a41101007387 */ /* 0x0001e80000100800 */
[----:B------:R-:W-:Y:S01]  /*41860*/  STL [R1+0x6088], R18 ;  /* 0x0060881201007387 */ /* 0x000fe20000100800 */
[----:B0-----:R-:W-:-:S03]  /*41870*/  IADD3 R17, P2, R8, R3, RZ ;  /* 0x0000000308117210 */ /* 0x001fc60007f5e0ff */
[----:B------:R-:W3:Y:S04]  /*41880*/  LDL.LU R8, [R1+0x44] ;  /* 0x0000440001087983 */ /* 0x000ee80000300800 */
[----:B------:R0:W-:Y:S01]  /*41890*/  STL [R1+0x6090], R17 ;  /* 0x0060901101007387 */ /* 0x0001e20000100800 */
[----:B------:R-:W-:-:S03]  /*418a0*/  IMAD.X R16, R9, 0x1, R4, P1 ;  /* 0x0000000109107824 */ /* 0x000fc600008e0604 */
[----:B0-----:R-:W3:Y:S04]  /*418b0*/  LDL.LU R17, [R1+0x780] ;  /* 0x0007800001117983 */ /* 0x001ee80000300800 */
[----:B------:R0:W-:Y:S01]  /*418c0*/  STL [R1+0x608c], R16 ;  /* 0x00608c1001007387 */ /* 0x0001e20000100800 */
[----:B------:R-:W-:Y:S01]  /*418d0*/  IMAD.X R9, R9, 0x1, R5, P0 ;  /* 0x0000000109097824 */ /* 0x000fe200000e0605 */
[C---:B0-----:R-:W-:Y:S02]  /*418e0*/  IADD3 R16, P1, R7.reuse, R2, RZ ;  /* 0x0000000207107210 */ /* 0x041fe40007f3e0ff */
[----:B------:R-:W-:-:S03]  /*418f0*/  IADD3 R7, P0, R7, R3, RZ ;  /* 0x0000000307077210 */ /* 0x000fc60007f1e0ff */
[----:B------:R-:W-:Y:S04]  /*41900*/  STL [R1+0x6094], R16 ;  /* 0x0060941001007387 */ /* 0x000fe80000100800 */
[----:B------:R0:W-:Y:S04]  /*41910*/  STL [R1+0x6078], R9 ;  /* 0x0060780901007387 */ /* 0x0001e80000100800 */
[----:B0-----:R-:W3:Y:S04]  /*41920*/  LDL.LU R9, [R1+0x40] ;  /* 0x0000400001097983 */ /* 0x001ee80000300800 */
[----:B------:R0:W-:Y:S04]  /*41930*/  STL [R1+0x6080], R7 ;  /* 0x0060800701007387 */ /* 0x0001e80000100800 */
[----:B0-----:R-:W3:Y:S01]  /*41940*/  LDL.LU R7, [R1+0x77c] ;  /* 0x00077c0001077983 */ /* 0x001ee20000300800 */
[----:B----4-:R-:W-:-:S02]  /*41950*/  IMAD.X R16, R15, 0x1, R4, P5 ;  /* 0x000000010f107824 */ /* 0x010fc400028e0604 */
[----:B------:R-:W-:Y:S01]  /*41960*/  IMAD.X R18, R15, 0x1, R5, P4 ;  /* 0x000000010f127824 */ /* 0x000fe200020e0605 */
[C---:B-----5:R-:W-:Y:S02]  /*41970*/  IADD3 R19, P5, R6.reuse, R2, RZ ;  /* 0x0000000206137210 */ /* 0x060fe40007fbe0ff */
[----:B------:R0:W-:Y:S01]  /*41980*/  STL [R1+0x607c], R16 ;  /* 0x00607c1001007387 */ /* 0x0001e20000100800 */
[----:B------:R-:W-:-:S03]  /*41990*/  IADD3 R15, P4, R6, R3, RZ ;  /* 0x00000003060f7210 */ /* 0x000fc60007f9e0ff */
[----:B0-----:R-:W4:Y:S04]  /*419a0*/  LDL.LU R16, [R1+0x3c] ;  /* 0x00003c0001107983 */ /* 0x001f280000300800 */
[----:B------:R-:W-:Y:S04]  /*419b0*/  STL [R1+0x6084], R19 ;  /* 0x0060841301007387 */ /* 0x000fe80000100800 */
[----:B------:R0:W-:Y:S04]  /*419c0*/  STL [R1+0x6068], R18 ;  /* 0x0060681201007387 */ /* 0x0001e80000100800 */
[----:B------:R-:W5:Y:S04]  /*419d0*/  LDL.LU R6, [R1+0x778] ;  /* 0x0007780001067983 */ /* 0x000f680000300800 */
[----:B------:R1:W-:Y:S01]  /*419e0*/  STL [R1+0x6070], R15 ;  /* 0x0060700f01007387 */ /* 0x0003e20000100800 */
[----:B0-----:R-:W-:-:S05]  /*419f0*/  IMAD.X R18, R29, 0x1, R4, P3 ;  /* 0x000000011d127824 */ /* 0x001fca00018e0604 */
[----:B------:R0:W-:Y:S01]  /*41a00*/  STL [R1+0x606c], R18 ;  /* 0x00606c1201007387 */ /* 0x0001e20000100800 */
[-C--:B-1----:R-:W-:Y:S01]  /*41a10*/  IADD3 R15, P3, R13, R2.reuse, RZ ;  /* 0x000000020d0f7210 */ /* 0x082fe20007f7e0ff */
[----:B0-----:R-:W-:Y:S02]  /*41a20*/  IMAD.X R18, R29, 0x1, R5, P2 ;  /* 0x000000011d127824 */ /* 0x001fe400010e0605 */
[----:B------:R-:W5:Y:S04]  /*41a30*/  LDL.LU R29, [R1+0x38] ;  /* 0x00003800011d7983 */ /* 0x000f680000300800 */
[----:B------:R0:W-:Y:S04]  /*41a40*/  STL [R1+0x6074], R15 ;  /* 0x0060740f01007387 */ /* 0x0001e80000100800 */
[----:B0-----:R-:W5:Y:S04]  /*41a50*/  LDL.LU R15, [R1+0x774] ;  /* 0x00077400010f7983 */ /* 0x001f680000300800 */
[----:B------:R0:W-:Y:S02]  /*41a60*/  STL [R1+0x6058], R18 ;  /* 0x0060581201007387 */ /* 0x0001e40000100800 */
[----:B0-----:R-:W-:Y:S01]  /*41a70*/  IADD3 R18, P2, R13, R3, RZ ;  /* 0x000000030d127210 */ /* 0x001fe20007f5e0ff */
[----:B------:R-:W-:Y:S01]  /*41a80*/  IMAD.X R13, R14, 0x1, R4, P1 ;  /* 0x000000010e0d7824 */ /* 0x000fe200008e0604 */
[----:B------:R-:W-:-:S03]  /*41a90*/  IADD3 R19, P1, R11, R2, RZ ;  /* 0x000000020b137210 */ /* 0x000fc60007f3e0ff */
[----:B------:R0:W-:Y:S04]  /*41aa0*/  STL [R1+0x6060], R18 ;  /* 0x0060601201007387 */ /* 0x0001e80000100800 */
[----:B------:R1:W-:Y:S01]  /*41ab0*/  STL [R1+0x605c], R13 ;  /* 0x00605c0d01007387 */ /* 0x0003e20000100800 */
[----:B0-----:R-:W-:-:S03]  /*41ac0*/  IMAD.X R18, R14, 0x1, R5, P0 ;  /* 0x000000010e127824 */ /* 0x001fc600000e0605 */
[----:B-1----:R-:W5:Y:S04]  /*41ad0*/  LDL.LU R13, [R1+0x34] ;  /* 0x00003400010d7983 */ /* 0x002f680000300800 */
[----:B------:R-:W-:Y:S04]  /*41ae0*/  STL [R1+0x6064], R19 ;  /* 0x0060641301007387 */ /* 0x000fe80000100800 */
[----:B------:R-:W5:Y:S04]  /*41af0*/  LDL.LU R14, [R1+0x770] ;  /* 0x00077000010e7983 */ /* 0x000f680000300800 */
[----:B------:R0:W-:Y:S02]  /*41b00*/  STL [R1+0x6048], R18 ;  /* 0x0060481201007387 */ /* 0x0001e40000100800 */
[----:B0-----:R-:W-:-:S02]  /*41b10*/  IADD3 R18, P0, R11, R3, RZ ;  /* 0x000000030b127210 */ /* 0x001fc40007f1e0ff */
[----:B------:R-:W5:Y:S04]  /*41b20*/  LDL.LU R11, [R1+0x30] ;  /* 0x00003000010b7983 */ /* 0x000f680000300800 */
[----:B------:R-:W-:Y:S01]  /*41b30*/  STL [R1+0x6050], R18 ;  /* 0x0060501201007387 */ /* 0x000fe20000100800 */
[----:B--2---:R-:W-:-:S05]  /*41b40*/  IMAD.X R19, R12, 0x1, R4, P5 ;  /* 0x000000010c137824 */ /* 0x004fca00028e0604 */
[----:B------:R0:W-:Y:S02]  /*41b50*/  STL [R1+0x604c], R19 ;  /* 0x00604c1301007387 */ /* 0x0001e40000100800 */
[----:B0-----:R-:W-:Y:S02]  /*41b60*/  IMAD.X R19, R12, 0x1, R5, P4 ;  /* 0x000000010c137824 */ /* 0x001fe400020e0605 */
[----:B------:R-:W2:Y:S01]  /*41b70*/  LDL.LU R12, [R1+0x76c] ;  /* 0x00076c00010c7983 */ /* 0x000ea20000300800 */
[----:B---3--:R-:W-:-:S05]  /*41b80*/  IADD3 R18, P5, R10, R2, RZ ;  /* 0x000000020a127210 */ /* 0x008fca0007fbe0ff */
[----:B------:R0:W-:Y:S04]  /*41b90*/  STL [R1+0x6054], R18 ;  /* 0x0060541201007387 */ /* 0x0001e80000100800 */
[----:B------:R1:W-:Y:S01]  /*41ba0*/  STL [R1+0x6038], R19 ;  /* 0x0060381301007387 */ /* 0x0003e20000100800 */
[----:B0-----:R-:W-:Y:S01]  /*41bb0*/  IADD3 R18, P4, R10, R3, RZ ;  /* 0x000000030a127210 */ /* 0x001fe20007f9e0ff */
[----:B------:R-:W-:-:S04]  /*41bc0*/  IMAD.X R10, R8, 0x1, R4, P3 ;  /* 0x00000001080a7824 */ /* 0x000fc800018e0604 */
[----:B------:R-:W-:Y:S04]  /*41bd0*/  STL [R1+0x6040], R18 ;  /* 0x0060401201007387 */ /* 0x000fe80000100800 */
[----:B------:R0:W-:Y:S01]  /*41be0*/  STL [R1+0x603c], R10 ;  /* 0x00603c0a01007387 */ /* 0x0001e20000100800 */
[----:B-1----:R-:W-:-:S03]  /*41bf0*/  IADD3 R19, P3, R17, R2, RZ ;  /* 0x0000000211137210 */ /* 0x002fc60007f7e0ff */
[----:B0-----:R-:W3:Y:S01]  /*41c00*/  LDL.LU R10, [R1+0x2c] ;  /* 0x00002c00010a7983 */ /* 0x001ee20000300800 */
[----:B------:R-:W-:-:S03]  /*41c10*/  IMAD.X R18, R8, 0x1, R5, P2 ;  /* 0x0000000108127824 */ /* 0x000fc600010e0605 */
[----:B------:R0:W-:Y:S04]  /*41c20*/  STL [R1+0x6044], R19 ;  /* 0x0060441301007387 */ /* 0x0001e80000100800 */
[----:B------:R-:W3:Y:S04]  /*41c30*/  LDL.LU R8, [R1+0x768] ;  /* 0x0007680001087983 */ /* 0x000ee80000300800 */
[----:B------:R1:W-:Y:S01]  /*41c40*/  STL [R1+0x6028], R18 ;  /* 0x0060281201007387 */ /* 0x0003e20000100800 */
[----:B0-----:R-:W-:-:S05]  /*41c50*/  IADD3 R19, P2, R17, R3, RZ ;  /* 0x0000000311137210 */ /* 0x001fca0007f5e0ff */
[----:B------:R-:W-:Y:S01]  /*41c60*/  STL [R1+0x6030], R19 ;  /* 0x0060301301007387 */ /* 0x000fe20000100800 */
[C---:B-1----:R-:W-:Y:S02]  /*41c70*/  IMAD.X R18, R9.reuse, 0x1, R4, P1 ;  /* 0x0000000109127824 */ /* 0x042fe400008e0604 */
[----:B------:R-:W-:-:S03]  /*41c80*/  IMAD.X R9, R9, 0x1, R5, P0 ;  /* 0x0000000109097824 */ /* 0x000fc600000e0605 */
[----:B------:R-:W-:Y:S01]  /*41c90*/  STL [R1+0x602c], R18 ;  /* 0x00602c1201007387 */ /* 0x000fe20000100800 */
[----:B------:R-:W-:-:S05]  /*41ca0*/  IADD3 R17, P1, R7, R2, RZ ;  /* 0x0000000207117210 */ /* 0x000fca0007f3e0ff */
[----:B------:R-:W-:Y:S04]  /*41cb0*/  STL [R1+0x6034], R17 ;  /* 0x0060341101007387 */ /* 0x000fe80000100800 */
[----:B------:R0:W-:Y:S01]  /*41cc0*/  STL [R1+0x6018], R9 ;  /* 0x0060180901007387 */ /* 0x0001e20000100800 */
[----:B------:R-:W-:-:S03]  /*41cd0*/  IADD3 R7, P0, R7, R3, RZ ;  /* 0x0000000307077210 */ /* 0x000fc60007f1e0ff */
[----:B0-----:R-:W3:Y:S04]  /*41ce0*/  LDL.LU R9, [R1+0x28] ;  /* 0x0000280001097983 */ /* 0x001ee80000300800 */
[----:B------:R0:W-:Y:S01]  /*41cf0*/  STL [R1+0x6020], R7 ;  /* 0x0060200701007387 */ /* 0x0001e20000100800 */
[----:B----4-:R-:W-:-:S03]  /*41d00*/  IMAD.X R17, R16, 0x1, R4, P5 ;  /* 0x0000000110117824 */ /* 0x010fc600028e0604 */
[----:B0-----:R-:W4:Y:S04]  /*41d10*/  LDL.LU R7, [R1+0x764] ;  /* 0x0007640001077983 */ /* 0x001f280000300800 */
[----:B------:R0:W-:Y:S01]  /*41d20*/  STL [R1+0x601c], R17 ;  /* 0x00601c1101007387 */ /* 0x0001e20000100800 */
[----:B-----5:R-:W-:-:S05]  /*41d30*/  IADD3 R18, P5, R6, R2, RZ ;  /* 0x0000000206127210 */ /* 0x020fca0007fbe0ff */
[----:B------:R-:W-:Y:S01]  /*41d40*/  STL [R1+0x6024], R18 ;  /* 0x0060241201007387 */ /* 0x000fe20000100800 */
[----:B0-----:R-:W-:Y:S01]  /*41d50*/  IMAD.X R17, R16, 0x1, R5, P4 ;  /* 0x0000000110117824 */ /* 0x001fe200020e0605 */
[----:B------:R-:W-:Y:S01]  /*41d60*/  IADD3 R16, P4, R6, R3, RZ ;  /* 0x0000000306107210 */ /* 0x000fe20007f9e0ff */
[----:B------:R-:W-:-:S03]  /*41d70*/  IMAD.X R6, R29, 0x1, R4, P3 ;  /* 0x000000011d067824 */ /* 0x000fc600018e0604 */
[----:B------:R0:W-:Y:S04]  /*41d80*/  STL [R1+0x6008], R17 ;  /* 0x0060081101007387 */ /* 0x0001e80000100800 */
[----:B------:R-:W-:Y:S04]  /*41d90*/  STL [R1+0x6010], R16 ;  /* 0x0060101001007387 */ /* 0x000fe80000100800 */
[----:B------:R1:W-:Y:S01]  /*41da0*/  STL [R1+0x600c], R6 ;  /* 0x00600c0601007387 */ /* 0x0003e20000100800 */
[----:B0-----:R-:W-:-:S03]  /*41db0*/  IADD3 R17, P3, R15, R2, RZ ;  /* 0x000000020f117210 */ /* 0x001fc60007f7e0ff */
[----:B-1----:R-:W5:Y:S01]  /*41dc0*/  LDL.LU R6, [R1+0x24] ;  /* 0x0000240001067983 */ /* 0x002f620000300800 */
[----:B------:R-:W-:-:S03]  /*41dd0*/  IMAD.X R16, R29, 0x1, R5, P2 ;  /* 0x000000011d107824 */ /* 0x000fc600010e0605 */
[----:B------:R0:W-:Y:S04]  /*41de0*/  STL [R1+0x6014], R17 ;  /* 0x0060141101007387 */ /* 0x0001e80000100800 */
[----:B------:R-:W5:Y:S01]  /*41df0*/  LDL.LU R29, [R1+0x760] ;  /* 0x00076000011d7983 */ /* 0x000f620000300800 */
[----:B------:R-:W-:-:S03]  /*41e00*/  IADD3 R15, P2, R15, R3, RZ ;  /* 0x000000030f0f7210 */ /* 0x000fc60007f5e0ff */
[----:B------:R-:W-:Y:S04]  /*41e10*/  STL [R1+0x5ff8], R16 ;  /* 0x005ff81001007387 */ /* 0x000fe80000100800 */
[----:B------:R1:W-:Y:S01]  /*41e20*/  STL [R1+0x6000], R15 ;  /* 0x0060000f01007387 */ /* 0x0003e20000100800 */
[C---:B0-----:R-:W-:Y:S02]  /*41e30*/  IMAD.X R17, R13.reuse, 0x1, R4, P1 ;  /* 0x000000010d117824 */ /* 0x041fe400008e0604 */
[----:B-1----:R-:W-:Y:S01]  /*41e40*/  IMAD.X R15, R13, 0x1, R5, P0 ;  /* 0x000000010d0f7824 */ /* 0x002fe200000e0605 */
[C---:B------:R-:W-:Y:S02]  /*41e50*/  IADD3 R16, P1, R14.reuse, R2, RZ ;  /* 0x000000020e107210 */ /* 0x040fe40007f3e0ff */
[----:B------:R-:W-:Y:S04]  /*41e60*/  STL [R1+0x5ffc], R17 ;  /* 0x005ffc1101007387 */ /* 0x000fe80000100800 */
[----:B------:R-:W-:Y:S04]  /*41e70*/  STL [R1+0x6004], R16 ;  /* 0x0060041001007387 */ /* 0x000fe80000100800 */
[----:B------:R-:W-:Y:S01]  /*41e80*/  STL [R1+0x5fe8], R15 ;  /* 0x005fe80f01007387 */ /* 0x000fe20000100800 */
[----:B------:R-:W-:-:S03]  /*41e90*/  IADD3 R14, P0, R14, R3, RZ ;  /* 0x000000030e0e7210 */ /* 0x000fc60007f1e0ff */
[----:B------:R-:W5:Y:S04]  /*41ea0*/  LDL.LU R21, [R1+0x20] ;  /* 0x0000200001157983 */ /* 0x000f680000300800 */
[----:B------:R-:W-:Y:S04]  /*41eb0*/  STL [R1+0x5ff0], R14 ;  /* 0x005ff00e01007387 */ /* 0x000fe80000100800 */
[----:B------:R-:W5:Y:S01]  /*41ec0*/  LDL.LU R20, [R1+0x75c] ;  /* 0x00075c0001147983 */ /* 0x000f620000300800 */
[----:B------:R-:W-:-:S05]  /*41ed0*/  IMAD.X R13, R11, 0x1, R4, P5 ;  /* 0x000000010b0d7824 */ /* 0x000fca00028e0604 */
[----:B------:R0:W-:Y:S02]  /*41ee0*/  STL [R1+0x5fec], R13 ;  /* 0x005fec0d01007387 */ /* 0x0001e40000100800 */
[----:B0-----:R-:W-:Y:S01]  /*41ef0*/  IMAD.X R13, R11, 0x1, R5, P4 ;  /* 0x000000010b0d7824 */ /* 0x001fe200020e0605 */
[----:B--2---:R-:W-:-:S05]  /*41f00*/  IADD3 R14, P5, R12, R2, RZ ;  /* 0x000000020c0e7210 */ /* 0x004fca0007fbe0ff */
[----:B------:R-:W-:Y:S04]  /*41f10*/  STL [R1+0x5ff4], R14 ;  /* 0x005ff40e01007387 */ /* 0x000fe80000100800 */
[----:B------:R-:W2:Y:S04]  /*41f20*/  LDL.LU R19, [R1+0x1c] ;  /* 0x00001c0001137983 */ /* 0x000ea80000300800 */
[----:B------:R-:W-:Y:S04]  /*41f30*/  STL [R1+0x5fd8], R13 ;  /* 0x005fd80d01007387 */ /* 0x000fe80000100800 */
[----:B------:R-:W2:Y:S01]  /*41f40*/  LDL.LU R18, [R1+0x758] ;  /* 0x0007580001127983 */ /* 0x000ea20000300800 */
[----:B------:R-:W-:-:S05]  /*41f50*/  IADD3 R11, P4, R12, R3, RZ ;  /* 0x000000030c0b7210 */ /* 0x000fca0007f9e0ff */
[----:B------:R0:W-:Y:S04]  /*41f60*/  STL [R1+0x5fe0], R11 ;  /* 0x005fe00b01007387 */ /* 0x0001e80000100800 */
[----:B------:R-:W2:Y:S01]  /*41f70*/  LDL.LU R17, [R1+0x18] ;  /* 0x0000180001117983 */ /* 0x000ea20000300800 */
[----:B---3--:R-:W-:-:S05]  /*41f80*/  IMAD.X R12, R10, 0x1, R4, P3 ;  /* 0x000000010a0c7824 */ /* 0x008fca00018e0604 */
[----:B------:R-:W-:Y:S04]  /*41f90*/  STL [R1+0x5fdc], R12 ;  /* 0x005fdc0c01007387 */ /* 0x000fe80000100800 */
[----:B------:R-:W3:Y:S01]  /*41fa0*/  LDL.LU R16, [R1+0x754] ;  /* 0x0007540001107983 */ /* 0x000ee20000300800 */
[----:B0-----:R-:W-:Y:S01]  /*41fb0*/  IADD3 R11, P3, R8, R2, RZ ;  /* 0x00000002080b7210 */ /* 0x001fe20007f7e0ff */
[----:B------:R-:W-:-:S04]  /*41fc0*/  IMAD.X R10, R10, 0x1, R5, P2 ;  /* 0x000000010a0a7824 */ /* 0x000fc800010e0605 */
[----:B------:R-:W-:Y:S04]  /*41fd0*/  STL [R1+0x5fe4], R11 ;  /* 0x005fe40b01007387 */ /* 0x000fe80000100800 */
[----:B------:R-:W3:Y:S04]  /*41fe0*/  LDL.LU R15, [R1+0x14] ;  /* 0x00001400010f7983 */ /* 0x000ee80000300800 */
[----:B------:R0:W-:Y:S04]  /*41ff0*/  STL [R1+0x5fc8], R10 ;  /* 0x005fc80a01007387 */ /* 0x0001e80000100800 */
[----:B------:R-:W3:Y:S01]  /*42000*/  LDL.LU R14, [R1+0x750] ;  /* 0x00075000010e7983 */ /* 0x000ee20000300800 */
[----:B------:R-:W-:-:S05]  /*42010*/  IADD3 R8, P2, R8, R3, RZ ;  /* 0x0000000308087210 */ /* 0x000fca0007f5e0ff */
[----:B------:R4:W-:Y:S04]  /*42020*/  STL [R1+0x5fd0], R8 ;  /* 0x005fd00801007387 */ /* 0x0009e80000100800 */
[----:B------:R-:W3:Y:S01]  /*42030*/  LDL.LU R13, [R1+0x10] ;  /* 0x00001000010d7983 */ /* 0x000ee20000300800 */
[----:B0-----:R-:W-:-:S05]  /*42040*/  IMAD.X R10, R9, 0x1, R4, P1 ;  /* 0x00000001090a7824 */ /* 0x001fca00008e0604 */
[----:B------:R-:W-:Y:S04]  /*42050*/  STL [R1+0x5fcc], R10 ;  /* 0x005fcc0a01007387 */ /* 0x000fe80000100800 */
[----:B------:R-:W3:Y:S01]  /*42060*/  LDL.LU R12, [R1+0x74c] ;  /* 0x00074c00010c7983 */ /* 0x000ee20000300800 */
[----:B----4-:R-:W-:-:S05]  /*42070*/  IADD3 R8, P1, R7, R2, RZ ;  /* 0x0000000207087210 */ /* 0x010fca0007f3e0ff */
[----:B------:R0:W-:Y:S04]  /*42080*/  STL [R1+0x5fd4], R8 ;  /* 0x005fd40801007387 */ /* 0x0001e80000100800 */
[----:B------:R-:W4:Y:S01]  /*42090*/  LDL.LU R11, [R1+0xc] ;  /* 0x00000c00010b7983 */ /* 0x000f220000300800 */
[----:B0-----:R-:W-:-:S05]  /*420a0*/  IMAD.X R8, R9, 0x1, R5, P0 ;  /* 0x0000000109087824 */ /* 0x001fca00000e0605 */
[----:B------:R5:W-:Y:S04]  /*420b0*/  STL [R1+0x5fb8], R8 ;  /* 0x005fb80801007387 */ /* 0x000be80000100800 */
[----:B------:R-:W4:Y:S01]  /*420c0*/  LDL.LU R10, [R1+0x748] ;  /* 0x00074800010a7983 */ /* 0x000f220000300800 */
[----:B------:R-:W-:-:S05]  /*420d0*/  IADD3 R7, P0, R7, R3, RZ ;  /* 0x0000000307077210 */ /* 0x000fca0007f1e0ff */
[----:B------:R0:W-:Y:S04]  /*420e0*/  STL [R1+0x5fc0], R7 ;  /* 0x005fc00701007387 */ /* 0x0001e80000100800 */
[----:B------:R-:W4:Y:S01]  /*420f0*/  LDL.LU R9, [R1+0x8] ;  /* 0x0000080001097983 */ /* 0x000f220000300800 */
[----:B-----5:R-:W-:-:S05]  /*42100*/  IMAD.X R8, R6, 0x1, R4, P5 ;  /* 0x0000000106087824 */ /* 0x020fca00028e0604 */
[----:B------:R1:W-:Y:S01]  /*42110*/  STL [R1+0x5fbc], R8 ;  /* 0x005fbc0801007387 */ /* 0x0003e20000100800 */
[----:B0-----:R-:W-:-:S03]  /*42120*/  IADD3 R7, P5, R29, R2, RZ ;  /* 0x000000021d077210 */ /* 0x001fc60007fbe0ff */
[----:B-1----:R-:W5:Y:S04]  /*42130*/  LDL.LU R8, [R1+0x744] ;  /* 0x0007440001087983 */ /* 0x002f680000300800 */
[----:B------:R0:W-:Y:S02]  /*42140*/  STL [R1+0x5fc4], R7 ;  /* 0x005fc40701007387 */ /* 0x0001e40000100800 */
[----:B0-----:R-:W-:Y:S02]  /*42150*/  IMAD.X R7, R6, 0x1, R5, P4 ;  /* 0x0000000106077824 */ /* 0x001fe400020e0605 */
[----:B------:R-:W5:Y:S04]  /*42160*/  LDL.LU R6, [R1+0x4] ;  /* 0x0000040001067983 */ /* 0x000f680000300800 */
[----:B------:R0:W-:Y:S04]  /*42170*/  STL [R1+0x5fa8], R7 ;  /* 0x005fa80701007387 */ /* 0x0001e80000100800 */
[----:B0-----:R-:W5:Y:S01]  /*42180*/  LDL.LU R7, [R1+0x740] ;  /* 0x0007400001077983 */ /* 0x001f620000300800 */
[----:B------:R-:W-:-:S05]  /*42190*/  IADD3 R29, P4, R29, R3, RZ ;  /* 0x000000031d1d7210 */ /* 0x000fca0007f9e0ff */
[----:B------:R0:W-:Y:S02]  /*421a0*/  STL [R1+0x5fb0], R29 ;  /* 0x005fb01d01007387 */ /* 0x0001e40000100800 */
[C---:B0-----:R-:W-:Y:S02]  /*421b0*/  IMAD.X R29, R21.reuse, 0x1, R4, P3 ;  /* 0x00000001151d7824 */ /* 0x041fe400018e0604 */
[----:B------:R-:W-:-:S03]  /*421c0*/  IMAD.X R21, R21, 0x1, R5, P2 ;  /* 0x0000000115157824 */ /* 0x000fc600010e0605 */
[----:B------:R0:W-:Y:S02]  /*421d0*/  STL [R1+0x5fac], R29 ;  /* 0x005fac1d01007387 */ /* 0x0001e40000100800 */
[C---:B0-----:R-:W-:Y:S02]  /*421e0*/  IADD3 R29, P3, R20.reuse, R2, RZ ;  /* 0x00000002141d7210 */ /* 0x041fe40007f7e0ff */
[----:B------:R-:W-:-:S03]  /*421f0*/  IADD3 R20, P2, R20, R3, RZ ;  /* 0x0000000314147210 */ /* 0x000fc60007f5e0ff */
[----:B------:R0:W-:Y:S04]  /*42200*/  STL [R1+0x5fb4], R29 ;  /* 0x005fb41d01007387 */ /* 0x0001e80000100800 */
[----:B0-----:R-:W5:Y:S04]  /*42210*/  LDL.LU R29, [R1] ;  /* 0x00000000011d7983 */ /* 0x001f680000300800 */
[----:B------:R0:W-:Y:S04]  /*42220*/  STL [R1+0x5f98], R21 ;  /* 0x005f981501007387 */ /* 0x0001e80000100800 */
[----:B0-----:R-:W5:Y:S04]  /*42230*/  LDL.LU R21, [R1+0x7428] ;  /* 0x0074280001157983 */ /* 0x001f680000300800 */
[----:B------:R2:W-:Y:S02]  /*42240*/  STL [R1+0x5fa0], R20 ;  /* 0x005fa01401007387 */ /* 0x0005e40000100800 */
[----:B--2---:R-:W-:-:S02]  /*42250*/  IMAD.X R20, R19, 0x1, R4, P1 ;  /* 0x0000000113147824 */ /* 0x004fc400008e0604 */
[----:B------:R-:W-:-:S03]  /*42260*/  IMAD.X R19, R19, 0x1, R5, P0 ;  /* 0x0000000113137824 */ /* 0x000fc600000e0605 */
[----:B------:R0:W-:Y:S02]  /*42270*/  STL [R1+0x5f9c], R20 ;  /* 0x005f9c1401007387 */ /* 0x0001e40000100800 */
[C---:B0-----:R-:W-:Y:S02]  /*42280*/  IADD3 R20, P1, R18.reuse, R2, RZ ;  /* 0x0000000212147210 */ /* 0x041fe40007f3e0ff */
[----:B------:R-:W-:-:S03]  /*42290*/  IADD3 R18, P0, R18, R3, RZ ;  /* 0x0000000312127210 */ /* 0x000fc60007f1e0ff */
[----:B------:R0:W-:Y:S04]  /*422a0*/  STL [R1+0x5fa4], R20 ;  /* 0x005fa41401007387 */ /* 0x0001e80000100800 */
[----:B0-----:R-:W2:Y:S04]  /*422b0*/  LDL.LU R20, [R1+0x7424] ;  /* 0x0074240001147983 */ /* 0x001ea80000300800 */
[----:B------:R0:W-:Y:S04]  /*422c0*/  STL [R1+0x5f88], R19 ;  /* 0x005f881301007387 */ /* 0x0001e80000100800 */
[----:B0-----:R-:W2:Y:S04]  /*422d0*/  LDL.LU R19, [R1+0x7420] ;  /* 0x0074200001137983 */ /* 0x001ea80000300800 */
[----:B------:R0:W-:Y:S02]  /*422e0*/  STL [R1+0x5f90], R18 ;  /* 0x005f901201007387 */ /* 0x0001e40000100800 */
[----:B0-----:R-:W-:-:S02]  /*422f0*/  IMAD.X R18, R17, 0x1, R4, P5 ;  /* 0x0000000111127824 */ /* 0x001fc400028e0604 */
[----:B------:R-:W-:-:S03]  /*42300*/  IMAD.X R17, R17, 0x1, R5, P4 ;  /* 0x0000000111117824 */ /* 0x000fc600020e0605 */
[----:B------:R3:W-:Y:S02]  /*42310*/  STL [R1+0x5f8c], R18 ;  /* 0x005f8c1201007387 */ /* 0x0007e40000100800 */
[C---:B---3--:R-:W-:Y:S02]  /*42320*/  IADD3 R18, P5, R16.reuse, R2, RZ ;  /* 0x0000000210127210 */ /* 0x048fe40007fbe0ff */
[----:B------:R-:W-:-:S03]  /*42330*/  IADD3 R16, P4, R16, R3, RZ ;  /* 0x0000000310107210 */ /* 0x000fc60007f9e0ff */
[----:B------:R0:W-:Y:S04]  /*42340*/  STL [R1+0x5f94], R18 ;  /* 0x005f941201007387 */ /* 0x0001e80000100800 */
[----:B0-----:R-:W3:Y:S04]  /*42350*/  LDL.LU R18, [R1+0x741c] ;  /* 0x00741c0001127983 */ /* 0x001ee80000300800 */
[----:B------:R0:W-:Y:S04]  /*42360*/  STL [R1+0x5f78], R17 ;  /* 0x005f781101007387 */ /* 0x0001e80000100800 */
[----:B0-----:R-:W2:Y:S04]  /*42370*/  LDL.LU R17, [R1+0x7418] ;  /* 0x0074180001117983 */ /* 0x001ea80000300800 */
[----:B------:R0:W-:Y:S02]  /*42380*/  STL [R1+0x5f80], R16 ;  /* 0x005f801001007387 */ /* 0x0001e40000100800 */
[----:B0-----:R-:W-:-:S02]  /*42390*/  IMAD.X R16, R15, 0x1, R4, P3 ;  /* 0x000000010f107824 */ /* 0x001fc400018e0604 */
[----:B------:R-:W-:-:S03]  /*423a0*/  IMAD.X R15, R15, 0x1, R5, P2 ;  /* 0x000000010f0f7824 */ /* 0x000fc600010e0605 */
[----:B------:R0:W-:Y:S02]  /*423b0*/  STL [R1+0x5f7c], R16 ;  /* 0x005f7c1001007387 */ /* 0x0001e40000100800 */
[C---:B0-----:R-:W-:Y:S02]  /*423c0*/  IADD3 R16, P3, R14.reuse, R2, RZ ;  /* 0x000000020e107210 */ /* 0x041fe40007f7e0ff */
        /* <DEDUP_REMOVED lines=16> */
[----:B----4-:R-:W-:-:S02]  /*424d0*/  IMAD.X R12, R11, 0x1, R4, P5 ;  /* 0x000000010b0c7824 */ /* 0x010fc400028e0604 */
[----:B------:R-:W-:-:S03]  /*424e0*/  IMAD.X R11, R11, 0x1, R5, P4 ;  /* 0x000000010b0b7824 */ /* 0x000fc600020e0605 */
[----:B------:R0:W-:Y:S02]  /*424f0*/  STL [R1+0x5f5c], R12 ;  /* 0x005f5c0c01007387 */ /* 0x0001e40000100800 */
[C---:B0-----:R-:W-:Y:S02]  /*42500*/  IADD3 R12, P5, R10.reuse, R2, RZ ;  /* 0x000000020a0c7210 */ /* 0x041fe40007fbe0ff */
[----:B------:R-:W-:-:S03]  /*42510*/  IADD3 R10, P4, R10, R3, RZ ;  /* 0x000000030a0a7210 */ /* 0x000fc60007f9e0ff */
[----:B------:R0:W-:Y:S04]  /*42520*/  STL [R1+0x5f64], R12 ;  /* 0x005f640c01007387 */ /* 0x0001e80000100800 */
[----:B0-----:R-:W4:Y:S04]  /*42530*/  LDL.LU R12, [R1+0x7404] ;  /* 0x00740400010c7983 */ /* 0x001f280000300800 */
[----:B------:R0:W-:Y:S04]  /*42540*/  STL [R1+0x5f48], R11 ;  /* 0x005f480b01007387 */ /* 0x0001e80000100800 */
[----:B0-----:R-:W3:Y:S04]  /*42550*/  LDL.LU R11, [R1+0x7400] ;  /* 0x00740000010b7983 */ /* 0x001ee80000300800 */
[----:B------:R0:W-:Y:S02]  /*42560*/  STL [R1+0x5f50], R10 ;  /* 0x005f500a01007387 */ /* 0x0001e40000100800 */
[----:B0-----:R-:W-:-:S02]  /*42570*/  IMAD.X R10, R9, 0x1, R4, P3 ;  /* 0x00000001090a7824 */ /* 0x001fc400018e0604 */
[----:B------:R-:W-:-:S03]  /*42580*/  IMAD.X R9, R9, 0x1, R5, P2 ;  /* 0x0000000109097824 */ /* 0x000fc600010e0605 */
[----:B------:R5:W-:Y:S02]  /*42590*/  STL [R1+0x5f4c], R10 ;  /* 0x005f4c0a01007387 */ /* 0x000be40000100800 */
[C---:B-----5:R-:W-:Y:S02]  /*425a0*/  IADD3 R10, P3, R8.reuse, R2, RZ ;  /* 0x00000002080a7210 */ /* 0x060fe40007f7e0ff */
[----:B------:R-:W-:-:S03]  /*425b0*/  IADD3 R8, P2, R8, R3, RZ ;  /* 0x0000000308087210 */ /* 0x000fc60007f5e0ff */
[----:B------:R0:W-:Y:S04]  /*425c0*/  STL [R1+0x5f54], R10 ;  /* 0x005f540a01007387 */ /* 0x0001e80000100800 */
[----:B0-----:R-:W5:Y:S04]  /*425d0*/  LDL.LU R10, [R1+0x73fc] ;  /* 0x0073fc00010a7983 */ /* 0x001f680000300800 */
[----:B------:R0:W-:Y:S04]  /*425e0*/  STL [R1+0x5f38], R9 ;  /* 0x005f380901007387 */ /* 0x0001e80000100800 */
[----:B0-----:R-:W2:Y:S04]  /*425f0*/  LDL.LU R9, [R1+0x73f8] ;  /* 0x0073f80001097983 */ /* 0x001ea80000300800 */
[----:B------:R0:W-:Y:S02]  /*42600*/  STL [R1+0x5f40], R8 ;  /* 0x005f400801007387 */ /* 0x0001e40000100800 */
[----:B0-----:R-:W-:-:S02]  /*42610*/  IMAD.X R8, R6, 0x1, R4, P1 ;  /* 0x0000000106087824 */ /* 0x001fc400008e0604 */
[----:B------:R-:W-:-:S03]  /*42620*/  IMAD.X R6, R6, 0x1, R5, P0 ;  /* 0x0000000106067824 */ /* 0x000fc600000e0605 */
[----:B------:R0:W-:Y:S02]  /*42630*/  STL [R1+0x5f3c], R8 ;  /* 0x005f3c0801007387 */ /* 0x0001e40000100800 */
[----:B0-----:R-:W-:-:S05]  /*42640*/  IADD3 R8, P1, R7, R2, RZ ;  /* 0x0000000207087210 */ /* 0x001fca0007f3e0ff */
[----:B------:R0:W-:Y:S04]  /*42650*/  STL [R1+0x5f44], R8 ;  /* 0x005f440801007387 */ /* 0x0001e80000100800 */
[----:B0-----:R-:W4:Y:S04]  /*42660*/  LDL.LU R8, [R1+0x73f4] ;  /* 0x0073f40001087983 */ /* 0x001f280000300800 */
[----:B------:R0:W-:Y:S04]  /*42670*/  STL [R1+0x5f28], R6 ;  /* 0x005f280601007387 */ /* 0x0001e80000100800 */
[----:B0-----:R-:W3:Y:S01]  /*42680*/  LDL.LU R6, [R1+0x73f0] ;  /* 0x0073f00001067983 */ /* 0x001ee20000300800 */
[----:B------:R-:W-:-:S05]  /*42690*/  IADD3 R7, P0, R7, R3, RZ ;  /* 0x0000000307077210 */ /* 0x000fca0007f1e0ff */
[----:B------:R0:W-:Y:S02]  /*426a0*/  STL [R1+0x5f30], R7 ;  /* 0x005f300701007387 */ /* 0x0001e40000100800 */
[C---:B0-----:R-:W-:Y:S02]  /*426b0*/  IMAD.X R7, R29.reuse, 0x1, R4, P5 ;  /* 0x000000011d077824 */ /* 0x041fe400028e0604 */
[----:B------:R-:W-:-:S03]  /*426c0*/  IMAD.X R29, R29, 0x1, R5, P4 ;  /* 0x000000011d1d7824 */ /* 0x000fc600020e0605 */
[----:B------:R3:W-:Y:S02]  /*426d0*/  STL [R1+0x5f2c], R7 ;  /* 0x005f2c0701007387 */ /* 0x0007e40000100800 */
[----:B---3--:R-:W-:-:S05]  /*426e0*/  IADD3 R7, P5, R6, R2, RZ ;  /* 0x0000000206077210 */ /* 0x008fca0007fbe0ff */
[----:B------:R0:W-:Y:S04]  /*426f0*/  STL [R1+0x5f34], R7 ;  /* 0x005f340701007387 */ /* 0x0001e80000100800 */
[----:B0-----:R-:W3:Y:S04]  /*42700*/  LDL.LU R7, [R1+0x73ec] ;  /* 0x0073ec0001077983 */ /* 0x001ee80000300800 */
[----:B------:R0:W-:Y:S04]  /*42710*/  STL [R1+0x5f18], R29 ;  /* 0x005f181d01007387 */ /* 0x0001e80000100800 */
[----:B0-----:R-:W5:Y:S01]  /*42720*/  LDL.LU R29, [R1+0x73e8] ;  /* 0x0073e800011d7983 */ /* 0x001f620000300800 */
[----:B------:R-:W-:-:S05]  /*42730*/  IADD3 R6, P4, R6, R3, RZ ;  /* 0x0000000306067210 */ /* 0x000fca0007f9e0ff */
[----:B------:R5:W-:Y:S02]  /*42740*/  STL [R1+0x5f20], R6 ;  /* 0x005f200601007387 */ /* 0x000be40000100800 */
[----:B-----5:R-:W-:-:S05]  /*42750*/  IMAD.X R6, R29, 0x1, R4, P3 ;  /* 0x000000011d067824 */ /* 0x020fca00018e0604 */
[----:B------:R3:W-:Y:S02]  /*42760*/  STL [R1+0x5f1c], R6 ;  /* 0x005f1c0601007387 */ /* 0x0007e40000100800 */
[----:B---3--:R-:W-:-:S05]  /*42770*/  IADD3 R6, P3, R7, R2, RZ ;  /* 0x0000000207067210 */ /* 0x008fca0007f7e0ff */
[----:B------:R0:W-:Y:S04]  /*42780*/  STL [R1+0x5f24], R6 ;  /* 0x005f240601007387 */ /* 0x0001e80000100800 */
[----:B0-----:R-:W3:Y:S01]  /*42790*/  LDL.LU R6, [R1+0x73e4] ;  /* 0x0073e40001067983 */ /* 0x001ee20000300800 */
[----:B------:R-:W-:Y:S01]  /*427a0*/  IMAD.X R29, R29, 0x1, R5, P2 ;  /* 0x000000011d1d7824 */ /* 0x000fe200010e0605 */
[----:B------:R-:W-:-:S04]  /*427b0*/  IADD3 R7, P2, R7, R3, RZ ;  /* 0x0000000307077210 */ /* 0x000fc80007f5e0ff */
[----:B------:R0:W-:Y:S04]  /*427c0*/  STL [R1+0x5f08], R29 ;  /* 0x005f081d01007387 */ /* 0x0001e80000100800 */
[----:B0-----:R-:W5:Y:S04]  /*427d0*/  LDL.LU R29, [R1+0x72c] ;  /* 0x00072c00011d7983 */ /* 0x001f680000300800 */
[----:B------:R3:W-:Y:S02]  /*427e0*/  STL [R1+0x5f10], R7 ;  /* 0x005f100701007387 */ /* 0x0007e40000100800 */
[----:B---3--:R-:W-:-:S05]  /*427f0*/  IMAD.X R7, R6, 0x1, R4, P1 ;  /* 0x0000000106077824 */ /* 0x008fca00008e0604 */
[----:B------:R4:W-:Y:S01]  /*42800*/  STL [R1+0x5f0c], R7 ;  /* 0x005f0c0701007387 */ /* 0x0009e20000100800 */
[----:B------:R-:W-:Y:S01]  /*42810*/  IMAD.X R6, R6, 0x1, R5, P0 ;  /* 0x0000000106067824 */ /* 0x000fe200000e0605 */
[----:B----4-:R-:W-:-:S05]  /*42820*/  IADD3 R7, P1, R8, R2, RZ ;  /* 0x0000000208077210 */ /* 0x010fca0007f3e0ff */
[----:B------:R0:W-:Y:S04]  /*42830*/  STL [R1+0x5f14], R7 ;  /* 0x005f140701007387 */ /* 0x0001e80000100800 */
[----:B0-----:R-:W3:Y:S04]  /*42840*/  LDL.LU R7, [R1+0x73e0] ;  /* 0x0073e00001077983 */ /* 0x001ee80000300800 */
[----:B------:R0:W-:Y:S04]  /*42850*/  STL [R1+0x5ef8], R6 ;  /* 0x005ef80601007387 */ /* 0x0001e80000100800 */
[----:B0-----:R-:W4:Y:S01]  /*42860*/  LDL.LU R6, [R1+0x730] ;  /* 0x0007300001067983 */ /* 0x001f220000300800 */
[----:B------:R-:W-:-:S05]  /*42870*/  IADD3 R8, P0, R8, R3, RZ ;  /* 0x0000000308087210 */ /* 0x000fca0007f1e0ff */
[----:B------:R3:W-:Y:S02]  /*42880*/  STL [R1+0x5f00], R8 ;  /* 0x005f000801007387 */ /* 0x0007e40000100800 */
[----:B---3--:R-:W-:-:S05]  /*42890*/  IMAD.X R8, R7, 0x1, R4, P5 ;  /* 0x0000000107087824 */ /* 0x008fca00028e0604 */
[----:B------:R4:W-:Y:S02]  /*428a0*/  STL [R1+0x5efc], R8 ;  /* 0x005efc0801007387 */ /* 0x0009e40000100800 */
[----:B----4-:R-:W-:-:S05]  /*428b0*/  IADD3 R8, P5, R6, R2, RZ ;  /* 0x0000000206087210 */ /* 0x010fca0007fbe0ff */
[----:B------:R0:W-:Y:S04]  /*428c0*/  STL [R1+0x5f04], R8 ;  /* 0x005f040801007387 */ /* 0x0001e80000100800 */
[----:B0-----:R-:W3:Y:S01]  /*428d0*/  LDL.LU R8, [R1+0x73dc] ;  /* 0x0073dc0001087983 */ /* 0x001ee20000300800 */
[----:B------:R-:W-:-:S05]  /*428e0*/  IMAD.X R7, R7, 0x1, R5, P4 ;  /* 0x0000000107077824 */ /* 0x000fca00020e0605 */
[----:B------:R0:W-:Y:S02]  /*428f0*/  STL [R1+0x5ee8], R7 ;  /* 0x005ee80701007387 */ /* 0x0001e40000100800 */
[----:B0-----:R-:W-:-:S05]  /*42900*/  IADD3 R7, P4, R6, R3, RZ ;  /* 0x0000000306077210 */ /* 0x001fca0007f9e0ff */
[----:B------:R0:W-:Y:S04]  /*42910*/  STL [R1+0x5ef0], R7 ;  /* 0x005ef00701007387 */ /* 0x0001e80000100800 */
[----:B0-----:R-:W4:Y:S01]  /*42920*/  LDL.LU R7, [R1+0x714] ;  /* 0x0007140001077983 */ /* 0x001f220000300800 */
[----:B---3--:R-:W-:-:S05]  /*42930*/  IMAD.X R6, R8, 0x1, R4, P3 ;  /* 0x0000000108067824 */ /* 0x008fca00018e0604 */
[----:B------:R5:W-:Y:S02]  /*42940*/  STL [R1+0x5eec], R6 ;  /* 0x005eec0601007387 */ /* 0x000be40000100800 */
[----:B-----5:R-:W-:-:S05]  /*42950*/  IADD3 R6, P3, R29, R2, RZ ;  /* 0x000000021d067210 */ /* 0x020fca0007f7e0ff */
[----:B------:R0:W-:Y:S02]  /*42960*/  STL [R1+0x5ef4], R6 ;  /* 0x005ef40601007387 */ /* 0x0001e40000100800 */
[----:B0-----:R-:W-:Y:S02]  /*42970*/  IMAD.X R6, R8, 0x1, R5, P2 ;  /* 0x0000000108067824 */ /* 0x001fe400010e0605 */
[----:B------:R-:W3:Y:S04]  /*42980*/  LDL.LU R8, [R1+0x71c] ;  /* 0x00071c0001087983 */ /* 0x000ee80000300800 */
[----:B------:R0:W-:Y:S02]  /*42990*/  STL [R1+0x5ed8], R6 ;  /* 0x005ed80601007387 */ /* 0x0001e40000100800 */
[----:B0-----:R-:W-:Y:S01]  /*429a0*/  IADD3 R6, P2, R29, R3, RZ ;  /* 0x000000031d067210 */ /* 0x001fe20007f5e0ff */
[----:B--2---:R-:W-:-:S04]  /*429b0*/  IMAD.X R29, R9, 0x1, R4, P1 ;  /* 0x00000001091d7824 */ /* 0x004fc800008e0604 */
[----:B------:R0:W-:Y:S04]  /*429c0*/  STL [R1+0x5ee0], R6 ;  /* 0x005ee00601007387 */ /* 0x0001e80000100800 */
[----:B0-----:R-:W2:Y:S04]  /*429d0*/  LDL.LU R6, [R1+0x710] ;  /* 0x0007100001067983 */ /* 0x001ea80000300800 */
[----:B------:R0:W-:Y:S02]  /*429e0*/  STL [R1+0x5edc], R29 ;  /* 0x005edc1d01007387 */ /* 0x0001e40000100800 */
[----:B0-----:R-:W-:-:S05]  /*429f0*/  IADD3 R29, P1, R11, R2, RZ ;  /* 0x000000020b1d7210 */ /* 0x001fca0007f3e0ff */
[----:B------:R0:W-:Y:S02]  /*42a00*/  STL [R1+0x5ee4], R29 ;  /* 0x005ee41d01007387 */ /* 0x0001e40000100800 */
[----:B0-----:R-:W-:Y:S02]  /*42a10*/  IMAD.X R29, R9, 0x1, R5, P0 ;  /* 0x00000001091d7824 */ /* 0x001fe400000e0605 */
[----:B------:R-:W5:Y:S04]  /*42a20*/  LDL.LU R9, [R1+0x724] ;  /* 0x0007240001097983 */ /* 0x000f680000300800 */
[----:B------:R0:W-:Y:S02]  /*42a30*/  STL [R1+0x5ec8], R29 ;  /* 0x005ec81d01007387 */ /* 0x0001e40000100800 */
[----:B0-----:R-:W-:Y:S01]  /*42a40*/  IADD3 R29, P0, R11, R3, RZ ;  /* 0x000000030b1d7210 */ /* 0x001fe20007f1e0ff */
[----:B------:R-:W-:-:S04]  /*42a50*/  IMAD.X R11, R10, 0x1, R4, P5 ;  /* 0x000000010a0b7824 */ /* 0x000fc800028e0604 */
[----:B------:R0:W-:Y:S04]  /*42a60*/  STL [R1+0x5ed0], R29 ;  /* 0x005ed01d01007387 */ /* 0x0001e80000100800 */
[----:B0-----:R-:W2:Y:S04]  /*42a70*/  LDL.LU R29, [R1+0x70c] ;  /* 0x00070c00011d7983 */ /* 0x001ea80000300800 */
[----:B------:R5:W-:Y:S02]  /*42a80*/  STL [R1+0x5ecc], R11 ;  /* 0x005ecc0b01007387 */ /* 0x000be40000100800 */
[----:B-----5:R-:W-:-:S05]  /*42a90*/  IADD3 R11, P5, R9, R2, RZ ;  /* 0x00000002090b7210 */ /* 0x020fca0007fbe0ff */
[----:B------:R0:W-:Y:S04]  /*42aa0*/  STL [R1+0x5ed4], R11 ;  /* 0x005ed40b01007387 */ /* 0x0001e80000100800 */
[----:B0-----:R-:W5:Y:S01]  /*42ab0*/  LDL.LU R11, [R1+0x73d8] ;  /* 0x0073d800010b7983 */ /* 0x001f620000300800 */
[----:B------:R-:W-:-:S05]  /*42ac0*/  IMAD.X R10, R10, 0x1, R5, P4 ;  /* 0x000000010a0a7824 */ /* 0x000fca00020e0605 */
[----:B------:R0:W-:Y:S02]  /*42ad0*/  STL [R1+0x5eb8], R10 ;  /* 0x005eb80a01007387 */ /* 0x0001e40000100800 */
[----:B0-----:R-:W-:-:S05]  /*42ae0*/  IADD3 R10, P4, R9, R3, RZ ;  /* 0x00000003090a7210 */ /* 0x001fca0007f9e0ff */
[----:B------:R0:W-:Y:S04]  /*42af0*/  STL [R1+0x5ec0], R10 ;  /* 0x005ec00a01007387 */ /* 0x0001e80000100800 */
[----:B0-----:R-:W2:Y:S01]  /*42b00*/  LDL.LU R10, [R1+0x708] ;  /* 0x00070800010a7983 */ /* 0x001ea20000300800 */
[----:B-----5:R-:W-:-:S05]  /*42b10*/  IMAD.X R9, R11, 0x1, R4, P3 ;  /* 0x000000010b097824 */ /* 0x020fca00018e0604 */
        /* <DEDUP_REMOVED lines=11> */
[----:B---3--:R-:W-:-:S05]  /*42bd0*/  IADD3 R13, P1, R8, R2, RZ ;  /* 0x00000002080d7210 */ /* 0x008fca0007f3e0ff */
[----:B------:R0:W-:Y:S04]  /*42be0*/  STL [R1+0x5eb4], R13 ;  /* 0x005eb40d01007387 */ /* 0x0001e80000100800 */
[----:B0-----:R-:W3:Y:S01]  /*42bf0*/  LDL.LU R13, [R1+0x73d4] ;  /* 0x0073d400010d7983 */ /* 0x001ee20000300800 */
[----:B------:R-:W-:-:S05]  /*42c00*/  IMAD.X R12, R12, 0x1, R5, P0 ;  /* 0x000000010c0c7824 */ /* 0x000fca00000e0605 */
[----:B------:R0:W-:Y:S02]  /*42c10*/  STL [R1+0x5e98], R12 ;  /* 0x005e980c01007387 */ /* 0x0001e40000100800 */
[----:B0-----:R-:W-:Y:S02]  /*42c20*/  IADD3 R12, P0, R8, R3, RZ ;  /* 0x00000003080c7210 */ /* 0x001fe40007f1e0ff */
[----:B------:R-:W2:Y:S04]  /*42c30*/  LDL.LU R8, [R1+0x700] ;  /* 0x0007000001087983 */ /* 0x000ea80000300800 */
[----:B------:R3:W-:Y:S02]  /*42c40*/  STL [R1+0x5ea0], R12 ;  /* 0x005ea00c01007387 */ /* 0x0007e40000100800 */
[----:B---3--:R-:W-:-:S05]  /*42c50*/  IMAD.X R12, R13, 0x1, R4, P5 ;  /* 0x000000010d0c7824 */ /* 0x008fca00028e0604 */
[----:B------:R5:W-:Y:S02]  /*42c60*/  STL [R1+0x5e9c], R12 ;  /* 0x005e9c0c01007387 */ /* 0x000be40000100800 */
[----:B-----5:R-:W-:-:S05]  /*42c70*/  IADD3 R12, P5, R11, R2, RZ ;  /* 0x000000020b0c7210 */ /* 0x020fca0007fbe0ff */
[----:B------:R0:W-:Y:S02]  /*42c80*/  STL [R1+0x5ea4], R12 ;  /* 0x005ea40c01007387 */ /* 0x0001e40000100800 */
[----:B0-----:R-:W-:Y:S01]  /*42c90*/  IMAD.X R12, R13, 0x1, R5, P4 ;  /* 0x000000010d0c7824 */ /* 0x001fe200020e0605 */
[----:B------:R-:W-:Y:S02]  /*42ca0*/  IADD3 R13, P4, R11, R3, RZ ;  /* 0x000000030b0d7210 */ /* 0x000fe40007f9e0ff */
[----:B------:R-:W3:Y:S04]  /*42cb0*/  LDL.LU R11, [R1+0x6fc] ;  /* 0x0006fc00010b7983 */ /* 0x000ee80000300800 */
[----:B------:R0:W-:Y:S04]  /*42cc0*/  STL [R1+0x5e88], R12 ;  /* 0x005e880c01007387 */ /* 0x0001e80000100800 */
[----:B------:R4:W-:Y:S01]  /*42cd0*/  STL [R1+0x5e90], R13 ;  /* 0x005e900d01007387 */ /* 0x0009e20000100800 */
[----:B0-----:R-:W-:Y:S01]  /*42ce0*/  IMAD.X R12, R14, 0x1, R4, P3 ;  /* 0x000000010e0c7824 */ /* 0x001fe200018e0604 */
[----:B----4-:R-:W-:-:S04]  /*42cf0*/  IADD3 R13, P3, R7, R2, RZ ;  /* 0x00000002070d7210 */ /* 0x010fc80007f7e0ff */
[----:B------:R0:W-:Y:S04]  /*42d00*/  STL [R1+0x5e8c], R12 ;  /* 0x005e8c0c01007387 */ /* 0x0001e80000100800 */
[----:B------:R1:W-:Y:S01]  /*42d10*/  STL [R1+0x5e94], R13 ;  /* 0x005e940d01007387 */ /* 0x0003e20000100800 */
[--C-:B0-----:R-:W-:Y:S01]  /*42d20*/  IMAD.X R12, R14, 0x1, R5.reuse, P2 ;  /* 0x000000010e0c7824 */ /* 0x101fe200010e0605 */
[----:B-1----:R-:W-:Y:S02]  /*42d30*/  IADD3 R13, P2, R7, R3, RZ ;  /* 0x00000003070d7210 */ /* 0x002fe40007f5e0ff */
[----:B------:R-:W4:Y:S04]  /*42d40*/  LDL.LU R7, [R1+0x6f8] ;  /* 0x0006f80001077983 */ /* 0x000f280000300800 */
[----:B------:R0:W-:Y:S04]  /*42d50*/  STL [R1+0x5e78], R12 ;  /* 0x005e780c01007387 */ /* 0x0001e80000100800 */
[----:B------:R1:W-:Y:S01]  /*42d60*/  STL [R1+0x5e80], R13 ;  /* 0x005e800d01007387 */ /* 0x0003e20000100800 */
[C---:B0-----:R-:W-:Y:S01]  /*42d70*/  IMAD.X R12, R15.reuse, 0x1, R4, P1 ;  /* 0x000000010f0c7824 */ /* 0x041fe200008e0604 */
[----:B--2---:R-:W-:Y:S01]  /*42d80*/  IADD3 R14, P1, R6, R2, RZ ;  /* 0x00000002060e7210 */ /* 0x004fe20007f3e0ff */
[----:B-1----:R-:W-:-:S03]  /*42d90*/  IMAD.X R13, R15, 0x1, R5, P0 ;  /* 0x000000010f0d7824 */ /* 0x002fc600000e0605 */
[----:B------:R0:W-:Y:S04]  /*42da0*/  STL [R1+0x5e7c], R12 ;  /* 0x005e7c0c01007387 */ /* 0x0001e80000100800 */
[----:B------:R-:W-:Y:S01]  /*42db0*/  STL [R1+0x5e84], R14 ;  /* 0x005e840e01007387 */ /* 0x000fe20000100800 */
[----:B0-----:R-:W-:-:S03]  /*42dc0*/  IADD3 R12, P0, R6, R3, RZ ;  /* 0x00000003060c7210 */ /* 0x001fc60007f1e0ff */
[----:B------:R-:W2:Y:S04]  /*42dd0*/  LDL.LU R6, [R1+0x6f4] ;  /* 0x0006f40001067983 */ /* 0x000ea80000300800 */
[----:B------:R0:W-:Y:S04]  /*42de0*/  STL [R1+0x5e68], R13 ;  /* 0x005e680d01007387 */ /* 0x0001e80000100800 */
[----:B------:R1:W-:Y:S01]  /*42df0*/  STL [R1+0x5e70], R12 ;  /* 0x005e700c01007387 */ /* 0x0003e20000100800 */
[C---:B0-----:R-:W-:Y:S01]  /*42e00*/  IMAD.X R13, R16.reuse, 0x1, R4, P5 ;  /* 0x00000001100d7824 */ /* 0x041fe200028e0604 */
[----:B------:R-:W-:Y:S01]  /*42e10*/  IADD3 R14, P5, R29, R2, RZ ;  /* 0x000000021d0e7210 */ /* 0x000fe20007fbe0ff */
[----:B-1----:R-:W-:-:S03]  /*42e20*/  IMAD.X R12, R16, 0x1, R5, P4 ;  /* 0x00000001100c7824 */ /* 0x002fc600020e0605 */
[----:B------:R0:W-:Y:S04]  /*42e30*/  STL [R1+0x5e6c], R13 ;  /* 0x005e6c0d01007387 */ /* 0x0001e80000100800 */
[----:B------:R1:W-:Y:S01]  /*42e40*/  STL [R1+0x5e74], R14 ;  /* 0x005e740e01007387 */ /* 0x0003e20000100800 */
[----:B0-----:R-:W-:-:S03]  /*42e50*/  IADD3 R13, P4, R29, R3, RZ ;  /* 0x000000031d0d7210 */ /* 0x001fc60007f9e0ff */
[----:B------:R-:W5:Y:S04]  /*42e60*/  LDL.LU R29, [R1+0x6f0] ;  /* 0x0006f000011d7983 */ /* 0x000f680000300800 */
[----:B------:R0:W-:Y:S04]  /*42e70*/  STL [R1+0x5e58], R12 ;  /* 0x005e580c01007387 */ /* 0x0001e80000100800 */
[----:B------:R0:W-:Y:S01]  /*42e80*/  STL [R1+0x5e60], R13 ;  /* 0x005e600d01007387 */ /* 0x0001e20000100800 */
[C---:B-1----:R-:W-:Y:S02]  /*42e90*/  IMAD.X R14, R17.reuse, 0x1, R5, P2 ;  /* 0x00000001110e7824 */ /* 0x042fe400010e0605 */
[----:B0-----:R-:W-:Y:S01]  /*42ea0*/  IMAD.X R12, R17, 0x1, R4, P3 ;  /* 0x00000001110c7824 */ /* 0x001fe200018e0604 */
[----:B------:R-:W-:-:S04]  /*42eb0*/  IADD3 R13, P3, R10, R2, RZ ;  /* 0x000000020a0d7210 */ /* 0x000fc80007f7e0ff */
[----:B------:R0:W-:Y:S04]  /*42ec0*/  STL [R1+0x5e5c], R12 ;  /* 0x005e5c0c01007387 */ /* 0x0001e80000100800 */
[----:B------:R1:W-:Y:S04]  /*42ed0*/  STL [R1+0x5e64], R13 ;  /* 0x005e640d01007387 */ /* 0x0003e80000100800 */
[----:B------:R-:W-:Y:S01]  /*42ee0*/  STL [R1+0x5e48], R14 ;  /* 0x005e480e01007387 */ /* 0x000fe20000100800 */
[----:B0-----:R-:W-:-:S03]  /*42ef0*/  IADD3 R12, P2, R10, R3, RZ ;  /* 0x000000030a0c7210 */ /* 0x001fc60007f5e0ff */
[----:B------:R-:W5:Y:S01]  /*42f00*/  LDL.LU R10, [R1+0x6ec] ;  /* 0x0006ec00010a7983 */ /* 0x000f620000300800 */
[----:B-1----:R-:W-:-:S03]  /*42f10*/  IMAD.X R13, R18, 0x1, R4, P1 ;  /* 0x00000001120d7824 */ /* 0x002fc600008e0604 */
[----:B------:R0:W-:Y:S04]  /*42f20*/  STL [R1+0x5e50], R12 ;  /* 0x005e500c01007387 */ /* 0x0001e80000100800 */
[----:B------:R1:W-:Y:S01]  /*42f30*/  STL [R1+0x5e4c], R13 ;  /* 0x005e4c0d01007387 */ /* 0x0003e20000100800 */
[C---:B0-----:R-:W-:Y:S01]  /*42f40*/  IADD3 R12, P1, R9.reuse, R2, RZ ;  /* 0x00000002090c7210 */ /* 0x041fe20007f3e0ff */
[----:B-1----:R-:W-:Y:S01]  /*42f50*/  IMAD.X R13, R18, 0x1, R5, P0 ;  /* 0x00000001120d7824 */ /* 0x002fe200000e0605 */
[----:B------:R-:W-:-:S03]  /*42f60*/  IADD3 R9, P0, R9, R3, RZ ;  /* 0x0000000309097210 */ /* 0x000fc60007f1e0ff */
[----:B------:R0:W-:Y:S04]  /*42f70*/  STL [R1+0x5e54], R12 ;  /* 0x005e540c01007387 */ /* 0x0001e80000100800 */
[----:B------:R1:W-:Y:S04]  /*42f80*/  STL [R1+0x5e38], R13 ;  /* 0x005e380d01007387 */ /* 0x0003e80000100800 */
[----:B------:R1:W-:Y:S01]  /*42f90*/  STL [R1+0x5e40], R9 ;  /* 0x005e400901007387 */ /* 0x0003e20000100800 */
[----:B0-----:R-:W-:Y:S01]  /*42fa0*/  IMAD.X R12, R19, 0x1, R4, P5 ;  /* 0x00000001130c7824 */ /* 0x001fe200028e0604 */
[----:B-1----:R-:W-:-:S02]  /*42fb0*/  IADD3 R13, P5, R8, R2, RZ ;  /* 0x00000002080d7210 */ /* 0x002fc40007fbe0ff */
[----:B------:R-:W5:Y:S04]  /*42fc0*/  LDL.LU R9, [R1+0x6e8] ;  /* 0x0006e80001097983 */ /* 0x000f680000300800 */
[----:B------:R0:W-:Y:S04]  /*42fd0*/  STL [R1+0x5e3c], R12 ;  /* 0x005e3c0c01007387 */ /* 0x0001e80000100800 */
[----:B------:R1:W-:Y:S01]  /*42fe0*/  STL [R1+0x5e44], R13 ;  /* 0x005e440d01007387 */ /* 0x0003e20000100800 */
[----:B0-----:R-:W-:Y:S01]  /*42ff0*/  IMAD.X R12, R19, 0x1, R5, P4 ;  /* 0x00000001130c7824 */ /* 0x001fe200020e0605 */
[----:B-1----:R-:W-:Y:S01]  /*43000*/  IADD3 R13, P4, R8, R3, RZ ;  /* 0x00000003080d7210 */ /* 0x002fe20007f9e0ff */
[----:B------:R-:W-:-:S03]  /*43010*/  IMAD.X R8, R20, 0x1, R4, P3 ;  /* 0x0000000114087824 */ /* 0x000fc600018e0604 */
[----:B------:R-:W-:Y:S04]  /*43020*/  STL [R1+0x5e28], R12 ;  /* 0x005e280c01007387 */ /* 0x000fe80000100800 */
[----:B------:R0:W-:Y:S04]  /*43030*/  STL [R1+0x5e30], R13 ;  /* 0x005e300d01007387 */ /* 0x0001e80000100800 */
[----:B------:R1:W-:Y:S01]  /*43040*/  STL [R1+0x5e2c], R8 ;  /* 0x005e2c0801007387 */ /* 0x0003e20000100800 */
[----:B0-----:R-:W-:-:S03]  /*43050*/  IMAD.X R13, R20, 0x1, R5, P2 ;  /* 0x00000001140d7824 */ /* 0x001fc600010e0605 */
[----:B-1----:R-:W5:Y:S01]  /*43060*/  LDL.LU R8, [R1+0x6e4] ;  /* 0x0006e40001087983 */ /* 0x002f620000300800 */
[----:B------:R-:W-:Y:S02]  /*43070*/  SHF.R.S32.HI R22, RZ, 0x1f, R22 ;  /* 0x0000001fff167819 */ /* 0x000fe40000011416 */
[----:B------:R-:W-:Y:S02]  /*43080*/  SHF.R.S32.HI R23, RZ, 0x1f, R23 ;  /* 0x0000001fff177819 */ /* 0x000fe40000011417 */
[----:B------:R-:W-:Y:S02]  /*43090*/  SHF.R.S32.HI R24, RZ, 0x1f, R24 ;  /* 0x0000001fff187819 */ /* 0x000fe40000011418 */
[----:B---3--:R-:W-:-:S05]  /*430a0*/  IADD3 R12, P3, R11, R2, RZ ;  /* 0x000000020b0c7210 */ /* 0x008fca0007f7e0ff */
[----:B------:R0:W-:Y:S04]  /*430b0*/  STL [R1+0x5e34], R12 ;  /* 0x005e340c01007387 */ /* 0x0001e80000100800 */
[----:B------:R4:W-:Y:S01]  /*430c0*/  STL [R1+0x5e18], R13 ;  /* 0x005e180d01007387 */ /* 0x0009e20000100800 */
[----:B0-----:R-:W-:Y:S01]  /*430d0*/  IADD3 R12, P2, R11, R3, RZ ;  /* 0x000000030b0c7210 */ /* 0x001fe20007f5e0ff */
[----:B------:R-:W-:-:S04]  /*430e0*/  IMAD.X R11, R21, 0x1, R4, P1 ;  /* 0x00000001150b7824 */ /* 0x000fc800008e0604 */
[----:B------:R0:W-:Y:S04]  /*430f0*/  STL [R1+0x5e20], R12 ;  /* 0x005e200c01007387 */ /* 0x0001e80000100800 */
[----:B------:R1:W-:Y:S01]  /*43100*/  STL [R1+0x5e1c], R11 ;  /* 0x005e1c0b01007387 */ /* 0x0003e20000100800 */
[----:B----4-:R-:W-:Y:S01]  /*43110*/  IADD3 R13, P1, R7, R2, RZ ;  /* 0x00000002070d7210 */ /* 0x010fe20007f3e0ff */
[----:B0-----:R-:W-:Y:S01]  /*43120*/  IMAD.X R12, R21, 0x1, R5, P0 ;  /* 0x00000001150c7824 */ /* 0x001fe200000e0605 */
[----:B-1----:R-:W-:-:S03]  /*43130*/  IADD3 R11, P0, R7, R3, RZ ;  /* 0x00000003070b7210 */ /* 0x002fc60007f1e0ff */
[----:B------:R0:W-:Y:S04]  /*43140*/  STL [R1+0x5e24], R13 ;  /* 0x005e240d01007387 */ /* 0x0001e80000100800 */
[----:B------:R-:W3:Y:S04]  /*43150*/  LDL.LU R7, [R1+0x6e0] ;  /* 0x0006e00001077983 */ /* 0x000ee80000300800 */
[----:B------:R1:W-:Y:S04]  /*43160*/  STL [R1+0x5e08], R12 ;  /* 0x005e080c01007387 */ /* 0x0003e80000100800 */
[----:B------:R2:W-:Y:S01]  /*43170*/  STL [R1+0x5e10], R11 ;  /* 0x005e100b01007387 */ /* 0x0005e20000100800 */
[----:B0-----:R-:W-:-:S02]  /*43180*/  IMAD.X R13, R22, 0x1, R5, P4 ;  /* 0x00000001160d7824 */ /* 0x001fc400020e0605 */
[----:B-1----:R-:W-:-:S05]  /*43190*/  IMAD.X R12, R22, 0x1, R4, P5 ;  /* 0x00000001160c7824 */ /* 0x002fca00028e0604 */
[----:B------:R0:W-:Y:S01]  /*431a0*/  STL [R1+0x5e0c], R12 ;  /* 0x005e0c0c01007387 */ /* 0x0001e20000100800 */
[C---:B--2---:R-:W-:Y:S02]  /*431b0*/  IADD3 R11, P5, R6.reuse, R2, RZ ;  /* 0x00000002060b7210 */ /* 0x044fe40007fbe0ff */
[----:B0-----:R-:W-:-:S03]  /*431c0*/  IADD3 R12, P4, R6, R3, RZ ;  /* 0x00000003060c7210 */ /* 0x001fc60007f9e0ff */
[----:B------:R0:W-:Y:S04]  /*431d0*/  STL [R1+0x5e14], R11 ;  /* 0x005e140b01007387 */ /* 0x0001e80000100800 */
[----:B------:R5:W-:Y:S04]  /*431e0*/  STL [R1+0x5df8], R13 ;  /* 0x005df80d01007387 */ /* 0x000be80000100800 */
[----:B------:R-:W2:Y:S04]  /*431f0*/  LDL.LU R6, [R1+0x6dc] ;  /* 0x0006dc0001067983 */ /* 0x000ea80000300800 */
[----:B------:R-:W-:Y:S01]  /*43200*/  STL [R1+0x5e00], R12 ;  /* 0x005e000c01007387 */ /* 0x000fe20000100800 */
[----:B0-----:R-:W-:-:S05]  /*43210*/  IMAD.X R11, R23, 0x1, R4, P3 ;  /* 0x00000001170b7824 */ /* 0x001fca00018e0604 */
[----:B------:R0:W-:Y:S01]  /*43220*/  STL [R1+0x5dfc], R11 ;  /* 0x005dfc0b01007387 */ /* 0x0001e20000100800 */
[----:B-----5:R-:W-:Y:S01]  /*43230*/  IADD3 R13, P3, R29, R2, RZ ;  /* 0x000000021d0d7210 */ /* 0x020fe20007f7e0ff */
[----:B0-----:R-:W-:Y:S01]  /*43240*/  IMAD.X R11, R23, 0x1, R5, P2 ;  /* 0x00000001170b7824 */ /* 0x001fe200010e0605 */
[----:B------:R-:W-:-:S03]  /*43250*/  IADD3 R12, P2, R29, R3, RZ ;  /* 0x000000031d0c7210 */ /* 0x000fc60007f5e0ff */
[----:B------:R-:W-:Y:S04]  /*43260*/  STL [R1+0x5e04], R13 ;  /* 0x005e040d01007387 */ /* 0x000fe80000100800 */
[----:B------:R-:W4:Y:S04]  /*43270*/  LDL.LU R14, [R1+0x144] ;  /* 0x00014400010e7983 */ /* 0x000f280000300800 */
[----:B------:R0:W-:Y:S04]  /*43280*/  STL [R1+0x5de8], R11 ;  /* 0x005de80b01007387 */ /* 0x0001e80000100800 */
[----:B------:R1:W-:Y:S04]  /*43290*/  STL [R1+0x5df0], R12 ;  /* 0x005df00c01007387 */ /* 0x0003e80000100800 */
[----:B------:R-:W5:Y:S01]  /*432a0*/  LDL.LU R29, [R1+0x6d8] ;  /* 0x0006d800011d7983 */ /* 0x000f620000300800 */
[----:B0-----:R-:W-:-:S02]  /*432b0*/  IMAD.X R11, R24, 0x1, R4, P1 ;  /* 0x00000001180b7824 */ /* 0x001fc400008e0604 */
[----:B-1----:R-:W-:-:S03]  /*432c0*/  IMAD.X R12, R24, 0x1, R5, P0 ;  /* 0x00000001180c7824 */ /* 0x002fc600000e0605 */
[----:B------:R0:W-:Y:S01]  /*432d0*/  STL [R1+0x5dec], R11 ;  /* 0x005dec0b01007387 */ /* 0x0001e20000100800 */
[C---:B------:R-:W-:Y:S02]  /*432e0*/  IADD3 R13, P1, R10.reuse, R2, RZ ;  /* 0x000000020a0d7210 */ /* 0x040fe40007f3e0ff */
[----:B0-----:R-:W-:-:S03]  /*432f0*/  IADD3 R11, P0, R10, R3, RZ ;  /* 0x000000030a0b7210 */ /* 0x001fc60007f1e0ff */
[----:B------:R0:W-:Y:S04]  /*43300*/  STL [R1+0x5df4], R13 ;  /* 0x005df40d01007387 */ /* 0x0001e80000100800 */
[----:B0-----:R-:W5:Y:S04]  /*43310*/  LDL.LU R13, [R1+0x148] ;  /* 0x00014800010d7983 */ /* 0x001f680000300800 */
[----:B------:R0:W-:Y:S04]  /*43320*/  STL [R1+0x5dd8], R12 ;  /* 0x005dd80c01007387 */ /* 0x0001e80000100800 */
[----:B------:R1:W-:Y:S04]  /*43330*/  STL [R1+0x5de0], R11 ;  /* 0x005de00b01007387 */ /* 0x0003e80000100800 */
[----:B0-----:R-:W5:Y:S01]  /*43340*/  LDL.LU R12, [R1+0x6d4] ;  /* 0x0006d400010c7983 */ /* 0x001f620000300800 */
[----:B------:R-:W-:-:S05]  /*43350*/  SHF.R.S32.HI R25, RZ, 0x1f, R25 ;  /* 0x0000001fff197819 */ /* 0x000fca0000011419 */
[----:B------:R-:W-:Y:S01]  /*43360*/  IMAD.X R10, R25, 0x1, R4, P5 ;  /* 0x00000001190a7824 */ /* 0x000fe200028e0604 */
[----:B-1----:R-:W-:Y:S01]  /*43370*/  IADD3 R11, P5, R9, R2, RZ ;  /* 0x00000002090b7210 */ /* 0x002fe20007fbe0ff */
[----:B------:R-:W-:Y:S01]  /*43380*/  IMAD.X R15, R25, 0x1, R5, P4 ;  /* 0x00000001190f7824 */ /* 0x000fe200020e0605 */
[----:B------:R-:W-:Y:S02]  /*43390*/  SHF.R.S32.HI R26, RZ, 0x1f, R26 ;  /* 0x0000001fff1a7819 */ /* 0x000fe4000001141a */
[----:B------:R0:W-:Y:S04]  /*433a0*/  STL [R1+0x5ddc], R10 ;  /* 0x005ddc0a01007387 */ /* 0x0001e80000100800 */
[----:B------:R1:W-:Y:S01]  /*433b0*/  STL [R1+0x5de4], R11 ;  /* 0x005de40b01007387 */ /* 0x0003e20000100800 */
[----:B0-----:R-:W-:-:S03]  /*433c0*/  IADD3 R10, P4, R9, R3, RZ ;  /* 0x00000003090a7210 */ /* 0x001fc60007f9e0ff */
[----:B-1----:R-:W5:Y:S04]  /*433d0*/  LDL.LU R11, [R1+0x14c] ;  /* 0x00014c00010b7983 */ /* 0x002f680000300800 */
[----:B------:R0:W-:Y:S01]  /*433e0*/  STL [R1+0x5dc8], R15 ;  /* 0x005dc80f01007387 */ /* 0x0001e20000100800 */
[----:B------:R-:W-:-:S03]  /*433f0*/  IMAD.X R9, R26, 0x1, R4, P3 ;  /* 0x000000011a097824 */ /* 0x000fc600018e0604 */
[----:B------:R1:W-:Y:S01]  /*43400*/  STL [R1+0x5dd0], R10 ;  /* 0x005dd00a01007387 */ /* 0x0003e20000100800 */
[----:B------:R-:W-:Y:S02]  /*43410*/  SHF.R.S32.HI R27, RZ, 0x1f, R27 ;  /* 0x0000001fff1b7819 */ /* 0x000fe4000001141b */
[----:B0-----:R-:W-:Y:S01]  /*43420*/  IADD3 R15, P3, R8, R2, RZ ;  /* 0x00000002080f7210 */ /* 0x001fe20007f7e0ff */
[----:B-1----:R-:W5:Y:S04]  /*43430*/  LDL.LU R10, [R1+0x6d0] ;  /* 0x0006d000010a7983 */ /* 0x002f680000300800 */
[----:B------:R0:W-:Y:S04]  /*43440*/  STL [R1+0x5dcc], R9 ;  /* 0x005dcc0901007387 */ /* 0x0001e80000100800 */
[----:B------:R1:W-:Y:S04]  /*43450*/  STL [R1+0x5dd4], R15 ;  /* 0x005dd40f01007387 */ /* 0x0003e80000100800 */
[----:B------:R-:W5:Y:S01]  /*43460*/  LDL.LU R16, [R1+0x150] ;  /* 0x0001500001107983 */ /* 0x000f620000300800 */
[----:B0-----:R-:W-:Y:S01]  /*43470*/  IMAD.X R9, R26, 0x1, R5, P2 ;  /* 0x000000011a097824 */ /* 0x001fe200010e0605 */
[----:B------:R-:W-:Y:S01]  /*43480*/  IADD3 R8, P2, R8, R3, RZ ;  /* 0x0000000308087210 */ /* 0x000fe20007f5e0ff */
[----:B-1----:R-:W-:-:S03]  /*43490*/  IMAD.X R15, R27, 0x1, R4, P1 ;  /* 0x000000011b0f7824 */ /* 0x002fc600008e0604 */
[----:B------:R0:W-:Y:S04]  /*434a0*/  STL [R1+0x5db8], R9 ;  /* 0x005db80901007387 */ /* 0x0001e80000100800 */
[----:B------:R-:W-:Y:S01]  /*434b0*/  STL [R1+0x5dc0], R8 ;  /* 0x005dc00801007387 */ /* 0x000fe20000100800 */
[----:B------:R-:W-:-:S03]  /*434c0*/  SHF.R.S32.HI R28, RZ, 0x1f, R28 ;  /* 0x0000001fff1c7819 */ /* 0x000fc6000001141c */
[----:B0-----:R-:W5:Y:S04]  /*434d0*/  LDL.LU R9, [R1+0x6cc] ;  /* 0x0006cc0001097983 */ /* 0x001f680000300800 */
[----:B------:R0:W-:Y:S01]  /*434e0*/  STL [R1+0x5dbc], R15 ;  /* 0x005dbc0f01007387 */ /* 0x0001e20000100800 */
[----:B------:R-:W-:Y:S02]  /*434f0*/  IMAD.X R17, R28, 0x1, R4, P5 ;  /* 0x000000011c117824 */ /* 0x000fe400028e0604 */
[----:B0-----:R-:W-:Y:S01]  /*43500*/  IMAD.X R15, R27, 0x1, R5, P0 ;  /* 0x000000011b0f7824 */ /* 0x001fe200000e0605 */
[C---:B---3--:R-:W-:Y:S02]  /*43510*/  IADD3 R8, P1, R7.reuse, R2, RZ ;  /* 0x0000000207087210 */ /* 0x048fe40007f3e0ff */
[----:B------:R-:W-:-:S03]  /*43520*/  IADD3 R7, P0, R7, R3, RZ ;  /* 0x0000000307077210 */ /* 0x000fc60007f1e0ff */
[----:B------:R0:W-:Y:S04]  /*43530*/  STL [R1+0x5dc4], R8 ;  /* 0x005dc40801007387 */ /* 0x0001e80000100800 */
[----:B0-----:R-:W3:Y:S04]  /*43540*/  LDL.LU R8, [R1+0x154] ;  /* 0x0001540001087983 */ /* 0x001ee80000300800 */
[----:B------:R-:W-:Y:S04]  /*43550*/  STL [R1+0x5da8], R15 ;  /* 0x005da80f01007387 */ /* 0x000fe80000100800 */
[----:B------:R0:W-:Y:S04]  /*43560*/  STL [R1+0x5db0], R7 ;  /* 0x005db00701007387 */ /* 0x0001e80000100800 */
[----:B0-----:R-:W3:Y:S01]  /*43570*/  LDL.LU R7, [R1+0x6c8] ;  /* 0x0006c80001077983 */ /* 0x001ee20000300800 */
[----:B--2---:R-:W-:-:S03]  /*43580*/  IADD3 R15, P5, R6, R2, RZ ;  /* 0x00000002060f7210 */ /* 0x004fc60007fbe0ff */
[----:B------:R0:W-:Y:S04]  /*43590*/  STL [R1+0x5dac], R17 ;  /* 0x005dac1101007387 */ /* 0x0001e80000100800 */
[----:B------:R1:W-:Y:S01]  /*435a0*/  STL [R1+0x5db4], R15 ;  /* 0x005db40f01007387 */ /* 0x0003e20000100800 */
[----:B0-----:R-:W-:Y:S01]  /*435b0*/  IMAD.X R17, R28, 0x1, R5, P4 ;  /* 0x000000011c117824 */ /* 0x001fe200020e0605 */
[----:B------:R-:W-:Y:S02]  /*435c0*/  IADD3 R6, P4, R6, R3, RZ ;  /* 0x0000000306067210 */ /* 0x000fe40007f9e0ff */
[----:B-1----:R-:W2:Y:S04]  /*435d0*/  LDL.LU R15, [R1+0x158] ;  /* 0x00015800010f7983 */ /* 0x002ea80000300800 */
[----:B------:R4:W-:Y:S04]  /*435e0*/  STL [R1+0x438c], R17 ;  /* 0x00438c1101007387 */ /* 0x0009e80000100800 */
[----:B------:R0:W-:Y:S01]  /*435f0*/  STL [R1+0x43a8], R6 ;  /* 0x0043a80601007387 */ /* 0x0001e20000100800 */
[----:B----4-:R-:W-:-:S03]  /*43600*/  IMAD.X R17, R14, 0x1, R4, P3 ;  /* 0x000000010e117824 */ /* 0x010fc600018e0604 */
[----:B0-----:R-:W4:Y:S01]  /*43610*/  LDL.LU R6, [R1+0x6c4] ;  /* 0x0006c40001067983 */ /* 0x001f220000300800 */
[----:B-----5:R-:W-:-:S03]  /*43620*/  IADD3 R19, P3, R29, R2, RZ ;  /* 0x000000021d137210 */ /* 0x020fc60007f7e0ff */
        /* <DEDUP_REMOVED lines=18> */
[----:B------:R-:W-:-:S05]  /*43750*/  IMAD.X R17, R11, 0x1, R4, P5 ;  /* 0x000000010b117824 */ /* 0x000fca00028e0604 */
[----:B------:R0:W-:Y:S01]  /*43760*/  STL [R1+0x43a0], R17 ;  /* 0x0043a01101007387 */ /* 0x0001e20000100800 */
[C---:B------:R-:W-:Y:S01]  /*43770*/  IADD3 R18, P5, R10.reuse, R2, RZ ;  /* 0x000000020a127210 */ /* 0x040fe20007fbe0ff */
[----:B0-----:R-:W-:Y:S01]  /*43780*/  IMAD.X R17, R11, 0x1, R5, P4 ;  /* 0x000000010b117824 */ /* 0x001fe200020e0605 */
[----:B------:R-:W-:-:S03]  /*43790*/  IADD3 R10, P4, R10, R3, RZ ;  /* 0x000000030a0a7210 */ /* 0x000fc60007f9e0ff */
[----:B------:R-:W-:Y:S04]  /*437a0*/  STL [R1+0x43d0], R18 ;  /* 0x0043d01201007387 */ /* 0x000fe80000100800 */
[----:B------:R-:W5:Y:S04]  /*437b0*/  LDL.LU R11, [R1+0x164] ;  /* 0x00016400010b7983 */ /* 0x000f680000300800 */
[----:B------:R0:W-:Y:S04]  /*437c0*/  STL [R1+0x43a4], R17 ;  /* 0x0043a41101007387 */ /* 0x0001e80000100800 */
[----:B------:R1:W-:Y:S01]  /*437d0*/  STL [R1+0x43d8], R10 ;  /* 0x0043d80a01007387 */ /* 0x0003e20000100800 */
[----:B0-----:R-:W-:-:S03]  /*437e0*/  IMAD.X R17, R16, 0x1, R4, P3 ;  /* 0x0000000110117824 */ /* 0x001fc600018e0604 */
[----:B-1----:R-:W5:Y:S04]  /*437f0*/  LDL.LU R10, [R1+0x6b8] ;  /* 0x0006b800010a7983 */ /* 0x002f680000300800 */
[----:B------:R0:W-:Y:S01]  /*43800*/  STL [R1+0x43ac], R17 ;  /* 0x0043ac1101007387 */ /* 0x0001e20000100800 */
[C---:B------:R-:W-:Y:S01]  /*43810*/  IADD3 R18, P3, R9.reuse, R2, RZ ;  /* 0x0000000209127210 */ /* 0x040fe20007f7e0ff */
[----:B0-----:R-:W-:Y:S01]  /*43820*/  IMAD.X R17, R16, 0x1, R5, P2 ;  /* 0x0000000110117824 */ /* 0x001fe200010e0605 */
[----:B------:R-:W-:-:S03]  /*43830*/  IADD3 R9, P2, R9, R3, RZ ;  /* 0x0000000309097210 */ /* 0x000fc60007f5e0ff */
[----:B------:R-:W-:Y:S04]  /*43840*/  STL [R1+0x43e0], R18 ;  /* 0x0043e01201007387 */ /* 0x000fe80000100800 */
[----:B------:R-:W5:Y:S04]  /*43850*/  LDL.LU R16, [R1+0x168] ;  /* 0x0001680001107983 */ /* 0x000f680000300800 */
[----:B------:R-:W-:Y:S04]  /*43860*/  STL [R1+0x43b4], R17 ;  /* 0x0043b41101007387 */ /* 0x000fe80000100800 */
[----:B------:R0:W-:Y:S04]  /*43870*/  STL [R1+0x43e8], R9 ;  /* 0x0043e80901007387 */ /* 0x0001e80000100800 */
[----:B0-----:R-:W5:Y:S01]  /*43880*/  LDL.LU R9, [R1+0x6b4] ;  /* 0x0006b40001097983 */ /* 0x001f620000300800 */
[----:B---3--:R-:W-:-:S05]  /*43890*/  IMAD.X R17, R8, 0x1, R4, P1 ;  /* 0x0000000108117824 */ /* 0x008fca00008e0604 */
[----:B------:R0:W-:Y:S01]  /*438a0*/  STL [R1+0x43bc], R17 ;  /* 0x0043bc1101007387 */ /* 0x0001e20000100800 */
[C---:B------:R-:W-:Y:S01]  /*438b0*/  IADD3 R18, P1, R7.reuse, R2, RZ ;  /* 0x0000000207127210 */ /* 0x040fe20007f3e0ff */
[----:B0-----:R-:W-:Y:S01]  /*438c0*/  IMAD.X R17, R8, 0x1, R5, P0 ;  /* 0x0000000108117824 */ /* 0x001fe200000e0605 */
[----:B------:R-:W-:-:S03]  /*438d0*/  IADD3 R7, P0, R7, R3, RZ ;  /* 0x0000000307077210 */ /* 0x000fc60007f1e0ff */
[----:B------:R-:W-:Y:S04]  /*438e0*/  STL [R1+0x43f0], R18 ;  /* 0x0043f01201007387 */ /* 0x000fe80000100800 */
[----:B------:R-:W3:Y:S04]  /*438f0*/  LDL.LU R8, [R1+0x16c] ;  /* 0x00016c0001087983 */ /* 0x000ee80000300800 */
[----:B------:R2:W-:Y:S04]  /*43900*/  STL [R1+0x43c4], R17 ;  /* 0x0043c41101007387 */ /* 0x0005e80000100800 */
[----:B------:R0:W-:Y:S01]  /*43910*/  STL [R1+0x43f8], R7 ;  /* 0x0043f80701007387 */ /* 0x0001e20000100800 */
[----:B--2---:R-:W-:-:S03]  /*43920*/  IMAD.X R17, R15, 0x1, R4, P5 ;  /* 0x000000010f117824 */ /* 0x004fc600028e0604 */
[----:B0-----:R-:W2:Y:S04]  /*43930*/  LDL.LU R7, [R1+0x6b0] ;  /* 0x0006b00001077983 */ /* 0x001ea80000300800 */
        /* <DEDUP_REMOVED lines=8> */
[----:B-----5:R-:W-:-:S03]  /*439c0*/  IMAD.X R17, R14, 0x1, R4, P3 ;  /* 0x000000010e117824 */ /* 0x020fc600018e0604 */
[----:B0-----:R-:W5:Y:S01]  /*439d0*/  LDL.LU R6, [R1+0x6ac] ;  /* 0x0006ac0001067983 */ /* 0x001f620000300800 */
        /* <DEDUP_REMOVED lines=41> */
[C---:B--2---:R-:W-:Y:S01]  /*43c70*/  IADD3 R18, P1, R7.reuse, R2, RZ ;  /* 0x0000000207127210 */ /* 0x044fe20007f3e0ff */
[----:B0-----:R-:W-:Y:S01]  /*43c80*/  IMAD.X R17, R8, 0x1, R5, P0 ;  /* 0x0000000108117824 */ /* 0x001fe200000e0605 */
[----:B------:R-:W-:-:S03]  /*43c90*/  IADD3 R7, P0, R7, R3, RZ ;  /* 0x0000000307077210 */ /* 0x000fc60007f1e0ff */
[----:B------:R-:W-:Y:S04]  /*43ca0*/  STL [R1+0x4450], R18 ;  /* 0x0044501201007387 */ /* 0x000fe80000100800 */
[----:B------:R-:W2:Y:S04]  /*43cb0*/  LDL.LU R8, [R1+0x184] ;  /* 0x0001840001087983 */ /* 0x000ea80000300800 */
[----:B------:R4:W-:Y:S04]  /*43cc0*/  STL [R1+0x4424], R17 ;  /* 0x0044241101007387 */ /* 0x0009e80000100800 */
[----:B------:R0:W-:Y:S01]  /*43cd0*/  STL [R1+0x4458], R7 ;  /* 0x0044580701007387 */ /* 0x0001e20000100800 */
[----:B----4-:R-:W-:-:S03]  /*43ce0*/  IMAD.X R17, R15, 0x1, R4, P5 ;  /* 0x000000010f117824 */ /* 0x010fc600028e0604 */
[----:B0-----:R-:W3:Y:S04]  /*43cf0*/  LDL.LU R7, [R1+0x698] ;  /* 0x0006980001077983 */ /* 0x001ee80000300800 */
        /* <DEDUP_REMOVED lines=51> */
[C---:B---3--:R-:W-:Y:S01]  /*44030*/  IADD3 R18, P1, R7.reuse, R2, RZ ;  /* 0x0000000207127210 */ /* 0x048fe20007f3e0ff */
        /* <DEDUP_REMOVED lines=3760> */
[----:B0-----:R-:W-:Y:S02]  /*52b40*/  IMAD.X R17, R11, 0x1, R5, P4 ;  /* 0x000000010b117824 */ /* 0x001fe400020e0605 */
[----:B------:R-:W5:Y:S04]  /*52b50*/  LDL.LU R11, [R1+0xf44] ;  /* 0x000f4400010b7983 */ /* 0x000f680000300800 */
        /* <DEDUP_REMOVED lines=12> */
[----:B0-----:R-:W-:-:S03]  /*52c20*/  IADD3 R18, P2, R9, R3, RZ ;  /* 0x0000000309127210 */ /* 0x001fc60007f5e0ff */
[----:B------:R-:W5:Y:S04]  /*52c30*/  LDL.LU R9, [R1+0xd30] ;  /* 0x000d300001097983 */ /* 0x000f680000300800 */
[----:B------:R3:W-:Y:S01]  /*52c40*/  STL [R1+0x5c38], R18 ;  /* 0x005c381201007387 */ /* 0x0007e20000100800 */
[----:B--2---:R-:W-:-:S05]  /*52c50*/  IMAD.X R17, R8, 0x1, R4, P1 ;  /* 0x0000000108117824 */ /* 0x004fca00008e0604 */
[----:B------:R0:W-:Y:S01]  /*52c60*/  STL [R1+0x5c0c], R17 ;  /* 0x005c0c1101007387 */ /* 0x0001e20000100800 */
[C---:B---3--:R-:W-:Y:S01]  /*52c70*/  IADD3 R18, P1, R7.reuse, R2, RZ ;  /* 0x0000000207127210 */ /* 0x048fe20007f3e0ff */
[----:B0-----:R-:W-:Y:S02]  /*52c80*/  IMAD.X R17, R8, 0x1, R5, P0 ;  /* 0x0000000108117824 */ /* 0x001fe400000e0605 */
[----:B------:R-:W2:Y:S04]  /*52c90*/  LDL.LU R8, [R1+0xf4c] ;  /* 0x000f4c0001087983 */ /* 0x000ea80000300800 */
[----:B------:R0:W-:Y:S04]  /*52ca0*/  STL [R1+0x5c40], R18 ;  /* 0x005c401201007387 */ /* 0x0001e80000100800 */
[----:B------:R4:W-:Y:S01]  /*52cb0*/  STL [R1+0x5c14], R17 ;  /* 0x005c141101007387 */ /* 0x0009e20000100800 */
[----:B0-----:R-:W-:Y:S01]  /*52cc0*/  IADD3 R18, P0, R7, R3, RZ ;  /* 0x0000000307127210 */ /* 0x001fe20007f1e0ff */
[----:B----4-:R-:W-:-:S02]  /*52cd0*/  IMAD.X R17, R15, 0x1, R4, P5 ;  /* 0x000000010f117824 */ /* 0x010fc400028e0604 */
[----:B------:R-:W3:Y:S04]  /*52ce0*/  LDL.LU R7, [R1+0xd34] ;  /* 0x000d340001077983 */ /* 0x000ee80000300800 */
[----:B------:R5:W-:Y:S04]  /*52cf0*/  STL [R1+0x5c48], R18 ;  /* 0x005c481201007387 */ /* 0x000be80000100800 */
[----:B------:R0:W-:Y:S01]  /*52d00*/  STL [R1+0x5c1c], R17 ;  /* 0x005c1c1101007387 */ /* 0x0001e20000100800 */
[----:B-----5:R-:W-:Y:S01]  /*52d10*/  IADD3 R18, P5, R6, R2, RZ ;  /* 0x0000000206127210 */ /* 0x020fe20007fbe0ff */
[----:B0-----:R-:W-:-:S02]  /*52d20*/  IMAD.X R17, R15, 0x1, R5, P4 ;  /* 0x000000010f117824 */ /* 0x001fc400020e0605 */
        /* <DEDUP_REMOVED lines=8> */
[C---:B0-----:R-:W-:Y:S01]  /*52db0*/  IADD3 R18, P3, R29.reuse, R2, RZ ;  /* 0x000000021d127210 */ /* 0x041fe20007f7e0ff */
        /* <DEDUP_REMOVED lines=10> */
[----:B------:R-:W-:-:S05]  /*52e60*/  IADD3 R17, P1, R12, R2, RZ ;  /* 0x000000020c117210 */ /* 0x000fca0007f3e0ff */
[----:B------:R-:W-:Y:S04]  /*52e70*/  STL [R1+0x5c70], R17 ;  /* 0x005c701101007387 */ /* 0x000fe80000100800 */
[----:B------:R0:W-:Y:S04]  /*52e80*/  STL [R1+0x5c44], R13 ;  /* 0x005c440d01007387 */ /* 0x0001e80000100800 */
[----:B0-----:R-:W5:Y:S01]  /*52e90*/  LDL.LU R13, [R1+0xf58] ;  /* 0x000f5800010d7983 */ /* 0x001f620000300800 */
[----:B------:R-:W-:Y:S01]  /*52ea0*/  IADD3 R12, P0, R12, R3, RZ ;  /* 0x000000030c0c7210 */ /* 0x000fe20007f1e0ff */
[----:B------:R-:W-:-:S04]  /*52eb0*/  IMAD.X R17, R11, 0x1, R4, P5 ;  /* 0x000000010b117824 */ /* 0x000fc800028e0604 */
[----:B------:R0:W-:Y:S01]  /*52ec0*/  STL [R1+0x5c78], R12 ;  /* 0x005c780c01007387 */ /* 0x0001e20000100800 */
[----:B------:R-:W-:-:S03]  /*52ed0*/  IMAD.X R11, R11, 0x1, R5, P4 ;  /* 0x000000010b0b7824 */ /* 0x000fc600020e0605 */
[----:B0-----:R-:W5:Y:S04]  /*52ee0*/  LDL.LU R12, [R1+0xd48] ;  /* 0x000d4800010c7983 */ /* 0x001f680000300800 */
[----:B------:R0:W-:Y:S02]  /*52ef0*/  STL [R1+0x5c4c], R17 ;  /* 0x005c4c1101007387 */ /* 0x0001e40000100800 */
[C---:B0-----:R-:W-:Y:S02]  /*52f00*/  IADD3 R17, P5, R10.reuse, R2, RZ ;  /* 0x000000020a117210 */ /* 0x041fe40007fbe0ff */
[----:B------:R-:W-:-:S03]  /*52f10*/  IADD3 R10, P4, R10, R3, RZ ;  /* 0x000000030a0a7210 */ /* 0x000fc60007f9e0ff */
[----:B------:R0:W-:Y:S04]  /*52f20*/  STL [R1+0x5c80], R17 ;  /* 0x005c801101007387 */ /* 0x0001e80000100800 */
[----:B------:R1:W-:Y:S01]  /*52f30*/  STL [R1+0x5c54], R11 ;  /* 0x005c540b01007387 */ /* 0x0003e20000100800 */
[C---:B------:R-:W-:Y:S02]  /*52f40*/  IMAD.X R18, R16.reuse, 0x1, R5, P2 ;  /* 0x0000000110127824 */ /* 0x040fe400010e0605 */
[----:B0-----:R-:W-:Y:S01]  /*52f50*/  IMAD.X R17, R16, 0x1, R4, P3 ;  /* 0x0000000110117824 */ /* 0x001fe200018e0604 */
[----:B-1----:R-:W5:Y:S04]  /*52f60*/  LDL.LU R11, [R1+0xf5c] ;  /* 0x000f5c00010b7983 */ /* 0x002f680000300800 */
[----:B------:R0:W-:Y:S01]  /*52f70*/  STL [R1+0x5c88], R10 ;  /* 0x005c880a01007387 */ /* 0x0001e20000100800 */
[----:B------:R-:W-:-:S03]  /*52f80*/  IADD3 R19, P3, R9, R2, RZ ;  /* 0x0000000209137210 */ /* 0x000fc60007f7e0ff */
[----:B0-----:R-:W5:Y:S04]  /*52f90*/  LDL.LU R10, [R1+0xd50] ;  /* 0x000d5000010a7983 */ /* 0x001f680000300800 */
[----:B------:R0:W-:Y:S04]  /*52fa0*/  STL [R1+0x5c5c], R17 ;  /* 0x005c5c1101007387 */ /* 0x0001e80000100800 */
[----:B------:R-:W-:Y:S04]  /*52fb0*/  STL [R1+0x5c90], R19 ;  /* 0x005c901301007387 */ /* 0x000fe80000100800 */
[----:B------:R-:W-:Y:S01]  /*52fc0*/  STL [R1+0x5c64], R18 ;  /* 0x005c641201007387 */ /* 0x000fe20000100800 */
[----:B0-----:R-:W-:-:S03]  /*52fd0*/  IADD3 R17, P2, R9, R3, RZ ;  /* 0x0000000309117210 */ /* 0x001fc60007f5e0ff */
[----:B------:R-:W5:Y:S04]  /*52fe0*/  LDL.LU R9, [R1+0xf60] ;  /* 0x000f600001097983 */ /* 0x000f680000300800 */
[----:B------:R0:W-:Y:S04]  /*52ff0*/  STL [R1+0x5c98], R17 ;  /* 0x005c981101007387 */ /* 0x0001e80000100800 */
[----:B0-----:R-:W5:Y:S01]  /*53000*/  LDL.LU R17, [R1+0xd54] ;  /* 0x000d540001117983 */ /* 0x001f620000300800 */
[C---:B--2---:R-:W-:Y:S02]  /*53010*/  IMAD.X R16, R8.reuse, 0x1, R4, P1 ;  /* 0x0000000108107824 */ /* 0x044fe400008e0604 */
[----:B------:R-:W-:-:S03]  /*53020*/  IMAD.X R8, R8, 0x1, R5, P0 ;  /* 0x0000000108087824 */ /* 0x000fc600000e0605 */
[----:B------:R3:W-:Y:S02]  /*53030*/  STL [R1+0x5c6c], R16 ;  /* 0x005c6c1001007387 */ /* 0x0007e40000100800 */
[C---:B---3--:R-:W-:Y:S02]  /*53040*/  IADD3 R16, P1, R7.reuse, R2, RZ ;  /* 0x0000000207107210 */ /* 0x048fe40007f3e0ff */
[----:B------:R-:W-:-:S03]  /*53050*/  IADD3 R7, P0, R7, R3, RZ ;  /* 0x0000000307077210 */ /* 0x000fc60007f1e0ff */
[----:B------:R-:W-:Y:S04]  /*53060*/  STL [R1+0x5ca0], R16 ;  /* 0x005ca01001007387 */ /* 0x000fe80000100800 */
[----:B------:R0:W-:Y:S04]  /*53070*/  STL [R1+0x5c74], R8 ;  /* 0x005c740801007387 */ /* 0x0001e80000100800 */
[----:B0-----:R-:W2:Y:S04]  /*53080*/  LDL.LU R8, [R1+0xf64] ;  /* 0x000f640001087983 */ /* 0x001ea80000300800 */
[----:B------:R0:W-:Y:S01]  /*53090*/  STL [R1+0x5ca8], R7 ;  /* 0x005ca80701007387 */ /* 0x0001e20000100800 */
[----:B----4-:R-:W-:-:S02]  /*530a0*/  IMAD.X R16, R15, 0x1, R4, P5 ;  /* 0x000000010f107824 */ /* 0x010fc400028e0604 */
[----:B------:R-:W-:Y:S01]  /*530b0*/  IMAD.X R18, R15, 0x1, R5, P4 ;  /* 0x000000010f127824 */ /* 0x000fe200020e0605 */
[----:B0-----:R-:W3:Y:S01]  /*530c0*/  LDL.LU R7, [R1+0xd58] ;  /* 0x000d580001077983 */ /* 0x001ee20000300800 */
[----:B-----5:R-:W-:-:S03]  /*530d0*/  IADD3 R19, P5, R6, R2, RZ ;  /* 0x0000000206137210 */ /* 0x020fc60007fbe0ff */
        /* <DEDUP_REMOVED lines=9> */
[C---:B-1----:R-:W-:Y:S01]  /*53170*/  IADD3 R15, P3, R14.reuse, R2, RZ ;  /* 0x000000020e0f7210 */ /* 0x042fe20007f7e0ff */
[----:B0-----:R-:W-:Y:S02]  /*53180*/  IMAD.X R18, R29, 0x1, R5, P2 ;  /* 0x000000011d127824 */ /* 0x001fe400010e0605 */
[----:B------:R-:W5:Y:S04]  /*53190*/  LDL.LU R29, [R1+0xf6c] ;  /* 0x000f6c00011d7983 */ /* 0x000f680000300800 */
[----:B------:R0:W-:Y:S04]  /*531a0*/  STL [R1+0x5cc0], R15 ;  /* 0x005cc00f01007387 */ /* 0x0001e80000100800 */
[----:B0-----:R-:W5:Y:S04]  /*531b0*/  LDL.LU R15, [R1+0xd68] ;  /* 0x000d6800010f7983 */ /* 0x001f680000300800 */
[----:B------:R0:W-:Y:S02]  /*531c0*/  STL [R1+0x5c94], R18 ;  /* 0x005c941201007387 */ /* 0x0001e40000100800 */
[----:B0-----:R-:W-:Y:S01]  /*531d0*/  IADD3 R18, P2, R14, R3, RZ ;  /* 0x000000030e127210 */ /* 0x001fe20007f5e0ff */
[----:B------:R-:W-:-:S04]  /*531e0*/  IMAD.X R14, R13, 0x1, R4, P1 ;  /* 0x000000010d0e7824 */ /* 0x000fc800008e0604 */
[----:B------:R-:W-:Y:S04]  /*531f0*/  STL [R1+0x5cc8], R18 ;  /* 0x005cc81201007387 */ /* 0x000fe80000100800 */
[----:B------:R0:W-:Y:S04]  /*53200*/  STL [R1+0x5c9c], R14 ;  /* 0x005c9c0e01007387 */ /* 0x0001e80000100800 */
[----:B0-----:R-:W5:Y:S01]  /*53210*/  LDL.LU R14, [R1+0xf70] ;  /* 0x000f7000010e7983 */ /* 0x001f620000300800 */
[----:B------:R-:W-:Y:S01]  /*53220*/  IMAD.X R18, R13, 0x1, R5, P0 ;  /* 0x000000010d127824 */ /* 0x000fe200000e0605 */
[----:B------:R-:W-:-:S05]  /*53230*/  IADD3 R19, P1, R12, R2, RZ ;  /* 0x000000020c137210 */ /* 0x000fca0007f3e0ff */
[----:B------:R-:W-:Y:S04]  /*53240*/  STL [R1+0x5cd0], R19 ;  /* 0x005cd01301007387 */ /* 0x000fe80000100800 */
[----:B------:R-:W5:Y:S04]  /*53250*/  LDL.LU R13, [R1+0xd6c] ;  /* 0x000d6c00010d7983 */ /* 0x000f680000300800 */
[----:B------:R0:W-:Y:S02]  /*53260*/  STL [R1+0x5ca4], R18 ;  /* 0x005ca41201007387 */ /* 0x0001e40000100800 */
[----:B0-----:R-:W-:-:S05]  /*53270*/  IADD3 R18, P0, R12, R3, RZ ;  /* 0x000000030c127210 */ /* 0x001fca0007f1e0ff */
[----:B------:R0:W-:Y:S01]  /*53280*/  STL [R1+0x5cd8], R18 ;  /* 0x005cd81201007387 */ /* 0x0001e20000100800 */
[C---:B------:R-:W-:Y:S02]  /*53290*/  IMAD.X R12, R11.reuse, 0x1, R4, P5 ;  /* 0x000000010b0c7824 */ /* 0x040fe400028e0604 */
[----:B0-----:R-:W-:-:S03]  /*532a0*/  IMAD.X R18, R11, 0x1, R5, P4 ;  /* 0x000000010b127824 */ /* 0x001fc600020e0605 */
[----:B------:R0:W-:Y:S01]  /*532b0*/  STL [R1+0x5cac], R12 ;  /* 0x005cac0c01007387 */ /* 0x0001e20000100800 */
[----:B------:R-:W-:-:S03]  /*532c0*/  IADD3 R19, P5, R10, R2, RZ ;  /* 0x000000020a137210 */ /* 0x000fc60007fbe0ff */
[----:B0-----:R-:W5:Y:S04]  /*532d0*/  LDL.LU R12, [R1+0xf74] ;  /* 0x000f7400010c7983 */ /* 0x001f680000300800 */
[----:B------:R-:W-:Y:S04]  /*532e0*/  STL [R1+0x5ce0], R19 ;  /* 0x005ce01301007387 */ /* 0x000fe80000100800 */
[----:B------:R-:W5:Y:S04]  /*532f0*/  LDL.LU R11, [R1+0xd74] ;  /* 0x000d7400010b7983 */ /* 0x000f680000300800 */
[----:B------:R0:W-:Y:S02]  /*53300*/  STL [R1+0x5cb4], R18 ;  /* 0x005cb41201007387 */ /* 0x0001e40000100800 */
[----:B0-----:R-:W-:Y:S01]  /*53310*/  IADD3 R18, P4, R10, R3, RZ ;  /* 0x000000030a127210 */ /* 0x001fe20007f9e0ff */
[----:B------:R-:W-:-:S04]  /*53320*/  IMAD.X R10, R9, 0x1, R4, P3 ;  /* 0x00000001090a7824 */ /* 0x000fc800018e0604 */
[----:B------:R0:W-:Y:S01]  /*53330*/  STL [R1+0x5ce8], R18 ;  /* 0x005ce81201007387 */ /* 0x0001e20000100800 */
[----:B------:R-:W-:-:S03]  /*53340*/  IADD3 R19, P3, R17, R2, RZ ;  /* 0x0000000211137210 */ /* 0x000fc60007f7e0ff */
[----:B------:R1:W-:Y:S01]  /*53350*/  STL [R1+0x5cbc], R10 ;  /* 0x005cbc0a01007387 */ /* 0x0003e20000100800 */
[----:B0-----:R-:W-:-:S03]  /*53360*/  IMAD.X R18, R9, 0x1, R5, P2 ;  /* 0x0000000109127824 */ /* 0x001fc600010e0605 */
[----:B-1----:R-:W5:Y:S04]  /*53370*/  LDL.LU R10, [R1+0xf78] ;  /* 0x000f7800010a7983 */ /* 0x002f680000300800 */
[----:B------:R0:W-:Y:S04]  /*53380*/  STL [R1+0x5cf0], R19 ;  /* 0x005cf01301007387 */ /* 0x0001e80000100800 */
[----:B------:R-:W5:Y:S04]  /*53390*/  LDL.LU R9, [R1+0xd78] ;  /* 0x000d780001097983 */ /* 0x000f680000300800 */
[----:B------:R2:W-:Y:S01]  /*533a0*/  STL [R1+0x5cc4], R18 ;  /* 0x005cc41201007387 */ /* 0x0005e20000100800 */
[----:B0-----:R-:W-:-:S05]  /*533b0*/  IADD3 R19, P2, R17, R3, RZ ;  /* 0x0000000311137210 */ /* 0x001fca0007f5e0ff */
[----:B------:R-:W-:Y:S01]  /*533c0*/  STL [R1+0x5cf8], R19 ;  /* 0x005cf81301007387 */ /* 0x000fe20000100800 */
[C---:B--2---:R-:W-:Y:S02]  /*533d0*/  IMAD.X R18, R8.reuse, 0x1, R4, P1 ;  /* 0x0000000108127824 */ /* 0x044fe400008e0604 */
[----:B------:R-:W-:-:S03]  /*533e0*/  IMAD.X R8, R8, 0x1, R5, P0 ;  /* 0x0000000108087824 */ /* 0x000fc600000e0605 */
[----:B------:R-:W-:Y:S01]  /*533f0*/  STL [R1+0x5ccc], R18 ;  /* 0x005ccc1201007387 */ /* 0x000fe20000100800 */
[C---:B---3--:R-:W-:Y:S02]  /*53400*/  IADD3 R17, P1, R7.reuse, R2, RZ ;  /* 0x0000000207117210 */ /* 0x048fe40007f3e0ff */
[----:B------:R-:W-:-:S03]  /*53410*/  IADD3 R7, P0, R7, R3, RZ ;  /* 0x0000000307077210 */ /* 0x000fc60007f1e0ff */
[----:B------:R-:W-:Y:S04]  /*53420*/  STL [R1+0x5d00], R17 ;  /* 0x005d001101007387 */ /* 0x000fe80000100800 */
[----:B------:R0:W-:Y:S04]  /*53430*/  STL [R1+0x5cd4], R8 ;  /* 0x005cd40801007387 */ /* 0x0001e80000100800 */
[----:B0-----:R-:W2:Y:S01]  /*53440*/  LDL.LU R8, [R1+0xf7c] ;  /* 0x000f7c0001087983 */ /* 0x001ea20000300800 */
[----:B----4-:R-:W-:-:S03]  /*53450*/  IMAD.X R17, R16, 0x1, R4, P5 ;  /* 0x0000000110117824 */ /* 0x010fc600028e0604 */
[----:B------:R0:W-:Y:S01]  /*53460*/  STL [R1+0x5d08], R7 ;  /* 0x005d080701007387 */ /* 0x0001e20000100800 */
[----:B-----5:R-:W-:-:S03]  /*53470*/  IADD3 R18, P5, R6, R2, RZ ;  /* 0x0000000206127210 */ /* 0x020fc60007fbe0ff */
[----:B0-----:R-:W3:Y:S04]  /*53480*/  LDL.LU R7, [R1+0xd80] ;  /* 0x000d800001077983 */ /* 0x001ee80000300800 */
[----:B------:R0:W-:Y:S04]  /*53490*/  STL [R1+0x5cdc], R17 ;  /* 0x005cdc1101007387 */ /* 0x0001e80000100800 */
[----:B------:R-:W-:Y:S01]  /*534a0*/  STL [R1+0x5d10], R18 ;  /* 0x005d101201007387 */ /* 0x000fe20000100800 */
[----:B0-----:R-:W-:Y:S01]  /*534b0*/  IMAD.X R17, R16, 0x1, R5, P4 ;  /* 0x0000000110117824 */ /* 0x001fe200020e0605 */
[----:B------:R-:W-:Y:S01]  /*534c0*/  IADD3 R6, P4, R6, R3, RZ ;  /* 0x0000000306067210 */ /* 0x000fe20007f9e0ff */
[----:B------:R-:W-:-:S03]  /*534d0*/  IMAD.X R16, R29, 0x1, R4, P3 ;  /* 0x000000011d107824 */ /* 0x000fc600018e0604 */
[----:B------:R0:W-:Y:S04]  /*534e0*/  STL [R1+0x5ce4], R17 ;  /* 0x005ce41101007387 */ /* 0x0001e80000100800 */
[----:B------:R1:W-:Y:S01]  /*534f0*/  STL [R1+0x5d18], R6 ;  /* 0x005d180601007387 */ /* 0x0003e20000100800 */
[----:B0-----:R-:W-:-:S03]  /*53500*/  IADD3 R17, P3, R15, R2, RZ ;  /* 0x000000020f117210 */ /* 0x001fc60007f7e0ff */
[----:B-1----:R-:W4:Y:S04]  /*53510*/  LDL.LU R6, [R1+0xf80] ;  /* 0x000f800001067983 */ /* 0x002f280000300800 */
[----:B------:R0:W-:Y:S04]  /*53520*/  STL [R1+0x5cec], R16 ;  /* 0x005cec1001007387 */ /* 0x0001e80000100800 */
[----:B------:R1:W-:Y:S01]  /*53530*/  STL [R1+0x5d20], R17 ;  /* 0x005d201101007387 */ /* 0x0003e20000100800 */
[----:B0-----:R-:W-:-:S03]  /*53540*/  IMAD.X R16, R29, 0x1, R5, P2 ;  /* 0x000000011d107824 */ /* 0x001fc600010e0605 */
[----:B------:R-:W5:Y:S01]  /*53550*/  LDL.LU R29, [R1+0xd88] ;  /* 0x000d8800011d7983 */ /* 0x000f620000300800 */
[----:B-1----:R-:W-:-:S03]  /*53560*/  IADD3 R17, P2, R15, R3, RZ ;  /* 0x000000030f117210 */ /* 0x002fc60007f5e0ff */
[----:B------:R0:W-:Y:S04]  /*53570*/  STL [R1+0x5cf4], R16 ;  /* 0x005cf41001007387 */ /* 0x0001e80000100800 */
[----:B------:R-:W-:Y:S04]  /*53580*/  STL [R1+0x5d28], R17 ;  /* 0x005d281101007387 */ /* 0x000fe80000100800 */
[----:B------:R-:W5:Y:S01]  /*53590*/  LDL.LU R21, [R1+0xf84] ;  /* 0x000f840001157983 */ /* 0x000f620000300800 */
[----:B0-----:R-:W-:-:S05]  /*535a0*/  IMAD.X R16, R14, 0x1, R4, P1 ;  /* 0x000000010e107824 */ /* 0x001fca00008e0604 */
[----:B------:R0:W-:Y:S04]  /*535b0*/  STL [R1+0x5cfc], R16 ;  /* 0x005cfc1001007387 */ /* 0x0001e80000100800 */
[----:B------:R-:W5:Y:S01]  /*535c0*/  LDL.LU R20, [R1+0xd8c] ;  /* 0x000d8c0001147983 */ /* 0x000f620000300800 */
[----:B------:R-:W-:-:S05]  /*535d0*/  IADD3 R15, P1, R13, R2, RZ ;  /* 0x000000020d0f7210 */ /* 0x000fca0007f3e0ff */
[----:B------:R1:W-:Y:S01]  /*535e0*/  STL [R1+0x5d30], R15 ;  /* 0x005d300f01007387 */ /* 0x0003e20000100800 */
[----:B0-----:R-:W-:Y:S01]  /*535f0*/  IMAD.X R16, R14, 0x1, R5, P0 ;  /* 0x000000010e107824 */ /* 0x001fe200000e0605 */
[----:B-1----:R-:W-:-:S04]  /*53600*/  IADD3 R15, P0, R13, R3, RZ ;  /* 0x000000030d0f7210 */ /* 0x002fc80007f1e0ff */
[----:B------:R-:W-:Y:S04]  /*53610*/  STL [R1+0x5d04], R16 ;  /* 0x005d041001007387 */ /* 0x000fe80000100800 */
[----:B------:R-:W-:Y:S01]  /*53620*/  STL [R1+0x5d38], R15 ;  /* 0x005d380f01007387 */ /* 0x000fe20000100800 */
[C-C-:B------:R-:W-:Y:S01]  /*53630*/  IMAD.X R14, R12.reuse, 0x1, R4.reuse, P5 ;  /* 0x000000010c0e7824 */ /* 0x140fe200028e0604 */
[CC--:B------:R-:W-:Y:S01]  /*53640*/  IADD3 R13, P5, R11.reuse, R2.reuse, RZ ;  /* 0x000000020b0d7210 */ /* 0x0c0fe20007fbe0ff */
[--C-:B------:R-:W-:Y:S01]  /*53650*/  IMAD.X R12, R12, 0x1, R5.reuse, P4 ;  /* 0x000000010c0c7824 */ /* 0x100fe200020e0605 */
[----:B------:R-:W-:Y:S02]  /*53660*/  IADD3 R11, P4, R11, R3, RZ ;  /* 0x000000030b0b7210 */ /* 0x000fe40007f9e0ff */
[----:B------:R-:W-:Y:S04]  /*53670*/  STL [R1+0x5d0c], R14 ;  /* 0x005d0c0e01007387 */ /* 0x000fe80000100800 */
[----:B------:R-:W-:Y:S04]  /*53680*/  STL [R1+0x5d40], R13 ;  /* 0x005d400d01007387 */ /* 0x000fe80000100800 */
[----:B------:R-:W5:Y:S04]  /*53690*/  LDL.LU R19, [R1+0xf88] ;  /* 0x000f880001137983 */ /* 0x000f680000300800 */
[----:B------:R0:W-:Y:S04]  /*536a0*/  STL [R1+0x5d14], R12 ;  /* 0x005d140c01007387 */ /* 0x0001e80000100800 */
[----:B------:R-:W5:Y:S04]  /*536b0*/  LDL.LU R18, [R1+0xd94] ;  /* 0x000d940001127983 */ /* 0x000f680000300800 */
[----:B------:R1:W-:Y:S04]  /*536c0*/  STL [R1+0x5d48], R11 ;  /* 0x005d480b01007387 */ /* 0x0003e80000100800 */
[----:B------:R-:W5:Y:S01]  /*536d0*/  LDL.LU R17, [R1+0xf8c] ;  /* 0x000f8c0001117983 */ /* 0x000f620000300800 */
[C---:B0-----:R-:W-:Y:S01]  /*536e0*/  IMAD.X R12, R10.reuse, 0x1, R4, P3 ;  /* 0x000000010a0c7824 */ /* 0x041fe200018e0604 */
[----:B-1----:R-:W-:Y:S01]  /*536f0*/  IADD3 R11, P3, R9, R2, RZ ;  /* 0x00000002090b7210 */ /* 0x002fe20007f7e0ff */
[----:B------:R-:W-:-:S03]  /*53700*/  IMAD.X R10, R10, 0x1, R5, P2 ;  /* 0x000000010a0a7824 */ /* 0x000fc600010e0605 */
[----:B------:R-:W-:Y:S04]  /*53710*/  STL [R1+0x5d1c], R12 ;  /* 0x005d1c0c01007387 */ /* 0x000fe80000100800 */
[----:B------:R-:W5:Y:S04]  /*53720*/  LDL.LU R16, [R1+0xd98] ;  /* 0x000d980001107983 */ /* 0x000f680000300800 */
[----:B------:R-:W-:Y:S01]  /*53730*/  STL [R1+0x5d50], R11 ;  /* 0x005d500b01007387 */ /* 0x000fe20000100800 */
[----:B------:R-:W-:-:S03]  /*53740*/  IADD3 R9, P2, R9, R3, RZ ;  /* 0x0000000309097210 */ /* 0x000fc60007f5e0ff */
[----:B------:R-:W5:Y:S04]  /*53750*/  LDL.LU R15, [R1+0xf90] ;  /* 0x000f9000010f7983 */ /* 0x000f680000300800 */
[----:B------:R2:W-:Y:S04]  /*53760*/  STL [R1+0x5d24], R10 ;  /* 0x005d240a01007387 */ /* 0x0005e80000100800 */
[----:B------:R-:W5:Y:S04]  /*53770*/  LDL.LU R14, [R1+0xdac] ;  /* 0x000dac00010e7983 */ /* 0x000f680000300800 */
[----:B------:R3:W-:Y:S01]  /*53780*/  STL [R1+0x5d58], R9 ;  /* 0x005d580901007387 */ /* 0x0007e20000100800 */
[----:B--2---:R-:W-:-:S02]  /*53790*/  IMAD.X R10, R8, 0x1, R4, P1 ;  /* 0x00000001080a7824 */ /* 0x004fc400008e0604 */
[----:B------:R-:W-:-:S03]  /*537a0*/  IMAD.X R8, R8, 0x1, R5, P0 ;  /* 0x0000000108087824 */ /* 0x000fc600000e0605 */
[----:B------:R0:W-:Y:S04]  /*537b0*/  STL [R1+0x5d2c], R10 ;  /* 0x005d2c0a01007387 */ /* 0x0001e80000100800 */
[----:B------:R-:W2:Y:S01]  /*537c0*/  LDL.LU R13, [R1+0xf94] ;  /* 0x000f9400010d7983 */ /* 0x000ea20000300800 */
[C---:B---3--:R-:W-:Y:S02]  /*537d0*/  IADD3 R9, P1, R7.reuse, R2, RZ ;  /* 0x0000000207097210 */ /* 0x048fe40007f3e0ff */
[----:B------:R-:W-:-:S03]  /*537e0*/  IADD3 R7, P0, R7, R3, RZ ;  /* 0x0000000307077210 */ /* 0x000fc60007f1e0ff */
[----:B------:R-:W-:Y:S04]  /*537f0*/  STL [R1+0x5d60], R9 ;  /* 0x005d600901007387 */ /* 0x000fe80000100800 */
[----:B------:R-:W3:Y:S04]  /*53800*/  LDL R12, [R1+0x39ac] ;  /* 0x0039ac00010c7983 */ /* 0x000ee80000100800 */
[----:B------:R4:W-:Y:S04]  /*53810*/  STL [R1+0x5d34], R8 ;  /* 0x005d340801007387 */ /* 0x0009e80000100800 */
[----:B------:R-:W3:Y:S04]  /*53820*/  LDL R11, [R1+0x39a8] ;  /* 0x0039a800010b7983 */ /* 0x000ee80000100800 */
[----:B------:R5:W-:Y:S04]  /*53830*/  STL [R1+0x5d68], R7 ;  /* 0x005d680701007387 */ /* 0x000be80000100800 */
[----:B0-----:R-:W3:Y:S01]  /*53840*/  LDL R10, [R1+0x39a4] ;  /* 0x0039a400010a7983 */ /* 0x001ee20000100800 */
[----:B----4-:R-:W-:-:S02]  /*53850*/  IMAD.X R8, R6, 0x1, R4, P5 ;  /* 0x0000000106087824 */ /* 0x010fc400028e0604 */
[----:B------:R-:W-:-:S03]  /*53860*/  IMAD.X R6, R6, 0x1, R5, P4 ;  /* 0x0000000106067824 */ /* 0x000fc600020e0605 */
[----:B------:R0:W-:Y:S04]  /*53870*/  STL [R1+0x5d3c], R8 ;  /* 0x005d3c0801007387 */ /* 0x0001e80000100800 */
[----:B------:R-:W4:Y:S01]  /*53880*/  LDL R9, [R1+0x39a0] ;  /* 0x0039a00001097983 */ /* 0x000f220000100800 */
[C---:B-----5:R-:W-:Y:S02]  /*53890*/  IADD3 R7, P5, R29.reuse, R2, RZ ;  /* 0x000000021d077210 */ /* 0x060fe40007fbe0ff */
[----:B0-----:R-:W-:-:S03]  /*538a0*/  IADD3 R8, P4, R29, R3, RZ ;  /* 0x000000031d087210 */ /* 0x001fc60007f9e0ff */
[----:B------:R0:W-:Y:S04]  /*538b0*/  STL [R1+0x5d70], R7 ;  /* 0x005d700701007387 */ /* 0x0001e80000100800 */
[----:B------:R-:W-:Y:S04]  /*538c0*/  STL [R1+0x5d44], R6 ;  /* 0x005d440601007387 */ /* 0x000fe80000100800 */
[----:B------:R1:W-:Y:S01]  /*538d0*/  STL [R1+0x5d78], R8 ;  /* 0x005d780801007387 */ /* 0x0003e20000100800 */
[----:B0-----:R-:W-:-:S03]  /*538e0*/  IMAD.X R7, R21, 0x1, R4, P3 ;  /* 0x0000000115077824 */ /* 0x001fc600018e0604 */
[----:B-1----:R-:W5:Y:S01]  /*538f0*/  LDL R8, [R1+0x3990] ;  /* 0x0039900001087983 */ /* 0x002f620000100800 */
[----:B------:R-:W-:-:S03]  /*53900*/  IADD3 R6, P3, R20, R2, RZ ;  /* 0x0000000214067210 */ /* 0x000fc60007f7e0ff */
[----:B------:R0:W-:Y:S04]  /*53910*/  STL [R1+0x5d4c], R7 ;  /* 0x005d4c0701007387 */ /* 0x0001e80000100800 */
[----:B0-----:R-:W5:Y:S04]  /*53920*/  LDL R7, [R1+0x3994] ;  /* 0x0039940001077983 */ /* 0x001f680000100800 */
[----:B------:R0:W-:Y:S04]  /*53930*/  STL [R1+0x5d80], R6 ;  /* 0x005d800601007387 */ /* 0x0001e80000100800 */
[----:B------:R-:W5:Y:S04]  /*53940*/  LDL R29, [R1+0x399c] ;  /* 0x00399c00011d7983 */ /* 0x000f680000100800 */
[----:B0-----:R-:W5:Y:S01]  /*53950*/  LDL R6, [R1+0x3998] ;  /* 0x0039980001067983 */ /* 0x001f620000100800 */
[----:B------:R-:W-:Y:S01]  /*53960*/  IMAD.X R23, R21, 0x1, R5, P2 ;  /* 0x0000000115177824 */ /* 0x000fe200010e0605 */
[----:B------:R-:W-:-:S04]  /*53970*/  IADD3 R22, P2, R20, R3, RZ ;  /* 0x0000000314167210 */ /* 0x000fc80007f5e0ff */
[----:B------:R-:W-:Y:S04]  /*53980*/  STL [R1+0x5d54], R23 ;  /* 0x005d541701007387 */ /* 0x000fe80000100800 */
[----:B------:R-:W-:Y:S01]  /*53990*/  STL [R1+0x5d84], R22 ;  /* 0x005d841601007387 */ /* 0x000fe20000100800 */
[C-C-:B------:R-:W-:Y:S02]  /*539a0*/  IMAD.X R21, R19.reuse, 0x1, R4.reuse, P1 ;  /* 0x0000000113157824 */ /* 0x140fe400008e0604 */
[----:B------:R-:W-:Y:S01]  /*539b0*/  IMAD.X R19, R19, 0x1, R5, P0 ;  /* 0x0000000113137824 */ /* 0x000fe200000e0605 */
[C---:B------:R-:W-:Y:S02]  /*539c0*/  IADD3 R20, P1, R18.reuse, R2, RZ ;  /* 0x0000000212147210 */ /* 0x040fe40007f3e0ff */
[----:B------:R-:W-:Y:S01]  /*539d0*/  IADD3 R18, P0, R18, R3, RZ ;  /* 0x0000000312127210 */ /* 0x000fe20007f1e0ff */
[----:B------:R-:W-:Y:S04]  /*539e0*/  STL [R1+0x5d5c], R21 ;  /* 0x005d5c1501007387 */ /* 0x000fe80000100800 */
[----:B------:R0:W-:Y:S04]  /*539f0*/  STL [R1+0x5d88], R20 ;  /* 0x005d881401007387 */ /* 0x0001e80000100800 */
[----:B------:R-:W-:Y:S04]  /*53a00*/  STL [R1+0x5d64], R19 ;  /* 0x005d641301007387 */ /* 0x000fe80000100800 */
[----:B------:R1:W-:Y:S01]  /*53a10*/  STL [R1+0x5d8c], R18 ;  /* 0x005d8c1201007387 */ /* 0x0003e20000100800 */
[----:B0-----:R-:W-:-:S02]  /*53a20*/  IMAD.X R20, R17, 0x1, R4, P5 ;  /* 0x0000000111147824 */ /* 0x001fc400028e0604 */
[----:B-1----:R-:W-:-:S03]  /*53a30*/  IMAD.X R18, R17, 0x1, R5, P4 ;  /* 0x0000000111127824 */ /* 0x002fc600020e0605 */
[----:B------:R-:W-:Y:S01]  /*53a40*/  STL [R1+0x5d6c], R20 ;  /* 0x005d6c1401007387 */ /* 0x000fe20000100800 */
[CC--:B------:R-:W-:Y:S02]  /*53a50*/  IADD3 R19, P5, R16.reuse, R2.reuse, RZ ;  /* 0x0000000210137210 */ /* 0x0c0fe40007fbe0ff */
[----:B------:R-:W-:Y:S01]  /*53a60*/  IADD3 R16, P4, R16, R3, RZ ;  /* 0x0000000310107210 */ /* 0x000fe20007f9e0ff */
[----:B------:R-:W-:Y:S02]  /*53a70*/  IMAD.X R17, R15, 0x1, R4, P3 ;  /* 0x000000010f117824 */ /* 0x000fe400018e0604 */
[----:B------:R-:W-:Y:S04]  /*53a80*/  STL [R1+0x5d90], R19 ;  /* 0x005d901301007387 */ /* 0x000fe80000100800 */
[----:B------:R-:W-:Y:S01]  /*53a90*/  STL [R1+0x5d74], R18 ;  /* 0x005d741201007387 */ /* 0x000fe20000100800 */
[----:B------:R-:W-:-:S03]  /*53aa0*/  IADD3 R2, P3, R14, R2, RZ ;  /* 0x000000020e027210 */ /* 0x000fc60007f7e0ff */
[----:B------:R0:W-:Y:S04]  /*53ab0*/  STL [R1+0x5d94], R16 ;  /* 0x005d941001007387 */ /* 0x0001e80000100800 */
[----:B------:R-:W-:Y:S04]  /*53ac0*/  STL [R1+0x5d7c], R17 ;  /* 0x005d7c1101007387 */ /* 0x000fe80000100800 */
[----:B------:R1:W-:Y:S01]  /*53ad0*/  STL [R1+0x4384], R2 ;  /* 0x0043840201007387 */ /* 0x0003e20000100800 */
[----:B------:R-:W-:Y:S01]  /*53ae0*/  SHF.R.S32.HI R0, RZ, 0x1f, R0 ;  /* 0x0000001fff007819 */ /* 0x000fe20000011400 */
[----:B0-----:R-:W-:Y:S01]  /*53af0*/  IMAD.X R16, R15, 0x1, R5, P2 ;  /* 0x000000010f107824 */ /* 0x001fe200010e0605 */
[----:B------:R-:W-:-:S02]  /*53b00*/  IADD3 R15, P2, R14, R3, RZ ;  /* 0x000000030e0f7210 */ /* 0x000fc40007f5e0ff */
[----:B-1----:R-:W-:Y:S02]  /*53b10*/  SHF.R.S32.HI R2, RZ, 0x1f, R14 ;  /* 0x0000001fff027819 */ /* 0x002fe4000001140e */
[----:B------:R-:W-:Y:S04]  /*53b20*/  STL [R1+0x4388], R16 ;  /* 0x0043881001007387 */ /* 0x000fe80000100800 */
[----:B------:R-:W-:Y:S01]  /*53b30*/  STL [R1+0x4380], R15 ;  /* 0x0043800f01007387 */ /* 0x000fe20000100800 */
[----:B------:R-:W-:Y:S01]  /*53b40*/  USHF.R.S32.HI UR58, URZ, 0x1f, UR7 ;  /* 0x0000001f3f3a7899 */ /* 0x000fe20008011407 */
[C---:B--2---:R-:W-:Y:S02]  /*53b50*/  IMAD.X R3, R13.reuse, 0x1, R4, P1 ;  /* 0x000000010d037824 */ /* 0x044fe400008e0604 */
[----:B------:R-:W-:-:S03]  /*53b60*/  IMAD.X R13, R13, 0x1, R5, P0 ;  /* 0x000000010d0d7824 */ /* 0x000fc600000e0605 */
[----:B------:R0:W-:Y:S01]  /*53b70*/  STL [R1+0x4360], R3 ;  /* 0x0043600301007387 */ /* 0x0001e20000100800 */
[----:B---3--:R-:W-:Y:S02]  /*53b80*/  IADD3 R14, P1, R12, UR7, RZ ;  /* 0x000000070c0e7c10 */ /* 0x008fe4000ff3e0ff */
[----:B0-----:R-:W-:-:S03]  /*53b90*/  IADD3 R3, P0, R11, UR7, RZ ;  /* 0x000000070b037c10 */ /* 0x001fc6000ff1e0ff */
[----:B------:R0:W-:Y:S04]  /*53ba0*/  STL [R1+0x4370], R14 ;  /* 0x0043700e01007387 */ /* 0x0001e80000100800 */
[----:B------:R1:W-:Y:S04]  /*53bb0*/  STL [R1+0x4364], R13 ;  /* 0x0043640d01007387 */ /* 0x0003e80000100800 */
[----:B------:R2:W-:Y:S01]  /*53bc0*/  STL [R1+0x4374], R3 ;  /* 0x0043740301007387 */ /* 0x0005e20000100800 */
[----:B0-----:R-:W-:Y:S01]  /*53bd0*/  IMAD.X R14, R0, 0x1, R4, P5 ;  /* 0x00000001000e7824 */ /* 0x001fe200028e0604 */
[----:B-1----:R-:W-:Y:S01]  /*53be0*/  IADD3 R13, P5, R10, UR7, RZ ;  /* 0x000000070a0d7c10 */ /* 0x002fe2000ffbe0ff */
[----:B--2---:R-:W-:-:S03]  /*53bf0*/  IMAD.X R3, R0, 0x1, R5, P4 ;  /* 0x0000000100037824 */ /* 0x004fc600020e0605 */
[----:B------:R-:W-:Y:S04]  /*53c00*/  STL [R1+0x4368], R14 ;  /* 0x0043680e01007387 */ /* 0x000fe80000100800 */
[----:B------:R-:W2:Y:S04]  /*53c10*/  LDL.LU R0, [R1+0x73d0] ;  /* 0x0073d00001007983 */ /* 0x000ea80000300800 */
[----:B------:R4:W-:Y:S04]  /*53c20*/  STL [R1+0x4378], R13 ;  /* 0x0043780d01007387 */ /* 0x0009e80000100800 */
[----:B------:R0:W-:Y:S01]  /*53c30*/  STL [R1+0x436c], R3 ;  /* 0x00436c0301007387 */ /* 0x0001e20000100800 */
[----:B----4-:R-:W-:Y:S01]  /*53c40*/  IADD3 R13, P4, R9, UR7, RZ ;  /* 0x00000007090d7c10 */ /* 0x010fe2000ff9e0ff */
[----:B0-----:R-:W-:-:S02]  /*53c50*/  IMAD.X R3, R2, 0x1, R4, P3 ;  /* 0x0000000102037824 */ /* 0x001fc400018e0604 */
[----:B------:R-:W-:Y:S01]  /*53c60*/  IMAD.X R2, R2, 0x1, R5, P2 ;  /* 0x0000000102027824 */ /* 0x000fe200010e0605 */
[----:B------:R-:W-:Y:S01]  /*53c70*/  ULDC UR7, c[0x0][0x238] ;  /* 0x00008e0000077ab9 */ /* 0x000fe20000000800 */
[----:B------:R-:W-:Y:S04]  /*53c80*/  STL [R1+0x437c], R13 ;  /* 0x00437c0d01007387 */ /* 0x000fe80000100800 */
[----:B------:R5:W-:Y:S04]  /*53c90*/  STL [R1+0x435c], R3 ;  /* 0x00435c0301007387 */ /* 0x000be80000100800 */
[----:B------:R-:W-:Y:S01]  /*53ca0*/  STL [R1+0x4358], R2 ;  /* 0x0043580201007387 */ /* 0x000fe20000100800 */
[----:B-----5:R-:W-:-:S05]  /*53cb0*/  IADD3.X R3, R8, UR58, RZ, P1, !PT ;  /* 0x0000003a08037c10 */ /* 0x020fca0008ffe4ff */
[----:B------:R0:W-:Y:S01]  /*53cc0*/  STL [R1+0x3ce8], R3 ;  /* 0x003ce80301007387 */ /* 0x0001e20000100800 */
[----:B------:R-:W-:Y:S02]  /*53cd0*/  IADD3.X R4, R7, UR58, RZ, P0, !PT ;  /* 0x0000003a07047c10 */ /* 0x000fe400087fe4ff */
[----:B0-----:R-:W-:-:S03]  /*53ce0*/  IADD3.X R3, R29, UR58, RZ, P4, !PT ;  /* 0x0000003a1d037c10 */ /* 0x001fc6000a7fe4ff */
[----:B------:R-:W-:Y:S01]  /*53cf0*/  STL [R1+0x3cec], R4 ;  /* 0x003cec0401007387 */ /* 0x000fe20000100800 */
[----:B------:R-:W-:-:S05]  /*53d00*/  IADD3.X R2, R6, UR58, RZ, P5, !PT ;  /* 0x0000003a06027c10 */ /* 0x000fca000affe4ff */
[----:B------:R0:W-:Y:S04]  /*53d10*/  STL [R1+0x3cf0], R2 ;  /* 0x003cf00201007387 */ /* 0x0001e80000100800 */
[----:B------:R1:W-:Y:S01]  /*53d20*/  STL [R1+0x3cf4], R3 ;  /* 0x003cf40301007387 */ /* 0x0003e20000100800 */
[----:B------:R-:W-:Y:S02]  /*53d30*/  USHF.R.S32.HI UR58, URZ, 0x1f, UR8 ;  /* 0x0000001f3f3a7899 */ /* 0x000fe40008011408 */
[----:B0-----:R-:W-:Y:S02]  /*53d40*/  IADD3 R2, P0, R12, UR8, RZ ;  /* 0x000000080c027c10 */ /* 0x001fe4000ff1e0ff */
[----:B-1----:R-:W-:-:S03]  /*53d50*/  IADD3 R3, P1, R11, UR8, RZ ;  /* 0x000000080b037c10 */ /* 0x002fc6000ff3e0ff */
[----:B------:R0:W-:Y:S04]  /*53d60*/  STL [R1+0x3cfc], R2 ;  /* 0x003cfc0201007387 */ /* 0x0001e80000100800 */
[----:B------:R1:W-:Y:S01]  /*53d70*/  STL [R1+0x3d04], R3 ;  /* 0x003d040301007387 */ /* 0x0003e20000100800 */
[----:B0-----:R-:W-:Y:S02]  /*53d80*/  IADD3 R2, P2, R10, UR8, RZ ;  /* 0x000000080a027c10 */ /* 0x001fe4000ff5e0ff */
[----:B-1----:R-:W-:Y:S02]  /*53d90*/  IADD3 R3, P3, R9, UR8, RZ ;  /* 0x0000000809037c10 */ /* 0x002fe4000ff7e0ff */
[----:B------:R-:W-:Y:S01]  /*53da0*/  IADD3.X R5, R7, UR58, RZ, P1, !PT ;  /* 0x0000003a07057c10 */ /* 0x000fe20008ffe4ff */
[----:B------:R-:W0:Y:S01]  /*53db0*/  S2R R13, SR_TID.X ;  /* 0x00000000000d7919 */ /* 0x000e220000002100 */
[----:B------:R-:W-:Y:S04]  /*53dc0*/  STL [R1+0x3d0c], R2 ;  /* 0x003d0c0201007387 */ /* 0x000fe80000100800 */
[----:B------:R1:W-:Y:S01]  /*53dd0*/  STL [R1+0x3d14], R3 ;  /* 0x003d140301007387 */ /* 0x0003e20000100800 */
[----:B------:R-:W-:Y:S01]  /*53de0*/  IADD3.X R4, R6, UR58, RZ, P2, !PT ;  /* 0x0000003a06047c10 */ /* 0x000fe200097fe4ff */
[----:B------:R-:W-:Y:S01]  /*53df0*/  ULDC UR8, c[0x0][0x238] ;  /* 0x00008e0000087ab9 */ /* 0x000fe20000000800 */
[----:B-1----:R-:W-:-:S05]  /*53e00*/  IADD3.X R3, R8, UR58, RZ, P0, !PT ;  /* 0x0000003a08037c10 */ /* 0x002fca00087fe4ff */
[----:B------:R1:W-:Y:S04]  /*53e10*/  STL [R1+0x3cf8], R3 ;  /* 0x003cf80301007387 */ /* 0x0003e80000100800 */
[----:B------:R3:W-:Y:S04]  /*53e20*/  STL [R1+0x3d00], R5 ;  /* 0x003d000501007387 */ /* 0x0007e80000100800 */
[----:B------:R4:W-:Y:S01]  /*53e30*/  STL [R1+0x3d08], R4 ;  /* 0x003d080401007387 */ /* 0x0009e20000100800 */
[----:B-1----:R-:W-:Y:S02]  /*53e40*/  IADD3.X R3, R29, UR58, RZ, P3, !PT ;  /* 0x0000003a1d037c10 */ /* 0x002fe40009ffe4ff */
[----:B---3--:R-:W-:-:S02]  /*53e50*/  IADD3 R5, P1, R11, UR10, RZ ;  /* 0x0000000a0b057c10 */ /* 0x008fc4000ff3e0ff */
[----:B----4-:R-:W-:Y:S01]  /*53e60*/  IADD3 R4, P2, R10, UR10, RZ ;  /* 0x0000000a0a047c10 */ /* 0x010fe2000ff5e0ff */
[----:B------:R-:W-:Y:S01]  /*53e70*/  ULDC UR58, c[0x0][0x238] ;  /* 0x00008e00003a7ab9 */ /* 0x000fe20000000800 */
[----:B------:R1:W-:Y:S04]  /*53e80*/  STL [R1+0x3d10], R3 ;  /* 0x003d100301007387 */ /* 0x0003e80000100800 */
[----:B------:R-:W-:Y:S04]  /*53e90*/  STL [R1+0x3aa4], RZ ;  /* 0x003aa4ff01007387 */ /* 0x000fe80000100800 */
        /* <DEDUP_REMOVED lines=1932> */
[----:B------:R-:W-:Y:S01]  /*5b760*/  STL [R1+0x10a0], RZ ;  /* 0x0010a0ff01007387 */ /* 0x000fe20000100800 */
[----:B-1----:R-:W-:-:S03]  /*5b770*/  IADD3 R3, P0, R12, UR10, RZ ;  /* 0x0000000a0c037c10 */ /* 0x002fc6000ff1e0ff */
[----:B------:R-:W-:Y:S04]  /*5b780*/  STL [R1+0x10a4], RZ ;  /* 0x0010a4ff01007387 */ /* 0x000fe80000100800 */
[----:B------:R-:W-:Y:S04]  /*5b790*/  STL [R1+0x10a8], RZ ;  /* 0x0010a8ff01007387 */ /* 0x000fe80000100800 */
[----:B------:R-:W-:Y:S04]  /*5b7a0*/  STL [R1+0x10ac], RZ ;  /* 0x0010acff01007387 */ /* 0x000fe80000100800 */
[----:B------:R-:W-:Y:S04]  /*5b7b0*/  STL [R1+0x1050], RZ ;  /* 0x001050ff01007387 */ /* 0x000fe80000100800 */
[----:B------:R1:W-:Y:S04]  /*5b7c0*/  STL [R1+0x3d1c], R3 ;  /* 0x003d1c0301007387 */ /* 0x0003e80000100800 */
[----:B------:R-:W-:Y:S04]  /*5b7d0*/  STL [R1+0x3d24], R5 ;  /* 0x003d240501007387 */ /* 0x000fe80000100800 */
[----:B------:R-:W-:Y:S01]  /*5b7e0*/  STL [R1+0x3d2c], R4 ;  /* 0x003d2c0401007387 */ /* 0x000fe20000100800 */
[----:B-1----:R-:W-:-:S05]  /*5b7f0*/  IADD3 R3, P3, R9, UR10, RZ ;  /* 0x0000000a09037c10 */ /* 0x002fca000ff7e0ff */
[----:B------:R1:W-:Y:S01]  /*5b800*/  STL [R1+0x3d34], R3 ;  /* 0x003d340301007387 */ /* 0x0003e20000100800 */
[----:B0-----:R-:W-:Y:S01]  /*5b810*/  IMAD.SHL.U32 R2, R13, 0x20, RZ ;  /* 0x000000200d027824 */ /* 0x001fe200078e00ff */
[----:B------:R-:W-:Y:S02]  /*5b820*/  UIMAD UR60, UR60, 0x31, URZ ;  /* 0x000000313c3c78a4 */ /* 0x000fe4000f8e023f */
[----:B------:R-:W-:Y:S02]  /*5b830*/  UIMAD UR11, UR11, 0x30, URZ ;  /* 0x000000300b0b78a4 */ /* 0x000fe4000f8e023f */
[----:B------:R-:W-:Y:S02]  /*5b840*/  UIMAD UR12, UR12, 0x2f, URZ ;  /* 0x0000002f0c0c78a4 */ /* 0x000fe4000f8e023f */
[----:B------:R-:W-:Y:S02]  /*5b850*/  UIMAD UR13, UR13, 0x2e, URZ ;  /* 0x0000002e0d0d78a4 */ /* 0x000fe4000f8e023f */
[----:B------:R-:W-:-:S02]  /*5b860*/  UIMAD UR14, UR14, 0x2d, URZ ;  /* 0x0000002d0e0e78a4 */ /* 0x000fc4000f8e023f */
[----:B------:R-:W-:Y:S02]  /*5b870*/  UIMAD UR15, UR15, 0x2c, URZ ;  /* 0x0000002c0f0f78a4 */ /* 0x000fe4000f8e023f */
        /* <DEDUP_REMOVED lines=11> */
[----:B------:R-:W-:Y:S02]  /*5b930*/  USHF.L.U32 UR27, UR27, 0x5, URZ ;  /* 0x000000051b1b7899 */ /* 0x000fe4000800063f */
        /* <DEDUP_REMOVED lines=15> */
[----:B------:R-:W-:Y:S02]  /*5ba30*/  USHF.L.U32 UR45, UR45, 0x4, URZ ;  /* 0x000000042d2d7899 */ /* 0x000fe4000800063f */
        /* <DEDUP_REMOVED lines=11> */
[----:B------:R-:W-:Y:S02]  /*5baf0*/  USHF.L.U32 UR57, UR57, 0x2, URZ ;  /* 0x0000000239397899 */ /* 0x000fe4000800063f */
[----:B------:R-:W-:-:S02]  /*5bb00*/  UIMAD UR61, UR61, 0x3, URZ ;  /* 0x000000033d3d78a4 */ /* 0x000fc4000f8e023f */
[----:B------:R-:W-:Y:S02]  /*5bb10*/  USHF.L.U32 UR9, UR9, 0x1, URZ ;  /* 0x0000000109097899 */ /* 0x000fe4000800063f */
[----:B------:R-:W-:Y:S01]  /*5bb20*/  USHF.R.S32.HI UR10, URZ, 0x1f, UR10 ;  /* 0x0000001f3f0a7899 */ /* 0x000fe2000801140a */
[----:B------:R-:W-:Y:S01]  /*5bb30*/  LOP3.LUT R2, R2, 0x400, RZ, 0xc0, !PT ;  /* 0x0000040002027812 */ /* 0x000fe200078ec0ff */
[----:B------:R-:W0:Y:S04]  /*5bb40*/  LDC R14, c[0x0][0x230] ;  /* 0x00008c00ff0e7b82 */ /* 0x000e280000000800 */
[----:B-1----:R-:W-:Y:S01]  /*5bb50*/  IADD3.X R3, R8, UR10, RZ, P0, !PT ;  /* 0x0000000a08037c10 */ /* 0x002fe200087fe4ff */
[----:B------:R-:W-:Y:S01]  /*5bb60*/  USHF.L.U32 UR58, UR58, 0x7, URZ ;  /* 0x000000073a3a7899 */ /* 0x000fe2000800063f */
[----:B------:R-:W-:Y:S01]  /*5bb70*/  IADD3.X R5, R7, UR10, RZ, P1, !PT ;  /* 0x0000000a07057c10 */ /* 0x000fe20008ffe4ff */
[----:B------:R-:W-:Y:S01]  /*5bb80*/  STL [R1+0x73cc], R2 ;  /* 0x0073cc0201007387 */ /* 0x000fe20000100800 */
[----:B------:R-:W-:Y:S01]  /*5bb90*/  IADD3.X R4, R29, UR10, RZ, P3, !PT ;  /* 0x0000000a1d047c10 */ /* 0x000fe20009ffe4ff */
[----:B------:R-:W-:-:S02]  /*5bba0*/  USHF.R.S32.HI UR59, URZ, 0x1f, UR59 ;  /* 0x0000001f3f3b7899 */ /* 0x000fc4000801143b */
[----:B------:R1:W-:Y:S04]  /*5bbb0*/  STL [R1+0x3d18], R3 ;  /* 0x003d180301007387 */ /* 0x0003e80000100800 */
[----:B------:R3:W-:Y:S01]  /*5bbc0*/  STL [R1+0x3d20], R5 ;  /* 0x003d200501007387 */ /* 0x0007e20000100800 */
[----:B-1----:R-:W-:Y:S01]  /*5bbd0*/  IADD3.X R3, R6, UR10, RZ, P2, !PT ;  /* 0x0000000a06037c10 */ /* 0x002fe200097fe4ff */
[----:B------:R-:W-:Y:S02]  /*5bbe0*/  USHF.R.S32.HI UR10, URZ, 0x1f, UR60 ;  /* 0x0000001f3f0a7899 */ /* 0x000fe4000801143c */
[----:B---3--:R-:W-:Y:S02]  /*5bbf0*/  IADD3 R5, P1, R11, UR60, RZ ;  /* 0x0000003c0b057c10 */ /* 0x008fe4000ff3e0ff */
[----:B------:R1:W-:Y:S01]  /*5bc00*/  STL [R1+0x3d28], R3 ;  /* 0x003d280301007387 */ /* 0x0003e20000100800 */
[----:B0-----:R-:W-:-:S03]  /*5bc10*/  VIADD R14, R14, 0x7f ;  /* 0x0000007f0e0e7836 */ /* 0x001fc60000000000 */
[----:B------:R0:W-:Y:S02]  /*5bc20*/  STL [R1+0x3d30], R4 ;  /* 0x003d300401007387 */ /* 0x0001e40000100800 */
[----:B------:R-:W-:Y:S02]  /*5bc30*/  SHF.R.S32.HI R13, RZ, 0x1f, R14 ;  /* 0x0000001fff0d7819 */ /* 0x000fe4000001140e */
[----:B-1----:R-:W-:Y:S02]  /*5bc40*/  IADD3 R3, P0, R12, UR60, RZ ;  /* 0x0000003c0c037c10 */ /* 0x002fe4000ff1e0ff */
[----:B------:R-:W-:Y:S02]  /*5bc50*/  LEA.HI R13, R13, R14, RZ, 0x7 ;  /* 0x0000000e0d0d7211 */ /* 0x000fe400078f38ff */
[----:B0-----:R-:W-:Y:S01]  /*5bc60*/  IADD3 R4, P2, R10, UR60, RZ ;  /* 0x0000003c0a047c10 */ /* 0x001fe2000ff5e0ff */
[----:B------:R0:W-:Y:S04]  /*5bc70*/  STL [R1+0x3d3c], R3 ;  /* 0x003d3c0301007387 */ /* 0x0001e80000100800 */
[----:B------:R1:W-:Y:S04]  /*5bc80*/  STL [R1+0x3d44], R5 ;  /* 0x003d440501007387 */ /* 0x0003e80000100800 */
[----:B------:R3:W-:Y:S01]  /*5bc90*/  STL [R1+0x3d4c], R4 ;  /* 0x003d4c0401007387 */ /* 0x0007e20000100800 */
[----:B0-----:R-:W-:Y:S01]  /*5bca0*/  IADD3 R3, P3, R9, UR60, RZ ;  /* 0x0000003c09037c10 */ /* 0x001fe2000ff7e0ff */
[----:B------:R-:W-:Y:S01]  /*5bcb0*/  USHF.R.S32.HI UR60, URZ, 0x1f, UR11 ;  /* 0x0000001f3f3c7899 */ /* 0x000fe2000801140b */
[----:B-1----:R-:W-:-:S03]  /*5bcc0*/  IADD3.X R5, R7, UR10, RZ, P1, !PT ;  /* 0x0000000a07057c10 */ /* 0x002fc60008ffe4ff */
[----:B------:R0:W-:Y:S01]  /*5bcd0*/  STL [R1+0x3d54], R3 ;  /* 0x003d540301007387 */ /* 0x0001e20000100800 */
[----:B---3--:R-:W-:-:S05]  /*5bce0*/  IADD3.X R4, R8, UR10, RZ, P0, !PT ;  /* 0x0000000a08047c10 */ /* 0x008fca00087fe4ff */
[----:B------:R1:W-:Y:S01]  /*5bcf0*/  STL [R1+0x3d38], R4 ;  /* 0x003d380401007387 */ /* 0x0003e20000100800 */
[----:B0-----:R-:W-:-:S03]  /*5bd00*/  IADD3.X R3, R6, UR10, RZ, P2, !PT ;  /* 0x0000000a06037c10 */ /* 0x001fc600097fe4ff */
[----:B------:R0:W-:Y:S04]  /*5bd10*/  STL [R1+0x3d40], R5 ;  /* 0x003d400501007387 */ /* 0x0001e80000100800 */
[----:B------:R3:W-:Y:S01]  /*5bd20*/  STL [R1+0x3d48], R3 ;  /* 0x003d480301007387 */ /* 0x0007e20000100800 */
[----:B-1----:R-:W-:Y:S01]  /*5bd30*/  IADD3.X R4, R29, UR10, RZ, P3, !PT ;  /* 0x0000000a1d047c10 */ /* 0x002fe20009ffe4ff */
[----:B------:R-:W-:Y:S01]  /*5bd40*/  USHF.R.S32.HI UR10, URZ, 0x1f, UR12 ;  /* 0x0000001f3f0a7899 */ /* 0x000fe2000801140c */
[----:B0-----:R-:W-:-:S03]  /*5bd50*/  IADD3 R5, P1, R11, UR11, RZ ;  /* 0x0000000b0b057c10 */ /* 0x001fc6000ff3e0ff */
[----:B------:R0:W-:Y:S01]  /*5bd60*/  STL [R1+0x3d50], R4 ;  /* 0x003d500401007387 */ /* 0x0001e20000100800 */
[----:B---3--:R-:W-:-:S05]  /*5bd70*/  IADD3 R3, P0, R12, UR11, RZ ;  /* 0x0000000b0c037c10 */ /* 0x008fca000ff1e0ff */
[----:B------:R1:W-:Y:S01]  /*5bd80*/  STL [R1+0x3d5c], R3 ;  /* 0x003d5c0301007387 */ /* 0x0003e20000100800 */
[----:B0-----:R-:W-:-:S03]  /*5bd90*/  IADD3 R4, P2, R10, UR11, RZ ;  /* 0x0000000b0a047c10 */ /* 0x001fc6000ff5e0ff */
[----:B------:R0:W-:Y:S04]  /*5bda0*/  STL [R1+0x3d64], R5 ;  /* 0x003d640501007387 */ /* 0x0001e80000100800 */
[----:B------:R3:W-:Y:S01]  /*5bdb0*/  STL [R1+0x3d6c], R4 ;  /* 0x003d6c0401007387 */ /* 0x0007e20000100800 */
[----:B-1----:R-:W-:Y:S01]  /*5bdc0*/  IADD3 R3, P3, R9, UR11, RZ ;  /* 0x0000000b09037c10 */ /* 0x002fe2000ff7e0ff */
[----:B------:R-:W-:Y:S01]  /*5bdd0*/  USHF.R.S32.HI UR11, URZ, 0x1f, UR13 ;  /* 0x0000001f3f0b7899 */ /* 0x000fe2000801140d */
[----:B0-----:R-:W-:-:S03]  /*5bde0*/  IADD3.X R5, R7, UR60, RZ, P1, !PT ;  /* 0x0000003c07057c10 */ /* 0x001fc60008ffe4ff */
        /* <DEDUP_REMOVED lines=391> */
[----:B------:R-:W-:Y:S04]  /*5d660*/  STL [R1+0x4024], R5 ;  /* 0x0040240501007387 */ /* 0x000fe80000100800 */
[----:B------:R0:W-:Y:S01]  /*5d670*/  STL [R1+0x402c], R4 ;  /* 0x00402c0401007387 */ /* 0x0001e20000100800 */
[----:B-1----:R-:W-:Y:S01]  /*5d680*/  IADD3 R3, P3, R9, UR33, RZ ;  /* 0x0000002109037c10 */ /* 0x002fe2000ff7e0ff */
[----:B------:R-:W-:-:S04]  /*5d690*/  USHF.R.S32.HI UR33, URZ, 0x1f, UR9 ;  /* 0x0000001f3f217899 */ /* 0x000fc80008011409 */
[----:B------:R1:W-:Y:S01]  /*5d6a0*/  STL [R1+0x4034], R3 ;  /* 0x0040340301007387 */ /* 0x0003e20000100800 */
[----:B0-----:R-:W-:-:S05]  /*5d6b0*/  IADD3.X R4, R8, UR19, RZ, P0, !PT ;  /* 0x0000001308047c10 */ /* 0x001fca00087fe4ff */
[----:B------:R0:W-:Y:S01]  /*5d6c0*/  STL [R1+0x4018], R4 ;  /* 0x0040180401007387 */ /* 0x0001e20000100800 */
[----:B-1----:R-:W-:-:S05]  /*5d6d0*/  IADD3.X R3, R7, UR19, RZ, P1, !PT ;  /* 0x0000001307037c10 */ /* 0x002fca0008ffe4ff */
[----:B------:R1:W-:Y:S01]  /*5d6e0*/  STL [R1+0x4020], R3 ;  /* 0x0040200301007387 */ /* 0x0003e20000100800 */
[----:B0-----:R-:W-:Y:S02]  /*5d6f0*/  IADD3.X R4, R29, UR19, RZ, P3, !PT ;  /* 0x000000131d047c10 */ /* 0x001fe40009ffe4ff */
[----:B-1----:R-:W-:Y:S01]  /*5d700*/  IADD3.X R3, R6, UR19, RZ, P2, !PT ;  /* 0x0000001306037c10 */ /* 0x002fe200097fe4ff */
[----:B------:R-:W-:-:S04]  /*5d710*/  USHF.R.S32.HI UR19, URZ, 0x1f, UR58 ;  /* 0x0000001f3f137899 */ /* 0x000fc8000801143a */
[----:B------:R0:W-:Y:S04]  /*5d720*/  STL [R1+0x4028], R3 ;  /* 0x0040280301007387 */ /* 0x0001e80000100800 */
[----:B------:R2:W-:Y:S01]  /*5d730*/  STL [R1+0x4030], R4 ;  /* 0x0040300401007387 */ /* 0x0005e20000100800 */
[----:B0-----:R-:W-:-:S03]  /*5d740*/  SHF.R.S32.HI R3, RZ, 0x7, R13 ;  /* 0x00000007ff037819 */ /* 0x001fc6000001140d */
[----:B------:R-:W3:Y:S02]  /*5d750*/  LDL.LU R13, [R1+0xfa0] ;  /* 0x000fa000010d7983 */ /* 0x000ee40000300800 */
[----:B---3--:R-:W-:-:S05]  /*5d760*/  LOP3.LUT R2, R13, R2, RZ, 0xfc, !PT ;  /* 0x000000020d027212 */ /* 0x008fca00078efcff */
[----:B------:R0:W-:Y:S04]  /*5d770*/  STL [R1+0x12cc], R2 ;  /* 0x0012cc0201007387 */ /* 0x0001e80000100800 */
[----:B------:R-:W-:Y:S01]  /*5d780*/  STL [R1+0x1054], RZ ;  /* 0x001054ff01007387 */ /* 0x000fe20000100800 */
[C---:B--2---:R-:W-:Y:S02]  /*5d790*/  LOP3.LUT R4, R0.reuse, 0x20, RZ, 0x3c, !PT ;  /* 0x0000002000047812 */ /* 0x044fe400078e3cff */
[----:B------:R-:W-:Y:S01]  /*5d7a0*/  LOP3.LUT R3, R0, 0x40, RZ, 0x3c, !PT ;  /* 0x0000004000037812 */ /* 0x000fe200078e3cff */
[----:B------:R-:W-:Y:S01]  /*5d7b0*/  STL [R1+0x1058], RZ ;  /* 0x001058ff01007387 */ /* 0x000fe20000100800 */
[----:B------:R-:W-:Y:S02]  /*5d7c0*/  LOP3.LUT R4, R2, 0x40, RZ, 0x3c, !PT ;  /* 0x0000004002047812 */ /* 0x000fe400078e3cff */
[----:B------:R-:W-:Y:S01]  /*5d7d0*/  IADD3 R3, P0, R12, UR36, RZ ;  /* 0x000000240c037c10 */ /* 0x000fe2000ff1e0ff */
[----:B------:R-:W-:Y:S01]  /*5d7e0*/  STL [R1+0x105c], RZ ;  /* 0x00105cff01007387 */ /* 0x000fe20000100800 */
[----:B0-----:R-:W-:-:S02]  /*5d7f0*/  IADD3 R2, P6, R11, UR36, RZ ;  /* 0x000000240b027c10 */ /* 0x001fc4000ffde0ff */
[----:B------:R-:W-:Y:S01]  /*5d800*/  LOP3.LUT R5, R0, 0x60, RZ, 0x3c, !PT ;  /* 0x0000006000057812 */ /* 0x000fe200078e3cff */
        /* <DEDUP_REMOVED lines=108> */
[----:B------:R0:W-:Y:S04]  /*5ded0*/  STL [R1+0x3770], R4 ;  /* 0x0037700401007387 */ /* 0x0001e80000100800 */
[----:B------:R1:W-:Y:S04]  /*5dee0*/  STL [R1+0x403c], R3 ;  /* 0x00403c0301007387 */ /* 0x0003e80000100800 */
[----:B------:R2:W-:Y:S01]  /*5def0*/  STL [R1+0x4044], R2 ;  /* 0x0040440201007387 */ /* 0x0005e20000100800 */
[----:B0-----:R-:W-:-:S02]  /*5df00*/  IADD3 R4, P2, R10, UR36, RZ ;  /* 0x000000240a047c10 */ /* 0x001fc4000ff5e0ff */
[----:B-1----:R-:W-:-:S03]  /*5df10*/  IADD3 R3, P1, R9, UR36, RZ ;  /* 0x0000002409037c10 */ /* 0x002fc6000ff3e0ff */
[----:B------:R0:W-:Y:S01]  /*5df20*/  STL [R1+0x404c], R4 ;  /* 0x00404c0401007387 */ /* 0x0001e20000100800 */
[----:B--2---:R-:W-:-:S03]  /*5df30*/  IADD3 R2, P5, R12, UR37, RZ ;  /* 0x000000250c027c10 */ /* 0x004fc6000ffbe0ff */
[----:B------:R1:W-:Y:S04]  /*5df40*/  STL [R1+0x4054], R3 ;  /* 0x0040540301007387 */ /* 0x0003e80000100800 */
[----:B------:R2:W-:Y:S01]  /*5df50*/  STL [R1+0x405c], R2 ;  /* 0x00405c0201007387 */ /* 0x0005e20000100800 */
[----:B0-----:R-:W-:Y:S02]  /*5df60*/  IADD3 R4, P4, R11, UR37, RZ ;  /* 0x000000250b047c10 */ /* 0x001fe4000ff9e0ff */
[----:B-1----:R-:W-:-:S03]  /*5df70*/  IADD3.X R3, R8, UR15, RZ, P0, !PT ;  /* 0x0000000f08037c10 */ /* 0x002fc600087fe4ff */
[----:B------:R0:W-:Y:S01]  /*5df80*/  STL [R1+0x4064], R4 ;  /* 0x0040640401007387 */ /* 0x0001e20000100800 */
[----:B--2---:R-:W-:-:S03]  /*5df90*/  IADD3 R2, P3, R10, UR37, RZ ;  /* 0x000000250a027c10 */ /* 0x004fc6000ff7e0ff */
[----:B------:R1:W-:Y:S04]  /*5dfa0*/  STL [R1+0x4038], R3 ;  /* 0x0040380301007387 */ /* 0x0003e80000100800 */
[----:B------:R2:W-:Y:S01]  /*5dfb0*/  STL [R1+0x406c], R2 ;  /* 0x00406c0201007387 */ /* 0x0005e20000100800 */
[----:B0-----:R-:W-:Y:S02]  /*5dfc0*/  IADD3.X R4, R7, UR15, RZ, P6, !PT ;  /* 0x0000000f07047c10 */ /* 0x001fe4000b7fe4ff */
[----:B-1----:R-:W-:-:S03]  /*5dfd0*/  IADD3 R3, P0, R9, UR37, RZ ;  /* 0x0000002509037c10 */ /* 0x002fc6000ff1e0ff */
[----:B------:R0:W-:Y:S01]  /*5dfe0*/  STL [R1+0x4040], R4 ;  /* 0x0040400401007387 */ /* 0x0001e20000100800 */
[----:B--2---:R-:W-:-:S03]  /*5dff0*/  IADD3.X R2, R6, UR15, RZ, P2, !PT ;  /* 0x0000000f06027c10 */ /* 0x004fc600097fe4ff */
        /* <DEDUP_REMOVED lines=369> */
[----:B-1----:R-:W-:-:S03]  /*5f710*/  IADD3.X R3, R29, UR33, RZ, P4, !PT ;  /* 0x000000211d037c10 */ /* 0x002fc6000a7fe4ff */
[----:B------:R0:W-:Y:S01]  /*5f720*/  STL [R1+0x4328], R4 ;  /* 0x0043280401007387 */ /* 0x0001e20000100800 */
[----:B--2---:R-:W-:-:S03]  /*5f730*/  IADD3.X R2, R8, UR59, RZ, P3, !PT ;  /* 0x0000003b08027c10 */ /* 0x004fc60009ffe4ff */
[----:B------:R1:W-:Y:S04]  /*5f740*/  STL [R1+0x4330], R3 ;  /* 0x0043300301007387 */ /* 0x0003e80000100800 */
[----:B------:R2:W-:Y:S01]  /*5f750*/  STL [R1+0x4338], R2 ;  /* 0x0043380201007387 */ /* 0x0005e20000100800 */
[----:B0-----:R-:W-:Y:S02]  /*5f760*/  IADD3.X R4, R7, UR59, RZ, P0, !PT ;  /* 0x0000003b07047c10 */ /* 0x001fe400087fe4ff */
[----:B-1----:R-:W-:-:S03]  /*5f770*/  IADD3.X R3, R6, UR59, RZ, P2, !PT ;  /* 0x0000003b06037c10 */ /* 0x002fc600097fe4ff */
[----:B------:R0:W-:Y:S01]  /*5f780*/  STL [R1+0x4340], R4 ;  /* 0x0043400401007387 */ /* 0x0001e20000100800 */
[----:B--2---:R-:W-:-:S05]  /*5f790*/  IADD3.X R2, R29, UR59, RZ, P1, !PT ;  /* 0x0000003b1d027c10 */ /* 0x004fca0008ffe4ff */
[----:B------:R0:W-:Y:S04]  /*5f7a0*/  STL [R1+0x4350], R2 ;  /* 0x0043500201007387 */ /* 0x0001e80000100800 */
[----:B------:R0:W-:Y:S02]  /*5f7b0*/  STL [R1+0x4348], R3 ;  /* 0x0043480301007387 */ /* 0x0001e40000100800 */
.L_x_2:
[----:B------:R-:W2:Y:S01]  /*5f7c0*/  LDL R5, [R1+0x399c] ;  /* 0x00399c0001057983 */ /* 0x000ea20000100800 */
[----:B0-----:R-:W0:Y:S03]  /*5f7d0*/  LDC R2, c[0x0][0x230] ;  /* 0x00008c00ff027b82 */ /* 0x001e260000000800 */
[----:B--2---:R1:W-:Y:S04]  /*5f7e0*/  STL [R1+0x8c34], R5 ;  /* 0x008c340501007387 */ /* 0x0043e80000100800 */
[----:B------:R-:W2:Y:S04]  /*5f7f0*/  LDL R4, [R1+0x39a0] ;  /* 0x0039a00001047983 */ /* 0x000ea80000100800 */
[----:B-1----:R-:W0:Y:S04]  /*5f800*/  LDL R5, [R1+0x3aa4] ;  /* 0x003aa40001057983 */ /* 0x002e280000100800 */
[----:B------:R-:W-:Y:S04]  /*5f810*/  STL [R1+0x84fc], R29 ;  /* 0x0084fc1d01007387 */ /* 0x000fe80000100800 */
        /* <DEDUP_REMOVED lines=461> */
[----:B------:R1:W-:Y:S04]  /*614f0*/  STL [R1+0x8c30], R28 ;  /* 0x008c301c01007387 */ /* 0x0003e80000100800 */
        /* <DEDUP_REMOVED lines=23> */
[----:B-----5:R-:W-:Y:S04]  /*61670*/  STL [R1+0x73f0], R0 ;  /* 0x0073f00001007387 */ /* 0x020fe80000100800 */
        /* <DEDUP_REMOVED lines=495> */
[----:B------:R-:W-:Y:S01]  /*63570*/  STL [R1+0x836c], R0 ;  /* 0x00836c0001007387 */ /* 0x000fe20000100800 */
[----:B0-----:R-:W-:-:S03]  /*63580*/  IMAD R2, R5, -0x80, R2 ;  /* 0xffffff8005027824 */ /* 0x001fc600078e0202 */
[----:B------:R-:W-:Y:S04]  /*63590*/  STL [R1+0x8374], R0 ;  /* 0x0083740001007387 */ /* 0x000fe80000100800 */
[----:B------:R-:W-:Y:S04]  /*635a0*/  STL [R1+0x837c], R0 ;  /* 0x00837c0001007387 */ /* 0x000fe80000100800 */
[----:B------:R-:W-:Y:S04]  /*635b0*/  STL [R1+0x8384], R0 ;  /* 0x0083840001007387 */ /* 0x000fe80000100800 */
[----:B------:R-:W-:Y:S04]  /*635c0*/  STL [R1+0x838c], R0 ;  /* 0x00838c0001007387 */ /* 0x000fe80000100800 */
[----:B------:R-:W2:Y:S01]  /*635d0*/  LDL.LU R5, [R1+0x8c34] ;  /* 0x008c340001057983 */ /* 0x000ea20000300800 */
[----:B------:R-:W-:-:S02]  /*635e0*/  ISETP.GT.AND P0, PT, R2, RZ, PT ;  /* 0x000000ff0200720c */ /* 0x000fc40003f04270 */
[----:B-1----:R-:W-:-:S11]  /*635f0*/  PRMT R28, RZ, 0x7610, R28 ;  /* 0x00007610ff1c7816 */ /* 0x002fd6000000001c */
[----:B--2---:R-:W2:Y:S04]  /*63600*/  @P0 LDG.E.U8 R28, desc[UR20][R4.64] ;  /* 0x00000014041c0981 */ /* 0x004ea8000c1e1100 */
[----:B--2---:R0:W-:Y:S04]  /*63610*/  STL [R1+0x7d0], R28 ;  /* 0x0007d01c01007387 */ /* 0x0041e80000100800 */
[----:B0-----:R-:W2:Y:S04]  /*63620*/  LDL.LU R28, [R1+0x8c30] ;  /* 0x008c3000011c7983 */ /* 0x001ea80000300800 */
[----:B------:R-:W3:Y:S04]  /*63630*/  LDL R4, [R1+0x3998] ;  /* 0x0039980001047983 */ /* 0x000ee80000100800 */
[----:B------:R-:W3:Y:S01]  /*63640*/  LDL R5, [R1+0x39a4] ;  /* 0x0039a40001057983 */ /* 0x000ee20000100800 */
[----:B------:R-:W-:-:S02]  /*63650*/  PRMT R29, RZ, 0x7610, R29 ;  /* 0x00007610ff1d7816 */ /* 0x000fc4000000001d */
[----:B---3--:R-:W-:-:S04]  /*63660*/  @P0 LOP3.LUT R5, R5, R4, RZ, 0x3c, !PT ;  /* 0x0000000405050212 */ /* 0x008fc800078e3cff */
[----:B------:R-:W-:-:S04]  /*63670*/  @P0 LOP3.LUT R4, R5, R4, RZ, 0x3c, !PT ;  /* 0x0000000405040212 */ /* 0x000fc800078e3cff */
[----:B------:R-:W-:-:S05]  /*63680*/  @P0 LOP3.LUT R5, R5, R4, RZ, 0x3c, !PT ;  /* 0x0000000405050212 */ /* 0x000fca00078e3cff */
[----:B------:R-:W3:Y:S04]  /*63690*/  @P0 LDG.E.U8 R29, desc[UR20][R4.64] ;  /* 0x00000014041d0981 */ /* 0x000ee8000c1e1100 */
[----:B---3--:R0:W-:Y:S04]  /*636a0*/  STL [R1+0x7cc], R29 ;  /* 0x0007cc1d01007387 */ /* 0x0081e80000100800 */
[----:B0-----:R-:W3:Y:S04]  /*636b0*/  LDL.LU R29, [R1+0x8c2c] ;  /* 0x008c2c00011d7983 */ /* 0x001ee80000300800 */
[----:B------:R-:W4:Y:S04]  /*636c0*/  LDL R4, [R1+0x3994] ;  /* 0x0039940001047983 */ /* 0x000f280000100800 */
[----:B------:R-:W4:Y:S01]  /*636d0*/  LDL R5, [R1+0x39a8] ;  /* 0x0039a80001057983 */ /* 0x000f220000100800 */
[----:B--2---:R-:W-:-:S02]  /*636e0*/  PRMT R28, RZ, 0x7610, R28 ;  /* 0x00007610ff1c7816 */ /* 0x004fc4000000001c */
[----:B----4-:R-:W-:-:S04]  /*636f0*/  @P0 LOP3.LUT R5, R5, R4, RZ, 0x3c, !PT ;  /* 0x0000000405050212 */ /* 0x010fc800078e3cff */
[----:B------:R-:W-:-:S04]  /*63700*/  @P0 LOP3.LUT R4, R5, R4, RZ, 0x3c, !PT ;  /* 0x0000000405040212 */ /* 0x000fc800078e3cff */
[----:B------:R-:W-:-:S05]  /*63710*/  @P0 LOP3.LUT R5, R5, R4, RZ, 0x3c, !PT ;  /* 0x0000000405050212 */ /* 0x000fca00078e3cff */
[----:B------:R-:W2:Y:S04]  /*63720*/  @P0 LDG.E.U8 R28, desc[UR20][R4.64] ;  /* 0x00000014041c0981 */ /* 0x000ea8000c1e1100 */
[----:B--2---:R0:W-:Y:S04]  /*63730*/  STL [R1+0x7c8], R28 ;  /* 0x0007c81c01007387 */ /* 0x0041e80000100800 */
[----:B0-----:R-:W2:Y:S04]  /*63740*/  LDL.LU R28, [R1+0x8c28] ;  /* 0x008c2800011c7983 */ /* 0x001ea80000300800 */
[----:B------:R-:W4:Y:S04]  /*63750*/  LDL R4, [R1+0x3990] ;  /* 0x0039900001047983 */ /* 0x000f280000100800 */
[----:B------:R-:W4:Y:S01]  /*63760*/  LDL R5, [R1+0x39ac] ;  /* 0x0039ac0001057983 */ /* 0x000f220000100800 */
[----:B---3--:R-:W-:-:S02]  /*63770*/  PRMT R29, RZ, 0x7610, R29 ;  /* 0x00007610ff1d7816 */ /* 0x008fc4000000001d */
[----:B----4-:R-:W-:-:S04]  /*63780*/  @P0 LOP3.LUT R5, R5, R4, RZ, 0x3c, !PT ;  /* 0x0000000405050212 */ /* 0x010fc800078e3cff */
[----:B------:R-:W-:-:S04]  /*63790*/  @P0 LOP3.LUT R4, R5, R4, RZ, 0x3c, !PT ;  /* 0x0000000405040212 */ /* 0x000fc800078e3cff */
[----:B------:R-:W-:-:S05]  /*637a0*/  @P0 LOP3.LUT R5, R5, R4, RZ, 0x3c, !PT ;  /* 0x0000000405050212 */ /* 0x000fca00078e3cff */
[----:B------:R-:W3:Y:S01]  /*637b0*/  @P0 LDG.E.U8 R29, desc[UR20][R4.64] ;  /* 0x00000014041d0981 */ /* 0x000ee2000c1e1100 */
[----:B------:R-:W-:-:S03]  /*637c0*/  ISETP.GT.AND P1, PT, R2, 0x1, PT ;  /* 0x000000010200780c */ /* 0x000fc60003f24270 */
        /* <DEDUP_REMOVED lines=3948> */
[----:B------:R-:W2:Y:S01]  /*72e90*/  @P1 LDG.E.U8 R28, desc[UR20][R4.64] ;  /* 0x00000014041c1981 */ /* 0x000ea2000c1e1100 */
[----:B------:R-:W-:-:S03]  /*72ea0*/  ISETP.GT.AND P2, PT, R2, 0x70, PT ;  /* 0x000000700200780c */ /* 0x000fc60003f44270 */
        /* <DEDUP_REMOVED lines=299> */
[----:B------:R-:W-:-:S02]  /*74160*/  PRMT R27, RZ, 0x7610, R27 ;  /* 0x00007610ff1b7816 */ /* 0x000fc4000000001b */
[----:B----4-:R-:W-:-:S04]  /*74170*/  @P1 LOP3.LUT R5, R5, R4, RZ, 0x3c, !PT ;  /* 0x0000000405051212 */ /* 0x010fc800078e3cff */
[----:B------:R-:W-:-:S04]  /*74180*/  @P1 LOP3.LUT R4, R5, R4, RZ, 0x3c, !PT ;  /* 0x0000000405041212 */ /* 0x000fc800078e3cff */
[----:B------:R-:W-:-:S05]  /*74190*/  @P1 LOP3.LUT R5, R5, R4, RZ, 0x3c, !PT ;  /* 0x0000000405051212 */ /* 0x000fca00078e3cff */
[----:B------:R-:W4:Y:S01]  /*741a0*/  @P1 LDG.E.U8 R27, desc[UR20][R4.64] ;  /* 0x00000014041b1981 */ /* 0x000f22000c1e1100 */
[----:B------:R-:W-:-:S03]  /*741b0*/  ISETP.GT.AND P0, PT, R2, 0x72, PT ;  /* 0x000000720200780c */ /* 0x000fc60003f04270 */
[----:B----4-:R0:W-:Y:S04]  /*741c0*/  STL [R1+0x5c], R27 ;  /* 0x00005c1b01007387 */ /* 0x0101e80000100800 */
[----:B0-----:R-:W4:Y:S04]  /*741d0*/  LDL.LU R27, [R1+0x84f4] ;  /* 0x0084f400011b7983 */ /* 0x001f280000300800 */
        /* <DEDUP_REMOVED lines=9> */
[----:B------:R-:W2:Y:S04]  /*74270*/  LDL R4, [R1+0x6518] ;  /* 0x0065180001047983 */ /* 0x000ea80000100800 */
[----:B------:R-:W2:Y:S01]  /*74280*/  LDL R5, [R1+0x651c] ;  /* 0x00651c0001057983 */ /* 0x000ea20000100800 */
[----:B------:R-:W-:-:S02]  /*74290*/  PRMT R25, RZ, 0x7610, R25 ;  /* 0x00007610ff197816 */ /* 0x000fc40000000019 */
[----:B--2---:R-:W-:-:S04]  /*742a0*/  @P0 LOP3.LUT R5, R5, R4, RZ, 0x3c, !PT ;  /* 0x0000000405050212 */ /* 0x004fc800078e3cff */
        /* <DEDUP_REMOVED lines=11> */
[----:B------:R-:W4:Y:S04]  /*74360*/  @P0 LDG.E.U8 R24, desc[UR20][R4.64] ;  /* 0x0000001404180981 */ /* 0x000f28000c1e1100 */
        /* <DEDUP_REMOVED lines=8> */
[----:B------:R-:W3:Y:S01]  /*743f0*/  @P0 LDG.E.U8 R23, desc[UR20][R4.64] ;  /* 0x0000001404170981 */ /* 0x000ee2000c1e1100 */
[----:B------:R-:W-:-:S03]  /*74400*/  ISETP.GT.AND P1, PT, R2, 0x73, PT ;  /* 0x000000730200780c */ /* 0x000fc60003f24270 */
        /* <DEDUP_REMOVED lines=128> */
[----:B------:R0:W4:Y:S04]  /*74c10*/  @P1 LDG.E.U8 R0, desc[UR20][R4.64] ;  /* 0x0000001404001981 */ /* 0x000128000c1e1100 */
[----:B------:R-:W0:Y:S04]  /*74c20*/  LDL R4, [R1+0x64b0] ;  /* 0x0064b00001047983 */ /* 0x000e280000100800 */
[----:B------:R-:W0:Y:S01]  /*74c30*/  LDL R5, [R1+0x64b4] ;  /* 0x0064b40001057983 */ /* 0x000e220000100800 */
[----:B------:R-:W-:Y:S02]  /*74c40*/  PRMT R9, RZ, 0x7610, R9 ;  /* 0x00007610ff097816 */ /* 0x000fe40000000009 */
[----:B0-----:R-:W-:-:S04]  /*74c50*/  @P1 LOP3.LUT R5, R5, R4, RZ, 0x3c, !PT ;  /* 0x0000000405051212 */ /* 0x001fc800078e3cff */
[----:B------:R-:W-:-:S04]  /*74c60*/  @P1 LOP3.LUT R4, R5, R4, RZ, 0x3c, !PT ;  /* 0x0000000405041212 */ /* 0x000fc800078e3cff */
[----:B------:R-:W-:-:S05]  /*74c70*/  @P1 LOP3.LUT R5, R5, R4, RZ, 0x3c, !PT ;  /* 0x0000000405051212 */ /* 0x000fca00078e3cff */
[----:B------:R-:W3:Y:S04]  /*74c80*/  @P1 LDG.E.U8 R9, desc[UR20][R4.64] ;  /* 0x0000001404091981 */ /* 0x000ee8000c1e1100 */
[----:B----4-:R0:W-:Y:S04]  /*74c90*/  STL [R1+0x14], R0 ;  /* 0x0000140001007387 */ /* 0x0101e80000100800 */
[----:B0-----:R-:W4:Y:S04]  /*74ca0*/  LDL R0, [R1+0x648c] ;  /* 0x00648c0001007983 */ /* 0x001f280000100800 */
        /* <DEDUP_REMOVED lines=37> */
[----:B------:R-:W-:-:S03]  /*74f00*/  PRMT R29, RZ, 0x7610, R29 ;  /* 0x00007610ff1d7816 */ /* 0x000fc6000000001d */
[----:B--2---:R0:W-:Y:S04]  /*74f10*/  STL [R1], R3 ;  /* 0x0000000301007387 */ /* 0x0041e80000100800 */
[----:B0-----:R-:W2:Y:S04]  /*74f20*/  LDL.LU R3, [R1+0x849c] ;  /* 0x00849c0001037983 */ /* 0x001ea80000300800 */
[----:B------:R-:W4:Y:S01]  /*74f30*/  LDL R5, [R1+0x6488] ;  /* 0x0064880001057983 */ /* 0x000f220000100800 */
[----:B------:R-:W-:Y:S01]  /*74f40*/  @P0 IMAD.MOV.U32 R4, RZ, RZ, R0 ;  /* 0x000000ffff040224 */ /* 0x000fe200078e0000 */
[----:B------:R-:W-:-:S02]  /*74f50*/  ISETP.GT.AND P1, PT, R2, 0x77, PT ;  /* 0x000000770200780c */ /* 0x000fc40003f24270 */
[----:B------:R-:W-:Y:S01]  /*74f60*/  PRMT R28, RZ, 0x7610, R28 ;  /* 0x00007610ff1c7816 */ /* 0x000fe2000000001c */
[----:B------:R-:W3:Y:S04]  /*74f70*/  LDL R0, [R1+0x646c] ;  /* 0x00646c0001007983 */ /* 0x000ee80000100800 */
[----:B----4-:R0:W4:Y:S04]  /*74f80*/  @P0 LDG.E.U8 R29, desc[UR20][R4.64] ;  /* 0x00000014041d0981 */ /* 0x010128000c1e1100 */
[----:B------:R-:W0:Y:S04]  /*74f90*/  LDL R4, [R1+0x6480] ;  /* 0x0064800001047983 */ /* 0x000e280000100800 */
[----:B------:R-:W0:Y:S02]  /*74fa0*/  LDL R5, [R1+0x6484] ;  /* 0x0064840001057983 */ /* 0x000e240000100800 */
[----:B0-----:R-:W-:-:S04]  /*74fb0*/  @P1 LOP3.LUT R5, R5, R4, RZ, 0x3c, !PT ;  /* 0x0000000405051212 */ /* 0x001fc800078e3cff */
[----:B------:R-:W-:-:S04]  /*74fc0*/  @P1 LOP3.LUT R4, R5, R4, RZ, 0x3c, !PT ;  /* 0x0000000405041212 */ /* 0x000fc800078e3cff */
[----:B------:R-:W-:Y:S01]  /*74fd0*/  @P1 LOP3.LUT R5, R5, R4, RZ, 0x3c, !PT ;  /* 0x0000000405051212 */ /* 0x000fe200078e3cff */
[----:B----4-:R0:W-:Y:S04]  /*74fe0*/  STL [R1+0x83f4], R29 ;  /* 0x0083f41d01007387 */ /* 0x0101e80000100800 */
[----:B------:R-:W4:Y:S01]  /*74ff0*/  @P1 LDG.E.U8 R28, desc[UR20][R4.64] ;  /* 0x00000014041c1981 */ /* 0x000f22000c1e1100 */
[----:B------:R-:W-:-:S03]  /*75000*/  PRMT R27, RZ, 0x7610, R27 ;  /* 0x00007610ff1b7816 */ /* 0x000fc6000000001b */
[----:B0-----:R-:W2:Y:S04]  /*75010*/  LDL R29, [R1+0x6468] ;  /* 0x00646800011d7983 */ /* 0x001ea80000100800 */
[----:B------:R-:W3:Y:S04]  /*75020*/  LDL R4, [R1+0x6478] ;  /* 0x0064780001047983 */ /* 0x000ee80000100800 */
[----:B------:R-:W3:Y:S04]  /*75030*/  LDL R5, [R1+0x647c] ;  /* 0x00647c0001057983 */ /* 0x000ee80000100800 */
[----:B----4-:R0:W-:Y:S04]  /*75040*/  STL [R1+0x8390], R28 ;  /* 0x0083901c01007387 */ /* 0x0101e80000100800 */
[----:B0-----:R-:W4:Y:S01]  /*75050*/  LDL R28, [R1+0x6474] ;  /* 0x00647400011c7983 */ /* 0x001f220000100800 */
[----:B---3--:R-:W-:-:S04]  /*75060*/  @P1 LOP3.LUT R5, R5, R4, RZ, 0x3c, !PT ;  /* 0x0000000405051212 */ /* 0x008fc800078e3cff */
[----:B------:R-:W-:-:S04]  /*75070*/  @P1 LOP3.LUT R4, R5, R4, RZ, 0x3c, !PT ;  /* 0x0000000405041212 */ /* 0x000fc800078e3cff */
[----:B------:R-:W-:-:S05]  /*75080*/  @P1 LOP3.LUT R5, R5, R4, RZ, 0x3c, !PT ;  /* 0x0000000405051212 */ /* 0x000fca00078e3cff */
[----:B------:R4:W3:Y:S04]  /*75090*/  @P1 LDG.E.U8 R27, desc[UR20][R4.64] ;  /* 0x00000014041b1981 */ /* 0x0008e8000c1e1100 */
[----:B------:R-:W2:Y:S01]  /*750a0*/  LDL R5, [R1+0x6470] ;  /* 0x0064700001057983 */ /* 0x000ea20000100800 */
[----:B------:R-:W-:Y:S01]  /*750b0*/  PRMT R26, RZ, 0x7610, R26 ;  /* 0x00007610ff1a7816 */ /* 0x000fe2000000001a */
[----:B----4-:R-:W-:-:S05]  /*750c0*/  @P1 IMAD.MOV.U32 R4, RZ, RZ, R28 ;  /* 0x000000ffff041224 */ /* 0x010fca00078e001c */
[----:B--2---:R0:W2:Y:S01]  /*750d0*/  @P1 LDG.E.U8 R26, desc[UR20][R4.64] ;  /* 0x00000014041a1981 */ /* 0x0040a2000c1e1100 */
[----:B------:R-:W-:-:S03]  /*750e0*/  PRMT R25, RZ, 0x7610, R25 ;  /* 0x00007610ff197816 */ /* 0x000fc60000000019 */
[----:B---3--:R1:W-:Y:S04]  /*750f0*/  STL [R1+0x8394], R27 ;  /* 0x0083941b01007387 */ /* 0x0083e80000100800 */
[----:B------:R-:W3:Y:S01]  /*75100*/  LDL R28, [R1+0x63f8] ;  /* 0x0063f800011c7983 */ /* 0x000ee20000100800 */
[----:B0-----:R-:W-:Y:S02]  /*75110*/  @P1 IMAD.MOV.U32 R4, RZ, RZ, R0 ;  /* 0x000000ffff041224 */ /* 0x001fe400078e0000 */
[----:B------:R-:W-:Y:S01]  /*75120*/  @P1 IMAD.MOV.U32 R5, RZ, RZ, R29 ;  /* 0x000000ffff051224 */ /* 0x000fe200078e001d */
[----:B-1----:R-:W4:Y:S04]  /*75130*/  LDL R27, [R1+0x63fc] ;  /* 0x0063fc00011b7983 */ /* 0x002f280000100800 */
[----:B------:R0:W3:Y:S04]  /*75140*/  @P1 LDG.E.U8 R25, desc[UR20][R4.64] ;  /* 0x0000001404191981 */ /* 0x0000e8000c1e1100 */
[----:B--2---:R1:W-:Y:S04]  /*75150*/  STL [R1+0x8398], R26 ;  /* 0x0083981a01007387 */ /* 0x0043e80000100800 */
[----:B------:R-:W0:Y:S04]  /*75160*/  LDL R4, [R1+0x6400] ;  /* 0x0064000001047983 */ /* 0x000e280000100800 */
[----:B------:R-:W0:Y:S01]  /*75170*/  LDL R5, [R1+0x6404] ;  /* 0x0064040001057983 */ /* 0x000e220000100800 */
[----:B------:R-:W-:-:S02]  /*75180*/  ISETP.GT.AND P0, PT, R2, 0x7b, PT ;  /* 0x0000007b0200780c */ /* 0x000fc40003f04270 */
[----:B------:R-:W-:Y:S02]  /*75190*/  PRMT R24, RZ, 0x7610, R24 ;  /* 0x00007610ff187816 */ /* 0x000fe40000000018 */
[----:B------:R-:W-:Y:S01]  /*751a0*/  PRMT R23, RZ, 0x7610, R23 ;  /* 0x00007610ff177816 */ /* 0x000fe20000000017 */
[----:B------:R-:W2:Y:S04]  /*751b0*/  LDL R0, [R1+0x63f4] ;  /* 0x0063f40001007983 */ /* 0x000ea80000100800 */
[----:B------:R-:W2:Y:S04]  /*751c0*/  LDL R29, [R1+0x63ec] ;  /* 0x0063ec00011d7983 */ /* 0x000ea80000100800 */
[----:B-1----:R-:W2:Y:S01]  /*751d0*/  LDL R26, [R1+0x63f0] ;  /* 0x0063f000011a7983 */ /* 0x002ea20000100800 */
[----:B0-----:R-:W-:-:S04]  /*751e0*/  @P0 LOP3.LUT R5, R5, R4, RZ, 0x3c, !PT ;  /* 0x0000000405050212 */ /* 0x001fc800078e3cff */
[----:B------:R-:W-:-:S04]  /*751f0*/  @P0 LOP3.LUT R4, R5, R4, RZ, 0x3c, !PT ;  /* 0x0000000405040212 */ /* 0x000fc800078e3cff */
[----:B------:R-:W-:-:S05]  /*75200*/  @P0 LOP3.LUT R5, R5, R4, RZ, 0x3c, !PT ;  /* 0x0000000405050212 */ /* 0x000fca00078e3cff */
[----:B------:R4:W2:Y:S02]  /*75210*/  @P0 LDG.E.U8 R24, desc[UR20][R4.64] ;  /* 0x0000001404180981 */ /* 0x0008a4000c1e1100 */
[----:B----4-:R-:W-:Y:S02]  /*75220*/  @P0 IMAD.MOV.U32 R4, RZ, RZ, R27 ;  /* 0x000000ffff040224 */ /* 0x010fe400078e001b */
[----:B---3--:R-:W-:-:S05]  /*75230*/  @P0 IMAD.MOV.U32 R5, RZ, RZ, R28 ;  /* 0x000000ffff050224 */ /* 0x008fca00078e001c */
[----:B------:R2:W3:Y:S04]  /*75240*/  @P0 LDG.E.U8 R23, desc[UR20][R4.64] ;  /* 0x0000001404170981 */ /* 0x0004e8000c1e1100 */
[----:B------:R0:W-:Y:S04]  /*75250*/  STL [R1+0x839c], R25 ;  /* 0x00839c1901007387 */ /* 0x0001e80000100800 */
[----:B0-----:R-:W4:Y:S01]  /*75260*/  LDL R25, [R1+0x63e8] ;  /* 0x0063e80001197983 */ /* 0x001f220000100800 */
[----:B--2---:R-:W-:Y:S02]  /*75270*/  @P0 IMAD.MOV.U32 R4, RZ, RZ, R0 ;  /* 0x000000ffff040224 */ /* 0x004fe400078e0000 */
[----:B------:R-:W-:Y:S01]  /*75280*/  @P0 IMAD.MOV.U32 R5, RZ, RZ, R26 ;  /* 0x000000ffff050224 */ /* 0x000fe200078e001a */
[----:B------:R-:W-:-:S06]  /*75290*/  PRMT R22, RZ, 0x7610, R22 ;  /* 0x00007610ff167816 */ /* 0x000fcc0000000016 */
[----:B------:R0:W2:Y:S04]  /*752a0*/  @P0 LDG.E.U8 R22, desc[UR20][R4.64] ;  /* 0x0000001404160981 */ /* 0x0000a8000c1e1100 */
[----:B------:R1:W-:Y:S04]  /*752b0*/  STL [R1+0x8464], R24 ;  /* 0x0084641801007387 */ /* 0x0003e80000100800 */
[----:B------:R-:W2:Y:S04]  /*752c0*/  LDL R28, [R1+0x63e0] ;  /* 0x0063e000011c7983 */ /* 0x000ea80000100800 */
[----:B------:R-:W2:Y:S04]  /*752d0*/  LDL R27, [R1+0x63e4] ;  /* 0x0063e400011b7983 */ /* 0x000ea80000100800 */
[----:B---3--:R3:W-:Y:S04]  /*752e0*/  STL [R1+0x8468], R23 ;  /* 0x0084681701007387 */ /* 0x0087e80000100800 */
[----:B------:R-:W3:Y:S04]  /*752f0*/  LDL R26, [R1+0x63d8] ;  /* 0x0063d800011a7983 */ /* 0x000ee80000100800 */
[----:B------:R-:W3:Y:S01]  /*75300*/  LDL R0, [R1+0x63dc] ;  /* 0x0063dc0001007983 */ /* 0x000ee20000100800 */
[----:B------:R-:W-:-:S02]  /*75310*/  ISETP.GT.AND P1, PT, R2, 0x7c, PT ;  /* 0x0000007c0200780c */ /* 0x000fc40003f24270 */
[----:B------:R-:W-:Y:S01]  /*75320*/  PRMT R21, RZ, 0x7610, R21 ;  /* 0x00007610ff157816 */ /* 0x000fe20000000015 */
[----:B0-----:R-:W-:Y:S01]  /*75330*/  @P0 IMAD.MOV.U32 R4, RZ, RZ, R29 ;  /* 0x000000ffff040224 */ /* 0x001fe200078e001d */
[----:B------:R-:W-:Y:S01]  /*75340*/  PRMT R20, RZ, 0x7610, R20 ;  /* 0x00007610ff147816 */ /* 0x000fe20000000014 */
[----:B----4-:R-:W-:-:S05]  /*75350*/  @P0 IMAD.MOV.U32 R5, RZ, RZ, R25 ;  /* 0x000000ffff050224 */ /* 0x010fca00078e0019 */
[----:B------:R0:W4:Y:S01]  /*75360*/  @P0 LDG.E.U8 R21, desc[UR20][R4.64] ;  /* 0x0000001404150981 */ /* 0x000122000c1e1100 */
[----:B------:R-:W-:-:S03]  /*75370*/  PRMT R19, RZ, 0x7610, R19 ;  /* 0x00007610ff137816 */ /* 0x000fc60000000013 */
[----:B--2---:R2:W-:Y:S04]  /*75380*/  STL [R1+0x846c], R22 ;  /* 0x00846c1601007387 */ /* 0x0045e80000100800 */
[----:B------:R-:W4:Y:S04]  /*75390*/  LDL R25, [R1+0x63d0] ;  /* 0x0063d00001197983 */ /* 0x000f280000100800 */
[----:B-1----:R-:W4:Y:S04]  /*753a0*/  LDL R24, [R1+0x63d4] ;  /* 0x0063d40001187983 */ /* 0x002f280000100800 */
[----:B---3--:R-:W3:Y:S04]  /*753b0*/  LDL R23, [R1+0x63c8] ;  /* 0x0063c80001177983 */ /* 0x008ee80000100800 */
[----:B--2---:R-:W2:Y:S01]  /*753c0*/  LDL R22, [R1+0x63cc] ;  /* 0x0063cc0001167983 */ /* 0x004ea20000100800 */
[----:B0-----:R-:W-:-:S02]  /*753d0*/  @P1 IMAD.MOV.U32 R5, RZ, RZ, R28 ;  /* 0x000000ffff051224 */ /* 0x001fc400078e001c */
[----:B------:R-:W-:-:S05]  /*753e0*/  @P1 IMAD.MOV.U32 R4, RZ, RZ, R27 ;  /* 0x000000ffff041224 */ /* 0x000fca00078e001b */
[----:B------:R0:W3:Y:S02]  /*753f0*/  @P1 LDG.E.U8 R20, desc[UR20][R4.64] ;  /* 0x0000001404141981 */ /* 0x0000e4000c1e1100 */
[----:B0-----:R-:W-:Y:S02]  /*75400*/  @P1 IMAD.MOV.U32 R5, RZ, RZ, R26 ;  /* 0x000000ffff051224 */ /* 0x001fe400078e001a */
[----:B------:R-:W-:-:S05]  /*75410*/  @P1 IMAD.MOV.U32 R4, RZ, RZ, R0 ;  /* 0x000000ffff041224 */ /* 0x000fca00078e0000 */
[----:B------:R0:W3:Y:S04]  /*75420*/  @P1 LDG.E.U8 R19, desc[UR20][R4.64] ;  /* 0x0000001404131981 */ /* 0x0000e8000c1e1100 */
[----:B----4-:R1:W-:Y:S01]  /*75430*/  STL [R1+0x8470], R21 ;  /* 0x0084701501007387 */ /* 0x0103e20000100800 */
[----:B------:R-:W-:Y:S01]  /*75440*/  PRMT R18, RZ, 0x7610, R18 ;  /* 0x00007610ff127816 */ /* 0x000fe20000000012 */
[----:B0-----:R-:W-:Y:S02]  /*75450*/  @P1 IMAD.MOV.U32 R5, RZ, RZ, R25 ;  /* 0x000000ffff051224 */ /* 0x001fe400078e0019 */
[----:B------:R-:W-:Y:S01]  /*75460*/  @P1 IMAD.MOV.U32 R4, RZ, RZ, R24 ;  /* 0x000000ffff041224 */ /* 0x000fe200078e0018 */
[----:B------:R-:W-:-:S04]  /*75470*/  PRMT R17, RZ, 0x7610, R17 ;  /* 0x00007610ff117816 */ /* 0x000fc80000000011 */
[----:B------:R2:W4:Y:S02]  /*75480*/  @P1 LDG.E.U8 R18, desc[UR20][R4.64] ;  /* 0x0000001404121981 */ /* 0x000524000c1e1100 */
[----:B--2---:R-:W-:Y:S02]  /*75490*/  @P1 IMAD.MOV.U32 R4, RZ, RZ, R22 ;  /* 0x000000ffff041224 */ /* 0x004fe400078e0016 */
[----:B---3--:R-:W-:-:S05]  /*754a0*/  @P1 IMAD.MOV.U32 R5, RZ, RZ, R23 ;  /* 0x000000ffff051224 */ /* 0x008fca00078e0017 */
[----:B------:R-:W2:Y:S04]  /*754b0*/  @P1 LDG.E.U8 R17, desc[UR20][R4.64] ;  /* 0x0000001404111981 */ /* 0x000ea8000c1e1100 */
[----:B------:R0:W-:Y:S04]  /*754c0*/  STL [R1+0x8444], R20 ;  /* 0x0084441401007387 */ /* 0x0001e80000100800 */
[----:B-1----:R-:W3:Y:S04]  /*754d0*/  LDL R21, [R1+0x63c0] ;  /* 0x0063c00001157983 */ /* 0x002ee80000100800 */
[----:B------:R-:W3:Y:S04]  /*754e0*/  LDL R0, [R1+0x63c4] ;  /* 0x0063c40001007983 */ /* 0x000ee80000100800 */
[----:B------:R1:W-:Y:S04]  /*754f0*/  STL [R1+0x8448], R19 ;  /* 0x0084481301007387 */ /* 0x0003e80000100800 */
[----:B0-----:R-:W3:Y:S04]  /*75500*/  LDL R20, [R1+0x63b8] ;  /* 0x0063b80001147983 */ /* 0x001ee80000100800 */
[----:B-1----:R-:W3:Y:S01]  /*75510*/  LDL R19, [R1+0x63bc] ;  /* 0x0063bc0001137983 */ /* 0x002ee20000100800 */
[----:B------:R-:W-:-:S02]  /*75520*/  ISETP.GT.AND P0, PT, R2, 0x7d, PT ;  /* 0x0000007d0200780c */ /* 0x000fc40003f04270 */
[----:B------:R-:W-:Y:S02]  /*75530*/  PRMT R16, RZ, 0x7610, R16 ;  /* 0x00007610ff107816 */ /* 0x000fe40000000010 */
[----:B------:R-:W-:Y:S01]  /*75540*/  PRMT R15, RZ, 0x7610, R15 ;  /* 0x00007610ff0f7816 */ /* 0x000fe2000000000f */
[----:B----4-:R0:W-:Y:S04]  /*75550*/  STL [R1+0x844c], R18 ;  /* 0x00844c1201007387 */ /* 0x0101e80000100800 */
[----:B------:R-:W4:Y:S04]  /*75560*/  LDL R22, [R1+0x63b0] ;  /* 0x0063b00001167983 */ /* 0x000f280000100800 */
[----:B0-----:R-:W4:Y:S04]  /*75570*/  LDL R18, [R1+0x63b4] ;  /* 0x0063b40001127983 */ /* 0x001f280000100800 */
[----:B--2---:R-:W-:Y:S01]  /*75580*/  STL [R1+0x8450], R17 ;  /* 0x0084501101007387 */ /* 0x004fe20000100800 */
[----:B---3--:R-:W-:-:S02]  /*75590*/  @P0 IMAD.MOV.U32 R5, RZ, RZ, R21 ;  /* 0x000000ffff050224 */ /* 0x008fc400078e0015 */
[----:B------:R-:W-:Y:S01]  /*755a0*/  @P0 IMAD.MOV.U32 R4, RZ, RZ, R0 ;  /* 0x000000ffff040224 */ /* 0x000fe200078e0000 */
[----:B------:R-:W2:Y:S04]  /*755b0*/  LDL R21, [R1+0x63a8] ;  /* 0x0063a80001157983 */ /* 0x000ea80000100800 */
[----:B------:R-:W3:Y:S04]  /*755c0*/  LDL R0, [R1+0x63ac] ;  /* 0x0063ac0001007983 */ /* 0x000ee80000100800 */
[----:B------:R0:W2:Y:S02]  /*755d0*/  @P0 LDG.E.U8 R16, desc[UR20][R4.64] ;  /* 0x0000001404100981 */ /* 0x0000a4000c1e1100 */
[----:B0-----:R-:W-:-:S02]  /*755e0*/  @P0 IMAD.MOV.U32 R5, RZ, RZ, R20 ;  /* 0x000000ffff050224 */ /* 0x001fc400078e0014 */
[----:B------:R-:W-:-:S05]  /*755f0*/  @P0 IMAD.MOV.U32 R4, RZ, RZ, R19 ;  /* 0x000000ffff040224 */ /* 0x000fca00078e0013 */
[----:B------:R4:W3:Y:S01]  /*75600*/  @P0 LDG.E.U8 R15, desc[UR20][R4.64] ;  /* 0x00000014040f0981 */ /* 0x0008e2000c1e1100 */
[----:B------:R-:W-:Y:S02]  /*75610*/  PRMT R14, RZ, 0x7610, R14 ;  /* 0x00007610ff0e7816 */ /* 0x000fe4000000000e */
[----:B------:R-:W-:Y:S01]  /*75620*/  PRMT R13, RZ, 0x7610, R13 ;  /* 0x00007610ff0d7816 */ /* 0x000fe2000000000d */
[----:B----4-:R-:W-:Y:S02]  /*75630*/  @P0 IMAD.MOV.U32 R5, RZ, RZ, R22 ;  /* 0x000000ffff050224 */ /* 0x010fe400078e0016 */
[----:B------:R-:W-:-:S05]  /*75640*/  @P0 IMAD.MOV.U32 R4, RZ, RZ, R18 ;  /* 0x000000ffff040224 */ /* 0x000fca00078e0012 */
[----:B------:R0:W4:Y:S04]  /*75650*/  @P0 LDG.E.U8 R14, desc[UR20][R4.64] ;  /* 0x00000014040e0981 */ /* 0x000128000c1e1100 */
[----:B--2---:R1:W-:Y:S04]  /*75660*/  STL [R1+0x8418], R16 ;  /* 0x0084181001007387 */ /* 0x0043e80000100800 */
[----:B------:R-:W2:Y:S04]  /*75670*/  LDL R20, [R1+0x63a0] ;  /* 0x0063a00001147983 */ /* 0x000ea80000100800 */
[----:B------:R-:W2:Y:S04]  /*75680*/  LDL R19, [R1+0x63a4] ;  /* 0x0063a40001137983 */ /* 0x000ea80000100800 */
[----:B-1----:R-:W2:Y:S04]  /*75690*/  LDL R16, [R1+0x639c] ;  /* 0x00639c0001107983 */ /* 0x002ea80000100800 */
[----:B---3--:R1:W-:Y:S01]  /*756a0*/  STL [R1+0x841c], R15 ;  /* 0x00841c0f01007387 */ /* 0x0083e20000100800 */
[----:B0-----:R-:W-:-:S02]  /*756b0*/  @P0 IMAD.MOV.U32 R4, RZ, RZ, R0 ;  /* 0x000000ffff040224 */ /* 0x001fc400078e0000 */
[----:B------:R-:W-:Y:S01]  /*756c0*/  @P0 IMAD.MOV.U32 R5, RZ, RZ, R21 ;  /* 0x000000ffff050224 */ /* 0x000fe200078e0015 */
[----:B------:R-:W3:Y:S04]  /*756d0*/  LDL R18, [R1+0x6390] ;  /* 0x0063900001127983 */ /* 0x000ee80000100800 */
[----:B------:R-:W3:Y:S04]  /*756e0*/  LDL R17, [R1+0x6394] ;  /* 0x0063940001117983 */ /* 0x000ee80000100800 */
[----:B------:R2:W3:Y:S04]  /*756f0*/  @P0 LDG.E.U8 R13, desc[UR20][R4.64] ;  /* 0x00000014040d0981 */ /* 0x0004e8000c1e1100 */
[----:B-1----:R-:W3:Y:S01]  /*75700*/  LDL R15, [R1+0x6398] ;  /* 0x00639800010f7983 */ /* 0x002ee20000100800 */
[----:B------:R-:W-:-:S02]  /*75710*/  ISETP.GT.AND P1, PT, R2, 0x7e, PT ;  /* 0x0000007e0200780c */ /* 0x000fc40003f24270 */
[----:B------:R-:W-:Y:S02]  /*75720*/  PRMT R12, RZ, 0x7610, R12 ;  /* 0x00007610ff0c7816 */ /* 0x000fe4000000000c */
[----:B------:R-:W-:Y:S02]  /*75730*/  PRMT R11, RZ, 0x7610, R11 ;  /* 0x00007610ff0b7816 */ /* 0x000fe4000000000b */
[----:B------:R-:W-:Y:S02]  /*75740*/  PRMT R10, RZ, 0x7610, R10 ;  /* 0x00007610ff0a7816 */ /* 0x000fe4000000000a */
[----:B------:R-:W-:Y:S01]  /*75750*/  ISETP.GT.AND P0, PT, R2, 0x7f, PT ;  /* 0x0000007f0200780c */ /* 0x000fe20003f04270 */
[----:B----4-:R-:W-:Y:S04]  /*75760*/  STL [R1+0x8420], R14 ;  /* 0x0084200e01007387 */ /* 0x010fe80000100800 */
[----:B------:R-:W4:Y:S01]  /*75770*/  LDL R0, [R1+0x638c] ;  /* 0x00638c0001007983 */ /* 0x000f220000100800 */
[----:B--2---:R-:W-:-:S02]  /*75780*/  @P1 IMAD.MOV.U32 R5, RZ, RZ, R20 ;  /* 0x000000ffff051224 */ /* 0x004fc400078e0014 */
[----:B------:R-:W-:-:S05]  /*75790*/  @P1 IMAD.MOV.U32 R4, RZ, RZ, R19 ;  /* 0x000000ffff041224 */ /* 0x000fca00078e0013 */
[----:B------:R0:W2:Y:S02]  /*757a0*/  @P1 LDG.E.U8 R12, desc[UR20][R4.64] ;  /* 0x00000014040c1981 */ /* 0x0000a4000c1e1100 */
[----:B0-----:R-:W-:Y:S02]  /*757b0*/  @P1 IMAD.MOV.U32 R4, RZ, RZ, R16 ;  /* 0x000000ffff041224 */ /* 0x001fe400078e0010 */
[----:B---3--:R-:W-:-:S05]  /*757c0*/  @P1 IMAD.MOV.U32 R5, RZ, RZ, R15 ;  /* 0x000000ffff051224 */ /* 0x008fca00078e000f */
[----:B------:R0:W3:Y:S04]  /*757d0*/  @P1 LDG.E.U8 R11, desc[UR20][R4.64] ;  /* 0x00000014040b1981 */ /* 0x0000e8000c1e1100 */
[----:B------:R-:W-:Y:S04]  /*757e0*/  STL [R1+0x8424], R13 ;  /* 0x0084240d01007387 */ /* 0x000fe80000100800 */
[----:B------:R1:W-:Y:S01]  /*757f0*/  STL [R1+0x83a0], R2 ;  /* 0x0083a00201007387 */ /* 0x0003e20000100800 */
[----:B0-----:R-:W-:Y:S02]  /*75800*/  @P1 IMAD.MOV.U32 R4, RZ, RZ, R17 ;  /* 0x000000ffff041224 */ /* 0x001fe400078e0011 */
[----:B------:R-:W-:Y:S01]  /*75810*/  @P1 IMAD.MOV.U32 R5, RZ, RZ, R18 ;  /* 0x000000ffff051224 */ /* 0x000fe200078e0012 */
[----:B-1----:R-:W3:Y:S04]  /*75820*/  LDL R2, [R1+0x6388] ;  /* 0x0063880001027983 */ /* 0x002ee80000100800 */
[----:B------:R4:W3:Y:S02]  /*75830*/  @P1 LDG.E.U8 R10, desc[UR20][R4.64] ;  /* 0x00000014040a1981 */ /* 0x0008e4000c1e1100 */
[----:B----4-:R-:W-:-:S02]  /*75840*/  @P1 IMAD.MOV.U32 R4, RZ, RZ, R0 ;  /* 0x000000ffff041224 */ /* 0x010fc400078e0000 */
[----:B--2---:R0:W-:Y:S04]  /*75850*/  STL [R1+0x83f8], R12 ;  /* 0x0083f80c01007387 */ /* 0x0041e80000100800 */
[----:B------:R-:W2:Y:S04]  /*75860*/  LDL R16, [R1+0x6380] ;  /* 0x0063800001107983 */ /* 0x000ea80000100800 */
[----:B------:R-:W4:Y:S04]  /*75870*/  LDL R15, [R1+0x6384] ;  /* 0x00638400010f7983 */ /* 0x000f280000100800 */
[----:B------:R-:W4:Y:S04]  /*75880*/  LDL R13, [R1+0x637c] ;  /* 0x00637c00010d7983 */ /* 0x000f280000100800 */
[----:B---3--:R1:W-:Y:S04]  /*75890*/  STL [R1+0x83fc], R11 ;  /* 0x0083fc0b01007387 */ /* 0x0083e80000100800 */
[----:B------:R-:W3:Y:S04]  /*758a0*/  LDL R14, [R1+0x6378] ;  /* 0x00637800010e7983 */ /* 0x000ee80000100800 */
[----:B0-----:R-:W3:Y:S04]  /*758b0*/  LDL R12, [R1+0x6370] ;  /* 0x00637000010c7983 */ /* 0x001ee80000100800 */
[----:B-1----:R-:W3:Y:S04]  /*758c0*/  LDL R11, [R1+0x6374] ;  /* 0x00637400010b7983 */ /* 0x002ee80000100800 */
[----:B------:R-:W3:Y:S04]  /*758d0*/  LDL.LU R27, [R1+0x7d0] ;  /* 0x0007d000011b7983 */ /* 0x000ee80000300800 */
[----:B------:R-:W3:Y:S01]  /*758e0*/  LDL.LU R25, [R1+0x7cc] ;  /* 0x0007cc0001197983 */ /* 0x000ee20000300800 */
[----:B------:R-:W-:-:S03]  /*758f0*/  @P1 IMAD.MOV.U32 R5, RZ, RZ, R2 ;  /* 0x000000ffff051224 */ /* 0x000fc600078e0002 */
[----:B------:R-:W-:Y:S04]  /*75900*/  STL [R1+0x83f0], R10 ;  /* 0x0083f00a01007387 */ /* 0x000fe80000100800 */
[----:B------:R-:W3:Y:S04]  /*75910*/  LDL R2, [R1+0x6368] ;  /* 0x0063680001027983 */ /* 0x000ee80000100800 */
[----:B------:R-:W3:Y:S01]  /*75920*/  LDL R0, [R1+0x636c] ;  /* 0x00636c0001007983 */ /* 0x000ee20000100800 */
[----:B------:R-:W-:Y:S02]  /*75930*/  PRMT R9, RZ, 0x7610, R9 ;  /* 0x00007610ff097816 */ /* 0x000fe40000000009 */
[----:B------:R-:W-:-:S02]  /*75940*/  PRMT R8, RZ, 0x7610, R8 ;  /* 0x00007610ff087816 */ /* 0x000fc40000000008 */
[----:B------:R-:W-:Y:S02]  /*75950*/  PRMT R7, RZ, 0x7610, R7 ;  /* 0x00007610ff077816 */ /* 0x000fe40000000007 */
[----:B------:R-:W-:Y:S02]  /*75960*/  PRMT R6, RZ, 0x7610, R6 ;  /* 0x00007610ff067816 */ /* 0x000fe40000000006 */
[----:B------:R-:W-:Y:S01]  /*75970*/  PRMT R3, RZ, 0x7610, R3 ;  /* 0x00007610ff037816 */ /* 0x000fe20000000003 */
[----:B------:R-:W3:Y:S04]  /*75980*/  LDL.LU R24, [R1+0x7c8] ;  /* 0x0007c80001187983 */ /* 0x000ee80000300800 */
[----:B------:R2:W3:Y:S02]  /*75990*/  @P1 LDG.E.U8 R9, desc[UR20][R4.64] ;  /* 0x0000001404091981 */ /* 0x0004e4000c1e1100 */
[----:B--2---:R-:W-:-:S02]  /*759a0*/  @P0 IMAD.MOV.U32 R5, RZ, RZ, R16 ;  /* 0x000000ffff050224 */ /* 0x004fc400078e0010 */
[----:B----4-:R-:W-:-:S05]  /*759b0*/  @P0 IMAD.MOV.U32 R4, RZ, RZ, R15 ;  /* 0x000000ffff040224 */ /* 0x010fca00078e000f */
[----:B------:R0:W2:Y:S02]  /*759c0*/  @P0 LDG.E.U8 R8, desc[UR20][R4.64] ;  /* 0x0000001404080981 */ /* 0x0000a4000c1e1100 */
[----:B0-----:R-:W-:Y:S02]  /*759d0*/  @P0 IMAD.MOV.U32 R4, RZ, RZ, R13 ;  /* 0x000000ffff040224 */ /* 0x001fe400078e000d */
[----:B---3--:R-:W-:-:S05]  /*759e0*/  @P0 IMAD.MOV.U32 R5, RZ, RZ, R14 ;  /* 0x000000ffff050224 */ /* 0x008fca00078e000e */
[----:B------:R0:W3:Y:S02]  /*759f0*/  @P0 LDG.E.U8 R7, desc[UR20][R4.64] ;  /* 0x0000001404070981 */ /* 0x0000e4000c1e1100 */
[----:B0-----:R-:W-:Y:S02]  /*75a00*/  @P0 IMAD.MOV.U32 R4, RZ, RZ, R11 ;  /* 0x000000ffff040224 */ /* 0x001fe400078e000b */
[----:B------:R-:W-:-:S05]  /*75a10*/  @P0 IMAD.MOV.U32 R5, RZ, RZ, R12 ;  /* 0x000000ffff050224 */ /* 0x000fca00078e000c */
[----:B------:R0:W4:Y:S02]  /*75a20*/  @P0 LDG.E.U8 R6, desc[UR20][R4.64] ;  /* 0x0000001404060981 */ /* 0x000124000c1e1100 */
[----:B0-----:R-:W-:Y:S02]  /*75a30*/  @P0 IMAD.MOV.U32 R4, RZ, RZ, R0 ;  /* 0x000000ffff040224 */ /* 0x001fe400078e0000 */
[----:B------:R-:W-:-:S05]  /*75a40*/  @P0 IMAD.MOV.U32 R5, RZ, RZ, R2 ;  /* 0x000000ffff050224 */ /* 0x000fca00078e0002 */
[----:B------:R-:W4:Y:S01]  /*75a50*/  @P0 LDG.E.U8 R3, desc[UR20][R4.64] ;  /* 0x0000001404030981 */ /* 0x000f22000c1e1100 */
[----:B------:R-:W0:Y:S03]  /*75a60*/  S2R R29, SR_TID.X ;  /* 0x00000000001d7919 */ /* 0x000e260000002100 */
[----:B------:R-:W-:Y:S04]  /*75a70*/  STL [R1+0x8400], R9 ;  /* 0x0084000901007387 */ /* 0x000fe80000100800 */
[----:B------:R-:W4:Y:S01]  /*75a80*/  LDL.LU R23, [R1+0x7c4] ;  /* 0x0007c40001177983 */ /* 0x000f220000300800 */
[----:B------:R-:W-:Y:S01]  /*75a90*/  BAR.SYNC.DEFER_BLOCKING 0x0 ;  /* 0x0000000000007b1d */ /* 0x000fe20000010000 */
[----:B0-----:R-:W-:-:S05]  /*75aa0*/  LOP3.LUT R0, R29, 0x3f, RZ, 0xc0, !PT ;  /* 0x0000003f1d007812 */ /* 0x001fca00078ec0ff */
[----:B------:R0:W-:Y:S04]  /*75ab0*/  STS.U8 [R0+UR4], R27 ;  /* 0x0000001b00007988 */ /* 0x0001e80008000004 */
[----:B--2---:R-:W-:Y:S04]  /*75ac0*/  STL [R1+0x83a4], R8 ;  /* 0x0083a40801007387 */ /* 0x004fe80000100800 */
[----:B---3--:R-:W-:Y:S04]  /*75ad0*/  STL [R1+0x83a8], R7 ;  /* 0x0083a80701007387 */ /* 0x008fe80000100800 */
[----:B------:R-:W2:Y:S04]  /*75ae0*/  LDL.LU R28, [R1+0x750] ;  /* 0x00075000011c7983 */ /* 0x000ea80000300800 */
[----:B----4-:R-:W-:Y:S04]  /*75af0*/  STL [R1+0x83ac], R6 ;  /* 0x0083ac0601007387 */ /* 0x010fe80000100800 */
[----:B------:R-:W3:Y:S04]  /*75b00*/  LDL.LU R26, [R1+0x748] ;  /* 0x00074800011a7983 */ /* 0x000ee80000300800 */
[----:B------:R1:W-:Y:S04]  /*75b10*/  STL [R1+0x8428], R29 ;  /* 0x0084281d01007387 */ /* 0x0003e80000100800 */
[----:B------:R-:W4:Y:S04]  /*75b20*/  LDL.LU R5, [R1+0x74c] ;  /* 0x00074c0001057983 */ /* 0x000f280000300800 */
[----:B------:R-:W-:Y:S04]  /*75b30*/  STL [R1+0x83b0], R3 ;  /* 0x0083b00301007387 */ /* 0x000fe80000100800 */
[----:B0-----:R-:W3:Y:S04]  /*75b40*/  LDL.LU R27, [R1+0x744] ;  /* 0x00074400011b7983 */ /* 0x001ee80000300800 */
[----:B------:R0:W-:Y:S04]  /*75b50*/  STS.U8 [R0+UR4+0x40], R25 ;  /* 0x0000401900007988 */ /* 0x0001e80008000004 */
[----:B-1----:R-:W3:Y:S04]  /*75b60*/  LDL.LU R29, [R1+0x6d0] ;  /* 0x0006d000011d7983 */ /* 0x002ee80000300800 */
[----:B0-----:R-:W3:Y:S04]  /*75b70*/  LDL.LU R25, [R1+0x6cc] ;  /* 0x0006cc0001197983 */ /* 0x001ee80000300800 */
[----:B------:R-:W3:Y:S04]  /*75b80*/  LDL.LU R6, [R1+0x6c8] ;  /* 0x0006c80001067983 */ /* 0x000ee80000300800 */
[----:B------:R-:W3:Y:S04]  /*75b90*/  LDL.LU R7, [R1+0x6c4] ;  /* 0x0006c40001077983 */ /* 0x000ee80000300800 */
[----:B------:R0:W-:Y:S04]  /*75ba0*/  STS.U8 [R0+UR4+0x80], R24 ;  /* 0x0000801800007988 */ /* 0x0001e80008000004 */
[----:B------:R-:W3:Y:S04]  /*75bb0*/  LDL.LU R8, [R1+0x650] ;  /* 0x0006500001087983 */ /* 0x000ee80000300800 */
[----:B0-----:R-:W3:Y:S04]  /*75bc0*/  LDL.LU R24, [R1+0x64c] ;  /* 0x00064c0001187983 */ /* 0x001ee80000300800 */
        /* <DEDUP_REMOVED lines=17> */
[----:B--2---:R0:W-:Y:S04]  /*75ce0*/  STS.U8 [R0+UR4+0x840], R28 ;  /* 0x0008401c00007988 */ /* 0x0041e80008000004 */
[----:B0-----:R-:W2:Y:S04]  /*75cf0*/  LDL.LU R28, [R1+0x448] ;  /* 0x00044800011c7983 */ /* 0x001ea80000300800 */
[----:B----4-:R-:W-:Y:S04]  /*75d00*/  STS.U8 [R0+UR4+0x800], R5 ;  /* 0x0008000500007988 */ /* 0x010fe80008000004 */
[----:B---3--:R0:W-:Y:S04]  /*75d10*/  STS.U8 [R0+UR4+0x8c0], R26 ;  /* 0x0008c01a00007988 */ /* 0x0081e80008000004 */
[----:B0-----:R-:W3:Y:S04]  /*75d20*/  LDL.LU R26, [R1+0x444] ;  /* 0x00044400011a7983 */ /* 0x001ee80000300800 */
[----:B------:R0:W-:Y:S04]  /*75d30*/  STS.U8 [R0+UR4+0x880], R27 ;  /* 0x0008801b00007988 */ /* 0x0001e80008000004 */
[----:B0-----:R-:W4:Y:S04]  /*75d40*/  LDL.LU R27, [R1+0x3d0] ;  /* 0x0003d000011b7983 */ /* 0x001f280000300800 */
[----:B------:R-:W-:Y:S04]  /*75d50*/  STS.U8 [R0+UR4+0x1000], R29 ;  /* 0x0010001d00007988 */ /* 0x000fe80008000004 */
[----:B------:R0:W-:Y:S04]  /*75d60*/  STS.U8 [R0+UR4+0x1040], R25 ;  /* 0x0010401900007988 */ /* 0x0001e80008000004 */
[----:B------:R-:W-:Y:S04]  /*75d70*/  STS.U8 [R0+UR4+0x1080], R6 ;  /* 0x0010800600007988 */ /* 0x000fe80008000004 */
[----:B0-----:R-:W4:Y:S04]  /*75d80*/  LDL.LU R25, [R1+0x3cc] ;  /* 0x0003cc0001197983 */ /* 0x001f280000300800 */
[----:B------:R-:W-:Y:S04]  /*75d90*/  STS.U8 [R0+UR4+0x10c0], R7 ;  /* 0x0010c00700007988 */ /* 0x000fe80008000004 */
[----:B------:R-:W-:Y:S04]  /*75da0*/  STS.U8 [R0+UR4+0x1840], R8 ;  /* 0x0018400800007988 */ /* 0x000fe80008000004 */
[----:B------:R0:W-:Y:S04]  /*75db0*/  STS.U8 [R0+UR4+0x1800], R24 ;  /* 0x0018001800007988 */ /* 0x0001e80008000004 */
[----:B0-----:R-:W4:Y:S04]  /*75dc0*/  LDL.LU R24, [R1+0x3c8] ;  /* 0x0003c80001187983 */ /* 0x001f280000300800 */
[----:B------:R-:W-:Y:S04]  /*75dd0*/  STS.U8 [R0+UR4+0x18c0], R9 ;  /* 0x0018c00900007988 */ /* 0x000fe80008000004 */
        /* <DEDUP_REMOVED lines=9> */
[----:B------:R0:W-:Y:S04]  /*75e70*/  STS.U8 [R0+UR4+0x3000], R23 ;  /* 0x0030001700007988 */ /* 0x0001e80008000004 */
[----:B------:R-:W-:Y:S04]  /*75e80*/  STS.U8 [R0+UR4+0x3040], R18 ;  /* 0x0030401200007988 */ /* 0x000fe80008000004 */
[----:B------:R-:W-:Y:S04]  /*75e90*/  STS.U8 [R0+UR4+0x3080], R19 ;  /* 0x0030801300007988 */ /* 0x000fe80008000004 */
[----:B------:R-:W-:Y:S04]  /*75ea0*/  STS.U8 [R0+UR4+0x30c0], R20 ;  /* 0x0030c01400007988 */ /* 0x000fe80008000004 */
[----:B------:R-:W-:Y:S04]  /*75eb0*/  STS.U8 [R0+UR4+0x3840], R21 ;  /* 0x0038401500007988 */ /* 0x000fe80008000004 */
[----:B------:R-:W-:Y:S04]  /*75ec0*/  STS.U8 [R0+UR4+0x3800], R22 ;  /* 0x0038001600007988 */ /* 0x000fe80008000004 */
[----:B0-----:R-:W4:Y:S04]  /*75ed0*/  LDL.LU R23, [R1+0x3c4] ;  /* 0x0003c40001177983 */ /* 0x001f280000300800 */
[----:B------:R-:W4:Y:S04]  /*75ee0*/  LDL.LU R5, [R1+0x350] ;  /* 0x0003500001057983 */ /* 0x000f280000300800 */
[----:B--2---:R0:W-:Y:S04]  /*75ef0*/  STS.U8 [R0+UR4+0x38c0], R28 ;  /* 0x0038c01c00007988 */ /* 0x0041e80008000004 */
[----:B0-----:R-:W2:Y:S04]  /*75f00*/  LDL.LU R28, [R1+0x34c] ;  /* 0x00034c00011c7983 */ /* 0x001ea80000300800 */
[----:B---3--:R0:W-:Y:S04]  /*75f10*/  STS.U8 [R0+UR4+0x3880], R26 ;  /* 0x0038801a00007988 */ /* 0x0081e80008000004 */
[----:B0-----:R-:W3:Y:S04]  /*75f20*/  LDL.LU R26, [R1+0x348] ;  /* 0x00034800011a7983 */ /* 0x001ee80000300800 */
[----:B----4-:R0:W-:Y:S04]  /*75f30*/  STS.U8 [R0+UR4+0x4000], R27 ;  /* 0x0040001b00007988 */ /* 0x0101e80008000004 */
[----:B------:R-:W4:Y:S04]  /*75f40*/  LDL.LU R29, [R1+0x344] ;  /* 0x00034400011d7983 */ /* 0x000f280000300800 */
[----:B0-----:R-:W4:Y:S04]  /*75f50*/  LDL.LU R27, [R1+0x2d0] ;  /* 0x0002d000011b7983 */ /* 0x001f280000300800 */
[----:B------:R-:W4:Y:S04]  /*75f60*/  LDL.LU R6, [R1+0x2cc] ;  /* 0x0002cc0001067983 */ /* 0x000f280000300800 */
[----:B------:R-:W4:Y:S04]  /*75f70*/  LDL.LU R7, [R1+0x2c8] ;  /* 0x0002c80001077983 */ /* 0x000f280000300800 */
[----:B------:R0:W-:Y:S04]  /*75f80*/  STS.U8 [R0+UR4+0x4040], R25 ;  /* 0x0040401900007988 */ /* 0x0001e80008000004 */
[----:B------:R-:W4:Y:S04]  /*75f90*/  LDL.LU R8, [R1+0x2c4] ;  /* 0x0002c40001087983 */ /* 0x000f280000300800 */
[----:B0-----:R-:W4:Y:S04]  /*75fa0*/  LDL.LU R25, [R1+0x250] ;  /* 0x0002500001197983 */ /* 0x001f280000300800 */
        /* <DEDUP_REMOVED lines=15> */
[----:B------:R0:W-:Y:S04]  /*760a0*/  STS.U8 [R0+UR4+0x40c0], R23 ;  /* 0x0040c01700007988 */ /* 0x0001e80008000004 */
[----:B------:R-:W4:Y:S04]  /*760b0*/  LDL.LU R21, [R1+0xd8] ;  /* 0x0000d80001157983 */ /* 0x000f280000300800 */
[----:B------:R-:W4:Y:S04]  /*760c0*/  LDL.LU R22, [R1+0xd4] ;  /* 0x0000d40001167983 */ /* 0x000f280000300800 */
[----:B------:R-:W-:Y:S04]  /*760d0*/  STS.U8 [R0+UR4+0x4840], R5 ;  /* 0x0048400500007988 */ /* 0x000fe80008000004 */
[----:B0-----:R-:W4:Y:S04]  /*760e0*/  LDL.LU R23, [R1+0xd0] ;  /* 0x0000d00001177983 */ /* 0x001f280000300800 */
[----:B--2---:R0:W-:Y:S04]  /*760f0*/  STS.U8 [R0+UR4+0x4800], R28 ;  /* 0x0048001c00007988 */ /* 0x0041e80008000004 */
[----:B0-----:R-:W2:Y:S04]  /*76100*/  LDL.LU R28, [R1+0xcc] ;  /* 0x0000cc00011c7983 */ /* 0x001ea80000300800 */
[----:B---3--:R0:W-:Y:S04]  /*76110*/  STS.U8 [R0+UR4+0x48c0], R26 ;  /* 0x0048c01a00007988 */ /* 0x0081e80008000004 */
[----:B0-----:R-:W3:Y:S04]  /*76120*/  LDL.LU R26, [R1+0xc8] ;  /* 0x0000c800011a7983 */ /* 0x001ee80000300800 */
[----:B----4-:R-:W-:Y:S04]  /*76130*/  STS.U8 [R0+UR4+0x4880], R29 ;  /* 0x0048801d00007988 */ /* 0x010fe80008000004 */
[----:B------:R0:W-:Y:S04]  /*76140*/  STS.U8 [R0+UR4+0x5000], R27 ;  /* 0x0050001b00007988 */ /* 0x0001e80008000004 */
[----:B0-----:R-:W4:Y:S04]  /*76150*/  LDL.LU R27, [R1+0x7c0] ;  /* 0x0007c000011b7983 */ /* 0x001f280000300800 */
        /* <DEDUP_REMOVED lines=14> */
[----:B0-----:R-:W4:Y:S04]  /*76240*/  LDL.LU R25, [R1+0x7bc] ;  /* 0x0007bc0001197983 */ /* 0x001f280000300800 */
[----:B------:R0:W-:Y:S02]  /*76250*/  STS.U8 [R0+UR4+0x6880], R24 ;  /* 0x0068801800007988 */ /* 0x0001e40008000004 */
[----:B0-----:R-:W0:Y:S02]  /*76260*/  S2R R24, SR_TID.X ;  /* 0x0000000000187919 */ /* 0x001e240000002100 */
[----:B------:R-:W-:Y:S04]  /*76270*/  STS.U8 [R0+UR4+0x7000], R18 ;  /* 0x0070001200007988 */ /* 0x000fe80008000004 */
[----:B------:R-:W-:Y:S04]  /*76280*/  STS.U8 [R0+UR4+0x7040], R19 ;  /* 0x0070401300007988 */ /* 0x000fe80008000004 */
[----:B------:R-:W-:Y:S04]  /*76290*/  STS.U8 [R0+UR4+0x7080], R20 ;  /* 0x0070801400007988 */ /* 0x000fe80008000004 */
[----:B------:R-:W-:Y:S04]  /*762a0*/  STS.U8 [R0+UR4+0x70c0], R21 ;  /* 0x0070c01500007988 */ /* 0x000fe80008000004 */
[----:B------:R-:W-:Y:S04]  /*762b0*/  STS.U8 [R0+UR4+0x7840], R22 ;  /* 0x0078401600007988 */ /* 0x000fe80008000004 */
[----:B------:R-:W-:Y:S01]  /*762c0*/  STS.U8 [R0+UR4+0x7800], R23 ;  /* 0x0078001700007988 */ /* 0x000fe20008000004 */
[----:B0-----:R-:W-:-:S05]  /*762d0*/  LOP3.LUT R24, R24, 0x3f, RZ, 0xc0, !PT ;  /* 0x0000003f18187812 */ /* 0x001fca00078ec0ff */
[----:B------:R-:W-:Y:S01]  /*762e0*/  STL [R1+0x8498], R24 ;  /* 0x0084981801007387 */ /* 0x000fe20000100800 */
[----:B------:R-:W-:-:S03]  /*762f0*/  LOP3.LUT R3, R24, 0x8, RZ, 0x3c, !PT ;  /* 0x0000000818037812 */ /* 0x000fc600078e3cff */
[----:B--2---:R0:W-:Y:S04]  /*76300*/  STS.U8 [R0+UR4+0x78c0], R28 ;  /* 0x0078c01c00007988 */ /* 0x0041e80008000004 */
[----:B0-----:R-:W2:Y:S04]  /*76310*/  LDL.LU R28, [R1+0x7b8] ;  /* 0x0007b800011c7983 */ /* 0x001ea80000300800 */
[----:B---3--:R0:W-:Y:S04]  /*76320*/  STS.U8 [R0+UR4+0x7880], R26 ;  /* 0x0078801a00007988 */ /* 0x0081e80008000004 */
[----:B0-----:R-:W3:Y:S04]  /*76330*/  LDL.LU R26, [R1+0x7b4] ;  /* 0x0007b400011a7983 */ /* 0x001ee80000300800 */
[----:B------:R0:W-:Y:S04]  /*76340*/  STL [R1+0x842c], R0 ;  /* 0x00842c0001007387 */ /* 0x0001e80000100800 */
[----:B----4-:R1:W-:Y:S04]  /*76350*/  STS.U8 [R3+UR4+0x100], R27 ;  /* 0x0001001b03007988 */ /* 0x0103e80008000004 */
[----:B0-----:R-:W4:Y:S04]  /*76360*/  LDL.LU R0, [R1+0x740] ;  /* 0x0007400001007983 */ /* 0x001f280000300800 */
[----:B------:R-:W4:Y:S04]  /*76370*/  LDL.LU R24, [R1+0x73c] ;  /* 0x00073c0001187983 */ /* 0x000f280000300800 */
[----:B------:R-:W4:Y:S04]  /*76380*/  LDL.LU R4, [R1+0x738] ;  /* 0x0007380001047983 */ /* 0x000f280000300800 */
[----:B-1----:R-:W4:Y:S04]  /*76390*/  LDL.LU R27, [R1+0x734] ;  /* 0x00073400011b7983 */ /* 0x002f280000300800 */
        /* <DEDUP_REMOVED lines=22> */
[----:B--2---:R0:W-:Y:S04]  /*76500*/  STS.U8 [R3+UR4+0x180], R28 ;  /* 0x0001801c03007988 */ /* 0x0041e80008000004 */
[----:B0-----:R-:W2:Y:S04]  /*76510*/  LDL.LU R28, [R1+0x43c] ;  /* 0x00043c00011c7983 */ /* 0x001ea80000300800 */
[----:B------:R-:W2:Y:S04]  /*76520*/  LDL.LU R23, [R1+0x438] ;  /* 0x0004380001177983 */ /* 0x000ea80000300800 */
[----:B---3--:R0:W-:Y:S04]  /*76530*/  STS.U8 [R3+UR4+0x1c0], R26 ;  /* 0x0001c01a03007988 */ /* 0x0081e80008000004 */
[----:B0-----:R-:W3:Y:S04]  /*76540*/  LDL.LU R26, [R1+0x434] ;  /* 0x00043400011a7983 */ /* 0x001ee80000300800 */
[----:B----4-:R-:W-:Y:S04]  /*76550*/  STS.U8 [R3+UR4+0x940], R0 ;  /* 0x0009400003007988 */ /* 0x010fe80008000004 */
        /* <DEDUP_REMOVED lines=25> */
[----:B0-----:R-:W4:Y:S04]  /*766f0*/  LDL.LU R25, [R1+0x3bc] ;  /* 0x0003bc0001197983 */ /* 0x001f280000300800 */
[----:B--2---:R0:W-:Y:S04]  /*76700*/  STS.U8 [R3+UR4+0x3900], R28 ;  /* 0x0039001c03007988 */ /* 0x0041e80008000004 */
[----:B------:R-:W-:Y:S04]  /*76710*/  STS.U8 [R3+UR4+0x39c0], R23 ;  /* 0x0039c01703007988 */ /* 0x000fe80008000004 */
[----:B0-----:R-:W2:Y:S04]  /*76720*/  LDL.LU R28, [R1+0x3b8] ;  /* 0x0003b800011c7983 */ /* 0x001ea80000300800 */
[----:B------:R-:W2:Y:S04]  /*76730*/  LDL.LU R24, [R1+0x3b4] ;  /* 0x0003b40001187983 */ /* 0x000ea80000300800 */
[----:B------:R-:W2:Y:S04]  /*76740*/  LDL.LU R0, [R1+0x340] ;  /* 0x0003400001007983 */ /* 0x000ea80000300800 */
[----:B------:R-:W2:Y:S04]  /*76750*/  LDL.LU R4, [R1+0x33c] ;  /* 0x00033c0001047983 */ /* 0x000ea80000300800 */
[----:B---3--:R0:W-:Y:S04]  /*76760*/  STS.U8 [R3+UR4+0x3980], R26 ;  /* 0x0039801a03007988 */ /* 0x0081e80008000004 */
        /* <DEDUP_REMOVED lines=20> */
[----:B----4-:R0:W-:Y:S04]  /*768b0*/  STS.U8 [R3+UR4+0x4100], R27 ;  /* 0x0041001b03007988 */ /* 0x0101e80008000004 */
[----:B------:R-:W4:Y:S04]  /*768c0*/  LDL.LU R22, [R1+0x88] ;  /* 0x0000880001167983 */ /* 0x000f280000300800 */
[----:B0-----:R-:W4:Y:S04]  /*768d0*/  LDL.LU R27, [R1+0x84] ;  /* 0x00008400011b7983 */ /* 0x001f280000300800 */
[----:B------:R-:W4:Y:S04]  /*768e0*/  LDL.LU R23, [R1+0x80] ;  /* 0x0000800001177983 */ /* 0x000f280000300800 */
[----:B------:R0:W-:Y:S04]  /*768f0*/  STS.U8 [R3+UR4+0x4140], R25 ;  /* 0x0041401903007988 */ /* 0x0001e80008000004 */
[----:B0-----:R-:W4:Y:S04]  /*76900*/  LDL.LU R25, [R1+0x7c] ;  /* 0x00007c0001197983 */ /* 0x001f280000300800 */
[----:B--2---:R0:W-:Y:S04]  /*76910*/  STS.U8 [R3+UR4+0x4180], R28 ;  /* 0x0041801c03007988 */ /* 0x0041e80008000004 */
[----:B------:R1:W-:Y:S04]  /*76920*/  STS.U8 [R3+UR4+0x41c0], R24 ;  /* 0x0041c01803007988 */ /* 0x0003e80008000004 */
[----:B------:R-:W-:Y:S04]  /*76930*/  STS.U8 [R3+UR4+0x4940], R0 ;  /* 0x0049400003007988 */ /* 0x000fe80008000004 */
[----:B------:R-:W-:Y:S04]  /*76940*/  STS.U8 [R3+UR4+0x4900], R4 ;  /* 0x0049000403007988 */ /* 0x000fe80008000004 */
[----:B0-----:R-:W2:Y:S04]  /*76950*/  LDL.LU R28, [R1+0x78] ;  /* 0x00007800011c7983 */ /* 0x001ea80000300800 */
[----:B-1----:R-:W2:Y:S04]  /*76960*/  LDL.LU R24, [R1+0x8498] ;  /* 0x0084980001187983 */ /* 0x002ea80000300800 */
[----:B---3--:R0:W-:Y:S04]  /*76970*/  STS.U8 [R3+UR4+0x49c0], R26 ;  /* 0x0049c01a03007988 */ /* 0x0081e80008000004 */
        /* <DEDUP_REMOVED lines=19> */
[----:B0-----:R-:W3:Y:S04]  /*76ab0*/  LDL.LU R26, [R1+0x74] ;  /* 0x00007400011a7983 */ /* 0x001ee80000300800 */
[----:B----4-:R-:W-:Y:S04]  /*76ac0*/  STS.U8 [R3+UR4+0x7180], R22 ;  /* 0x0071801603007988 */ /* 0x010fe80008000004 */
[----:B------:R0:W-:Y:S04]  /*76ad0*/  STS.U8 [R3+UR4+0x71c0], R27 ;  /* 0x0071c01b03007988 */ /* 0x0001e80008000004 */
[----:B0-----:R-:W4:Y:S04]  /*76ae0*/  LDL.LU R27, [R1+0x7b0] ;  /* 0x0007b000011b7983 */ /* 0x001f280000300800 */
[----:B------:R-:W2:Y:S04]  /*76af0*/  LDL.LU R0, [R1+0x7a8] ;  /* 0x0007a80001007983 */ /* 0x000ea80000300800 */
[----:B------:R-:W-:Y:S04]  /*76b00*/  STS.U8 [R3+UR4+0x7940], R23 ;  /* 0x0079401703007988 */ /* 0x000fe80008000004 */
[----:B------:R-:W-:Y:S04]  /*76b10*/  STS.U8 [R3+UR4+0x7900], R25 ;  /* 0x0079001903007988 */ /* 0x000fe80008000004 */
[----:B--2---:R0:W-:Y:S04]  /*76b20*/  STL [R1+0x8494], R0 ;  /* 0x0084940001007387 */ /* 0x0041e80000100800 */
[----:B0-----:R-:W2:Y:S04]  /*76b30*/  LDL.LU R0, [R1+0x7ac] ;  /* 0x0007ac0001007983 */ /* 0x001ea80000300800 */
[----:B------:R0:W-:Y:S04]  /*76b40*/  STS.U8 [R3+UR4+0x79c0], R28 ;  /* 0x0079c01c03007988 */ /* 0x0001e80008000004 */
[----:B---3--:R1:W-:Y:S04]  /*76b50*/  STS.U8 [R3+UR4+0x7980], R26 ;  /* 0x0079801a03007988 */ /* 0x0083e80008000004 */
[----:B0-----:R-:W3:Y:S04]  /*76b60*/  LDL.LU R28, [R1+0x7a4] ;  /* 0x0007a400011c7983 */ /* 0x001ee80000300800 */
[----:B-1----:R-:W3:Y:S04]  /*76b70*/  LDL.LU R3, [R1+0x730] ;  /* 0x0007300001037983 */ /* 0x002ee80000300800 */
        /* <DEDUP_REMOVED lines=18> */
[----:B------:R-:W-:-:S03]  /*76ca0*/  LOP3.LUT R2, R24, 0x10, RZ, 0x3c, !PT ;  /* 0x0000001018027812 */ /* 0x000fc600078e3cff */
        /* <DEDUP_REMOVED lines=8> */
[----:B--2---:R0:W-:Y:S04]  /*76d30*/  STS.U8 [R2+UR4+0x240], R0 ;  /* 0x0002400002007988 */ /* 0x0041e80008000004 */
[----:B0-----:R-:W2:Y:S04]  /*76d40*/  LDL.LU R0, [R1+0x8494] ;  /* 0x0084940001007983 */ /* 0x001ea80000300800 */
[----:B--2---:R-:W-:Y:S04]  /*76d50*/  STS.U8 [R2+UR4+0x280], R0 ;  /* 0x0002800002007988 */ /* 0x004fe80008000004 */
        /* <DEDUP_REMOVED lines=25> */
[----:B0-----:R-:W2:Y:S04]  /*76ef0*/  LDL.LU R28, [R1+0x428] ;  /* 0x00042800011c7983 */ /* 0x001ea80000300800 */
[----:B----4-:R-:W-:Y:S04]  /*76f00*/  STS.U8 [R2+UR4+0x3a40], R25 ;  /* 0x003a401902007988 */ /* 0x010fe80008000004 */
[----:B------:R0:W-:Y:S04]  /*76f10*/  STS.U8 [R2+UR4+0x3a00], R27 ;  /* 0x003a001b02007988 */ /* 0x0001e80008000004 */
[----:B-1----:R-:W3:Y:S04]  /*76f20*/  LDL.LU R26, [R1+0x424] ;  /* 0x00042400011a7983 */ /* 0x002ee80000300800 */
[----:B0-----:R-:W4:Y:S04]  /*76f30*/  LDL.LU R27, [R1+0x3ac] ;  /* 0x0003ac00011b7983 */ /* 0x001f280000300800 */
[----:B----4-:R0:W-:Y:S04]  /*76f40*/  STL [R1+0x8490], R27 ;  /* 0x0084901b01007387 */ /* 0x0101e80000100800 */
        /* <DEDUP_REMOVED lines=20> */
[----:B--2---:R0:W-:Y:S04]  /*77090*/  STS.U8 [R2+UR4+0x3ac0], R28 ;  /* 0x003ac01c02007988 */ /* 0x0041e80008000004 */
        /* <DEDUP_REMOVED lines=8> */
[----:B-1----:R-:W3:Y:S04]  /*77120*/  LDL.LU R26, [R1+0x30] ;  /* 0x00003000011a7983 */ /* 0x002ee80000300800 */
[----:B----4-:R0:W-:Y:S04]  /*77130*/  STS.U8 [R2+UR4+0x4200], R27 ;  /* 0x0042001b02007988 */ /* 0x0101e80008000004 */
[----:B0-----:R-:W4:Y:S04]  /*77140*/  LDL.LU R27, [R1+0x8490] ;  /* 0x00849000011b7983 */ /* 0x001f280000300800 */
[----:B----4-:R0:W-:Y:S04]  /*77150*/  STS.U8 [R2+UR4+0x4240], R27 ;  /* 0x0042401b02007988 */ /* 0x0101e80008000004 */
        /* <DEDUP_REMOVED lines=19> */
[----:B--2---:R-:W-:Y:S04]  /*77290*/  STS.U8 [R2+UR4+0x6a00], R20 ;  /* 0x006a001402007988 */ /* 0x004fe80008000004 */
[----:B---3--:R1:W-:Y:S04]  /*772a0*/  STS.U8 [R2+UR4+0x6ac0], R28 ;  /* 0x006ac01c02007988 */ /* 0x0083e80008000004 */
[----:B0-----:R-:W2:Y:S01]  /*772b0*/  LDL.LU R27, [R1+0x2c] ;  /* 0x00002c00011b7983 */ /* 0x001ea20000300800 */
[----:B-1----:R-:W0:Y:S02]  /*772c0*/  S2R R28, SR_TID.X ;  /* 0x00000000001c7919 */ /* 0x002e240000002100 */
[----:B0-----:R-:W-:-:S04]  /*772d0*/  LOP3.LUT R28, R28, 0x3f, RZ, 0xc0, !PT ;  /* 0x0000003f1c1c7812 */ /* 0x001fc800078ec0ff */
[----:B------:R-:W-:-:S05]  /*772e0*/  LOP3.LUT R0, R28, 0x18, RZ, 0x3c, !PT ;  /* 0x000000181c007812 */ /* 0x000fca00078e3cff */
[----:B------:R0:W-:Y:S04]  /*772f0*/  STL [R1+0x8484], R0 ;  /* 0x0084840001007387 */ /* 0x0001e80000100800 */
[----:B0-----:R-:W3:Y:S04]  /*77300*/  LDL.LU R0, [R1+0x24] ;  /* 0x0000240001007983 */ /* 0x001ee80000300800 */
[----:B---3--:R0:W-:Y:S04]  /*77310*/  STL [R1+0x848c], R0 ;  /* 0x00848c0001007387 */ /* 0x0081e80000100800 */
[----:B0-----:R-:W3:Y:S04]  /*77320*/  LDL.LU R0, [R1+0x28] ;  /* 0x0000280001007983 */ /* 0x001ee80000300800 */
[----:B------:R-:W4:Y:S04]  /*77330*/  LDL.LU R3, [R1+0x79c] ;  /* 0x00079c0001037983 */ /* 0x000f280000300800 */
[----:B----4-:R0:W-:Y:S04]  /*77340*/  STL [R1+0x8480], R3 ;  /* 0x0084800301007387 */ /* 0x0101e80000100800 */
[----:B0-----:R-:W4:Y:S04]  /*77350*/  LDL.LU R3, [R1+0x7a0] ;  /* 0x0007a00001037983 */ /* 0x001f280000300800 */
[----:B------:R-:W-:Y:S04]  /*77360*/  STS.U8 [R2+UR4+0x6a80], R21 ;  /* 0x006a801502007988 */ /* 0x000fe80008000004 */
[----:B------:R-:W-:Y:S04]  /*77370*/  STS.U8 [R2+UR4+0x7200], R22 ;  /* 0x0072001602007988 */ /* 0x000fe80008000004 */
[----:B------:R-:W-:Y:S04]  /*77380*/  STS.U8 [R2+UR4+0x7240], R23 ;  /* 0x0072401702007988 */ /* 0x000fe80008000004 */
[----:B------:R-:W-:Y:S04]  /*77390*/  STS.U8 [R2+UR4+0x7280], R24 ;  /* 0x0072801802007988 */ /* 0x000fe80008000004 */
[----:B------:R-:W-:Y:S04]  /*773a0*/  STS.U8 [R2+UR4+0x72c0], R25 ;  /* 0x0072c01902007988 */ /* 0x000fe80008000004 */
[----:B------:R-:W-:Y:S04]  /*773b0*/  STS.U8 [R2+UR4+0x7a40], R26 ;  /* 0x007a401a02007988 */ /* 0x000fe80008000004 */
[----:B--2---:R0:W-:Y:S04]  /*773c0*/  STS.U8 [R2+UR4+0x7a00], R27 ;  /* 0x007a001b02007988 */ /* 0x0041e80008000004 */
[----:B----4-:R1:W-:Y:S04]  /*773d0*/  STL [R1+0x8488], R3 ;  /* 0x0084880301007387 */ /* 0x0103e80000100800 */
[----:B------:R-:W2:Y:S04]  /*773e0*/  LDL.LU R4, [R1+0x798] ;  /* 0x0007980001047983 */ /* 0x000ea80000300800 */
        /* <DEDUP_REMOVED lines=20> */
[----:B------:R-:W4:Y:S01]  /*77530*/  LDL.LU R23, [R1+0x514] ;  /* 0x0005140001177983 */ /* 0x000f220000300800 */
[----:B-1----:R-:W-:-:S03]  /*77540*/  LOP3.LUT R3, R28, 0x10, RZ, 0x3c, !PT ;  /* 0x000000101c037812 */ /* 0x002fc600078e3cff */
[----:B------:R-:W4:Y:S04]  /*77550*/  LDL.LU R24, [R1+0x4a0] ;  /* 0x0004a00001187983 */ /* 0x000f280000300800 */
[----:B------:R-:W4:Y:S04]  /*77560*/  LDL.LU R25, [R1+0x49c] ;  /* 0x00049c0001197983 */ /* 0x000f280000300800 */
[----:B------:R-:W4:Y:S04]  /*77570*/  LDL.LU R26, [R1+0x498] ;  /* 0x00049800011a7983 */ /* 0x000f280000300800 */
[----:B------:R-:W4:Y:S04]  /*77580*/  LDL.LU R27, [R1+0x494] ;  /* 0x00049400011b7983 */ /* 0x000f280000300800 */
[----:B------:R-:W4:Y:S04]  /*77590*/  LDL.LU R28, [R1+0x420] ;  /* 0x00042000011c7983 */ /* 0x000f280000300800 */
[----:B---3--:R0:W-:Y:S04]  /*775a0*/  STS.U8 [R3+UR4+0x7ac0], R0 ;  /* 0x007ac00003007988 */ /* 0x0081e80008000004 */
[----:B0-----:R-:W3:Y:S04]  /*775b0*/  LDL.LU R0, [R1+0x848c] ;  /* 0x00848c0001007983 */ /* 0x001ee80000300800 */
[----:B---3--:R0:W-:Y:S04]  /*775c0*/  STS.U8 [R3+UR4+0x7a80], R0 ;  /* 0x007a800003007988 */ /* 0x0081e80008000004 */
[----:B0-----:R-:W3:Y:S04]  /*775d0*/  LDL.LU R3, [R1+0x8488] ;  /* 0x0084880001037983 */ /* 0x001ee80000300800 */
[----:B------:R-:W3:Y:S04]  /*775e0*/  LDL.LU R0, [R1+0x8484] ;  /* 0x0084840001007983 */ /* 0x000ee80000300800 */
[----:B---3--:R0:W-:Y:S04]  /*775f0*/  STS.U8 [R0+UR4+0x300], R3 ;  /* 0x0003000300007988 */ /* 0x0081e80008000004 */
[----:B0-----:R-:W3:Y:S04]  /*77600*/  LDL.LU R3, [R1+0x8480] ;  /* 0x0084800001037983 */ /* 0x001ee80000300800 */
[----:B---3--:R-:W-:Y:S04]  /*77610*/  STS.U8 [R0+UR4+0x340], R3 ;  /* 0x0003400300007988 */ /* 0x008fe80008000004 */
[----:B--2---:R-:W-:Y:S04]  /*77620*/  STS.U8 [R0+UR4+0x380], R4 ;  /* 0x0003800400007988 */ /* 0x004fe80008000004 */
[----:B----4-:R-:W-:Y:S04]  /*77630*/  STS.U8 [R0+UR4+0x3c0], R5 ;  /* 0x0003c00500007988 */ /* 0x010fe80008000004 */
        /* <DEDUP_REMOVED lines=18> */
[----:B0-----:R-:W2:Y:S04]  /*77760*/  LDL.LU R21, [R1+0x3a0] ;  /* 0x0003a00001157983 */ /* 0x001ea80000300800 */
[----:B--2---:R0:W-:Y:S04]  /*77770*/  STL [R1+0x8474], R21 ;  /* 0x0084741501007387 */ /* 0x0041e80000100800 */
[----:B0-----:R-:W2:Y:S04]  /*77780*/  LDL.LU R21, [R1+0x414] ;  /* 0x0004140001157983 */ /* 0x001ea80000300800 */
[----:B--2---:R0:W-:Y:S04]  /*77790*/  STL [R1+0x8478], R21 ;  /* 0x0084781501007387 */ /* 0x0041e80000100800 */
[----:B0-----:R-:W2:Y:S04]  /*777a0*/  LDL.LU R21, [R1+0x418] ;  /* 0x0004180001157983 */ /* 0x001ea80000300800 */
[----:B------:R-:W-:Y:S04]  /*777b0*/  STS.U8 [R0+UR4+0x2bc0], R22 ;  /* 0x002bc01600007988 */ /* 0x000fe80008000004 */
[----:B------:R-:W-:Y:S04]  /*777c0*/  STS.U8 [R0+UR4+0x2b80], R23 ;  /* 0x002b801700007988 */ /* 0x000fe80008000004 */
[----:B------:R-:W-:Y:S04]  /*777d0*/  STS.U8 [R0+UR4+0x3300], R24 ;  /* 0x0033001800007988 */ /* 0x000fe80008000004 */
[----:B--2---:R0:W-:Y:S04]  /*777e0*/  STL [R1+0x847c], R21 ;  /* 0x00847c1501007387 */ /* 0x0041e80000100800 */
[----:B0-----:R-:W2:Y:S04]  /*777f0*/  LDL.LU R21, [R1+0x41c] ;  /* 0x00041c0001157983 */ /* 0x001ea80000300800 */
[----:B------:R-:W3:Y:S04]  /*77800*/  LDL.LU R22, [R1+0x39c] ;  /* 0x00039c0001167983 */ /* 0x000ee80000300800 */
        /* <DEDUP_REMOVED lines=23> */
[----:B------:R1:W-:Y:S04]  /*77980*/  STS.U8 [R0+UR4+0x3380], R26 ;  /* 0x0033801a00007988 */ /* 0x0003e80008000004 */
[----:B------:R1:W-:Y:S04]  /*77990*/  STS.U8 [R0+UR4+0x33c0], R27 ;  /* 0x0033c01b00007988 */ /* 0x0003e80008000004 */
[----:B------:R1:W-:Y:S04]  /*779a0*/  STS.U8 [R0+UR4+0x3b40], R28 ;  /* 0x003b401c00007988 */ /* 0x0003e80008000004 */
[----:B0-----:R-:W4:Y:S04]  /*779b0*/  LDL.LU R25, [R1+0x48] ;  /* 0x0000480001197983 */ /* 0x001f280000300800 */
[----:B-1----:R-:W4:Y:S04]  /*779c0*/  LDL.LU R26, [R1+0x44] ;  /* 0x00004400011a7983 */ /* 0x002f280000300800 */
[----:B------:R-:W4:Y:S04]  /*779d0*/  LDL.LU R27, [R1+0x40] ;  /* 0x00004000011b7983 */ /* 0x000f280000300800 */
[----:B------:R-:W4:Y:S04]  /*779e0*/  LDL.LU R28, [R1+0x3c] ;  /* 0x00003c00011c7983 */ /* 0x000f280000300800 */
[----:B--2---:R0:W-:Y:S04]  /*779f0*/  STS.U8 [R0+UR4+0x3b00], R21 ;  /* 0x003b001500007988 */ /* 0x0041e80008000004 */
[----:B0-----:R-:W2:Y:S04]  /*77a00*/  LDL.LU R21, [R1+0x847c] ;  /* 0x00847c0001157983 */ /* 0x001ea80000300800 */
[----:B--2---:R0:W-:Y:S04]  /*77a10*/  STS.U8 [R0+UR4+0x3bc0], R21 ;  /* 0x003bc01500007988 */ /* 0x0041e80008000004 */
[----:B0-----:R-:W2:Y:S04]  /*77a20*/  LDL.LU R21, [R1+0x8478] ;  /* 0x0084780001157983 */ /* 0x001ea80000300800 */
[----:B--2---:R0:W-:Y:S04]  /*77a30*/  STS.U8 [R0+UR4+0x3b80], R21 ;  /* 0x003b801500007988 */ /* 0x0041e80008000004 */
[----:B0-----:R-:W2:Y:S04]  /*77a40*/  LDL.LU R21, [R1+0x8474] ;  /* 0x0084740001157983 */ /* 0x001ea80000300800 */
[----:B--2---:R0:W-:Y:S04]  /*77a50*/  STS.U8 [R0+UR4+0x4300], R21 ;  /* 0x0043001500007988 */ /* 0x0041e80008000004 */
[----:B---3--:R1:W-:Y:S04]  /*77a60*/  STS.U8 [R0+UR4+0x4340], R22 ;  /* 0x0043401600007988 */ /* 0x0083e80008000004 */
[----:B----4-:R2:W-:Y:S04]  /*77a70*/  STS.U8 [R0+UR4+0x4380], R23 ;  /* 0x0043801700007988 */ /* 0x0105e80008000004 */
[----:B------:R3:W-:Y:S04]  /*77a80*/  STS.U8 [R0+UR4+0x43c0], R24 ;  /* 0x0043c01800007988 */ /* 0x0007e80008000004 */
[----:B0-----:R-:W4:Y:S04]  /*77a90*/  LDL.LU R21, [R1+0x8470] ;  /* 0x0084700001157983 */ /* 0x001f280000300800 */
[----:B-1----:R-:W4:Y:S04]  /*77aa0*/  LDL.LU R22, [R1+0x846c] ;  /* 0x00846c0001167983 */ /* 0x002f280000300800 */
[----:B--2---:R-:W2:Y:S04]  /*77ab0*/  LDL.LU R23, [R1+0x8468] ;  /* 0x0084680001177983 */ /* 0x004ea80000300800 */
[----:B---3--:R-:W3:Y:S04]  /*77ac0*/  LDL.LU R24, [R1+0x8464] ;  /* 0x0084640001187983 */ /* 0x008ee80000300800 */
[----:B---3--:R-:W-:Y:S04]  /*77ad0*/  STL [R1+0x73f4], R24 ;  /* 0x0073f41801007387 */ /* 0x008fe80000100800 */
        /* <DEDUP_REMOVED lines=164> */
[----:B--2---:R-:W-:Y:S04]  /*78520*/  STL [R1+0x791c], R23 ;  /* 0x00791c1701007387 */ /* 0x004fe80000100800 */
        /* <DEDUP_REMOVED lines=268> */
[----:B------:R-:W-:Y:S04]  /*795f0*/  STS.U8 [R0+UR4+0x4b40], R3 ;  /* 0x004b400300007988 */ /* 0x000fe80008000004 */
        /* <DEDUP_REMOVED lines=45> */
[----:B------:R0:W-:Y:S04]  /*798d0*/  STS.U8 [R0+UR4+0x73c0], R28 ;  /* 0x0073c01c00007988 */ /* 0x0001e80008000004 */
[----:B------:R-:W-:Y:S04]  /*798e0*/  STL [R1+0x8248], R23 ;  /* 0x0082481701007387 */ /* 0x000fe80000100800 */
[----:B------:R-:W-:Y:S04]  /*798f0*/  STL [R1+0x8250], R23 ;  /* 0x0082501701007387 */ /* 0x000fe80000100800 */
[----:B------:R-:W-:Y:S04]  /*79900*/  STL [R1+0x8258], R23 ;  /* 0x0082581701007387 */ /* 0x000fe80000100800 */
[----:B------:R-:W-:Y:S04]  /*79910*/  STL [R1+0x8260], R23 ;  /* 0x0082601701007387 */ /* 0x000fe80000100800 */
[----:B------:R-:W-:Y:S04]  /*79920*/  STL [R1+0x8268], R23 ;  /* 0x0082681701007387 */ /* 0x000fe80000100800 */
[----:B------:R-:W-:Y:S01]  /*79930*/  STL [R1+0x8270], R23 ;  /* 0x0082701701007387 */ /* 0x000fe20000100800 */
[----:B0-----:R-:W0:Y:S03]  /*79940*/  S2R R28, SR_TID.X ;  /* 0x00000000001c7919 */ /* 0x001e260000002100 */
        /* <DEDUP_REMOVED lines=29> */
[----:B------:R-:W-:Y:S01]  /*79b20*/  STL [R1+0x8358], R23 ;  /* 0x0083581701007387 */ /* 0x000fe20000100800 */
[----:B0-----:R-:W-:-:S03]  /*79b30*/  LOP3.LUT R28, R28, 0x3f, RZ, 0xc0, !PT ;  /* 0x0000003f1c1c7812 */ /* 0x001fc600078ec0ff */
[----:B------:R-:W-:Y:S04]  /*79b40*/  STS.U8 [R0+UR4+0x7b00], R23 ;  /* 0x007b001700007988 */ /* 0x000fe80008000004 */
[----:B------:R-:W-:Y:S04]  /*79b50*/  STL [R1+0x8360], R23 ;  /* 0x0083601701007387 */ /* 0x000fe80000100800 */
[----:B------:R-:W-:Y:S04]  /*79b60*/  STL [R1+0x8368], R23 ;  /* 0x0083681701007387 */ /* 0x000fe80000100800 */
[----:B----4-:R0:W-:Y:S04]  /*79b70*/  STS.U8 [R0+UR4+0x7bc0], R22 ;  /* 0x007bc01600007988 */ /* 0x0101e80008000004 */
[----:B------:R-:W-:Y:S04]  /*79b80*/  STL [R1+0x8370], R23 ;  /* 0x0083701701007387 */ /* 0x000fe80000100800 */
[----:B------:R-:W-:Y:S04]  /*79b90*/  STL [R1+0x8378], R23 ;  /* 0x0083781701007387 */ /* 0x000fe80000100800 */
[----:B------:R-:W-:Y:S04]  /*79ba0*/  STL [R1+0x8380], R23 ;  /* 0x0083801701007387 */ /* 0x000fe80000100800 */
[----:B------:R-:W-:Y:S04]  /*79bb0*/  STL [R1+0x8388], R23 ;  /* 0x0083881701007387 */ /* 0x000fe80000100800 */
[----:B------:R1:W-:Y:S01]  /*79bc0*/  STL [R1+0x83b4], R23 ;  /* 0x0083b41701007387 */ /* 0x0003e20000100800 */
[----:B0-----:R-:W-:-:S05]  /*79bd0*/  LOP3.LUT R0, R28, 0x20, RZ, 0x3c, !PT ;  /* 0x000000201c007812 */ /* 0x001fca00078e3cff */
[----:B------:R0:W-:Y:S04]  /*79be0*/  STL [R1+0x8460], R0 ;  /* 0x0084600001007387 */ /* 0x0001e80000100800 */
[----:B-1----:R-:W2:Y:S01]  /*79bf0*/  LDL.LU R23, [R1+0x784] ;  /* 0x0007840001177983 */ /* 0x002ea20000300800 */
[----:B0-----:R-:W-:-:S05]  /*79c00*/  LOP3.LUT R0, R28, 0x18, RZ, 0x3c, !PT ;  /* 0x000000181c007812 */ /* 0x001fca00078e3cff */
        /* <DEDUP_REMOVED lines=28> */
[----:B------:R0:W-:Y:S04]  /*79dd0*/  STL [R1+0x7920], R22 ;  /* 0x0079201601007387 */ /* 0x0001e80000100800 */
[----:B0-----:R-:W3:Y:S04]  /*79de0*/  LDL.LU R22, [R1+0x788] ;  /* 0x0007880001167983 */ /* 0x001ee80000300800 */
[----:B------:R-:W2:Y:S04]  /*79df0*/  LDL.LU R0, [R1+0x8460] ;  /* 0x0084600001007983 */ /* 0x000ea80000300800 */
[----:B------:R0:W-:Y:S04]  /*79e00*/  STL [R1+0x83b8], R21 ;  /* 0x0083b81501007387 */ /* 0x0001e80000100800 */
[----:B0-----:R-:W4:Y:S04]  /*79e10*/  LDL.LU R21, [R1+0x78c] ;  /* 0x00078c0001157983 */ /* 0x001f280000300800 */
[----:B--2---:R0:W-:Y:S04]  /*79e20*/  STS.U8 [R0+UR4+0x400], R23 ;  /* 0x0004001700007988 */ /* 0x0041e80008000004 */
[----:B0-----:R-:W2:Y:S04]  /*79e30*/  LDL.LU R23, [R1+0x845c] ;  /* 0x00845c0001177983 */ /* 0x001ea80000300800 */
[----:B----4-:R-:W-:Y:S04]  /*79e40*/  STS.U8 [R0+UR4+0x440], R21 ;  /* 0x0004401500007988 */ /* 0x010fe80008000004 */
[----:B---3--:R-:W-:Y:S04]  /*79e50*/  STS.U8 [R0+UR4+0x480], R22 ;  /* 0x0004801600007988 */ /* 0x008fe80008000004 */
[----:B--2---:R-:W-:Y:S04]  /*79e60*/  STS.U8 [R0+UR4+0x4c0], R23 ;  /* 0x0004c01700007988 */ /* 0x004fe80008000004 */
        /* <DEDUP_REMOVED lines=25> */
[----:B------:R-:W3:Y:S04]  /*7a000*/  LDL.LU R17, [R1+0x390] ;  /* 0x0003900001117983 */ /* 0x000ee80000300800 */
[----:B---3--:R0:W-:Y:S04]  /*7a010*/  STL [R1+0x8454], R17 ;  /* 0x0084541101007387 */ /* 0x0081e80000100800 */
[----:B0-----:R-:W3:Y:S04]  /*7a020*/  LDL.LU R17, [R1+0x404] ;  /* 0x0004040001117983 */ /* 0x001ee80000300800 */
[----:B------:R-:W-:Y:S04]  /*7a030*/  STS.U8 [R0+UR4+0x3c40], R28 ;  /* 0x003c401c00007988 */ /* 0x000fe80008000004 */
[----:B---3--:R0:W-:Y:S04]  /*7a040*/  STL [R1+0x8458], R17 ;  /* 0x0084581101007387 */ /* 0x0081e80000100800 */
[----:B0-----:R-:W3:Y:S04]  /*7a050*/  LDL.LU R17, [R1+0x408] ;  /* 0x0004080001117983 */ /* 0x001ee80000300800 */
        /* <DEDUP_REMOVED lines=27> */
[----:B0-----:R-:W2:Y:S04]  /*7a210*/  LDL.LU R27, [R1+0x1c] ;  /* 0x00001c00011b7983 */ /* 0x001ea80000300800 */
[----:B---3--:R0:W-:Y:S04]  /*7a220*/  STS.U8 [R0+UR4+0x3cc0], R17 ;  /* 0x003cc01100007988 */ /* 0x0081e80008000004 */
[----:B0-----:R-:W3:Y:S04]  /*7a230*/  LDL.LU R17, [R1+0x8458] ;  /* 0x0084580001117983 */ /* 0x001ee80000300800 */
[----:B---3--:R0:W-:Y:S04]  /*7a240*/  STS.U8 [R0+UR4+0x3c80], R17 ;  /* 0x003c801100007988 */ /* 0x0081e80008000004 */
[----:B0-----:R-:W3:Y:S04]  /*7a250*/  LDL.LU R17, [R1+0x8454] ;  /* 0x0084540001117983 */ /* 0x001ee80000300800 */
[----:B---3--:R0:W-:Y:S04]  /*7a260*/  STS.U8 [R0+UR4+0x4400], R17 ;  /* 0x0044001100007988 */ /* 0x0081e80008000004 */
[----:B----4-:R1:W-:Y:S04]  /*7a270*/  STS.U8 [R0+UR4+0x4440], R18 ;  /* 0x0044401200007988 */ /* 0x0103e80008000004 */
[----:B------:R3:W-:Y:S04]  /*7a280*/  STS.U8 [R0+UR4+0x4480], R19 ;  /* 0x0044801300007988 */ /* 0x0007e80008000004 */
[----:B------:R4:W-:Y:S04]  /*7a290*/  STS.U8 [R0+UR4+0x44c0], R20 ;  /* 0x0044c01400007988 */ /* 0x0009e80008000004 */
[----:B0-----:R-:W2:Y:S04]  /*7a2a0*/  LDL.LU R17, [R1+0x8450] ;  /* 0x0084500001117983 */ /* 0x001ea80000300800 */
[----:B-1----:R-:W2:Y:S04]  /*7a2b0*/  LDL.LU R18, [R1+0x844c] ;  /* 0x00844c0001127983 */ /* 0x002ea80000300800 */
[----:B---3--:R-:W3:Y:S04]  /*7a2c0*/  LDL.LU R19, [R1+0x8448] ;  /* 0x0084480001137983 */ /* 0x008ee80000300800 */
[----:B----4-:R-:W4:Y:S04]  /*7a2d0*/  LDL.LU R20, [R1+0x8444] ;  /* 0x0084440001147983 */ /* 0x010f280000300800 */
        /* <DEDUP_REMOVED lines=22> */
[----:B------:R0:W-:Y:S02]  /*7a440*/  STS.U8 [R0+UR4+0x7480], R28 ;  /* 0x0074801c00007988 */ /* 0x0001e40008000004 */
[----:B0-----:R-:W0:Y:S02]  /*7a450*/  S2R R28, SR_TID.X ;  /* 0x00000000001c7919 */ /* 0x001e240000002100 */
[----:B--2---:R-:W-:Y:S01]  /*7a460*/  STS.U8 [R0+UR4+0x74c0], R27 ;  /* 0x0074c01b00007988 */ /* 0x004fe20008000004 */
[----:B0-----:R-:W-:-:S04]  /*7a470*/  LOP3.LUT R28, R28, 0x3f, RZ, 0xc0, !PT ;  /* 0x0000003f1c1c7812 */ /* 0x001fc800078ec0ff */
[C---:B------:R-:W-:Y:S01]  /*7a480*/  LOP3.LUT R2, R28.reuse, 0x28, RZ, 0x3c, !PT ;  /* 0x000000281c027812 */ /* 0x040fe200078e3cff */
[----:B----4-:R-:W-:Y:S04]  /*7a490*/  STL [R1+0x83bc], R20 ;  /* 0x0083bc1401007387 */ /* 0x010fe80000100800 */
[----:B------:R-:W-:Y:S04]  /*7a4a0*/  STS.U8 [R0+UR4+0x7c40], R20 ;  /* 0x007c401400007988 */ /* 0x000fe80008000004 */
[----:B---3--:R-:W-:Y:S04]  /*7a4b0*/  STL [R1+0x83c0], R19 ;  /* 0x0083c01301007387 */ /* 0x008fe80000100800 */
[----:B------:R0:W-:Y:S04]  /*7a4c0*/  STS.U8 [R0+UR4+0x7c00], R19 ;  /* 0x007c001300007988 */ /* 0x0001e80008000004 */
[----:B------:R1:W-:Y:S04]  /*7a4d0*/  STL [R1+0x8440], R2 ;  /* 0x0084400201007387 */ /* 0x0003e80000100800 */
[----:B0-----:R-:W2:Y:S04]  /*7a4e0*/  LDL.LU R19, [R1+0x774] ;  /* 0x0007740001137983 */ /* 0x001ea80000300800 */
[----:B------:R-:W-:Y:S01]  /*7a4f0*/  STS.U8 [R0+UR4+0x7cc0], R18 ;  /* 0x007cc01200007988 */ /* 0x000fe20008000004 */
[----:B-1----:R-:W-:-:S05]  /*7a500*/  LOP3.LUT R2, R28, 0x20, RZ, 0x3c, !PT ;  /* 0x000000201c027812 */ /* 0x002fca00078e3cff */
        /* <DEDUP_REMOVED lines=107> */
[----:B------:R4:W-:Y:S04]  /*7abc0*/  STS.U8 [R2+UR4+0x4d40], R15 ;  /* 0x004d400f02007988 */ /* 0x0009e80008000004 */
[----:B------:R4:W-:Y:S04]  /*7abd0*/  STS.U8 [R2+UR4+0x4d00], R16 ;  /* 0x004d001002007988 */ /* 0x0009e80008000004 */
[----:B0-----:R-:W4:Y:S04]  /*7abe0*/  LDL.LU R0, [R1+0x842c] ;  /* 0x00842c0001007983 */ /* 0x001f280000300800 */
[----:B-1----:R-:W4:Y:S04]  /*7abf0*/  LDL.LU R29, [R1+0x8428] ;  /* 0x00842800011d7983 */ /* 0x002f280000300800 */
[----:B--2---:R-:W2:Y:S04]  /*7ac00*/  LDL.LU R13, [R1+0x8424] ;  /* 0x00842400010d7983 */ /* 0x004ea80000300800 */
[----:B---3--:R-:W3:Y:S04]  /*7ac10*/  LDL.LU R14, [R1+0x8420] ;  /* 0x00842000010e7983 */ /* 0x008ee80000300800 */
[----:B----4-:R-:W4:Y:S04]  /*7ac20*/  LDL.LU R15, [R1+0x841c] ;  /* 0x00841c00010f7983 */ /* 0x010f280000300800 */
[----:B------:R-:W2:Y:S04]  /*7ac30*/  LDL.LU R16, [R1+0x8418] ;  /* 0x0084180001107983 */ /* 0x000ea80000300800 */
[----:B------:R0:W-:Y:S04]  /*7ac40*/  STS.U8 [R2+UR4+0x4dc0], R17 ;  /* 0x004dc01102007988 */ /* 0x0001e80008000004 */
[----:B0-----:R-:W3:Y:S04]  /*7ac50*/  LDL.LU R17, [R1+0x6ec] ;  /* 0x0006ec0001117983 */ /* 0x001ee80000300800 */
[----:B------:R0:W-:Y:S04]  /*7ac60*/  STS.U8 [R2+UR4+0x4d80], R18 ;  /* 0x004d801202007988 */ /* 0x0001e80008000004 */
        /* <DEDUP_REMOVED lines=13> */
[----:B------:R-:W-:Y:S04]  /*7ad40*/  STS.U8 [R2+UR4+0x6d00], R10 ;  /* 0x006d000a02007988 */ /* 0x000fe80008000004 */
[----:B------:R1:W-:Y:S04]  /*7ad50*/  STS.U8 [R2+UR4+0x6dc0], R11 ;  /* 0x006dc00b02007988 */ /* 0x0003e80008000004 */
[----:B------:R1:W-:Y:S04]  /*7ad60*/  STS.U8 [R2+UR4+0x6d80], R12 ;  /* 0x006d800c02007988 */ /* 0x0003e80008000004 */
[----:B------:R-:W-:Y:S04]  /*7ad70*/  STS.U8 [R2+UR4+0x7500], R25 ;  /* 0x0075001902007988 */ /* 0x000fe80008000004 */
[----:B------:R-:W-:Y:S04]  /*7ad80*/  STS.U8 [R2+UR4+0x7540], R26 ;  /* 0x0075401a02007988 */ /* 0x000fe80008000004 */
[----:B------:R-:W-:Y:S04]  /*7ad90*/  STS.U8 [R2+UR4+0x7580], R27 ;  /* 0x0075801b02007988 */ /* 0x000fe80008000004 */
[----:B------:R1:W-:Y:S01]  /*7ada0*/  STS.U8 [R2+UR4+0x75c0], R28 ;  /* 0x0075c01c02007988 */ /* 0x0003e20008000004 */
[----:B------:R-:W-:-:S03]  /*7adb0*/  LOP3.LUT R29, R29, 0x3f, RZ, 0xc0, !PT ;  /* 0x0000003f1d1d7812 */ /* 0x000fc600078ec0ff */
[----:B---3--:R3:W-:Y:S04]  /*7adc0*/  STL [R1+0x8414], R17 ;  /* 0x0084141101007387 */ /* 0x0087e80000100800 */
[----:B0-----:R-:W4:Y:S04]  /*7add0*/  LDL.LU R18, [R1+0x6e8] ;  /* 0x0006e80001127983 */ /* 0x001f280000300800 */
        /* <DEDUP_REMOVED lines=17> */
[----:B---3--:R-:W-:-:S03]  /*7aef0*/  LOP3.LUT R17, R29, 0x28, RZ, 0x3c, !PT ;  /* 0x000000281d117812 */ /* 0x008fc600078e3cff */
[----:B------:R-:W3:Y:S04]  /*7af00*/  LDL.LU R26, [R1+0x470] ;  /* 0x00047000011a7983 */ /* 0x000ee80000300800 */
[----:B------:R-:W3:Y:S04]  /*7af10*/  LDL.LU R27, [R1+0x46c] ;  /* 0x00046c00011b7983 */ /* 0x000ee80000300800 */
[----:B------:R-:W3:Y:S04]  /*7af20*/  LDL.LU R28, [R1+0x468] ;  /* 0x00046800011c7983 */ /* 0x000ee80000300800 */
[----:B------:R-:W3:Y:S04]  /*7af30*/  LDL.LU R29, [R1+0x464] ;  /* 0x00046400011d7983 */ /* 0x000ee80000300800 */
[----:B--2---:R-:W-:Y:S04]  /*7af40*/  STS.U8 [R17+UR4+0x7d40], R16 ;  /* 0x007d401011007988 */ /* 0x004fe80008000004 */
[----:B------:R0:W-:Y:S04]  /*7af50*/  STL [R1+0x83cc], R16 ;  /* 0x0083cc1001007387 */ /* 0x0001e80000100800 */
[----:B----4-:R-:W-:Y:S01]  /*7af60*/  STS.U8 [R17+UR4+0x7d00], R15 ;  /* 0x007d000f11007988 */ /* 0x010fe20008000004 */
[----:B------:R-:W-:-:S03]  /*7af70*/  LOP3.LUT R10, R0, 0x30, RZ, 0x3c, !PT ;  /* 0x00000030000a7812 */ /* 0x000fc600078e3cff */
[----:B------:R-:W-:Y:S04]  /*7af80*/  STS.U8 [R17+UR4+0x7dc0], R14 ;  /* 0x007dc00e11007988 */ /* 0x000fe80008000004 */
[----:B------:R-:W-:Y:S04]  /*7af90*/  STS.U8 [R17+UR4+0x7d80], R13 ;  /* 0x007d800d11007988 */ /* 0x000fe80008000004 */
[----:B0-----:R-:W2:Y:S04]  /*7afa0*/  LDL.LU R16, [R1+0x6f0] ;  /* 0x0006f00001107983 */ /* 0x001ea80000300800 */
[----:B------:R0:W-:Y:S04]  /*7afb0*/  STL [R1+0x83d0], R15 ;  /* 0x0083d00f01007387 */ /* 0x0001e80000100800 */
[----:B0-----:R-:W4:Y:S04]  /*7afc0*/  LDL.LU R15, [R1+0x764] ;  /* 0x00076400010f7983 */ /* 0x001f280000300800 */
[----:B------:R0:W-:Y:S04]  /*7afd0*/  STL [R1+0x8404], R0 ;  /* 0x0084040001007387 */ /* 0x0001e80000100800 */
[----:B0-----:R-:W3:Y:S04]  /*7afe0*/  LDL.LU R0, [R1+0x768] ;  /* 0x0007680001007983 */ /* 0x001ee80000300800 */
[----:B------:R0:W-:Y:S04]  /*7aff0*/  STL [R1+0x83d4], R14 ;  /* 0x0083d40e01007387 */ /* 0x0001e80000100800 */
[----:B0-----:R-:W2:Y:S04]  /*7b000*/  LDL.LU R14, [R1+0x76c] ;  /* 0x00076c00010e7983 */ /* 0x001ea80000300800 */
[----:B------:R-:W4:Y:S04]  /*7b010*/  LDL.LU R17, [R1+0x8414] ;  /* 0x0084140001117983 */ /* 0x000f280000300800 */
[----:B------:R0:W-:Y:S04]  /*7b020*/  STL [R1+0x83d8], R13 ;  /* 0x0083d80d01007387 */ /* 0x0001e80000100800 */
[----:B0-----:R-:W3:Y:S04]  /*7b030*/  LDL.LU R13, [R1+0x770] ;  /* 0x00077000010d7983 */ /* 0x001ee80000300800 */
[----:B---3--:R-:W-:Y:S04]  /*7b040*/  STS.U8 [R10+UR4+0x600], R13 ;  /* 0x0006000d0a007988 */ /* 0x008fe80008000004 */
[----:B--2---:R-:W-:Y:S04]  /*7b050*/  STS.U8 [R10+UR4+0x640], R14 ;  /* 0x0006400e0a007988 */ /* 0x004fe80008000004 */
[----:B------:R0:W-:Y:S04]  /*7b060*/  STS.U8 [R10+UR4+0x680], R0 ;  /* 0x000680000a007988 */ /* 0x0001e80008000004 */
[----:B0-----:R-:W2:Y:S04]  /*7b070*/  LDL.LU R0, [R1+0x3e4] ;  /* 0x0003e40001007983 */ /* 0x001ea80000300800 */
[----:B--2---:R0:W-:Y:S04]  /*7b080*/  STL [R1+0x8408], R0 ;  /* 0x0084080001007387 */ /* 0x0041e80000100800 */
[----:B0-----:R-:W2:Y:S04]  /*7b090*/  LDL.LU R0, [R1+0x3e8] ;  /* 0x0003e80001007983 */ /* 0x001ea80000300800 */
[----:B--2---:R0:W-:Y:S04]  /*7b0a0*/  STL [R1+0x840c], R0 ;  /* 0x00840c0001007387 */ /* 0x0041e80000100800 */
[----:B0-----:R-:W2:Y:S04]  /*7b0b0*/  LDL.LU R0, [R1+0x3ec] ;  /* 0x0003ec0001007983 */ /* 0x001ea80000300800 */
        /* <DEDUP_REMOVED lines=53> */
[----:B------:R-:W4:Y:S04]  /*7b410*/  LDL.LU R28, [R1] ;  /* 0x00000000011c7983 */ /* 0x000f280000300800 */
        /* <DEDUP_REMOVED lines=11> */
[----:B0-----:R-:W4:Y:S04]  /*7b4d0*/  LDL.LU R0, [R1+0x8404] ;  /* 0x0084040001007983 */ /* 0x001f280000300800 */
[----:B-1----:R-:W4:Y:S04]  /*7b4e0*/  LDL.LU R9, [R1+0x8400] ;  /* 0x0084000001097983 */ /* 0x002f280000300800 */
[----:B--2---:R-:W2:Y:S04]  /*7b4f0*/  LDL.LU R11, [R1+0x83fc] ;  /* 0x0083fc00010b7983 */ /* 0x004ea80000300800 */
        /* <DEDUP_REMOVED lines=25> */
[----:B----4-:R-:W-:Y:S04]  /*7b690*/  STS.U8 [R10+UR4+0x76c0], R29 ;  /* 0x0076c01d0a007988 */ /* 0x010fe80008000004 */
[----:B------:R-:W-:Y:S04]  /*7b6a0*/  STL [R1+0x83dc], R29 ;  /* 0x0083dc1d01007387 */ /* 0x000fe80000100800 */
[----:B---3--:R-:W-:Y:S04]  /*7b6b0*/  STS.U8 [R10+UR4+0x7e40], R12 ;  /* 0x007e400c0a007988 */ /* 0x008fe80008000004 */
[----:B------:R0:W-:Y:S04]  /*7b6c0*/  STL [R1+0x83e0], R12 ;  /* 0x0083e00c01007387 */ /* 0x0001e80000100800 */
        /* <DEDUP_REMOVED lines=27> */
[----:B------:R0:W-:Y:S02]  /*7b880*/  STL [R1+0x83e4], R11 ;  /* 0x0083e40b01007387 */ /* 0x0001e40000100800 */
[----:B0-----:R-:W0:Y:S01]  /*7b890*/  S2R R11, SR_TID.X ;  /* 0x00000000000b7919 */ /* 0x001e220000002100 */
[----:B------:R-:W-:-:S02]  /*7b8a0*/  LOP3.LUT R0, R0, 0x38, RZ, 0x3c, !PT ;  /* 0x0000003800007812 */ /* 0x000fc400078e3cff */
[----:B0-----:R-:W-:-:S04]  /*7b8b0*/  LOP3.LUT R11, R11, 0x3f, RZ, 0xc0, !PT ;  /* 0x0000003f0b0b7812 */ /* 0x001fc800078ec0ff */
[----:B------:R-:W-:-:S05]  /*7b8c0*/  LOP3.LUT R11, R11, 0x30, RZ, 0x3c, !PT ;  /* 0x000000300b0b7812 */ /* 0x000fca00078e3cff */
[----:B--2---:R-:W-:Y:S04]  /*7b8d0*/  STS.U8 [R11+UR4+0x7ec0], R10 ;  /* 0x007ec00a0b007988 */ /* 0x004fe80008000004 */
[----:B------:R-:W-:Y:S04]  /*7b8e0*/  STS.U8 [R11+UR4+0x7e80], R9 ;  /* 0x007e80090b007988 */ /* 0x000fe80008000004 */
[----:B---3--:R-:W-:Y:S04]  /*7b8f0*/  STS.U8 [R0+UR4+0x700], R12 ;  /* 0x0007000c00007988 */ /* 0x008fe80008000004 */
        /* <DEDUP_REMOVED lines=14> */
[----:B------:R-:W-:Y:S04]  /*7b9e0*/  STL [R1+0x83e8], R10 ;  /* 0x0083e80a01007387 */ /* 0x000fe80000100800 */
[----:B------:R-:W-:Y:S04]  /*7b9f0*/  STS.U8 [R0+UR4+0x1f80], R4 ;  /* 0x001f800400007988 */ /* 0x000fe80008000004 */
[----:B------:R-:W-:Y:S04]  /*7ba00*/  STL [R1+0x83ec], R9 ;  /* 0x0083ec0901007387 */ /* 0x000fe80000100800 */
[----:B------:R0:W-:Y:S04]  /*7ba10*/  STS.U8 [R0+UR4+0x2700], R26 ;  /* 0x0027001a00007988 */ /* 0x0001e80008000004 */
[----:B------:R-:W-:Y:S04]  /*7ba20*/  STS.U8 [R0+UR4+0x2740], R5 ;  /* 0x0027400500007988 */ /* 0x000fe80008000004 */
[----:B------:R-:W-:Y:S04]  /*7ba30*/  STS.U8 [R0+UR4+0x2780], R6 ;  /* 0x0027800600007988 */ /* 0x000fe80008000004 */
[----:B------:R-:W-:Y:S04]  /*7ba40*/  STS.U8 [R0+UR4+0x27c0], R7 ;  /* 0x0027c00700007988 */ /* 0x000fe80008000004 */
[----:B------:R-:W-:Y:S04]  /*7ba50*/  STS.U8 [R0+UR4+0x2f40], R8 ;  /* 0x002f400800007988 */ /* 0x000fe80008000004 */
[----:B------:R1:W-:Y:S04]  /*7ba60*/  STS.U8 [R0+UR4+0x2f00], R27 ;  /* 0x002f001b00007988 */ /* 0x0003e80008000004 */
[----:B0-----:R-:W2:Y:S04]  /*7ba70*/  LDL.LU R26, [R1+0x45c] ;  /* 0x00045c00011a7983 */ /* 0x001ea80000300800 */
[----:B------:R-:W3:Y:S04]  /*7ba80*/  LDL.LU R9, [R1+0x458] ;  /* 0x0004580001097983 */ /* 0x000ee80000300800 */
[----:B------:R0:W-:Y:S04]  /*7ba90*/  STS.U8 [R0+UR4+0x2fc0], R28 ;  /* 0x002fc01c00007988 */ /* 0x0001e80008000004 */
[----:B-1----:R-:W4:Y:S04]  /*7baa0*/  LDL.LU R27, [R1+0x454] ;  /* 0x00045400011b7983 */ /* 0x002f280000300800 */
        /* <DEDUP_REMOVED lines=22> */
[----:B0-----:R-:W4:Y:S04]  /*7bc10*/  LDL.LU R2, [R1+0x130] ;  /* 0x0001300001027983 */ /* 0x001f280000300800 */
[----:B-1----:R-:W4:Y:S04]  /*7bc20*/  LDL.LU R25, [R1+0x12c] ;  /* 0x00012c0001197983 */ /* 0x002f280000300800 */
[----:B--2---:R0:W-:Y:S04]  /*7bc30*/  STS.U8 [R0+UR4+0x3740], R26 ;  /* 0x0037401a00007988 */ /* 0x0041e80008000004 */
[----:B---3--:R1:W-:Y:S04]  /*7bc40*/  STS.U8 [R0+UR4+0x3780], R9 ;  /* 0x0037800900007988 */ /* 0x0083e80008000004 */
[----:B----4-:R2:W-:Y:S04]  /*7bc50*/  STS.U8 [R0+UR4+0x37c0], R27 ;  /* 0x0037c01b00007988 */ /* 0x0105e80008000004 */
[----:B0-----:R-:W3:Y:S04]  /*7bc60*/  LDL.LU R26, [R1+0x128] ;  /* 0x00012800011a7983 */ /* 0x001ee80000300800 */
[----:B------:R-:W4:Y:S04]  /*7bc70*/  LDL.LU R24, [R1+0x124] ;  /* 0x0001240001187983 */ /* 0x000f280000300800 */
[----:B------:R-:W4:Y:S04]  /*7bc80*/  LDL.LU R4, [R1+0x68] ;  /* 0x0000680001047983 */ /* 0x000f280000300800 */
[----:B------:R-:W4:Y:S04]  /*7bc90*/  LDL.LU R5, [R1+0x64] ;  /* 0x0000640001057983 */ /* 0x000f280000300800 */
[----:B-1----:R-:W4:Y:S04]  /*7bca0*/  LDL.LU R9, [R1+0x83ec] ;  /* 0x0083ec0001097983 */ /* 0x002f280000300800 */
[----:B------:R0:W-:Y:S04]  /*7bcb0*/  STS.U8 [R0+UR4+0x3f40], R28 ;  /* 0x003f401c00007988 */ /* 0x0001e80008000004 */
[----:B--2---:R-:W2:Y:S04]  /*7bcc0*/  LDL.LU R27, [R1+0x60] ;  /* 0x00006000011b7983 */ /* 0x004ea80000300800 */
[----:B0-----:R-:W2:Y:S04]  /*7bcd0*/  LDL.LU R28, [R1+0x5c] ;  /* 0x00005c00011c7983 */ /* 0x001ea80000300800 */
        /* <DEDUP_REMOVED lines=8> */
[----:B0-----:R-:W2:Y:S04]  /*7bd60*/  LDL.LU R10, [R1+0x83e8] ;  /* 0x0083e800010a7983 */ /* 0x001ea80000300800 */
[----:B-1----:R-:W2:Y:S04]  /*7bd70*/  LDL.LU R11, [R1+0x83e4] ;  /* 0x0083e400010b7983 */ /* 0x002ea80000300800 */
[----:B------:R0:W-:Y:S04]  /*7bd80*/  STS.U8 [R0+UR4+0x4f00], R17 ;  /* 0x004f001100007988 */ /* 0x0001e80008000004 */
[----:B------:R-:W2:Y:S04]  /*7bd90*/  LDL.LU R12, [R1+0x83e0] ;  /* 0x0083e000010c7983 */ /* 0x000ea80000300800 */
[----:B------:R-:W2:Y:S04]  /*7bda0*/  LDL.LU R29, [R1+0x83dc] ;  /* 0x0083dc00011d7983 */ /* 0x000ea80000300800 */
[----:B------:R-:W2:Y:S04]  /*7bdb0*/  LDL.LU R13, [R1+0x83d8] ;  /* 0x0083d800010d7983 */ /* 0x000ea80000300800 */
[----:B------:R-:W2:Y:S04]  /*7bdc0*/  LDL.LU R14, [R1+0x83d4] ;  /* 0x0083d400010e7983 */ /* 0x000ea80000300800 */
[----:B------:R1:W-:Y:S04]  /*7bdd0*/  STS.U8 [R0+UR4+0x4fc0], R18 ;  /* 0x004fc01200007988 */ /* 0x0003e80008000004 */
[----:B------:R-:W2:Y:S04]  /*7bde0*/  LDL.LU R15, [R1+0x83d0] ;  /* 0x0083d000010f7983 */ /* 0x000ea80000300800 */
[----:B------:R1:W-:Y:S04]  /*7bdf0*/  STS.U8 [R0+UR4+0x4f80], R19 ;  /* 0x004f801300007988 */ /* 0x0003e80008000004 */
[----:B------:R-:W2:Y:S04]  /*7be00*/  LDL.LU R16, [R1+0x83cc] ;  /* 0x0083cc0001107983 */ /* 0x000ea80000300800 */
[----:B------:R1:W-:Y:S04]  /*7be10*/  STS.U8 [R0+UR4+0x5700], R20 ;  /* 0x0057001400007988 */ /* 0x0003e80008000004 */
[----:B0-----:R-:W2:Y:S04]  /*7be20*/  LDL.LU R17, [R1+0x83c8] ;  /* 0x0083c80001117983 */ /* 0x001ea80000300800 */
[----:B------:R0:W-:Y:S04]  /*7be30*/  STS.U8 [R0+UR4+0x5740], R21 ;  /* 0x0057401500007988 */ /* 0x0001e80008000004 */
[----:B------:R0:W-:Y:S04]  /*7be40*/  STS.U8 [R0+UR4+0x5780], R23 ;  /* 0x0057801700007988 */ /* 0x0001e80008000004 */
[----:B------:R0:W-:Y:S04]  /*7be50*/  STS.U8 [R0+UR4+0x57c0], R3 ;  /* 0x0057c00300007988 */ /* 0x0001e80008000004 */
[----:B-1----:R-:W2:Y:S04]  /*7be60*/  LDL.LU R18, [R1+0x83c4] ;  /* 0x0083c40001127983 */ /* 0x002ea80000300800 */
[----:B------:R-:W2:Y:S04]  /*7be70*/  LDL.LU R19, [R1+0x83c0] ;  /* 0x0083c00001137983 */ /* 0x000ea80000300800 */
[----:B------:R1:W-:Y:S04]  /*7be80*/  STS.U8 [R0+UR4+0x5f40], R6 ;  /* 0x005f400600007988 */ /* 0x0003e80008000004 */
[----:B------:R1:W-:Y:S04]  /*7be90*/  STS.U8 [R0+UR4+0x5f00], R7 ;  /* 0x005f000700007988 */ /* 0x0003e80008000004 */
[----:B------:R-:W2:Y:S04]  /*7bea0*/  LDL.LU R20, [R1+0x83bc] ;  /* 0x0083bc0001147983 */ /* 0x000ea80000300800 */
[----:B0-----:R-:W2:Y:S04]  /*7beb0*/  LDL.LU R21, [R1+0x83b8] ;  /* 0x0083b80001157983 */ /* 0x001ea80000300800 */
[----:B------:R-:W2:Y:S04]  /*7bec0*/  LDL.LU R23, [R1+0x83b4] ;  /* 0x0083b40001177983 */ /* 0x000ea80000300800 */
[----:B------:R0:W-:Y:S04]  /*7bed0*/  STS.U8 [R0+UR4+0x5fc0], R8 ;  /* 0x005fc00800007988 */ /* 0x0001e80008000004 */
[----:B------:R-:W2:Y:S04]  /*7bee0*/  LDL.LU R3, [R1+0x83b0] ;  /* 0x0083b00001037983 */ /* 0x000ea80000300800 */
[----:B------:R-:W-:Y:S04]  /*7bef0*/  STS.U8 [R0+UR4+0x5f80], R22 ;  /* 0x005f801600007988 */ /* 0x000fe80008000004 */
[----:B------:R0:W-:Y:S04]  /*7bf00*/  STS.U8 [R0+UR4+0x6700], R2 ;  /* 0x0067000200007988 */ /* 0x0001e80008000004 */
[----:B------:R0:W-:Y:S04]  /*7bf10*/  STS.U8 [R0+UR4+0x6740], R25 ;  /* 0x0067401900007988 */ /* 0x0001e80008000004 */
[----:B-1----:R-:W2:Y:S04]  /*7bf20*/  LDL.LU R6, [R1+0x83ac] ;  /* 0x0083ac0001067983 */ /* 0x002ea80000300800 */
[----:B------:R-:W2:Y:S04]  /*7bf30*/  LDL.LU R7, [R1+0x83a8] ;  /* 0x0083a80001077983 */ /* 0x000ea80000300800 */
[----:B0-----:R-:W2:Y:S04]  /*7bf40*/  LDL.LU R8, [R1+0x83a4] ;  /* 0x0083a40001087983 */ /* 0x001ea80000300800 */
[----:B------:R-:W2:Y:S04]  /*7bf50*/  LDL.LU R2, [R1+0x83a0] ;  /* 0x0083a00001027983 */ /* 0x000ea80000300800 */
[----:B------:R-:W2:Y:S04]  /*7bf60*/  LDL.LU R25, [R1+0x839c] ;  /* 0x00839c0001197983 */ /* 0x000ea80000300800 */
[----:B---3--:R0:W-:Y:S04]  /*7bf70*/  STS.U8 [R0+UR4+0x6780], R26 ;  /* 0x0067801a00007988 */ /* 0x0081e80008000004 */
[----:B----4-:R-:W-:Y:S04]  /*7bf80*/  STS.U8 [R0+UR4+0x67c0], R24 ;  /* 0x0067c01800007988 */ /* 0x010fe80008000004 */
[----:B------:R-:W-:Y:S04]  /*7bf90*/  STS.U8 [R0+UR4+0x6f40], R4 ;  /* 0x006f400400007988 */ /* 0x000fe80008000004 */
[----:B------:R1:W-:Y:S04]  /*7bfa0*/  STS.U8 [R0+UR4+0x6f00], R5 ;  /* 0x006f000500007988 */ /* 0x0003e80008000004 */
[----:B--2---:R2:W-:Y:S04]  /*7bfb0*/  STS.U8 [R0+UR4+0x6fc0], R27 ;  /* 0x006fc01b00007988 */ /* 0x0045e80008000004 */
[----:B0-----:R-:W3:Y:S04]  /*7bfc0*/  LDL.LU R26, [R1+0x8398] ;  /* 0x00839800011a7983 */ /* 0x001ee80000300800 */
[----:B-1----:R-:W4:Y:S04]  /*7bfd0*/  LDL R5, [R1+0x4368] ;  /* 0x0043680001057983 */ /* 0x002f280000100800 */
[----:B------:R-:W4:Y:S04]  /*7bfe0*/  LDL R4, [R1+0x5d90] ;  /* 0x005d900001047983 */ /* 0x000f280000100800 */
[----:B------:R0:W-:Y:S04]  /*7bff0*/  STS.U8 [R0+UR4+0x6f80], R28 ;  /* 0x006f801c00007988 */ /* 0x0001e80008000004 */
[----:B--2---:R-:W2:Y:S04]  /*7c000*/  LDL.LU R27, [R1+0x8394] ;  /* 0x00839400011b7983 */ /* 0x004ea80000300800 */
[----:B0-----:R-:W3:Y:S01]  /*7c010*/  LDL.LU R28, [R1+0x8390] ;  /* 0x00839000011c7983 */ /* 0x001ee20000300800 */
[----:B------:R-:W0:Y:S02]  /*7c020*/  S2R R22, SR_TID.X ;  /* 0x0000000000167919 */ /* 0x000e240000002100 */
[----:B0-----:R-:W-:-:S04]  /*7c030*/  LOP3.LUT R22, R22, 0x3f, RZ, 0xc0, !PT ;  /* 0x0000003f16167812 */ /* 0x001fc800078ec0ff */
[----:B------:R-:W-:-:S04]  /*7c040*/  LOP3.LUT R24, R22, 0x40, RZ, 0xfc, !PT ;  /* 0x0000004016187812 */ /* 0x000fc800078efcff */
[-C--:B------:R-:W-:Y:S02]  /*7c050*/  ISETP.GE.AND P3, PT, R24, R2.reuse, PT ;  /* 0x000000021800720c */ /* 0x080fe40003f66270 */
[----:B------:R-:W-:Y:S01]  /*7c060*/  PRMT R23, RZ, 0x7610, R23 ;  /* 0x00007610ff177816 */ /* 0x000fe20000000017 */
[----:B---3--:R-:W-:Y:S04]  /*7c070*/  STS.U8 [R0+UR4+0x7700], R28 ;  /* 0x0077001c00007988 */ /* 0x008fe80008000004 */
[----:B--2---:R-:W-:Y:S04]  /*7c080*/  STS.U8 [R0+UR4+0x7740], R27 ;  /* 0x0077401b00007988 */ /* 0x004fe80008000004 */
[----:B------:R-:W-:Y:S04]  /*7c090*/  STS.U8 [R0+UR4+0x7780], R26 ;  /* 0x0077801a00007988 */ /* 0x000fe80008000004 */
[----:B------:R-:W-:Y:S04]  /*7c0a0*/  STS.U8 [R0+UR4+0x77c0], R25 ;  /* 0x0077c01900007988 */ /* 0x000fe80008000004 */
[----:B------:R-:W-:Y:S04]  /*7c0b0*/  STS.U8 [R0+UR4+0x7f40], R8 ;  /* 0x007f400800007988 */ /* 0x000fe80008000004 */
[----:B------:R-:W-:Y:S04]  /*7c0c0*/  STS.U8 [R0+UR4+0x7f00], R7 ;  /* 0x007f000700007988 */ /* 0x000fe80008000004 */
[----:B------:R-:W-:Y:S04]  /*7c0d0*/  STS.U8 [R0+UR4+0x7fc0], R6 ;  /* 0x007fc00600007988 */ /* 0x000fe80008000004 */
[----:B------:R0:W-:Y:S01]  /*7c0e0*/  STS.U8 [R0+UR4+0x7f80], R3 ;  /* 0x007f800300007988 */ /* 0x0001e20008000004 */
[----:B------:R-:W-:Y:S06]  /*7c0f0*/  BAR.SYNC.DEFER_BLOCKING 0x0 ;  /* 0x0000000000007b1d */ /* 0x000fec0000010000 */
[----:B0-----:R-:W2:Y:S04]  /*7c100*/  LDL.LU R0, [R1+0x838c] ;  /* 0x00838c0001007983 */ /* 0x001ea80000300800 */
[----:B----4-:R-:W3:Y:S01]  /*7c110*/  @!P3 LDG.E.U8 R23, desc[UR20][R4.64] ;  /* 0x000000140417b981 */ /* 0x010ee2000c1e1100 */
[----:B------:R-:W-:-:S03]  /*7c120*/  ISETP.GE.AND P0, PT, R22, R2, PT ;  /* 0x000000021600720c */ /* 0x000fc60003f06270 */
[----:B---3--:R0:W-:Y:S04]  /*7c130*/  STL [R1+0x299c], R23 ;  /* 0x00299c1701007387 */ /* 0x0081e80000100800 */
[----:B0-----:R-:W3:Y:S04]  /*7c140*/  LDL.LU R23, [R1+0x8388] ;  /* 0x0083880001177983 */ /* 0x001ee80000300800 */
[----:B------:R-:W4:Y:S04]  /*7c150*/  LDL R4, [R1+0x5b94] ;  /* 0x005b940001047983 */ /* 0x000f280000100800 */
[----:B------:R-:W4:Y:S01]  /*7c160*/  LDL R5, [R1+0x5b98] ;  /* 0x005b980001057983 */ /* 0x000f220000100800 */
[----:B--2---:R-:W-:-:S02]  /*7c170*/  PRMT R0, RZ, 0x7610, R0 ;  /* 0x00007610ff007816 */ /* 0x004fc40000000000 */
[----:B----4-:R-:W-:-:S04]  /*7c180*/  @!P0 LOP3.LUT R5, R5, R4, RZ, 0x3c, !PT ;  /* 0x0000000405058212 */ /* 0x010fc800078e3cff */
[----:B------:R-:W-:-:S04]  /*7c190*/  @!P0 LOP3.LUT R4, R5, R4, RZ, 0x3c, !PT ;  /* 0x0000000405048212 */ /* 0x000fc800078e3cff */
[----:B------:R-:W-:-:S05]  /*7c1a0*/  @!P0 LOP3.LUT R5, R5, R4, RZ, 0x3c, !PT ;  /* 0x0000000405058212 */ /* 0x000fca00078e3cff */
[----:B------:R-:W2:Y:S01]  /*7c1b0*/  @!P0 LDG.E.U8 R0, desc[UR20][R4.64] ;  /* 0x0000001404008981 */ /* 0x000ea2000c1e1100 */
[----:B------:R-:W-:-:S03]  /*7c1c0*/  ISETP.GE.AND P1, PT, R22, R2, PT ;  /* 0x000000021600720c */ /* 0x000fc60003f26270 */
[----:B--2---:R0:W-:Y:S04]  /*7c1d0*/  STL [R1+0x2998], R0 ;  /* 0x0029980001007387 */ /* 0x0041e80000100800 */
[----:B0-----:R-:W2:Y:S04]  /*7c1e0*/  LDL.LU R0, [R1+0x8384] ;  /* 0x0083840001007983 */ /* 0x001ea80000300800 */
[----:B------:R-:W4:Y:S04]  /*7c1f0*/  LDL R4, [R1+0x5ba4] ;  /* 0x005ba40001047983 */ /* 0x000f280000100800 */
[----:B------:R-:W4:Y:S01]  /*7c200*/  LDL R5, [R1+0x5ba8] ;  /* 0x005ba80001057983 */ /* 0x000f220000100800 */
[----:B---3--:R-:W-:-:S02]  /*7c210*/  PRMT R23, RZ, 0x7610, R23 ;  /* 0x00007610ff177816 */ /* 0x008fc40000000017 */
[----:B----4-:R-:W-:-:S04]  /*7c220*/  @!P1 LOP3.LUT R5, R5, R4, RZ, 0x3c, !PT ;  /* 0x0000000405059212 */ /* 0x010fc800078e3cff */
[----:B------:R-:W-:-:S04]  /*7c230*/  @!P1 LOP3.LUT R4, R5, R4, RZ, 0x3c, !PT ;  /* 0x0000000405049212 */ /* 0x000fc800078e3cff */
[----:B------:R-:W-:-:S05]  /*7c240*/  @!P1 LOP3.LUT R5, R5, R4, RZ, 0x3c, !PT ;  /* 0x0000000405059212 */ /* 0x000fca00078e3cff */
[----:B------:R-:W3:Y:S01]  /*7c250*/  @!P1 LDG.E.U8 R23, desc[UR20][R4.64] ;  /* 0x0000001404179981 */ /* 0x000ee2000c1e1100 */
        /* <DEDUP_REMOVED lines=6614> */
[----:B------:R-:W4:Y:S02]  /*95fc0*/  LDL R5, [R1+0x62e0] ;  /* 0x0062e00001057983 */ /* 0x000f240000100800 */
[----:B----4-:R-:W-:-:S02]  /*95fd0*/  @!P0 LOP3.LUT R5, R5, R4, RZ, 0x3c, !PT ;  /* 0x0000000405058212 */ /* 0x010fc400078e3cff */
[----:B--2---:R-:W-:Y:S02]  /*95fe0*/  PRMT R0, RZ, 0x7610, R0 ;  /* 0x00007610ff007816 */ /* 0x004fe40000000000 */
        /* <DEDUP_REMOVED lines=8> */
[----:B------:R-:W-:-:S02]  /*96070*/  PRMT R3, RZ, 0x7610, R3 ;  /* 0x00007610ff037816 */ /* 0x000fc40000000003 */
[----:B----4-:R-:W-:-:S04]  /*96080*/  @!P4 LOP3.LUT R5, R5, R4, RZ, 0x3c, !PT ;  /* 0x000000040505c212 */ /* 0x010fc800078e3cff */
[----:B------:R-:W-:-:S04]  /*96090*/  @!P4 LOP3.LUT R4, R5, R4, RZ, 0x3c, !PT ;  /* 0x000000040504c212 */ /* 0x000fc800078e3cff */
[----:B------:R-:W-:-:S05]  /*960a0*/  @!P4 LOP3.LUT R5, R5, R4, RZ, 0x3c, !PT ;  /* 0x000000040505c212 */ /* 0x000fca00078e3cff */
[----:B------:R0:W4:Y:S04]  /*960b0*/  @!P4 LDG.E.U8 R3, desc[UR20][R4.64] ;  /* 0x000000140403c981 */ /* 0x000128000c1e1100 */
[----:B------:R-:W0:Y:S04]  /*960c0*/  LDL R4, [R1+0x62c8] ;  /* 0x0062c80001047983 */ /* 0x000e280000100800 */
[----:B------:R-:W0:Y:S01]  /*960d0*/  LDL R5, [R1+0x6300] ;  /* 0x0063000001057983 */ /* 0x000e220000100800 */
[----:B------:R-:W-:Y:S02]  /*960e0*/  ISETP.GE.AND P3, PT, R24, R2, PT ;  /* 0x000000021800720c */ /* 0x000fe40003f66270 */
[----:B--2---:R-:W-:-:S11]  /*960f0*/  PRMT R0, RZ, 0x7610, R0 ;  /* 0x00007610ff007816 */ /* 0x004fd60000000000 */
[----:B0-----:R-:W-:-:S04]  /*96100*/  @!P3 LOP3.LUT R5, R5, R4, RZ, 0x3c, !PT ;  /* 0x000000040505b212 */ /* 0x001fc800078e3cff */
[----:B------:R-:W-:-:S04]  /*96110*/  @!P3 LOP3.LUT R4, R5, R4, RZ, 0x3c, !PT ;  /* 0x000000040504b212 */ /* 0x000fc800078e3cff */
[----:B------:R-:W-:-:S05]  /*96120*/  @!P3 LOP3.LUT R5, R5, R4, RZ, 0x3c, !PT ;  /* 0x000000040505b212 */ /* 0x000fca00078e3cff */
[----:B------:R-:W2:Y:S04]  /*96130*/  @!P3 LDG.E.U8 R0, desc[UR20][R4.64] ;  /* 0x000000140400b981 */ /* 0x000ea8000c1e1100 */
[----:B----4-:R0:W-:Y:S04]  /*96140*/  STL [R1+0x568], R3 ;  /* 0x0005680301007387 */ /* 0x0101e80000100800 */
[----:B0-----:R-:W4:Y:S04]  /*96150*/  LDL R3, [R1+0x5398] ;  /* 0x0053980001037983 */ /* 0x001f280000100800 */
[----:B--2---:R0:W-:Y:S04]  /*96160*/  STL [R1+0x564], R0 ;  /* 0x0005640001007387 */ /* 0x0041e80000100800 */
[----:B0-----:R-:W2:Y:S04]  /*96170*/  LDL.LU R0, [R1+0x7924] ;  /* 0x0079240001007983 */ /* 0x001ea80000300800 */
[----:B------:R-:W4:Y:S04]  /*96180*/  LDL R4, [R1+0x62d8] ;  /* 0x0062d80001047983 */ /* 0x000f280000100800 */
[----:B------:R-:W4:Y:S01]  /*96190*/  LDL R5, [R1+0x6310] ;  /* 0x0063100001057983 */ /* 0x000f220000100800 */
[----:B------:R-:W-:-:S02]  /*961a0*/  ISETP.GE.AND P2, PT, R24, R2, PT ;  /* 0x000000021800720c */ /* 0x000fc40003f46270 */
[----:B---3--:R-:W-:-:S11]  /*961b0*/  PRMT R23, RZ, 0x7610, R23 ;  /* 0x00007610ff177816 */ /* 0x008fd60000000017 */
[----:B----4-:R-:W-:-:S04]  /*961c0*/  @!P2 LOP3.LUT R5, R5, R4, RZ, 0x3c, !PT ;  /* 0x000000040505a212 */ /* 0x010fc800078e3cff */
[----:B------:R-:W-:-:S04]  /*961d0*/  @!P2 LOP3.LUT R4, R5, R4, RZ, 0x3c, !PT ;  /* 0x000000040504a212 */ /* 0x000fc800078e3cff */
[----:B------:R-:W-:-:S05]  /*961e0*/  @!P2 LOP3.LUT R5, R5, R4, RZ, 0x3c, !PT ;  /* 0x000000040505a212 */ /* 0x000fca00078e3cff */
[----:B------:R-:W3:Y:S01]  /*961f0*/  @!P2 LDG.E.U8 R23, desc[UR20][R4.64] ;  /* 0x000000140417a981 */ /* 0x000ee2000c1e1100 */
[----:B------:R-:W-:-:S03]  /*96200*/  ISETP.GE.AND P0, PT, R22, R2, PT ;  /* 0x000000021600720c */ /* 0x000fc60003f06270 */
[----:B------:R-:W4:Y:S01]  /*96210*/  LDL.LU R22, [R1+0x7920] ;  /* 0x0079200001167983 */ /* 0x000f220000300800 */
        /* <DEDUP_REMOVED lines=10> */
[CC--:B------:R-:W-:Y:S02]  /*962c0*/  ISETP.GE.AND P1, PT, R24.reuse, R2.reuse, PT ;  /* 0x000000021800720c */ /* 0x0c0fe40003f26270 */
[CC--:B------:R-:W-:Y:S02]  /*962d0*/  ISETP.GE.AND P2, PT, R24.reuse, R2.reuse, PT ;  /* 0x000000021800720c */ /* 0x0c0fe40003f46270 */
[CC--:B------:R-:W-:Y:S02]  /*962e0*/  ISETP.GE.AND P3, PT, R24.reuse, R2.reuse, PT ;  /* 0x000000021800720c */ /* 0x0c0fe40003f66270 */
[CC--:B------:R-:W-:Y:S02]  /*962f0*/  ISETP.GE.AND P4, PT, R24.reuse, R2.reuse, PT ;  /* 0x000000021800720c */ /* 0x0c0fe40003f86270 */
[CC--:B------:R-:W-:Y:S02]  /*96300*/  ISETP.GE.AND P5, PT, R24.reuse, R2.reuse, PT ;  /* 0x000000021800720c */ /* 0x0c0fe40003fa6270 */
[----:B------:R-:W-:Y:S01]  /*96310*/  ISETP.GE.AND P6, PT, R24, R2, PT ;  /* 0x000000021800720c */ /* 0x000fe20003fc6270 */
[----:B--2---:R0:W-:Y:S04]  /*96320*/  STL [R1+0x55c], R0 ;  /* 0x00055c0001007387 */ /* 0x0041e80000100800 */
[----:B0-----:R-:W2:Y:S04]  /*96330*/  LDL.LU R0, [R1+0x7918] ;  /* 0x0079180001007983 */ /* 0x001ea80000300800 */
[----:B------:R-:W4:Y:S04]  /*96340*/  LDL.LU R24, [R1+0x7914] ;  /* 0x0079140001187983 */ /* 0x000f280000300800 */
[----:B------:R-:W3:Y:S02]  /*96350*/  LDL R2, [R1+0x5394] ;  /* 0x0053940001027983 */ /* 0x000ee40000100800 */
[----:B---3--:R-:W-:-:S02]  /*96360*/  @!P0 LOP3.LUT R3, R3, R2, RZ, 0x3c, !PT ;  /* 0x0000000203038212 */ /* 0x008fc400078e3cff */
[----:B--2---:R-:W-:Y:S02]  /*96370*/  PRMT R0, RZ, 0x7610, R0 ;  /* 0x00007610ff007816 */ /* 0x004fe40000000000 */
[----:B------:R-:W-:-:S04]  /*96380*/  @!P0 LOP3.LUT R2, R3, R2, RZ, 0x3c, !PT ;  /* 0x0000000203028212 */ /* 0x000fc800078e3cff */
[----:B------:R-:W-:-:S05]  /*96390*/  @!P0 LOP3.LUT R3, R3, R2, RZ, 0x3c, !PT ;  /* 0x0000000203038212 */ /* 0x000fca00078e3cff */
[----:B------:R-:W2:Y:S04]  /*963a0*/  @!P0 LDG.E.U8 R0, desc[UR20][R2.64] ;  /* 0x0000001402008981 */ /* 0x000ea8000c1e1100 */
[----:B--2---:R0:W-:Y:S04]  /*963b0*/  STL [R1+0x558], R0 ;  /* 0x0005580001007387 */ /* 0x0041e80000100800 */
[----:B0-----:R-:W2:Y:S04]  /*963c0*/  LDL.LU R0, [R1+0x7910] ;  /* 0x0079100001007983 */ /* 0x001ea80000300800 */
[----:B------:R-:W3:Y:S04]  /*963d0*/  LDL R2, [R1+0x5384] ;  /* 0x0053840001027983 */ /* 0x000ee80000100800 */
[----:B------:R-:W3:Y:S01]  /*963e0*/  LDL R3, [R1+0x5388] ;  /* 0x0053880001037983 */ /* 0x000ee20000100800 */
[----:B----4-:R-:W-:-:S02]  /*963f0*/  PRMT R24, RZ, 0x7610, R24 ;  /* 0x00007610ff187816 */ /* 0x010fc40000000018 */
[----:B---3--:R-:W-:-:S04]  /*96400*/  @!P0 LOP3.LUT R3, R3, R2, RZ, 0x3c, !PT ;  /* 0x0000000203038212 */ /* 0x008fc800078e3cff */
[----:B------:R-:W-:-:S04]  /*96410*/  @!P0 LOP3.LUT R2, R3, R2, RZ, 0x3c, !PT ;  /* 0x0000000203028212 */ /* 0x000fc800078e3cff */
[----:B------:R-:W-:-:S05]  /*96420*/  @!P0 LOP3.LUT R3, R3, R2, RZ, 0x3c, !PT ;  /* 0x0000000203038212 */ /* 0x000fca00078e3cff */
[----:B------:R-:W3:Y:S04]  /*96430*/  @!P0 LDG.E.U8 R24, desc[UR20][R2.64] ;  /* 0x0000001402188981 */ /* 0x000ee8000c1e1100 */
        /* <DEDUP_REMOVED lines=8> */
[----:B------:R-:W2:Y:S04]  /*964c0*/  @!P0 LDG.E.U8 R0, desc[UR20][R2.64] ;  /* 0x0000001402008981 */ /* 0x000ea8000c1e1100 */
        /* <DEDUP_REMOVED lines=2934> */
[----:B--2---:R0:W-:Y:S04]  /*a1c30*/  STL [R1], R0 ;  /* 0x0000000001007387 */ /* 0x0041e80000100800 */
[----:B0-----:R-:W2:Y:S04]  /*a1c40*/  LDL.LU R0, [R1+0x73f0] ;  /* 0x0073f00001007983 */ /* 0x001ea80000300800 */
[----:B------:R-:W4:Y:S04]  /*a1c50*/  LDL R2, [R1+0x6208] ;  /* 0x0062080001027983 */ /* 0x000f280000100800 */
[----:B------:R-:W4:Y:S01]  /*a1c60*/  LDL R3, [R1+0x6240] ;  /* 0x0062400001037983 */ /* 0x000f220000100800 */
[----:B------:R-:W-:-:S02]  /*a1c70*/  PRMT R29, RZ, 0x7610, R29 ;  /* 0x00007610ff1d7816 */ /* 0x000fc4000000001d */
[----:B----4-:R-:W-:-:S04]  /*a1c80*/  @!P0 LOP3.LUT R3, R3, R2, RZ, 0x3c, !PT ;  /* 0x0000000203038212 */ /* 0x010fc800078e3cff */
[----:B------:R-:W-:-:S04]  /*a1c90*/  @!P0 LOP3.LUT R2, R3, R2, RZ, 0x3c, !PT ;  /* 0x0000000203028212 */ /* 0x000fc800078e3cff */
[----:B------:R-:W-:-:S05]  /*a1ca0*/  @!P0 LOP3.LUT R3, R3, R2, RZ, 0x3c, !PT ;  /* 0x0000000203038212 */ /* 0x000fca00078e3cff */
[----:B------:R-:W4:Y:S04]  /*a1cb0*/  @!P0 LDG.E.U8 R29, desc[UR20][R2.64] ;  /* 0x00000014021d8981 */ /* 0x000f28000c1e1100 */
[----:B------:R-:W3:Y:S04]  /*a1cc0*/  LDL R2, [R1+0x6218] ;  /* 0x0062180001027983 */ /* 0x000ee80000100800 */
[----:B------:R-:W3:Y:S01]  /*a1cd0*/  LDL R3, [R1+0x6250] ;  /* 0x0062500001037983 */ /* 0x000ee20000100800 */
[----:B------:R-:W-:-:S03]  /*a1ce0*/  PRMT R28, RZ, 0x7610, R28 ;  /* 0x00007610ff1c7816 */ /* 0x000fc6000000001c */
[----:B----4-:R0:W-:Y:S04]  /*a1cf0*/  STL [R1+0x73d0], R29 ;  /* 0x0073d01d01007387 */ /* 0x0101e80000100800 */
[----:B0-----:R-:W4:Y:S01]  /*a1d00*/  LDL R29, [R1+0x6260] ;  /* 0x00626000011d7983 */ /* 0x001f220000100800 */
[----:B---3--:R-:W-:-:S04]  /*a1d10*/  @!P0 LOP3.LUT R3, R3, R2, RZ, 0x3c, !PT ;  /* 0x0000000203038212 */ /* 0x008fc800078e3cff */
[----:B------:R-:W-:-:S04]  /*a1d20*/  @!P0 LOP3.LUT R2, R3, R2, RZ, 0x3c, !PT ;  /* 0x0000000203028212 */ /* 0x000fc800078e3cff */
[----:B------:R-:W-:-:S05]  /*a1d30*/  @!P0 LOP3.LUT R3, R3, R2, RZ, 0x3c, !PT ;  /* 0x0000000203038212 */ /* 0x000fca00078e3cff */
[----:B------:R4:W3:Y:S04]  /*a1d40*/  @!P0 LDG.E.U8 R28, desc[UR20][R2.64] ;  /* 0x00000014021c8981 */ /* 0x0008e8000c1e1100 */
[----:B------:R-:W2:Y:S01]  /*a1d50*/  LDL R3, [R1+0x6228] ;  /* 0x0062280001037983 */ /* 0x000ea20000100800 */
[----:B------:R-:W-:Y:S01]  /*a1d60*/  PRMT R27, RZ, 0x7610, R27 ;  /* 0x00007610ff1b7816 */ /* 0x000fe2000000001b */
[----:B----4-:R-:W-:Y:S02]  /*a1d70*/  @!P0 IMAD.MOV.U32 R2, RZ, RZ, R29 ;  /* 0x000000ffff028224 */ /* 0x010fe400078e001d */
[----:B---3--:R0:W-:Y:S01]  /*a1d80*/  STL [R1+0x73d4], R28 ;  /* 0x0073d41c01007387 */ /* 0x0081e20000100800 */
[----:B------:R-:W-:-:S03]  /*a1d90*/  PRMT R26, RZ, 0x7610, R26 ;  /* 0x00007610ff1a7816 */ /* 0x000fc6000000001a */
[----:B------:R-:W3:Y:S04]  /*a1da0*/  LDL R29, [R1+0x6278] ;  /* 0x00627800011d7983 */ /* 0x000ee80000100800 */
[----:B--2---:R1:W2:Y:S04]  /*a1db0*/  @!P0 LDG.E.U8 R27, desc[UR20][R2.64] ;  /* 0x00000014021b8981 */ /* 0x0042a8000c1e1100 */
[----:B0-----:R-:W4:Y:S04]  /*a1dc0*/  LDL R28, [R1+0x62ac] ;  /* 0x0062ac00011c7983 */ /* 0x001f280000100800 */
[----:B------:R-:W1:Y:S04]  /*a1dd0*/  LDL R2, [R1+0x6238] ;  /* 0x0062380001027983 */ /* 0x000e680000100800 */
[----:B------:R-:W1:Y:S02]  /*a1de0*/  LDL R3, [R1+0x6270] ;  /* 0x0062700001037983 */ /* 0x000e640000100800 */
[----:B-1----:R-:W-:-:S04]  /*a1df0*/  @!P0 LOP3.LUT R3, R3, R2, RZ, 0x3c, !PT ;  /* 0x0000000203038212 */ /* 0x002fc800078e3cff */
[----:B------:R-:W-:-:S04]  /*a1e00*/  @!P0 LOP3.LUT R2, R3, R2, RZ, 0x3c, !PT ;  /* 0x0000000203028212 */ /* 0x000fc800078e3cff */
[----:B------:R-:W-:Y:S01]  /*a1e10*/  @!P0 LOP3.LUT R3, R3, R2, RZ, 0x3c, !PT ;  /* 0x0000000203038212 */ /* 0x000fe200078e3cff */
[----:B--2---:R0:W-:Y:S04]  /*a1e20*/  STL [R1+0x73d8], R27 ;  /* 0x0073d81b01007387 */ /* 0x0041e80000100800 */
[----:B------:R1:W2:Y:S01]  /*a1e30*/  @!P0 LDG.E.U8 R26, desc[UR20][R2.64] ;  /* 0x00000014021a8981 */ /* 0x0002a2000c1e1100 */
[----:B------:R-:W-:-:S03]  /*a1e40*/  PRMT R25, RZ, 0x7610, R25 ;  /* 0x00007610ff197816 */ /* 0x000fc60000000019 */
[----:B0-----:R-:W3:Y:S04]  /*a1e50*/  LDL R27, [R1+0x629c] ;  /* 0x00629c00011b7983 */ /* 0x001ee80000100800 */
[----:B------:R-:W1:Y:S04]  /*a1e60*/  LDL R2, [R1+0x6248] ;  /* 0x0062480001027983 */ /* 0x000e680000100800 */
[----:B------:R-:W1:Y:S02]  /*a1e70*/  LDL R3, [R1+0x6280] ;  /* 0x0062800001037983 */ /* 0x000e640000100800 */
[----:B-1----:R-:W-:-:S04]  /*a1e80*/  @!P0 LOP3.LUT R3, R3, R2, RZ, 0x3c, !PT ;  /* 0x0000000203038212 */ /* 0x002fc800078e3cff */
[----:B------:R-:W-:-:S04]  /*a1e90*/  @!P0 LOP3.LUT R2, R3, R2, RZ, 0x3c, !PT ;  /* 0x0000000203028212 */ /* 0x000fc800078e3cff */
[----:B------:R-:W-:Y:S01]  /*a1ea0*/  @!P0 LOP3.LUT R3, R3, R2, RZ, 0x3c, !PT ;  /* 0x0000000203038212 */ /* 0x000fe200078e3cff */
[----:B--2---:R0:W-:Y:S04]  /*a1eb0*/  STL [R1+0x73dc], R26 ;  /* 0x0073dc1a01007387 */ /* 0x0041e80000100800 */
[----:B------:R1:W2:Y:S04]  /*a1ec0*/  @!P0 LDG.E.U8 R25, desc[UR20][R2.64] ;  /* 0x0000001402198981 */ /* 0x0002a8000c1e1100 */
[----:B0-----:R-:W4:Y:S04]  /*a1ed0*/  LDL R26, [R1+0x6268] ;  /* 0x00626800011a7983 */ /* 0x001f280000100800 */
[----:B------:R-:W1:Y:S04]  /*a1ee0*/  LDL R2, [R1+0x6258] ;  /* 0x0062580001027983 */ /* 0x000e680000100800 */
[----:B------:R-:W1:Y:S01]  /*a1ef0*/  LDL R3, [R1+0x6290] ;  /* 0x0062900001037983 */ /* 0x000e620000100800 */
[----:B------:R-:W-:-:S02]  /*a1f00*/  PRMT R24, RZ, 0x7610, R24 ;  /* 0x00007610ff187816 */ /* 0x000fc40000000018 */
[----:B------:R-:W-:Y:S02]  /*a1f10*/  PRMT R23, RZ, 0x7610, R23 ;  /* 0x00007610ff177816 */ /* 0x000fe40000000017 */
[----:B-1----:R-:W-:-:S04]  /*a1f20*/  @!P0 LOP3.LUT R3, R3, R2, RZ, 0x3c, !PT ;  /* 0x0000000203038212 */ /* 0x002fc800078e3cff */
[----:B------:R-:W-:-:S04]  /*a1f30*/  @!P0 LOP3.LUT R2, R3, R2, RZ, 0x3c, !PT ;  /* 0x0000000203028212 */ /* 0x000fc800078e3cff */
[----:B------:R-:W-:-:S05]  /*a1f40*/  @!P0 LOP3.LUT R3, R3, R2, RZ, 0x3c, !PT ;  /* 0x0000000203038212 */ /* 0x000fca00078e3cff */
[----:B------:R3:W2:Y:S02]  /*a1f50*/  @!P0 LDG.E.U8 R24, desc[UR20][R2.64] ;  /* 0x0000001402188981 */ /* 0x0006a4000c1e1100 */
[----:B---3--:R-:W-:Y:S02]  /*a1f60*/  @!P0 IMAD.MOV.U32 R2, RZ, RZ, R27 ;  /* 0x000000ffff028224 */ /* 0x008fe400078e001b */
[----:B----4-:R-:W-:-:S05]  /*a1f70*/  @!P0 IMAD.MOV.U32 R3, RZ, RZ, R26 ;  /* 0x000000ffff038224 */ /* 0x010fca00078e001a */
[----:B------:R0:W3:Y:S01]  /*a1f80*/  @!P0 LDG.E.U8 R23, desc[UR20][R2.64] ;  /* 0x0000001402178981 */ /* 0x0000e2000c1e1100 */
[----:B------:R-:W-:-:S03]  /*a1f90*/  PRMT R22, RZ, 0x7610, R22 ;  /* 0x00007610ff167816 */ /* 0x000fc60000000016 */
[----:B--2---:R1:W-:Y:S01]  /*a1fa0*/  STL [R1+0x73e0], R25 ;  /* 0x0073e01901007387 */ /* 0x0043e20000100800 */
[----:B0-----:R-:W-:Y:S02]  /*a1fb0*/  @!P0 IMAD.MOV.U32 R2, RZ, RZ, R28 ;  /* 0x000000ffff028224 */ /* 0x001fe400078e001c */
[----:B------:R-:W-:-:S05]  /*a1fc0*/  @!P0 IMAD.MOV.U32 R3, RZ, RZ, R29 ;  /* 0x000000ffff038224 */ /* 0x000fca00078e001d */
[----:B------:R-:W2:Y:S04]  /*a1fd0*/  @!P0 LDG.E.U8 R22, desc[UR20][R2.64] ;  /* 0x0000001402168981 */ /* 0x000ea8000c1e1100 */
[----:B------:R0:W-:Y:S04]  /*a1fe0*/  STL [R1+0x73e4], R24 ;  /* 0x0073e41801007387 */ /* 0x0001e80000100800 */
[----:B---3--:R3:W-:Y:S04]  /*a1ff0*/  STL [R1+0x73e8], R23 ;  /* 0x0073e81701007387 */ /* 0x0087e80000100800 */
[----:B------:R-:W4:Y:S04]  /*a2000*/  LDL R2, [R1+0x6288] ;  /* 0x0062880001027983 */ /* 0x000f280000100800 */
[----:B------:R-:W4:Y:S01]  /*a2010*/  LDL R3, [R1+0x62bc] ;  /* 0x0062bc0001037983 */ /* 0x000f220000100800 */
[----:B------:R-:W-:-:S03]  /*a2020*/  PRMT R21, RZ, 0x7610, R21 ;  /* 0x00007610ff157816 */ /* 0x000fc60000000015 */
[----:B------:R-:W4:Y:S04]  /*a2030*/  LDL R29, [R1+0x62dc] ;  /* 0x0062dc00011d7983 */ /* 0x000f280000100800 */
[----:B------:R-:W4:Y:S04]  /*a2040*/  LDL R28, [R1+0x62c4] ;  /* 0x0062c400011c7983 */ /* 0x000f280000100800 */
[----:B------:R-:W4:Y:S04]  /*a2050*/  LDL R27, [R1+0x62ec] ;  /* 0x0062ec00011b7983 */ /* 0x000f280000100800 */
[----:B------:R-:W4:Y:S04]  /*a2060*/  LDL R26, [R1+0x62d4] ;  /* 0x0062d400011a7983 */ /* 0x000f280000100800 */
[----:B-1----:R-:W4:Y:S04]  /*a2070*/  LDL R25, [R1+0x62fc] ;  /* 0x0062fc0001197983 */ /* 0x002f280000100800 */
[----:B0-----:R-:W4:Y:S04]  /*a2080*/  LDL R24, [R1+0x62e4] ;  /* 0x0062e40001187983 */ /* 0x001f280000100800 */
[----:B---3--:R-:W3:Y:S04]  /*a2090*/  LDL R23, [R1+0x630c] ;  /* 0x00630c0001177983 */ /* 0x008ee80000100800 */
[----:B--2---:R0:W-:Y:S04]  /*a20a0*/  STL [R1+0x73ec], R22 ;  /* 0x0073ec1601007387 */ /* 0x0041e80000100800 */
[----:B0-----:R-:W2:Y:S01]  /*a20b0*/  LDL R22, [R1+0x62b4] ;  /* 0x0062b40001167983 */ /* 0x001ea20000100800 */
[----:B----4-:R-:W-:-:S04]  /*a20c0*/  @!P0 LOP3.LUT R3, R3, R2, RZ, 0x3c, !PT ;  /* 0x0000000203038212 */ /* 0x010fc800078e3cff */
[----:B------:R-:W-:-:S04]  /*a20d0*/  @!P0 LOP3.LUT R2, R3, R2, RZ, 0x3c, !PT ;  /* 0x0000000203028212 */ /* 0x000fc800078e3cff */
[----:B------:R-:W-:-:S05]  /*a20e0*/  @!P0 LOP3.LUT R3, R3, R2, RZ, 0x3c, !PT ;  /* 0x0000000203038212 */ /* 0x000fca00078e3cff */
[----:B------:R0:W4:Y:S04]  /*a20f0*/  @!P0 LDG.E.U8 R21, desc[UR20][R2.64] ;  /* 0x0000001402158981 */ /* 0x000128000c1e1100 */
[----:B------:R-:W0:Y:S04]  /*a2100*/  LDL R2, [R1+0x62a4] ;  /* 0x0062a40001027983 */ /* 0x000e280000100800 */
[----:B------:R-:W0:Y:S01]  /*a2110*/  LDL R3, [R1+0x62cc] ;  /* 0x0062cc0001037983 */ /* 0x000e220000100800 */
[----:B------:R-:W-:Y:S02]  /*a2120*/  PRMT R20, RZ, 0x7610, R20 ;  /* 0x00007610ff147816 */ /* 0x000fe40000000014 */
[----:B------:R-:W-:-:S02]  /*a2130*/  PRMT R19, RZ, 0x7610, R19 ;  /* 0x00007610ff137816 */ /* 0x000fc40000000013 */
[----:B------:R-:W-:Y:S02]  /*a2140*/  PRMT R18, RZ, 0x7610, R18 ;  /* 0x00007610ff127816 */ /* 0x000fe40000000012 */
[----:B------:R-:W-:Y:S02]  /*a2150*/  PRMT R17, RZ, 0x7610, R17 ;  /* 0x00007610ff117816 */ /* 0x000fe40000000011 */
[----:B------:R-:W-:Y:S02]  /*a2160*/  PRMT R16, RZ, 0x7610, R16 ;  /* 0x00007610ff107816 */ /* 0x000fe40000000010 */
[----:B0-----:R-:W-:-:S04]  /*a2170*/  @!P0 LOP3.LUT R3, R3, R2, RZ, 0x3c, !PT ;  /* 0x0000000203038212 */ /* 0x001fc800078e3cff */
[----:B------:R-:W-:-:S04]  /*a2180*/  @!P0 LOP3.LUT R2, R3, R2, RZ, 0x3c, !PT ;  /* 0x0000000203028212 */ /* 0x000fc800078e3cff */
[----:B------:R-:W-:-:S05]  /*a2190*/  @!P0 LOP3.LUT R3, R3, R2, RZ, 0x3c, !PT ;  /* 0x0000000203038212 */ /* 0x000fca00078e3cff */
[----:B------:R0:W4:Y:S02]  /*a21a0*/  @!P0 LDG.E.U8 R20, desc[UR20][R2.64] ;  /* 0x0000001402148981 */ /* 0x000124000c1e1100 */
[----:B0-----:R-:W-:Y:S02]  /*a21b0*/  @!P0 IMAD.MOV.U32 R2, RZ, RZ, R29 ;  /* 0x000000ffff028224 */ /* 0x001fe400078e001d */
[----:B--2---:R-:W-:Y:S01]  /*a21c0*/  @!P0 IMAD.MOV.U32 R3, RZ, RZ, R22 ;  /* 0x000000ffff038224 */ /* 0x004fe200078e0016 */
[----:B------:R-:W-:Y:S02]  /*a21d0*/  PRMT R15, RZ, 0x7610, R15 ;  /* 0x00007610ff0f7816 */ /* 0x000fe4000000000f */
[----:B------:R-:W-:Y:S02]  /*a21e0*/  PRMT R14, RZ, 0x7610, R14 ;  /* 0x00007610ff0e7816 */ /* 0x000fe4000000000e */
[----:B------:R-:W-:Y:S02]  /*a21f0*/  PRMT R13, RZ, 0x7610, R13 ;  /* 0x00007610ff0d7816 */ /* 0x000fe4000000000d */
[----:B------:R-:W-:Y:S01]  /*a2200*/  PRMT R12, RZ, 0x7610, R12 ;  /* 0x00007610ff0c7816 */ /* 0x000fe2000000000c */
[----:B------:R0:W2:Y:S01]  /*a2210*/  @!P0 LDG.E.U8 R19, desc[UR20][R2.64] ;  /* 0x0000001402138981 */ /* 0x0000a2000c1e1100 */
[----:B------:R-:W-:-:S02]  /*a2220*/  PRMT R11, RZ, 0x7610, R11 ;  /* 0x00007610ff0b7816 */ /* 0x000fc4000000000b */
[----:B------:R-:W-:Y:S02]  /*a2230*/  PRMT R10, RZ, 0x7610, R10 ;  /* 0x00007610ff0a7816 */ /* 0x000fe4000000000a */
[----:B------:R-:W-:Y:S02]  /*a2240*/  PRMT R9, RZ, 0x7610, R9 ;  /* 0x00007610ff097816 */ /* 0x000fe40000000009 */
[----:B------:R-:W-:Y:S02]  /*a2250*/  PRMT R8, RZ, 0x7610, R8 ;  /* 0x00007610ff087816 */ /* 0x000fe40000000008 */
[----:B------:R-:W-:Y:S02]  /*a2260*/  PRMT R7, RZ, 0x7610, R7 ;  /* 0x00007610ff077816 */ /* 0x000fe40000000007 */
[----:B------:R-:W-:Y:S02]  /*a2270*/  PRMT R6, RZ, 0x7610, R6 ;  /* 0x00007610ff067816 */ /* 0x000fe40000000006 */
[----:B------:R-:W-:Y:S01]  /*a2280*/  PRMT R5, RZ, 0x7610, R5 ;  /* 0x00007610ff057816 */ /* 0x000fe20000000005 */
[----:B------:R-:W-:Y:S04]  /*a2290*/  LDS.U8 R22, [R0+UR4] ;  /* 0x0000000400167984 */ /* 0x000fe80008000000 */
[----:B------:R-:W-:Y:S01]  /*a22a0*/  LDS.U8 R29, [R0+UR4+0x1100] ;  /* 0x00110004001d7984 */ /* 0x000fe20008000000 */
[----:B0-----:R-:W-:-:S02]  /*a22b0*/  @!P0 IMAD.MOV.U32 R2, RZ, RZ, R27 ;  /* 0x000000ffff028224 */ /* 0x001fc400078e001b */
[----:B------:R-:W-:Y:S01]  /*a22c0*/  @!P0 IMAD.MOV.U32 R3, RZ, RZ, R28 ;  /* 0x000000ffff038224 */ /* 0x000fe200078e001c */
[----:B------:R-:W-:Y:S04]  /*a22d0*/  LDS.U8 R27, [R0+UR4+0x1108] ;  /* 0x00110804001b7984 */ /* 0x000fe80008000000 */
[----:B------:R-:W-:Y:S04]  /*a22e0*/  LDS.U8 R28, [R0+UR4+0x1008] ;  /* 0x00100804001c7984 */ /* 0x000fe80008000000 */
[----:B------:R0:W2:Y:S02]  /*a22f0*/  @!P0 LDG.E.U8 R18, desc[UR20][R2.64] ;  /* 0x0000001402128981 */ /* 0x0000a4000c1e1100 */
[----:B0-----:R-:W-:-:S02]  /*a2300*/  @!P0 IMAD.MOV.U32 R2, RZ, RZ, R25 ;  /* 0x000000ffff028224 */ /* 0x001fc400078e0019 */
[----:B------:R-:W-:Y:S01]  /*a2310*/  @!P0 IMAD.MOV.U32 R3, RZ, RZ, R26 ;  /* 0x000000ffff038224 */ /* 0x000fe200078e001a */
[----:B------:R-:W-:Y:S04]  /*a2320*/  LDS.U8 R25, [R0+UR4+0x100] ;  /* 0x0001000400197984 */ /* 0x000fe80008000000 */
[----:B------:R-:W0:Y:S04]  /*a2330*/  LDS.U8 R26, [R0+UR4+0x1000] ;  /* 0x00100004001a7984 */ /* 0x000e280008000000 */
[----:B------:R3:W2:Y:S02]  /*a2340*/  @!P0 LDG.E.U8 R17, desc[UR20][R2.64] ;  /* 0x0000001402118981 */ /* 0x0006a4000c1e1100 */
[----:B---3--:R-:W-:-:S02]  /*a2350*/  @!P0 IMAD.MOV.U32 R2, RZ, RZ, R23 ;  /* 0x000000ffff028224 */ /* 0x008fc400078e0017 */
[----:B------:R-:W-:Y:S01]  /*a2360*/  @!P0 IMAD.MOV.U32 R3, RZ, RZ, R24 ;  /* 0x000000ffff038224 */ /* 0x000fe200078e0018 */
[----:B------:R-:W1:Y:S04]  /*a2370*/  LDS.U8 R23, [R0+UR4+0x108] ;  /* 0x0001080400177984 */ /* 0x000e680008000000 */
[----:B------:R-:W3:Y:S04]  /*a2380*/  LDS.U8 R24, [R0+UR4+0x8] ;  /* 0x0000080400187984 */ /* 0x000ee80008000000 */
[----:B------:R0:W2:Y:S04]  /*a2390*/  @!P0 LDG.E.U8 R16, desc[UR20][R2.64] ;  /* 0x0000001402108981 */ /* 0x0000a8000c1e1100 */
[----:B------:R-:W0:Y:S04]  /*a23a0*/  LDL R2, [R1+0x62f4] ;  /* 0x0062f40001027983 */ /* 0x000e280000100800 */
[----:B------:R-:W0:Y:S02]  /*a23b0*/  LDL R3, [R1+0x631c] ;  /* 0x00631c0001037983 */ /* 0x000e240000100800 */
[----:B0-----:R-:W-:-:S04]  /*a23c0*/  @!P0 LOP3.LUT R3, R3, R2, RZ, 0x3c, !PT ;  /* 0x0000000203038212 */ /* 0x001fc800078e3cff */
[----:B------:R-:W-:-:S04]  /*a23d0*/  @!P0 LOP3.LUT R2, R3, R2, RZ, 0x3c, !PT ;  /* 0x0000000203028212 */ /* 0x000fc800078e3cff */
[----:B------:R-:W-:-:S05]  /*a23e0*/  @!P0 LOP3.LUT R3, R3, R2, RZ, 0x3c, !PT ;  /* 0x0000000203038212 */ /* 0x000fca00078e3cff */
        /* <DEDUP_REMOVED lines=62> */
[----:B------:R-:W0:Y:S01]  /*a27d0*/  LDL R3, [R1+0x6364] ;  /* 0x0063640001037983 */ /* 0x000e220000100800 */
[----:B------:R-:W-:Y:S01]  /*a27e0*/  PRMT R4, RZ, 0x7610, R4 ;  /* 0x00007610ff047816 */ /* 0x000fe20000000004 */
[----:B------:R-:W-:-:S02]  /*a27f0*/  IMAD R27, R27, 0x100, R26 ;  /* 0x000001001b1b7824 */ /* 0x000fc400078e021a */
[----:B------:R-:W-:Y:S01]  /*a2800*/  IMAD R29, R29, 0x100, R28 ;  /* 0x000001001d1d7824 */ /* 0x000fe200078e021c */
[----:B0-----:R-:W-:-:S04]  /*a2810*/  @!P1 LOP3.LUT R3, R3, R2, RZ, 0x3c, !PT ;  /* 0x0000000203039212 */ /* 0x001fc800078e3cff */
[----:B------:R-:W-:-:S04]  /*a2820*/  @!P1 LOP3.LUT R2, R3, R2, RZ, 0x3c, !PT ;  /* 0x0000000203029212 */ /* 0x000fc800078e3cff */
[----:B------:R-:W-:-:S05]  /*a2830*/  @!P1 LOP3.LUT R3, R3, R2, RZ, 0x3c, !PT ;  /* 0x0000000203039212 */ /* 0x000fca00078e3cff */
[----:B------:R1:W2:Y:S02]  /*a2840*/  @!P1 LDG.E.U8 R4, desc[UR20][R2.64] ;  /* 0x0000001402049981 */ /* 0x0002a4000c1e1100 */
[----:B-1----:R-:W-:Y:S02]  /*a2850*/  IMAD R2, R23, 0x100, R22 ;  /* 0x0000010017027824 */ /* 0x002fe400078e0216 */
[----:B---3--:R-:W-:Y:S01]  /*a2860*/  IMAD R3, R25, 0x100, R24 ;  /* 0x0000010019037824 */ /* 0x008fe200078e0218 */
[----:B------:R-:W3:Y:S04]  /*a2870*/  LDL.LU R22, [R1+0x73ec] ;  /* 0x0073ec0001167983 */ /* 0x000ee80000300800 */
[----:B------:R-:W3:Y:S04]  /*a2880*/  LDL.LU R23, [R1+0x73e8] ;  /* 0x0073e80001177983 */ /* 0x000ee80000300800 */
[----:B------:R-:W3:Y:S04]  /*a2890*/  LDL.LU R24, [R1+0x73e4] ;  /* 0x0073e40001187983 */ /* 0x000ee80000300800 */
[----:B------:R-:W3:Y:S04]  /*a28a0*/  LDL.LU R25, [R1+0x73e0] ;  /* 0x0073e00001197983 */ /* 0x000ee80000300800 */
[----:B------:R-:W3:Y:S04]  /*a28b0*/  LDL.LU R26, [R1+0x73dc] ;  /* 0x0073dc00011a7983 */ /* 0x000ee80000300800 */
[----:B------:R0:W-:Y:S04]  /*a28c0*/  STL [R1+0xb20], R27 ;  /* 0x000b201b01007387 */ /* 0x0001e80000100800 */
[----:B0-----:R-:W3:Y:S04]  /*a28d0*/  LDL.LU R27, [R1+0x73d8] ;  /* 0x0073d800011b7983 */ /* 0x001ee80000300800 */
[----:B------:R-:W3:Y:S04]  /*a28e0*/  LDL.LU R28, [R1+0x73d4] ;  /* 0x0073d400011c7983 */ /* 0x000ee80000300800 */
[----:B------:R0:W-:Y:S04]  /*a28f0*/  STL [R1+0xb28], R29 ;  /* 0x000b281d01007387 */ /* 0x0001e80000100800 */
[----:B0-----:R-:W3:Y:S04]  /*a2900*/  LDL.LU R29, [R1+0x73d0] ;  /* 0x0073d000011d7983 */ /* 0x001ee80000300800 */
[----:B----4-:R-:W-:Y:S04]  /*a2910*/  STL [R1+0x7454], R21 ;  /* 0x0074541501007387 */ /* 0x010fe80000100800 */
[----:B--2---:R-:W-:Y:S04]  /*a2920*/  STL [R1+0x7450], R17 ;  /* 0x0074501101007387 */ /* 0x004fe80000100800 */
[----:B------:R-:W-:Y:S04]  /*a2930*/  STL [R1+0x744c], R11 ;  /* 0x00744c0b01007387 */ /* 0x000fe80000100800 */
[----:B------:R-:W-:Y:S04]  /*a2940*/  STL [R1+0x7448], R10 ;  /* 0x0074480a01007387 */ /* 0x000fe80000100800 */
        /* <DEDUP_REMOVED lines=22> */
[----:B------:R-:W0:Y:S04]  /*a2ab0*/  LDS.U8 R4, [R0+UR4+0x210] ;  /* 0x0002100400047984 */ /* 0x000e280008000000 */
[----:B------:R-:W1:Y:S04]  /*a2ac0*/  LDS.U8 R3, [R0+UR4+0x318] ;  /* 0x0003180400037984 */ /* 0x000e680008000000 */
[----:B------:R-:W2:Y:S04]  /*a2ad0*/  LDS.U8 R2, [R0+UR4+0x218] ;  /* 0x0002180400027984 */ /* 0x000ea80008000000 */
[----:B------:R-:W-:Y:S04]  /*a2ae0*/  LDS.U8 R5, [R0+UR4+0x7190] ;  /* 0x0071900400057984 */ /* 0x000fe80008000000 */
[----:B0-----:R-:W-:Y:S04]  /*a2af0*/  STL [R1+0x338c], R4 ;  /* 0x00338c0401007387 */ /* 0x001fe80000100800 */
[----:B------:R-:W0:Y:S04]  /*a2b00*/  LDS.U8 R4, [R0+UR4+0x310] ;  /* 0x0003100400047984 */ /* 0x000e280008000000 */
[----:B-1----:R-:W-:Y:S04]  /*a2b10*/  STL [R1+0x3388], R3 ;  /* 0x0033880301007387 */ /* 0x002fe80000100800 */
[----:B------:R-:W1:Y:S04]  /*a2b20*/  LDS.U8 R3, [R0+UR4+0x1210] ;  /* 0x0012100400037984 */ /* 0x000e680008000000 */
[----:B--2---:R-:W-:Y:S04]  /*a2b30*/  STL [R1+0x3394], R2 ;  /* 0x0033940201007387 */ /* 0x004fe80000100800 */
[----:B------:R-:W2:Y:S04]  /*a2b40*/  LDS.U8 R2, [R0+UR4+0x1318] ;  /* 0x0013180400027984 */ /* 0x000ea80008000000 */
        /* <DEDUP_REMOVED lines=478> */
[----:B--2---:R2:W-:Y:S02]  /*a4930*/  STL [R1+0x72fc], R2 ;  /* 0x0072fc0201007387 */ /* 0x0045e40000100800 */
[----:B--2---:R-:W-:-:S05]  /*a4940*/  LOP3.LUT R2, R0, 0x20, RZ, 0x3c, !PT ;  /* 0x0000002000027812 */ /* 0x004fca00078e3cff */
[----:B------:R-:W-:Y:S04]  /*a4950*/  LDS.U8 R6, [R2+UR4+0x7288] ;  /* 0x0072880402067984 */ /* 0x000fe80008000000 */
[----:B0-----:R-:W-:Y:S04]  /*a4960*/  STL [R1+0x72f8], R4 ;  /* 0x0072f80401007387 */ /* 0x001fe80000100800 */
[----:B------:R-:W-:Y:S04]  /*a4970*/  LDS.U8 R4, [R0+UR4+0x7380] ;  /* 0x0073800400047984 */ /* 0x000fe80008000000 */
[----:B-1----:R-:W-:Y:S04]  /*a4980*/  STL [R1+0x7104], R3 ;  /* 0x0071040301007387 */ /* 0x002fe80000100800 */
[----:B------:R-:W0:Y:S04]  /*a4990*/  LDS.U8 R3, [R0+UR4+0x7288] ;  /* 0x0072880400037984 */ /* 0x000e280008000000 */
[----:B------:R-:W-:Y:S04]  /*a49a0*/  STL [R1+0x7100], R5 ;  /* 0x0071000501007387 */ /* 0x000fe80000100800 */
[----:B------:R-:W1:Y:S04]  /*a49b0*/  LDS.U8 R5, [R2+UR4] ;  /* 0x0000000402057984 */ /* 0x000e680008000000 */
[----:B0-----:R-:W-:Y:S04]  /*a49c0*/  STL [R1+0x7304], R3 ;  /* 0x0073040301007387 */ /* 0x001fe80000100800 */
[----:B------:R-:W0:Y:S04]  /*a49d0*/  LDS.U8 R3, [R2+UR4+0x108] ;  /* 0x0001080402037984 */ /* 0x000e280008000000 */
[----:B------:R-:W-:Y:S04]  /*a49e0*/  STL [R1+0x7300], R4 ;  /* 0x0073000401007387 */ /* 0x000fe80000100800 */
[----:B------:R-:W2:Y:S04]  /*a49f0*/  LDS.U8 R4, [R2+UR4+0x210] ;  /* 0x0002100402047984 */ /* 0x000ea80008000000 */
[----:B-1----:R-:W-:Y:S04]  /*a4a00*/  STL [R1+0x31cc], R5 ;  /* 0x0031cc0501007387 */ /* 0x002fe80000100800 */
[----:B------:R-:W1:Y:S04]  /*a4a10*/  LDS.U8 R5, [R2+UR4+0x318] ;  /* 0x0003180402057984 */ /* 0x000e680008000000 */
[----:B0-----:R-:W-:Y:S04]  /*a4a20*/  STL [R1+0x31c8], R3 ;  /* 0x0031c80301007387 */ /* 0x001fe80000100800 */
[----:B------:R-:W0:Y:S04]  /*a4a30*/  LDS.U8 R3, [R2+UR4+0x8] ;  /* 0x0000080402037984 */ /* 0x000e280008000000 */
[----:B--2---:R-:W-:Y:S04]  /*a4a40*/  STL [R1+0x33cc], R4 ;  /* 0x0033cc0401007387 */ /* 0x004fe80000100800 */
        /* <DEDUP_REMOVED lines=495> */
[----:B0-----:R0:W-:Y:S04]  /*a6940*/  STL [R1+0x733c], R3 ;  /* 0x00733c0301007387 */ /* 0x0011e80000100800 */
[----:B--2---:R-:W-:Y:S01]  /*a6950*/  STL [R1+0x7338], R4 ;  /* 0x0073380401007387 */ /* 0x004fe20000100800 */
[----:B0-----:R-:W-:-:S03]  /*a6960*/  LOP3.LUT R3, R0, 0x40, RZ, 0x3c, !PT ;  /* 0x0000004000037812 */ /* 0x001fc600078e3cff */
[----:B------:R-:W0:Y:S04]  /*a6970*/  LDS.U8 R4, [R2+UR4+0x7190] ;  /* 0x0071900402047984 */ /* 0x000e280008000000 */
[----:B-1----:R-:W-:Y:S04]  /*a6980*/  STL [R1+0x7144], R5 ;  /* 0x0071440501007387 */ /* 0x002fe80000100800 */
[----:B------:R-:W1:Y:S04]  /*a6990*/  LDS.U8 R5, [R2+UR4+0x7380] ;  /* 0x0073800402057984 */ /* 0x000e680008000000 */
[----:B------:R-:W-:Y:S04]  /*a69a0*/  LDS.U8 R2, [R3+UR4+0x108] ;  /* 0x0001080403027984 */ /* 0x000fe80008000000 */
[----:B0-----:R-:W-:Y:S04]  /*a69b0*/  STL [R1+0x7140], R4 ;  /* 0x0071400401007387 */ /* 0x001fe80000100800 */
[----:B------:R-:W0:Y:S04]  /*a69c0*/  LDS.U8 R4, [R3+UR4] ;  /* 0x0000000403047984 */ /* 0x000e280008000000 */
[----:B------:R-:W-:Y:S04]  /*a69d0*/  STL [R1+0x7344], R6 ;  /* 0x0073440601007387 */ /* 0x000fe80000100800 */
[----:B-1----:R-:W-:Y:S04]  /*a69e0*/  STL [R1+0x7340], R5 ;  /* 0x0073400501007387 */ /* 0x002fe80000100800 */
[----:B------:R-:W1:Y:S04]  /*a69f0*/  LDS.U8 R5, [R3+UR4+0x210] ;  /* 0x0002100403057984 */ /* 0x000e680008000000 */
[----:B------:R-:W-:Y:S04]  /*a6a00*/  LDS.U8 R6, [R3+UR4+0x7190] ;  /* 0x0071900403067984 */ /* 0x000fe80008000000 */
        /* <DEDUP_REMOVED lines=500> */
[----:B--2---:R2:W-:Y:S04]  /*a8950*/  STL [R1+0x737c], R2 ;  /* 0x00737c0201007387 */ /* 0x0045e80000100800 */
[----:B-1----:R-:W-:Y:S01]  /*a8960*/  STL [R1+0x7378], R5 ;  /* 0x0073780501007387 */ /* 0x002fe20000100800 */
[----:B--2---:R-:W-:-:S03]  /*a8970*/  LOP3.LUT R2, R0, 0x60, RZ, 0x3c, !PT ;  /* 0x0000006000027812 */ /* 0x004fc600078e3cff */
[----:B------:R-:W1:Y:S04]  /*a8980*/  LDS.U8 R5, [R3+UR4+0x7288] ;  /* 0x0072880403057984 */ /* 0x000e680008000000 */
[----:B0-----:R-:W-:Y:S04]  /*a8990*/  STL [R1+0x7184], R4 ;  /* 0x0071840401007387 */ /* 0x001fe80000100800 */
[----:B------:R-:W0:Y:S04]  /*a89a0*/  LDS.U8 R4, [R3+UR4+0x7380] ;  /* 0x0073800403047984 */ /* 0x000e280008000000 */
[----:B------:R-:W2:Y:S04]  /*a89b0*/  LDS.U8 R3, [R2+UR4] ;  /* 0x0000000402037984 */ /* 0x000ea80008000000 */
[----:B------:R-:W-:Y:S04]  /*a89c0*/  STL [R1+0x7180], R6 ;  /* 0x0071800601007387 */ /* 0x000fe80000100800 */
        /* <DEDUP_REMOVED lines=475> */
[----:B------:R-:W3:Y:S04]  /*aa780*/  LDL.LU R21, [R1+0x114c] ;  /* 0x00114c0001157983 */ /* 0x000ee80000300800 */
[----:B------:R-:W-:Y:S04]  /*aa790*/  LDS.U8 R5, [R2+UR4+0x6090] ;  /* 0x0060900402057984 */ /* 0x000fe80008000000 */
[----:B0-----:R-:W-:Y:S04]  /*aa7a0*/  STL [R1+0x6dc4], R4 ;  /* 0x006dc40401007387 */ /* 0x001fe80000100800 */
[----:B------:R-:W0:Y:S04]  /*aa7b0*/  LDS.U8 R4, [R2+UR4+0x5288] ;  /* 0x0052880402047984 */ /* 0x000e280008000000 */
[----:B--2---:R-:W-:Y:S04]  /*aa7c0*/  STL [R1+0x6dc0], R3 ;  /* 0x006dc00301007387 */ /* 0x004fe80000100800 */
[----:B------:R-:W1:Y:S04]  /*aa7d0*/  LDS.U8 R3, [R2+UR4+0x5380] ;  /* 0x0053800402037984 */ /* 0x000e680008000000 */
[----:B------:R-:W2:Y:S04]  /*aa7e0*/  LDL.LU R10, [R1+0x299c] ;  /* 0x00299c00010a7983 */ /* 0x000ea80000300800 */
[----:B0-----:R-:W-:Y:S04]  /*aa7f0*/  STL [R1+0x6fc4], R4 ;  /* 0x006fc40401007387 */ /* 0x001fe80000100800 */
[----:B------:R-:W0:Y:S04]  /*aa800*/  LDS.U8 R4, [R2+UR4+0x6198] ;  /* 0x0061980402047984 */ /* 0x000e280008000000 */
[----:B-1----:R-:W-:Y:S04]  /*aa810*/  STL [R1+0x6fc0], R3 ;  /* 0x006fc00301007387 */ /* 0x002fe80000100800 */
[----:B------:R-:W1:Y:S04]  /*aa820*/  LDS.U8 R3, [R2+UR4+0x6280] ;  /* 0x0062800402037984 */ /* 0x000e680008000000 */
[----:B------:R-:W-:Y:S04]  /*aa830*/  STL [R1+0x71ac], R5 ;  /* 0x0071ac0501007387 */ /* 0x000fe80000100800 */
[----:B------:R-:W4:Y:S04]  /*aa840*/  LDS.U8 R5, [R2+UR4+0x6388] ;  /* 0x0063880402057984 */ /* 0x000f280008000000 */
[----:B0-----:R-:W-:Y:S04]  /*aa850*/  STL [R1+0x71a8], R4 ;  /* 0x0071a80401007387 */ /* 0x001fe80000100800 */
[----:B------:R-:W0:Y:S04]  /*aa860*/  LDS.U8 R4, [R2+UR4+0x6098] ;  /* 0x0060980402047984 */ /* 0x000e280008000000 */
[----:B-1----:R-:W-:Y:S04]  /*aa870*/  STL [R1+0x73ac], R3 ;  /* 0x0073ac0301007387 */ /* 0x002fe80000100800 */
[----:B------:R-:W1:Y:S04]  /*aa880*/  LDS.U8 R3, [R2+UR4+0x6190] ;  /* 0x0061900402037984 */ /* 0x000e680008000000 */
[----:B----4-:R-:W-:Y:S04]  /*aa890*/  STL [R1+0x73a8], R5 ;  /* 0x0073a80501007387 */ /* 0x010fe80000100800 */
[----:B------:R-:W4:Y:S04]  /*aa8a0*/  LDL.LU R11, [R1+0x19ac] ;  /* 0x0019ac00010b7983 */ /* 0x000f280000300800 */
[----:B------:R-:W-:Y:S04]  /*aa8b0*/  LDS.U8 R5, [R2+UR4+0x7090] ;  /* 0x0070900402057984 */ /* 0x000fe80008000000 */
[----:B0-----:R-:W-:Y:S04]  /*aa8c0*/  STL [R1+0x71b4], R4 ;  /* 0x0071b40401007387 */ /* 0x001fe80000100800 */
[----:B------:R-:W0:Y:S04]  /*aa8d0*/  LDS.U8 R4, [R2+UR4+0x6288] ;  /* 0x0062880402047984 */ /* 0x000e280008000000 */
[----:B-1----:R-:W-:Y:S04]  /*aa8e0*/  STL [R1+0x71b0], R3 ;  /* 0x0071b00301007387 */ /* 0x002fe80000100800 */
[----:B------:R-:W1:Y:S04]  /*aa8f0*/  LDS.U8 R3, [R2+UR4+0x6380] ;  /* 0x0063800402037984 */ /* 0x000e680008000000 */
[----:B------:R-:W4:Y:S01]  /*aa900*/  LDL.LU R16, [R1+0x10b0] ;  /* 0x0010b00001107983 */ /* 0x000f220000300800 */
[----:B------:R-:W1:Y:S03]  /*aa910*/  S2R R8, SR_TID.X ;  /* 0x0000000000087919 */ /* 0x000e660000002100 */
[----:B0-----:R-:W-:Y:S04]  /*aa920*/  STL [R1+0x73b4], R4 ;  /* 0x0073b40401007387 */ /* 0x001fe80000100800 */
[----:B------:R-:W0:Y:S04]  /*aa930*/  LDS.U8 R4, [R2+UR4+0x7198] ;  /* 0x0071980402047984 */ /* 0x000e280008000000 */
[----:B-1----:R-:W-:Y:S04]  /*aa940*/  STL [R1+0x73b0], R3 ;  /* 0x0073b00301007387 */ /* 0x002fe80000100800 */
[----:B------:R-:W1:Y:S04]  /*aa950*/  LDS.U8 R3, [R2+UR4+0x7280] ;  /* 0x0072800402037984 */ /* 0x000e680008000000 */
[----:B------:R-:W-:Y:S04]  /*aa960*/  STL [R1+0x71bc], R5 ;  /* 0x0071bc0501007387 */ /* 0x000fe80000100800 */
[----:B0-----:R-:W-:Y:S04]  /*aa970*/  STL [R1+0x71b8], R4 ;  /* 0x0071b80401007387 */ /* 0x001fe80000100800 */
[----:B------:R-:W0:Y:S04]  /*aa980*/  LDS.U8 R4, [R2+UR4+0x7388] ;  /* 0x0073880402047984 */ /* 0x000e280008000000 */
[----:B-1----:R-:W-:Y:S04]  /*aa990*/  STL [R1+0x73bc], R3 ;  /* 0x0073bc0301007387 */ /* 0x002fe80000100800 */
[----:B------:R-:W1:Y:S04]  /*aa9a0*/  LDS.U8 R3, [R2+UR4+0x7098] ;  /* 0x0070980402037984 */ /* 0x000e680008000000 */
[----:B------:R-:W4:Y:S01]  /*aa9b0*/  LDL.LU R20, [R1+0x19bc] ;  /* 0x0019bc0001147983 */ /* 0x000f220000300800 */
[----:B------:R-:W-:-:S03]  /*aa9c0*/  LOP3.LUT R22, R8, 0x3f, RZ, 0xc0, !PT ;  /* 0x0000003f08167812 */ /* 0x000fc600078ec0ff */
[----:B0-----:R-:W-:Y:S04]  /*aa9d0*/  STL [R1+0x73b8], R4 ;  /* 0x0073b80401007387 */ /* 0x001fe80000100800 */
[----:B------:R-:W0:Y:S04]  /*aa9e0*/  LDS.U8 R4, [R2+UR4+0x7190] ;  /* 0x0071900402047984 */ /* 0x000e280008000000 */
[----:B-1----:R-:W-:Y:S04]  /*aa9f0*/  STL [R1+0x71c4], R3 ;  /* 0x0071c40301007387 */ /* 0x002fe80000100800 */
[----:B------:R-:W1:Y:S04]  /*aaa00*/  LDS.U8 R3, [R2+UR4+0x7288] ;  /* 0x0072880402037984 */ /* 0x000e680008000000 */
[----:B------:R-:W3:Y:S01]  /*aaa10*/  LDS.U8 R2, [R2+UR4+0x7380] ;  /* 0x0073800402027984 */ /* 0x000ee20008000000 */
[----:B------:R-:W-:Y:S06]  /*aaa20*/  BAR.SYNC.DEFER_BLOCKING 0x0 ;  /* 0x0000000000007b1d */ /* 0x000fec0000010000 */
[----:B0-----:R-:W-:Y:S04]  /*aaa30*/  STL [R1+0x71c0], R4 ;  /* 0x0071c00401007387 */ /* 0x001fe80000100800 */
[----:B------:R-:W4:Y:S04]  /*aaa40*/  LDL.LU R24, [R1+0x10c0] ;  /* 0x0010c00001187983 */ /* 0x000f280000300800 */
[----:B-1----:R0:W-:Y:S04]  /*aaa50*/  STL [R1+0x73c4], R3 ;  /* 0x0073c40301007387 */ /* 0x0021e80000100800 */
[----:B------:R-:W4:Y:S04]  /*aaa60*/  LDL.LU R28, [R1+0x19cc] ;  /* 0x0019cc00011c7983 */ /* 0x000f280000300800 */
[----:B0-----:R-:W4:Y:S04]  /*aaa70*/  LDL.LU R3, [R1+0x10d0] ;  /* 0x0010d00001037983 */ /* 0x001f280000300800 */
[----:B---3--:R0:W-:Y:S04]  /*aaa80*/  STL [R1+0x73c0], R2 ;  /* 0x0073c00201007387 */ /* 0x0081e80000100800 */
[----:B------:R1:W-:Y:S04]  /*aaa90*/  STS.U8 [R22+UR4], R21 ;  /* 0x0000001516007988 */ /* 0x0003e80008000004 */
[----:B0-----:R-:W3:Y:S04]  /*aaaa0*/  LDL.LU R2, [R1+0x19dc] ;  /* 0x0019dc0001027983 */ /* 0x001ee80000300800 */
[----:B------:R-:W3:Y:S04]  /*aaab0*/  LDL.LU R17, [R1+0x10e0] ;  /* 0x0010e00001117983 */ /* 0x000ee80000300800 */
[----:B-1----:R-:W3:Y:S04]  /*aaac0*/  LDL.LU R21, [R1+0x19ec] ;  /* 0x0019ec0001157983 */ /* 0x002ee80000300800 */
[----:B------:R-:W3:Y:S04]  /*aaad0*/  LDL.LU R4, [R1+0x1100] ;  /* 0x0011000001047983 */ /* 0x000ee80000300800 */
[----:B------:R-:W3:Y:S04]  /*aaae0*/  LDL.LU R5, [R1+0x19fc] ;  /* 0x0019fc0001057983 */ /* 0x000ee80000300800 */
[----:B------:R-:W3:Y:S04]  /*aaaf0*/  LDL.LU R12, [R1+0x1110] ;  /* 0x00111000010c7983 */ /* 0x000ee80000300800 */
[----:B------:R-:W3:Y:S04]  /*aab00*/  LDL.LU R13, [R1+0x1a0c] ;  /* 0x001a0c00010d7983 */ /* 0x000ee80000300800 */
[----:B------:R-:W3:Y:S04]  /*aab10*/  LDL.LU R18, [R1+0x1120] ;  /* 0x0011200001127983 */ /* 0x000ee80000300800 */
[----:B--2---:R0:W-:Y:S04]  /*aab20*/  STS.U8 [R22+UR4+0x40], R10 ;  /* 0x0000400a16007988 */ /* 0x0041e80008000004 */
[----:B------:R-:W2:Y:S04]  /*aab30*/  LDL.LU R26, [R1+0x1a1c] ;  /* 0x001a1c00011a7983 */ /* 0x000ea80000300800 */
[----:B0-----:R-:W2:Y:S04]  /*aab40*/  LDL.LU R10, [R1+0x1140] ;  /* 0x00114000010a7983 */ /* 0x001ea80000300800 */
[----:B------:R-:W2:Y:S04]  /*aab50*/  LDL.LU R6, [R1+0x108c] ;  /* 0x00108c0001067983 */ /* 0x000ea80000300800 */
[----:B----4-:R0:W-:Y:S04]  /*aab60*/  STS.U8 [R22+UR4+0x240], R11 ;  /* 0x0002400b16007988 */ /* 0x0101e80008000004 */
[----:B0-----:R-:W4:Y:S04]  /*aab70*/  LDL.LU R11, [R1+0x1088] ;  /* 0x00108800010b7983 */ /* 0x001f280000300800 */
[----:B------:R-:W4:Y:S04]  /*aab80*/  LDL.LU R7, [R1+0x106c] ;  /* 0x00106c0001077983 */ /* 0x000f280000300800 */
[----:B------:R-:W4:Y:S04]  /*aab90*/  LDL.LU R14, [R1+0x1068] ;  /* 0x00106800010e7983 */ /* 0x000f280000300800 */
[----:B------:R-:W4:Y:S04]  /*aaba0*/  LDL.LU R15, [R1+0x103c] ;  /* 0x00103c00010f7983 */ /* 0x000f280000300800 */
[----:B------:R-:W4:Y:S04]  /*aabb0*/  LDL.LU R19, [R1+0x1038] ;  /* 0x0010380001137983 */ /* 0x000f280000300800 */
[----:B------:R0:W-:Y:S04]  /*aabc0*/  STS.U8 [R22+UR4+0x200], R16 ;  /* 0x0002001016007988 */ /* 0x0001e80008000004 */
[----:B0-----:R-:W4:Y:S04]  /*aabd0*/  LDL.LU R16, [R1+0x100c] ;  /* 0x00100c0001107983 */ /* 0x001f280000300800 */
[----:B------:R-:W4:Y:S04]  /*aabe0*/  LDL.LU R23, [R1+0x1008] ;  /* 0x0010080001177983 */ /* 0x000f280000300800 */
[----:B------:R-:W4:Y:S04]  /*aabf0*/  LDL.LU R27, [R1+0xfec] ;  /* 0x000fec00011b7983 */ /* 0x000f280000300800 */
[----:B------:R-:W4:Y:S04]  /*aac00*/  LDL.LU R9, [R1+0xfe8] ;  /* 0x000fe80001097983 */ /* 0x000f280000300800 */
[----:B------:R0:W-:Y:S04]  /*aac10*/  STS.U8 [R22+UR4+0x400], R20 ;  /* 0x0004001416007988 */ /* 0x0001e80008000004 */
[----:B0-----:R-:W4:Y:S04]  /*aac20*/  LDL.LU R20, [R1+0xfcc] ;  /* 0x000fcc0001147983 */ /* 0x001f280000300800 */
[----:B------:R0:W-:Y:S04]  /*aac30*/  STS.U8 [R22+UR4+0x440], R24 ;  /* 0x0004401816007988 */ /* 0x0001e80008000004 */
[----:B0-----:R-:W4:Y:S04]  /*aac40*/  LDL.LU R24, [R1+0xfc8] ;  /* 0x000fc80001187983 */ /* 0x001f280000300800 */
[----:B------:R0:W-:Y:S04]  /*aac50*/  STS.U8 [R22+UR4+0x640], R28 ;  /* 0x0006401c16007988 */ /* 0x0001e80008000004 */
[----:B------:R-:W-:Y:S04]  /*aac60*/  STS.U8 [R22+UR4+0x600], R3 ;  /* 0x0006000316007988 */ /* 0x000fe80008000004 */
[----:B0-----:R-:W4:Y:S04]  /*aac70*/  LDL.LU R28, [R1+0xf8c] ;  /* 0x000f8c00011c7983 */ /* 0x001f280000300800 */
[----:B---3--:R-:W-:Y:S04]  /*aac80*/  STS.U8 [R22+UR4+0x800], R2 ;  /* 0x0008000216007988 */ /* 0x008fe80008000004 */
[----:B------:R0:W-:Y:S04]  /*aac90*/  STS.U8 [R22+UR4+0x840], R17 ;  /* 0x0008401116007988 */ /* 0x0001e80008000004 */
[----:B------:R1:W-:Y:S04]  /*aaca0*/  STS.U8 [R22+UR4+0xa40], R21 ;  /* 0x000a401516007988 */ /* 0x0003e80008000004 */
[----:B0-----:R-:W3:Y:S04]  /*aacb0*/  LDL.LU R17, [R1+0xf88] ;  /* 0x000f880001117983 */ /* 0x001ee80000300800 */
[----:B------:R-:W-:Y:S04]  /*aacc0*/  STS.U8 [R22+UR4+0xa00], R4 ;  /* 0x000a000416007988 */ /* 0x000fe80008000004 */
[----:B------:R-:W-:Y:S04]  /*aacd0*/  STS.U8 [R22+UR4+0xc00], R5 ;  /* 0x000c000516007988 */ /* 0x000fe80008000004 */
[----:B------:R-:W-:Y:S04]  /*aace0*/  STS.U8 [R22+UR4+0xc40], R12 ;  /* 0x000c400c16007988 */ /* 0x000fe80008000004 */
[----:B-1----:R-:W3:Y:S04]  /*aacf0*/  LDL.LU R21, [R1+0xf6c] ;  /* 0x000f6c0001157983 */ /* 0x002ee80000300800 */
[----:B------:R-:W-:Y:S04]  /*aad00*/  STS.U8 [R22+UR4+0xe40], R13 ;  /* 0x000e400d16007988 */ /* 0x000fe80008000004 */
[----:B------:R-:W-:Y:S04]  /*aad10*/  STS.U8 [R22+UR4+0xe00], R18 ;  /* 0x000e001216007988 */ /* 0x000fe80008000004 */
[----:B--2---:R-:W-:Y:S04]  /*aad20*/  STS.U8 [R22+UR4+0x1000], R26 ;  /* 0x0010001a16007988 */ /* 0x004fe80008000004 */
[----:B------:R0:W-:Y:S04]  /*aad30*/  STS.U8 [R22+UR4+0x1040], R10 ;  /* 0x0010400a16007988 */ /* 0x0001e80008000004 */
[----:B------:R-:W-:Y:S04]  /*aad40*/  STS.U8 [R22+UR4+0x1240], R6 ;  /* 0x0012400616007988 */ /* 0x000fe80008000004 */
[----:B0-----:R-:W2:Y:S04]  /*aad50*/  LDL.LU R10, [R1+0xf68] ;  /* 0x000f6800010a7983 */ /* 0x001ea80000300800 */
[----:B----4-:R0:W-:Y:S04]  /*aad60*/  STS.U8 [R22+UR4+0x1200], R11 ;  /* 0x0012000b16007988 */ /* 0x0101e80008000004 */
[----:B0-----:R-:W4:Y:S04]  /*aad70*/  LDL.LU R11, [R1+0xf3c] ;  /* 0x000f3c00010b7983 */ /* 0x001f280000300800 */
[----:B------:R-:W-:Y:S04]  /*aad80*/  STS.U8 [R22+UR4+0x1400], R7 ;  /* 0x0014000716007988 */ /* 0x000fe80008000004 */
[----:B------:R-:W-:Y:S04]  /*aad90*/  STS.U8 [R22+UR4+0x1440], R14 ;  /* 0x0014400e16007988 */ /* 0x000fe80008000004 */
[----:B------:R-:W-:Y:S04]  /*aada0*/  STS.U8 [R22+UR4+0x1640], R15 ;  /* 0x0016400f16007988 */ /* 0x000fe80008000004 */
[----:B------:R-:W-:Y:S04]  /*aadb0*/  STS.U8 [R22+UR4+0x1600], R19 ;  /* 0x0016001316007988 */ /* 0x000fe80008000004 */
[----:B------:R0:W-:Y:S04]  /*aadc0*/  STS.U8 [R22+UR4+0x1800], R16 ;  /* 0x0018001016007988 */ /* 0x0001e80008000004 */
[----:B------:R-:W-:Y:S04]  /*aadd0*/  STS.U8 [R22+UR4+0x1840], R23 ;  /* 0x0018401716007988 */ /* 0x000fe80008000004 */
[----:B------:R-:W-:Y:S04]  /*aade0*/  STS.U8 [R22+UR4+0x1a40], R27 ;  /* 0x001a401b16007988 */ /* 0x000fe80008000004 */
[----:B0-----:R-:W4:Y:S04]  /*aadf0*/  LDL.LU R16, [R1+0xf38] ;  /* 0x000f380001107983 */ /* 0x001f280000300800 */
[----:B------:R-:W-:Y:S04]  /*aae00*/  STS.U8 [R22+UR4+0x1a00], R9 ;  /* 0x001a000916007988 */ /* 0x000fe80008000004 */
[----:B------:R0:W-:Y:S04]  /*aae10*/  STS.U8 [R22+UR4+0x1c00], R20 ;  /* 0x001c001416007988 */ /* 0x0001e80008000004 */
[----:B0-----:R-:W4:Y:S04]  /*aae20*/  LDL.LU R20, [R1+0xf0c] ;  /* 0x000f0c0001147983 */ /* 0x001f280000300800 */
[----:B------:R0:W-:Y:S04]  /*aae30*/  STS.U8 [R22+UR4+0x1c40], R24 ;  /* 0x001c401816007988 */ /* 0x0001e80008000004 */
[----:B0-----:R-:W4:Y:S04]  /*aae40*/  LDL.LU R24, [R1+0xf08] ;  /* 0x000f080001187983 */ /* 0x001f280000300800 */
[----:B------:R-:W4:Y:S04]  /*aae50*/  LDL.LU R3, [R1+0xeec] ;  /* 0x000eec0001037983 */ /* 0x000f280000300800 */
[----:B------:R0:W-:Y:S04]  /*aae60*/  STS.U8 [R22+UR4+0x1e40], R28 ;  /* 0x001e401c16007988 */ /* 0x0001e80008000004 */
[----:B------:R-:W4:Y:S04]  /*aae70*/  LDL.LU R2, [R1+0xee8] ;  /* 0x000ee80001027983 */ /* 0x000f280000300800 */
[----:B0-----:R-:W4:Y:S04]  /*aae80*/  LDL.LU R28, [R1+0xecc] ;  /* 0x000ecc00011c7983 */ /* 0x001f280000300800 */
[----:B---3--:R0:W-:Y:S04]  /*aae90*/  STS.U8 [R22+UR4+0x1e00], R17 ;  /* 0x001e001116007988 */ /* 0x0081e80008000004 */
[----:B0-----:R-:W3:Y:S04]  /*aaea0*/  LDL.LU R17, [R1+0xec8] ;  /* 0x000ec80001117983 */ /* 0x001ee80000300800 */
        /* <DEDUP_REMOVED lines=8> */
[----:B--2---:R0:W-:Y:S04]  /*aaf30*/  STS.U8 [R22+UR4+0x2040], R10 ;  /* 0x0020400a16007988 */ /* 0x0041e80008000004 */
[----:B------:R-:W2:Y:S04]  /*aaf40*/  LDL.LU R6, [R1+0xe28] ;  /* 0x000e280001067983 */ /* 0x000ea80000300800 */
[----:B0-----:R-:W2:Y:S04]  /*aaf50*/  LDL.LU R10, [R1+0xdfc] ;  /* 0x000dfc00010a7983 */ /* 0x001ea80000300800 */
[----:B------:R-:W2:Y:S04]  /*aaf60*/  LDL.LU R7, [R1+0xdf8] ;  /* 0x000df80001077983 */ /* 0x000ea80000300800 */
[----:B------:R-:W2:Y:S04]  /*aaf70*/  LDL.LU R14, [R1+0xddc] ;  /* 0x000ddc00010e7983 */ /* 0x000ea80000300800 */
[----:B------:R-:W2:Y:S04]  /*aaf80*/  LDL.LU R15, [R1+0xdd8] ;  /* 0x000dd800010f7983 */ /* 0x000ea80000300800 */
[----:B----4-:R0:W-:Y:S04]  /*aaf90*/  STS.U8 [R22+UR4+0x2240], R11 ;  /* 0x0022400b16007988 */ /* 0x0101e80008000004 */
[----:B------:R-:W4:Y:S04]  /*aafa0*/  LDL.LU R19, [R1+0xd9c] ;  /* 0x000d9c0001137983 */ /* 0x000f280000300800 */
        /* <DEDUP_REMOVED lines=11> */
[----:B------:R-:W-:Y:S04]  /*ab060*/  STS.U8 [R22+UR4+0x2600], R2 ;  /* 0x0026000216007988 */ /* 0x000fe80008000004 */
[----:B------:R0:W-:Y:S04]  /*ab070*/  STS.U8 [R22+UR4+0x2800], R28 ;  /* 0x0028001c16007988 */ /* 0x0001e80008000004 */
[----:B0-----:R-:W4:Y:S04]  /*ab080*/  LDL.LU R28, [R1+0xcfc] ;  /* 0x000cfc00011c7983 */ /* 0x001f280000300800 */
[----:B---3--:R0:W-:Y:S04]  /*ab090*/  STS.U8 [R22+UR4+0x2840], R17 ;  /* 0x0028401116007988 */ /* 0x0081e80008000004 */
[----:B------:R-:W-:Y:S04]  /*ab0a0*/  STS.U8 [R22+UR4+0x2a40], R4 ;  /* 0x002a400416007988 */ /* 0x000fe80008000004 */
[----:B------:R-:W-:Y:S04]  /*ab0b0*/  STS.U8 [R22+UR4+0x2a00], R5 ;  /* 0x002a000516007988 */ /* 0x000fe80008000004 */
[----:B------:R-:W-:Y:S04]  /*ab0c0*/  STS.U8 [R22+UR4+0x2c00], R12 ;  /* 0x002c000c16007988 */ /* 0x000fe80008000004 */
[----:B------:R-:W-:Y:S04]  /*ab0d0*/  STS.U8 [R22+UR4+0x2c40], R13 ;  /* 0x002c400d16007988 */ /* 0x000fe80008000004 */
[----:B0-----:R-:W3:Y:S04]  /*ab0e0*/  LDL.LU R17, [R1+0xcf8] ;  /* 0x000cf80001117983 */ /* 0x001ee80000300800 */
[----:B------:R-:W-:Y:S04]  /*ab0f0*/  STS.U8 [R22+UR4+0x2e40], R18 ;  /* 0x002e401216007988 */ /* 0x000fe80008000004 */
[----:B------:R-:W-:Y:S04]  /*ab100*/  STS.U8 [R22+UR4+0x2e00], R26 ;  /* 0x002e001a16007988 */ /* 0x000fe80008000004 */
[----:B------:R0:W-:Y:S04]  /*ab110*/  STS.U8 [R22+UR4+0x3000], R21 ;  /* 0x0030001516007988 */ /* 0x0001e80008000004 */
[----:B--2---:R-:W-:Y:S04]  /*ab120*/  STS.U8 [R22+UR4+0x3040], R6 ;  /* 0x0030400616007988 */ /* 0x004fe80008000004 */
[----:B0-----:R-:W2:Y:S04]  /*ab130*/  LDL.LU R21, [R1+0xccc] ;  /* 0x000ccc0001157983 */ /* 0x001ea80000300800 */
[----:B------:R0:W-:Y:S04]  /*ab140*/  STS.U8 [R22+UR4+0x3240], R10 ;  /* 0x0032400a16007988 */ /* 0x0001e80008000004 */
[----:B------:R-:W-:Y:S04]  /*ab150*/  STS.U8 [R22+UR4+0x3200], R7 ;  /* 0x0032000716007988 */ /* 0x000fe80008000004 */
[----:B------:R-:W-:Y:S04]  /*ab160*/  STS.U8 [R22+UR4+0x3400], R14 ;  /* 0x0034000e16007988 */ /* 0x000fe80008000004 */
[----:B0-----:R-:W2:Y:S04]  /*ab170*/  LDL.LU R10, [R1+0xcc8] ;  /* 0x000cc800010a7983 */ /* 0x001ea80000300800 */
[----:B------:R-:W-:Y:S04]  /*ab180*/  STS.U8 [R22+UR4+0x3440], R15 ;  /* 0x0034400f16007988 */ /* 0x000fe80008000004 */
[----:B----4-:R-:W-:Y:S04]  /*ab190*/  STS.U8 [R22+UR4+0x3640], R19 ;  /* 0x0036401316007988 */ /* 0x010fe80008000004 */
[----:B------:R0:W-:Y:S04]  /*ab1a0*/  STS.U8 [R22+UR4+0x3600], R11 ;  /* 0x0036000b16007988 */ /* 0x0001e80008000004 */
[----:B0-----:R-:W4:Y:S04]  /*ab1b0*/  LDL.LU R11, [R1+0xcac] ;  /* 0x000cac00010b7983 */ /* 0x001f280000300800 */
[----:B------:R-:W-:Y:S04]  /*ab1c0*/  STS.U8 [R22+UR4+0x3800], R23 ;  /* 0x0038001716007988 */ /* 0x000fe80008000004 */
[----:B------:R-:W-:Y:S04]  /*ab1d0*/  STS.U8 [R22+UR4+0x3840], R27 ;  /* 0x0038401b16007988 */ /* 0x000fe80008000004 */
[----:B------:R-:W-:Y:S04]  /*ab1e0*/  STS.U8 [R22+UR4+0x3a40], R9 ;  /* 0x003a400916007988 */ /* 0x000fe80008000004 */
[----:B------:R0:W-:Y:S04]  /*ab1f0*/  STS.U8 [R22+UR4+0x3a00], R16 ;  /* 0x003a001016007988 */ /* 0x0001e80008000004 */
[----:B0-----:R-:W4:Y:S04]  /*ab200*/  LDL.LU R16, [R1+0xca8] ;  /* 0x000ca80001107983 */ /* 0x001f280000300800 */
[----:B------:R0:W-:Y:S04]  /*ab210*/  STS.U8 [R22+UR4+0x3c00], R20 ;  /* 0x003c001416007988 */ /* 0x0001e80008000004 */
[----:B0-----:R-:W4:Y:S04]  /*ab220*/  LDL.LU R20, [R1+0xc7c] ;  /* 0x000c7c0001147983 */ /* 0x001f280000300800 */
[----:B------:R-:W4:Y:S04]  /*ab230*/  LDL.LU R3, [R1+0xc78] ;  /* 0x000c780001037983 */ /* 0x000f280000300800 */
[----:B------:R-:W4:Y:S04]  /*ab240*/  LDL.LU R2, [R1+0xc5c] ;  /* 0x000c5c0001027983 */ /* 0x000f280000300800 */
[----:B------:R0:W-:Y:S04]  /*ab250*/  STS.U8 [R22+UR4+0x3c40], R24 ;  /* 0x003c401816007988 */ /* 0x0001e80008000004 */
[----:B0-----:R-:W4:Y:S04]  /*ab260*/  LDL.LU R24, [R1+0xc58] ;  /* 0x000c580001187983 */ /* 0x001f280000300800 */
[----:B------:R0:W-:Y:S04]  /*ab270*/  STS.U8 [R22+UR4+0x3e40], R28 ;  /* 0x003e401c16007988 */ /* 0x0001e80008000004 */
[----:B0-----:R-:W4:Y:S04]  /*ab280*/  LDL.LU R28, [R1+0xc2c] ;  /* 0x000c2c00011c7983 */ /* 0x001f280000300800 */
[----:B------:R-:W4:Y:S04]  /*ab290*/  LDL.LU R4, [R1+0xc28] ;  /* 0x000c280001047983 */ /* 0x000f280000300800 */
[----:B------:R-:W4:Y:S04]  /*ab2a0*/  LDL.LU R5, [R1+0xc0c] ;  /* 0x000c0c0001057983 */ /* 0x000f280000300800 */
[----:B------:R-:W4:Y:S04]  /*ab2b0*/  LDL.LU R12, [R1+0xc08] ;  /* 0x000c0800010c7983 */ /* 0x000f280000300800 */
[----:B------:R-:W4:Y:S04]  /*ab2c0*/  LDL.LU R13, [R1+0xbdc] ;  /* 0x000bdc00010d7983 */ /* 0x000f280000300800 */
[----:B------:R-:W4:Y:S04]  /*ab2d0*/  LDL.LU R18, [R1+0xbd8] ;  /* 0x000bd80001127983 */ /* 0x000f280000300800 */
[----:B---3--:R0:W-:Y:S04]  /*ab2e0*/  STS.U8 [R22+UR4+0x3e00], R17 ;  /* 0x003e001116007988 */ /* 0x0081e80008000004 */
[----:B------:R-:W3:Y:S04]  /*ab2f0*/  LDL.LU R26, [R1+0xb9c] ;  /* 0x000b9c00011a7983 */ /* 0x000ee80000300800 */
[----:B0-----:R-:W3:Y:S04]  /*ab300*/  LDL.LU R17, [R1+0xb90] ;  /* 0x000b900001117983 */ /* 0x001ee80000300800 */
[----:B------:R-:W3:Y:S04]  /*ab310*/  LDL.LU R6, [R1+0xb64] ;  /* 0x000b640001067983 */ /* 0x000ee80000300800 */
[----:B--2---:R0:W-:Y:S04]  /*ab320*/  STS.U8 [R22+UR4+0x4000], R21 ;  /* 0x0040001516007988 */ /* 0x0041e80008000004 */
[----:B0-----:R-:W2:Y:S04]  /*ab330*/  LDL.LU R21, [R1+0xb60] ;  /* 0x000b600001157983 */ /* 0x001ea80000300800 */
[----:B------:R-:W2:Y:S04]  /*ab340*/  LDL.LU R7, [R1+0x554] ;  /* 0x0005540001077983 */ /* 0x000ea80000300800 */
[----:B------:R-:W2:Y:S04]  /*ab350*/  LDL.LU R14, [R1+0xb48] ;  /* 0x000b4800010e7983 */ /* 0x000ea80000300800 */
[----:B------:R-:W2:Y:S04]  /*ab360*/  LDL.LU R15, [R1+0x544] ;  /* 0x00054400010f7983 */ /* 0x000ea80000300800 */
[----:B------:R0:W-:Y:S04]  /*ab370*/  STS.U8 [R22+UR4+0x4040], R10 ;  /* 0x0040400a16007988 */ /* 0x0001e80008000004 */
[----:B------:R-:W2:Y:S04]  /*ab380*/  LDL.LU R19, [R1+0xb38] ;  /* 0x000b380001137983 */ /* 0x000ea80000300800 */
[----:B0-----:R-:W2:Y:S04]  /*ab390*/  LDL.LU R10, [R1+0x534] ;  /* 0x00053400010a7983 */ /* 0x001ea80000300800 */
[----:B------:R-:W2:Y:S04]  /*ab3a0*/  LDL.LU R23, [R1+0xb24] ;  /* 0x000b240001177983 */ /* 0x000ea80000300800 */
[----:B------:R-:W2:Y:S04]  /*ab3b0*/  LDL.LU R27, [R1+0x524] ;  /* 0x00052400011b7983 */ /* 0x000ea80000300800 */
[----:B----4-:R0:W-:Y:S04]  /*ab3c0*/  STS.U8 [R22+UR4+0x4240], R11 ;  /* 0x0042400b16007988 */ /* 0x0101e80008000004 */
[----:B------:R-:W4:Y:S04]  /*ab3d0*/  LDL.LU R9, [R1+0xb00] ;  /* 0x000b000001097983 */ /* 0x000f280000300800 */
[----:B0-----:R-:W4:Y:S04]  /*ab3e0*/  LDL.LU R11, [R1+0x514] ;  /* 0x00051400010b7983 */ /* 0x001f280000300800 */
[----:B------:R0:W-:Y:S04]  /*ab3f0*/  STS.U8 [R22+UR4+0x4200], R16 ;  /* 0x0042001016007988 */ /* 0x0001e80008000004 */
[----:B0-----:R-:W4:Y:S04]  /*ab400*/  LDL.LU R16, [R1+0xaf0] ;  /* 0x000af00001107983 */ /* 0x001f280000300800 */
[----:B------:R0:W-:Y:S04]  /*ab410*/  STS.U8 [R22+UR4+0x4400], R20 ;  /* 0x0044001416007988 */ /* 0x0001e80008000004 */
[----:B------:R-:W-:Y:S04]  /*ab420*/  STS.U8 [R22+UR4+0x4440], R3 ;  /* 0x0044400316007988 */ /* 0x000fe80008000004 */
[----:B------:R-:W-:Y:S04]  /*ab430*/  STS.U8 [R22+UR4+0x4640], R2 ;  /* 0x0046400216007988 */ /* 0x000fe80008000004 */
[----:B0-----:R-:W4:Y:S04]  /*ab440*/  LDL.LU R20, [R1+0x504] ;  /* 0x0005040001147983 */ /* 0x001f280000300800 */
[----:B------:R0:W-:Y:S04]  /*ab450*/  STS.U8 [R22+UR4+0x4600], R24 ;  /* 0x0046001816007988 */ /* 0x0001e80008000004 */
[----:B0-----:R-:W4:Y:S04]  /*ab460*/  LDL.LU R24, [R1+0xad0] ;  /* 0x000ad00001187983 */ /* 0x001f280000300800 */
[----:B------:R0:W-:Y:S04]  /*ab470*/  STS.U8 [R22+UR4+0x4800], R28 ;  /* 0x0048001c16007988 */ /* 0x0001e80008000004 */
[----:B------:R-:W-:Y:S04]  /*ab480*/  STS.U8 [R22+UR4+0x4840], R4 ;  /* 0x0048400416007988 */ /* 0x000fe80008000004 */
[----:B------:R-:W-:Y:S04]  /*ab490*/  STS.U8 [R22+UR4+0x4a40], R5 ;  /* 0x004a400516007988 */ /* 0x000fe80008000004 */
[----:B------:R-:W-:Y:S04]  /*ab4a0*/  STS.U8 [R22+UR4+0x4a00], R12 ;  /* 0x004a000c16007988 */ /* 0x000fe80008000004 */
[----:B0-----:R-:W4:Y:S04]  /*ab4b0*/  LDL.LU R28, [R1+0x4f4] ;  /* 0x0004f400011c7983 */ /* 0x001f280000300800 */
[----:B------:R-:W-:Y:S04]  /*ab4c0*/  STS.U8 [R22+UR4+0x4c00], R13 ;  /* 0x004c000d16007988 */ /* 0x000fe80008000004 */
[----:B------:R-:W-:Y:S04]  /*ab4d0*/  STS.U8 [R22+UR4+0x4c40], R18 ;  /* 0x004c401216007988 */ /* 0x000fe80008000004 */
[----:B---3--:R-:W-:Y:S04]  /*ab4e0*/  STS.U8 [R22+UR4+0x4e40], R26 ;  /* 0x004e401a16007988 */ /* 0x008fe80008000004 */
[----:B------:R0:W-:Y:S04]  /*ab4f0*/  STS.U8 [R22+UR4+0x4e00], R17 ;  /* 0x004e001116007988 */ /* 0x0001e80008000004 */
[----:B------:R-:W-:Y:S04]  /*ab500*/  STS.U8 [R22+UR4+0x5000], R6 ;  /* 0x0050000616007988 */ /* 0x000fe80008000004 */
[----:B0-----:R-:W3:Y:S04]  /*ab510*/  LDL.LU R17, [R1+0xac0] ;  /* 0x000ac00001117983 */ /* 0x001ee80000300800 */
[----:B--2---:R0:W-:Y:S04]  /*ab520*/  STS.U8 [R22+UR4+0x5040], R21 ;  /* 0x0050401516007988 */ /* 0x0041e80008000004 */
[----:B------:R-:W-:Y:S04]  /*ab530*/  STS.U8 [R22+UR4+0x5240], R7 ;  /* 0x0052400716007988 */ /* 0x000fe80008000004 */
[----:B------:R-:W-:Y:S04]  /*ab540*/  STS.U8 [R22+UR4+0x5200], R14 ;  /* 0x0052000e16007988 */ /* 0x000fe80008000004 */
[----:B0-----:R-:W2:Y:S04]  /*ab550*/  LDL.LU R21, [R1+0x4e4] ;  /* 0x0004e40001157983 */ /* 0x001ea80000300800 */
[----:B------:R-:W-:Y:S04]  /*ab560*/  STS.U8 [R22+UR4+0x5400], R15 ;  /* 0x0054000f16007988 */ /* 0x000fe80008000004 */
[----:B------:R-:W-:Y:S04]  /*ab570*/  STS.U8 [R22+UR4+0x5440], R19 ;  /* 0x0054401316007988 */ /* 0x000fe80008000004 */
[----:B------:R0:W-:Y:S04]  /*ab580*/  STS.U8 [R22+UR4+0x5640], R10 ;  /* 0x0056400a16007988 */ /* 0x0001e80008000004 */
[----:B------:R-:W-:Y:S04]  /*ab590*/  STS.U8 [R22+UR4+0x5600], R23 ;  /* 0x0056001716007988 */ /* 0x000fe80008000004 */
[----:B------:R-:W-:Y:S04]  /*ab5a0*/  STS.U8 [R22+UR4+0x5800], R27 ;  /* 0x0058001b16007988 */ /* 0x000fe80008000004 */
[----:B0-----:R-:W2:Y:S04]  /*ab5b0*/  LDL.LU R10, [R1+0xab0] ;  /* 0x000ab000010a7983 */ /* 0x001ea80000300800 */
[----:B----4-:R-:W-:Y:S04]  /*ab5c0*/  STS.U8 [R22+UR4+0x5840], R9 ;  /* 0x0058400916007988 */ /* 0x010fe80008000004 */
        /* <DEDUP_REMOVED lines=19> */
[----:B---3--:R0:W-:Y:S04]  /*ab700*/  STS.U8 [R22+UR4+0x5e00], R17 ;  /* 0x005e001116007988 */ /* 0x0081e80008000004 */
[----:B0-----:R-:W3:Y:S04]  /*ab710*/  LDL.LU R17, [R1+0x464] ;  /* 0x0004640001117983 */ /* 0x001ee80000300800 */
[----:B------:R-:W3:Y:S04]  /*ab720*/  LDL.LU R7, [R1+0x9e0] ;  /* 0x0009e00001077983 */ /* 0x000ee80000300800 */
[----:B------:R-:W3:Y:S04]  /*ab730*/  LDL.LU R14, [R1+0x454] ;  /* 0x00045400010e7983 */ /* 0x000ee80000300800 */
[----:B------:R-:W3:Y:S04]  /*ab740*/  LDL.LU R15, [R1+0x9d0] ;  /* 0x0009d000010f7983 */ /* 0x000ee80000300800 */
[----:B--2---:R0:W-:Y:S04]  /*ab750*/  STS.U8 [R22+UR4+0x6000], R21 ;  /* 0x0060001516007988 */ /* 0x0041e80008000004 */
[----:B------:R-:W2:Y:S04]  /*ab760*/  LDL.LU R19, [R1+0x444] ;  /* 0x0004440001137983 */ /* 0x000ea80000300800 */
[----:B0-----:R-:W2:Y:S04]  /*ab770*/  LDL.LU R21, [R1+0x9c0] ;  /* 0x0009c00001157983 */ /* 0x001ea80000300800 */
[----:B------:R-:W2:Y:S04]  /*ab780*/  LDL.LU R23, [R1+0x434] ;  /* 0x0004340001177983 */ /* 0x000ea80000300800 */
[----:B------:R-:W2:Y:S04]  /*ab790*/  LDL.LU R27, [R1+0x9b0] ;  /* 0x0009b000011b7983 */ /* 0x000ea80000300800 */
[----:B------:R0:W-:Y:S04]  /*ab7a0*/  STS.U8 [R22+UR4+0x6040], R10 ;  /* 0x0060400a16007988 */ /* 0x0001e80008000004 */
[----:B------:R-:W2:Y:S04]  /*ab7b0*/  LDL.LU R9, [R1+0x424] ;  /* 0x0004240001097983 */ /* 0x000ea80000300800 */
[----:B0-----:R-:W2:Y:S04]  /*ab7c0*/  LDL.LU R10, [R1+0x9a0] ;  /* 0x0009a000010a7983 */ /* 0x001ea80000300800 */
[----:B----4-:R0:W-:Y:S04]  /*ab7d0*/  STS.U8 [R22+UR4+0x6240], R11 ;  /* 0x0062400b16007988 */ /* 0x0101e80008000004 */
        /* <DEDUP_REMOVED lines=11> */
[----:B------:R-:W-:Y:S04]  /*ab890*/  STS.U8 [R22+UR4+0x6a00], R13 ;  /* 0x006a000d16007988 */ /* 0x000fe80008000004 */
[----:B------:R-:W-:Y:S04]  /*ab8a0*/  STS.U8 [R22+UR4+0x6c00], R18 ;  /* 0x006c001216007988 */ /* 0x000fe80008000004 */
[----:B0-----:R-:W4:Y:S04]  /*ab8b0*/  LDL.LU R24, [R1+0x980] ;  /* 0x0009800001187983 */ /* 0x001f280000300800 */
[----:B------:R-:W-:Y:S04]  /*ab8c0*/  STS.U8 [R22+UR4+0x6c40], R26 ;  /* 0x006c401a16007988 */ /* 0x000fe80008000004 */
[----:B------:R0:W-:Y:S04]  /*ab8d0*/  STS.U8 [R22+UR4+0x6e40], R28 ;  /* 0x006e401c16007988 */ /* 0x0001e80008000004 */
[----:B------:R-:W-:Y:S04]  /*ab8e0*/  STS.U8 [R22+UR4+0x6e00], R6 ;  /* 0x006e000616007988 */ /* 0x000fe80008000004 */
[----:B0-----:R-:W4:Y:S04]  /*ab8f0*/  LDL.LU R28, [R1+0x3f4] ;  /* 0x0003f400011c7983 */ /* 0x001f280000300800 */
[----:B---3--:R0:W-:Y:S04]  /*ab900*/  STS.U8 [R22+UR4+0x7000], R17 ;  /* 0x0070001116007988 */ /* 0x0081e80008000004 */
[----:B------:R-:W-:Y:S04]  /*ab910*/  STS.U8 [R22+UR4+0x7040], R7 ;  /* 0x0070400716007988 */ /* 0x000fe80008000004 */
[----:B------:R-:W-:Y:S04]  /*ab920*/  STS.U8 [R22+UR4+0x7240], R14 ;  /* 0x0072400e16007988 */ /* 0x000fe80008000004 */
[----:B0-----:R-:W3:Y:S04]  /*ab930*/  LDL.LU R17, [R1+0x960] ;  /* 0x0009600001117983 */ /* 0x001ee80000300800 */
[----:B------:R-:W-:Y:S04]  /*ab940*/  STS.U8 [R22+UR4+0x7200], R15 ;  /* 0x0072000f16007988 */ /* 0x000fe80008000004 */
[----:B--2---:R-:W-:Y:S04]  /*ab950*/  STS.U8 [R22+UR4+0x7400], R19 ;  /* 0x0074001316007988 */ /* 0x004fe80008000004 */
[----:B------:R0:W-:Y:S04]  /*ab960*/  STS.U8 [R22+UR4+0x7440], R21 ;  /* 0x0074401516007988 */ /* 0x0001e80008000004 */
[----:B------:R-:W-:Y:S04]  /*ab970*/  STS.U8 [R22+UR4+0x7640], R23 ;  /* 0x0076401716007988 */ /* 0x000fe80008000004 */
[----:B------:R-:W-:Y:S04]  /*ab980*/  STS.U8 [R22+UR4+0x7600], R27 ;  /* 0x0076001b16007988 */ /* 0x000fe80008000004 */
[----:B0-----:R-:W2:Y:S04]  /*ab990*/  LDL.LU R21, [R1+0x3e4] ;  /* 0x0003e40001157983 */ /* 0x001ea80000300800 */
[----:B------:R-:W-:Y:S04]  /*ab9a0*/  STS.U8 [R22+UR4+0x7800], R9 ;  /* 0x0078000916007988 */ /* 0x000fe80008000004 */
[----:B------:R0:W-:Y:S04]  /*ab9b0*/  STS.U8 [R22+UR4+0x7840], R10 ;  /* 0x0078400a16007988 */ /* 0x0001e80008000004 */
[----:B0-----:R-:W2:Y:S04]  /*ab9c0*/  LDL.LU R10, [R1+0x950] ;  /* 0x00095000010a7983 */ /* 0x001ea80000300800 */
[----:B----4-:R0:W-:Y:S04]  /*ab9d0*/  STS.U8 [R22+UR4+0x7a40], R11 ;  /* 0x007a400b16007988 */ /* 0x0101e80008000004 */
        /* <DEDUP_REMOVED lines=12> */
[----:B------:R-:W4:Y:S04]  /*abaa0*/  LDL.LU R26, [R1+0x384] ;  /* 0x00038400011a7983 */ /* 0x000f280000300800 */
[----:B------:R0:W-:Y:S04]  /*abab0*/  STS.U8 [R22+UR4+0x7c40], R24 ;  /* 0x007c401816007988 */ /* 0x0001e80008000004 */
[----:B0-----:R-:W4:Y:S04]  /*abac0*/  LDL.LU R24, [R1+0x8f0] ;  /* 0x0008f00001187983 */ /* 0x001f280000300800 */
[----:B------:R-:W4:Y:S04]  /*abad0*/  LDL.LU R6, [R1+0x374] ;  /* 0x0003740001067983 */ /* 0x000f280000300800 */
[----:B------:R0:W-:Y:S04]  /*abae0*/  STS.U8 [R22+UR4+0x7e40], R28 ;  /* 0x007e401c16007988 */ /* 0x0001e80008000004 */
[----:B0-----:R-:W4:Y:S04]  /*abaf0*/  LDL.LU R28, [R1+0x8d0] ;  /* 0x0008d000011c7983 */ /* 0x001f280000300800 */
[----:B------:R-:W4:Y:S04]  /*abb00*/  LDL.LU R7, [R1+0x364] ;  /* 0x0003640001077983 */ /* 0x000f280000300800 */
[----:B------:R-:W4:Y:S04]  /*abb10*/  LDL.LU R14, [R1+0x8c0] ;  /* 0x0008c000010e7983 */ /* 0x000f280000300800 */
[----:B------:R-:W4:Y:S04]  /*abb20*/  LDL.LU R15, [R1+0x354] ;  /* 0x00035400010f7983 */ /* 0x000f280000300800 */
[----:B---3--:R0:W-:Y:S04]  /*abb30*/  STS.U8 [R22+UR4+0x7e00], R17 ;  /* 0x007e001116007988 */ /* 0x0081e80008000004 */
[----:B------:R-:W3:Y:S04]  /*abb40*/  LDL.LU R19, [R1+0x8b0] ;  /* 0x0008b00001137983 */ /* 0x000ee80000300800 */
[----:B0-----:R-:W3:Y:S04]  /*abb50*/  LDL.LU R17, [R1+0x344] ;  /* 0x0003440001117983 */ /* 0x001ee80000300800 */
[----:B------:R-:W3:Y:S04]  /*abb60*/  LDL.LU R23, [R1+0x8a0] ;  /* 0x0008a00001177983 */ /* 0x000ee80000300800 */
[----:B------:R-:W3:Y:S04]  /*abb70*/  LDL.LU R27, [R1+0x334] ;  /* 0x00033400011b7983 */ /* 0x000ee80000300800 */
[----:B--2---:R0:W-:Y:S04]  /*abb80*/  STS.U8 [R22+UR4+0x8000], R21 ;  /* 0x0080001516007988 */ /* 0x0041e80008000004 */
[----:B------:R-:W2:Y:S04]  /*abb90*/  LDL.LU R9, [R1+0x890] ;  /* 0x0008900001097983 */ /* 0x000ea80000300800 */
[----:B0-----:R-:W2:Y:S04]  /*abba0*/  LDL.LU R21, [R1+0x324] ;  /* 0x0003240001157983 */ /* 0x001ea80000300800 */
[----:B------:R0:W-:Y:S04]  /*abbb0*/  STS.U8 [R22+UR4+0x8040], R10 ;  /* 0x0080400a16007988 */ /* 0x0001e80008000004 */
[----:B0-----:R-:W2:Y:S04]  /*abbc0*/  LDL.LU R10, [R1+0x880] ;  /* 0x00088000010a7983 */ /* 0x001ea80000300800 */
[----:B----4-:R0:W-:Y:S04]  /*abbd0*/  STS.U8 [R22+UR4+0x8240], R11 ;  /* 0x0082400b16007988 */ /* 0x0101e80008000004 */
[----:B0-----:R-:W4:Y:S04]  /*abbe0*/  LDL.LU R11, [R1+0x314] ;  /* 0x00031400010b7983 */ /* 0x001f280000300800 */
[----:B------:R-:W-:Y:S04]  /*abbf0*/  STS.U8 [R22+UR4+0x8200], R3 ;  /* 0x0082000316007988 */ /* 0x000fe80008000004 */
[----:B------:R-:W-:Y:S04]  /*abc00*/  STS.U8 [R22+UR4+0x8400], R2 ;  /* 0x0084000216007988 */ /* 0x000fe80008000004 */
        /* <DEDUP_REMOVED lines=8> */
[----:B------:R-:W-:Y:S04]  /*abc90*/  STS.U8 [R22+UR4+0x8c00], R26 ;  /* 0x008c001a16007988 */ /* 0x000fe80008000004 */
[----:B0-----:R-:W4:Y:S04]  /*abca0*/  LDL.LU R20, [R1+0x304] ;  /* 0x0003040001147983 */ /* 0x001f280000300800 */
[----:B------:R0:W-:Y:S04]  /*abcb0*/  STS.U8 [R22+UR4+0x8c40], R24 ;  /* 0x008c401816007988 */ /* 0x0001e80008000004 */
[----:B------:R-:W-:Y:S04]  /*abcc0*/  STS.U8 [R22+UR4+0x8e40], R6 ;  /* 0x008e400616007988 */ /* 0x000fe80008000004 */
[----:B0-----:R-:W4:Y:S04]  /*abcd0*/  LDL.LU R24, [R1+0x860] ;  /* 0x0008600001187983 */ /* 0x001f280000300800 */
[----:B------:R0:W-:Y:S04]  /*abce0*/  STS.U8 [R22+UR4+0x8e00], R28 ;  /* 0x008e001c16007988 */ /* 0x0001e80008000004 */
[----:B------:R-:W-:Y:S04]  /*abcf0*/  STS.U8 [R22+UR4+0x9000], R7 ;  /* 0x0090000716007988 */ /* 0x000fe80008000004 */
[----:B------:R-:W-:Y:S04]  /*abd00*/  STS.U8 [R22+UR4+0x9040], R14 ;  /* 0x0090400e16007988 */ /* 0x000fe80008000004 */
[----:B------:R-:W-:Y:S04]  /*abd10*/  STS.U8 [R22+UR4+0x9240], R15 ;  /* 0x0092400f16007988 */ /* 0x000fe80008000004 */
[----:B0-----:R-:W4:Y:S04]  /*abd20*/  LDL.LU R28, [R1+0x2f4] ;  /* 0x0002f400011c7983 */ /* 0x001f280000300800 */
[----:B---3--:R-:W-:Y:S04]  /*abd30*/  STS.U8 [R22+UR4+0x9200], R19 ;  /* 0x0092001316007988 */ /* 0x008fe80008000004 */
[----:B------:R0:W-:Y:S04]  /*abd40*/  STS.U8 [R22+UR4+0x9400], R17 ;  /* 0x0094001116007988 */ /* 0x0001e80008000004 */
[----:B------:R-:W-:Y:S04]  /*abd50*/  STS.U8 [R22+UR4+0x9440], R23 ;  /* 0x0094401716007988 */ /* 0x000fe80008000004 */
[----:B------:R-:W-:Y:S04]  /*abd60*/  STS.U8 [R22+UR4+0x9640], R27 ;  /* 0x0096401b16007988 */ /* 0x000fe80008000004 */
[----:B0-----:R-:W3:Y:S04]  /*abd70*/  LDL.LU R17, [R1+0x850] ;  /* 0x0008500001117983 */ /* 0x001ee80000300800 */
[----:B--2---:R-:W-:Y:S04]  /*abd80*/  STS.U8 [R22+UR4+0x9600], R9 ;  /* 0x0096000916007988 */ /* 0x004fe80008000004 */
[----:B------:R0:W-:Y:S04]  /*abd90*/  STS.U8 [R22+UR4+0x9800], R21 ;  /* 0x0098001516007988 */ /* 0x0001e80008000004 */
[----:B0-----:R-:W2:Y:S04]  /*abda0*/  LDL.LU R21, [R1+0x2e4] ;  /* 0x0002e40001157983 */ /* 0x001ea80000300800 */
[----:B------:R0:W-:Y:S04]  /*abdb0*/  STS.U8 [R22+UR4+0x9840], R10 ;  /* 0x0098400a16007988 */ /* 0x0001e80008000004 */
[----:B0-----:R-:W2:Y:S04]  /*abdc0*/  LDL.LU R10, [R1+0x840] ;  /* 0x00084000010a7983 */ /* 0x001ea80000300800 */
[----:B------:R-:W2:Y:S04]  /*abdd0*/  LDL.LU R3, [R1+0x2d4] ;  /* 0x0002d40001037983 */ /* 0x000ea80000300800 */
[----:B----4-:R0:W-:Y:S04]  /*abde0*/  STS.U8 [R22+UR4+0x9a40], R11 ;  /* 0x009a400b16007988 */ /* 0x0101e80008000004 */
[----:B------:R-:W4:Y:S04]  /*abdf0*/  LDL.LU R2, [R1+0x830] ;  /* 0x0008300001027983 */ /* 0x000f280000300800 */
        /* <DEDUP_REMOVED lines=22> */
[----:B---3--:R0:W-:Y:S04]  /*abf60*/  STS.U8 [R22+UR4+0x9e00], R17 ;  /* 0x009e001116007988 */ /* 0x0081e80008000004 */
[----:B------:R-:W3:Y:S04]  /*abf70*/  LDL.LU R9, [R1+0x234] ;  /* 0x0002340001097983 */ /* 0x000ee80000300800 */
[----:B0-----:R-:W3:Y:S04]  /*abf80*/  LDL.LU R17, [R1+0x790] ;  /* 0x0007900001117983 */ /* 0x001ee80000300800 */
[----:B--2---:R0:W-:Y:S04]  /*abf90*/  STS.U8 [R22+UR4+0xa000], R21 ;  /* 0x00a0001516007988 */ /* 0x0041e80008000004 */
[----:B0-----:R-:W2:Y:S04]  /*abfa0*/  LDL.LU R21, [R1+0x224] ;  /* 0x0002240001157983 */ /* 0x001ea80000300800 */
[----:B------:R0:W-:Y:S04]  /*abfb0*/  STS.U8 [R22+UR4+0xa040], R10 ;  /* 0x00a0400a16007988 */ /* 0x0001e80008000004 */
[----:B------:R-:W-:Y:S04]  /*abfc0*/  STS.U8 [R22+UR4+0xa240], R3 ;  /* 0x00a2400316007988 */ /* 0x000fe80008000004 */
[----:B0-----:R-:W2:Y:S04]  /*abfd0*/  LDL.LU R10, [R1+0x780] ;  /* 0x00078000010a7983 */ /* 0x001ea80000300800 */
[----:B----4-:R-:W-:Y:S04]  /*abfe0*/  STS.U8 [R22+UR4+0xa200], R2 ;  /* 0x00a2000216007988 */ /* 0x010fe80008000004 */
        /* <DEDUP_REMOVED lines=18> */
[----:B------:R-:W-:Y:S04]  /*ac110*/  STS.U8 [R22+UR4+0xb240], R19 ;  /* 0x00b2401316007988 */ /* 0x000fe80008000004 */
[----:B------:R0:W-:Y:S04]  /*ac120*/  STS.U8 [R22+UR4+0xb200], R28 ;  /* 0x00b2001c16007988 */ /* 0x0001e80008000004 */
[----:B------:R-:W-:Y:S04]  /*ac130*/  STS.U8 [R22+UR4+0xb400], R23 ;  /* 0x00b4001716007988 */ /* 0x000fe80008000004 */
[----:B------:R-:W-:Y:S04]  /*ac140*/  STS.U8 [R22+UR4+0xb440], R27 ;  /* 0x00b4401b16007988 */ /* 0x000fe80008000004 */
[----:B0-----:R-:W4:Y:S04]  /*ac150*/  LDL.LU R28, [R1+0x1f4] ;  /* 0x0001f400011c7983 */ /* 0x001f280000300800 */
[----:B---3--:R-:W-:Y:S04]  /*ac160*/  STS.U8 [R22+UR4+0xb640], R9 ;  /* 0x00b6400916007988 */ /* 0x008fe80008000004 */
[----:B------:R0:W-:Y:S04]  /*ac170*/  STS.U8 [R22+UR4+0xb600], R17 ;  /* 0x00b6001116007988 */ /* 0x0001e80008000004 */
[----:B0-----:R-:W3:Y:S04]  /*ac180*/  LDL.LU R17, [R1+0x750] ;  /* 0x0007500001117983 */ /* 0x001ee80000300800 */
[----:B--2---:R0:W-:Y:S04]  /*ac190*/  STS.U8 [R22+UR4+0xb800], R21 ;  /* 0x00b8001516007988 */ /* 0x0041e80008000004 */
[----:B0-----:R-:W2:Y:S04]  /*ac1a0*/  LDL.LU R21, [R1+0x1e4] ;  /* 0x0001e40001157983 */ /* 0x001ea80000300800 */
[----:B------:R-:W2:Y:S04]  /*ac1b0*/  LDL.LU R3, [R1+0x740] ;  /* 0x0007400001037983 */ /* 0x000ea80000300800 */
[----:B------:R0:W-:Y:S04]  /*ac1c0*/  STS.U8 [R22+UR4+0xb840], R10 ;  /* 0x00b8400a16007988 */ /* 0x0001e80008000004 */
[----:B------:R-:W2:Y:S04]  /*ac1d0*/  LDL.LU R2, [R1+0x1c4] ;  /* 0x0001c40001027983 */ /* 0x000ea80000300800 */
[----:B0-----:R-:W2:Y:S04]  /*ac1e0*/  LDL.LU R10, [R1+0x730] ;  /* 0x00073000010a7983 */ /* 0x001ea80000300800 */
[----:B----4-:R0:W-:Y:S04]  /*ac1f0*/  STS.U8 [R22+UR4+0xba40], R11 ;  /* 0x00ba400b16007988 */ /* 0x0101e80008000004 */
        /* <DEDUP_REMOVED lines=17> */
[----:B------:R0:W-:Y:S04]  /*ac310*/  STS.U8 [R22+UR4+0xbc00], R20 ;  /* 0x00bc001416007988 */ /* 0x0001e80008000004 */
[----:B0-----:R-:W4:Y:S04]  /*ac320*/  LDL.LU R20, [R1+0x114] ;  /* 0x0001140001147983 */ /* 0x001f280000300800 */
[----:B------:R0:W-:Y:S04]  /*ac330*/  STS.U8 [R22+UR4+0xbc40], R24 ;  /* 0x00bc401816007988 */ /* 0x0001e80008000004 */
[----:B0-----:R-:W4:Y:S04]  /*ac340*/  LDL.LU R24, [R1+0x6a0] ;  /* 0x0006a00001187983 */ /* 0x001f280000300800 */
[----:B------:R0:W-:Y:S04]  /*ac350*/  STS.U8 [R22+UR4+0xbe40], R28 ;  /* 0x00be401c16007988 */ /* 0x0001e80008000004 */
[----:B0-----:R-:W4:Y:S04]  /*ac360*/  LDL.LU R28, [R1+0x104] ;  /* 0x00010400011c7983 */ /* 0x001f280000300800 */
[----:B---3--:R0:W-:Y:S04]  /*ac370*/  STS.U8 [R22+UR4+0xbe00], R17 ;  /* 0x00be001116007988 */ /* 0x0081e80008000004 */
[----:B0-----:R-:W3:Y:S04]  /*ac380*/  LDL.LU R17, [R1+0x690] ;  /* 0x0006900001117983 */ /* 0x001ee80000300800 */
[----:B--2---:R0:W-:Y:S04]  /*ac390*/  STS.U8 [R22+UR4+0xc000], R21 ;  /* 0x00c0001516007988 */ /* 0x0041e80008000004 */
[----:B------:R-:W-:Y:S04]  /*ac3a0*/  STS.U8 [R22+UR4+0xc040], R3 ;  /* 0x00c0400316007988 */ /* 0x000fe80008000004 */
[----:B0-----:R-:W2:Y:S04]  /*ac3b0*/  LDL.LU R21, [R1+0xf4] ;  /* 0x0000f40001157983 */ /* 0x001ea80000300800 */
[----:B------:R-:W-:Y:S04]  /*ac3c0*/  STS.U8 [R22+UR4+0xc240], R2 ;  /* 0x00c2400216007988 */ /* 0x000fe80008000004 */
[----:B------:R0:W-:Y:S04]  /*ac3d0*/  STS.U8 [R22+UR4+0xc200], R10 ;  /* 0x00c2000a16007988 */ /* 0x0001e80008000004 */
[----:B0-----:R-:W2:Y:S04]  /*ac3e0*/  LDL.LU R10, [R1+0x680] ;  /* 0x00068000010a7983 */ /* 0x001ea80000300800 */
[----:B----4-:R0:W-:Y:S04]  /*ac3f0*/  STS.U8 [R22+UR4+0xc400], R11 ;  /* 0x00c4000b16007988 */ /* 0x0101e80008000004 */
[----:B0-----:R-:W4:Y:S04]  /*ac400*/  LDL.LU R11, [R1+0xe4] ;  /* 0x0000e400010b7983 */ /* 0x001f280000300800 */
        /* <DEDUP_REMOVED lines=8> */
[----:B------:R-:W-:Y:S04]  /*ac490*/  STS.U8 [R22+UR4+0xcc00], R6 ;  /* 0x00cc000616007988 */ /* 0x000fe80008000004 */
[----:B------:R0:W-:Y:S04]  /*ac4a0*/  STS.U8 [R22+UR4+0xcc40], R19 ;  /* 0x00cc401316007988 */ /* 0x0001e80008000004 */
[----:B------:R-:W-:Y:S04]  /*ac4b0*/  STS.U8 [R22+UR4+0xce40], R7 ;  /* 0x00ce400716007988 */ /* 0x000fe80008000004 */
[----:B------:R-:W-:Y:S04]  /*ac4c0*/  STS.U8 [R22+UR4+0xce00], R14 ;  /* 0x00ce000e16007988 */ /* 0x000fe80008000004 */
[----:B------:R1:W-:Y:S04]  /*ac4d0*/  STS.U8 [R22+UR4+0xd000], R15 ;  /* 0x00d0000f16007988 */ /* 0x0003e80008000004 */
[----:B0-----:R-:W4:Y:S04]  /*ac4e0*/  LDL.LU R19, [R1+0xd4] ;  /* 0x0000d40001137983 */ /* 0x001f280000300800 */
[----:B------:R0:W-:Y:S04]  /*ac4f0*/  STS.U8 [R22+UR4+0xd040], R23 ;  /* 0x00d0401716007988 */ /* 0x0001e80008000004 */
[----:B------:R-:W-:Y:S04]  /*ac500*/  STS.U8 [R22+UR4+0xd240], R27 ;  /* 0x00d2401b16007988 */ /* 0x000fe80008000004 */
[----:B------:R-:W-:Y:S04]  /*ac510*/  STS.U8 [R22+UR4+0xd200], R16 ;  /* 0x00d2001016007988 */ /* 0x000fe80008000004 */
[----:B-1----:R-:W4:Y:S04]  /*ac520*/  LDL.LU R15, [R1+0x660] ;  /* 0x00066000010f7983 */ /* 0x002f280000300800 */
[----:B0-----:R-:W4:Y:S04]  /*ac530*/  LDL.LU R23, [R1+0xc4] ;  /* 0x0000c40001177983 */ /* 0x001f280000300800 */
[----:B------:R0:W-:Y:S04]  /*ac540*/  STS.U8 [R22+UR4+0xd400], R20 ;  /* 0x00d4001416007988 */ /* 0x0001e80008000004 */
[----:B0-----:R-:W4:Y:S04]  /*ac550*/  LDL.LU R20, [R1+0x650] ;  /* 0x0006500001147983 */ /* 0x001f280000300800 */
[----:B------:R-:W-:Y:S04]  /*ac560*/  STS.U8 [R22+UR4+0xd440], R24 ;  /* 0x00d4401816007988 */ /* 0x000fe80008000004 */
[----:B------:R-:W-:Y:S04]  /*ac570*/  STS.U8 [R22+UR4+0xd640], R28 ;  /* 0x00d6401c16007988 */ /* 0x000fe80008000004 */
[----:B---3--:R-:W-:Y:S04]  /*ac580*/  STS.U8 [R22+UR4+0xd600], R17 ;  /* 0x00d6001116007988 */ /* 0x008fe80008000004 */
[----:B--2---:R0:W-:Y:S04]  /*ac590*/  STS.U8 [R22+UR4+0xd800], R21 ;  /* 0x00d8001516007988 */ /* 0x0041e80008000004 */
[----:B0-----:R-:W2:Y:S04]  /*ac5a0*/  LDL.LU R21, [R1+0xac] ;  /* 0x0000ac0001157983 */ /* 0x001ea80000300800 */
[----:B------:R-:W3:Y:S04]  /*ac5b0*/  LDL.LU R17, [R1+0x640] ;  /* 0x0006400001117983 */ /* 0x000ee80000300800 */
[----:B------:R-:W3:Y:S04]  /*ac5c0*/  LDL.LU R27, [R1+0x9c] ;  /* 0x00009c00011b7983 */ /* 0x000ee80000300800 */
[----:B------:R-:W3:Y:S04]  /*ac5d0*/  LDL.LU R24, [R1+0x630] ;  /* 0x0006300001187983 */ /* 0x000ee80000300800 */
[----:B------:R-:W-:Y:S04]  /*ac5e0*/  STS.U8 [R22+UR4+0xd840], R10 ;  /* 0x00d8400a16007988 */ /* 0x000fe80008000004 */
        /* <DEDUP_REMOVED lines=19> */
[----:B------:R0:W-:Y:S04]  /*ac720*/  STS.U8 [R22+UR4+0xdc40], R15 ;  /* 0x00dc400f16007988 */ /* 0x0001e80008000004 */
[----:B------:R-:W4:Y:S04]  /*ac730*/  LDL.LU R14, [R1+0xc] ;  /* 0x00000c00010e7983 */ /* 0x000f280000300800 */
[----:B------:R1:W-:Y:S04]  /*ac740*/  STS.U8 [R22+UR4+0xde40], R23 ;  /* 0x00de401716007988 */ /* 0x0003e80008000004 */
[----:B0-----:R-:W4:Y:S04]  /*ac750*/  LDL.LU R15, [R1+0x5a0] ;  /* 0x0005a000010f7983 */ /* 0x001f280000300800 */
[----:B-1----:R-:W4:Y:S04]  /*ac760*/  LDL.LU R23, [R1+0x590] ;  /* 0x0005900001177983 */ /* 0x002f280000300800 */
[----:B------:R0:W-:Y:S04]  /*ac770*/  STS.U8 [R22+UR4+0xde00], R20 ;  /* 0x00de001416007988 */ /* 0x0001e80008000004 */
[----:B0-----:R-:W4:Y:S04]  /*ac780*/  LDL.LU R20, [R1+0x580] ;  /* 0x0005800001147983 */ /* 0x001f280000300800 */
[----:B--2---:R0:W-:Y:S04]  /*ac790*/  STS.U8 [R22+UR4+0xe000], R21 ;  /* 0x00e0001516007988 */ /* 0x0041e80008000004 */
[----:B---3--:R1:W-:Y:S04]  /*ac7a0*/  STS.U8 [R22+UR4+0xe040], R17 ;  /* 0x00e0401116007988 */ /* 0x0083e80008000004 */
[----:B------:R2:W-:Y:S04]  /*ac7b0*/  STS.U8 [R22+UR4+0xe240], R27 ;  /* 0x00e2401b16007988 */ /* 0x0005e80008000004 */
[----:B0-----:R-:W3:Y:S04]  /*ac7c0*/  LDL.LU R21, [R1+0x7454] ;  /* 0x0074540001157983 */ /* 0x001ee80000300800 */
[----:B-1----:R-:W3:Y:S04]  /*ac7d0*/  LDL.LU R17, [R1+0x7450] ;  /* 0x0074500001117983 */ /* 0x002ee80000300800 */
[----:B--2---:R-:W2:Y:S04]  /*ac7e0*/  LDL.LU R27, [R1+0x570] ;  /* 0x00057000011b7983 */ /* 0x004ea80000300800 */
[----:B------:R0:W-:Y:S04]  /*ac7f0*/  STS.U8 [R22+UR4+0xe200], R24 ;  /* 0x00e2001816007988 */ /* 0x0001e80008000004 */
[----:B0-----:R-:W2:Y:S04]  /*ac800*/  LDL.LU R24, [R1+0x560] ;  /* 0x0005600001187983 */ /* 0x001ea80000300800 */
[----:B----4-:R0:W-:Y:S04]  /*ac810*/  STS.U8 [R22+UR4+0xe400], R11 ;  /* 0x00e4000b16007988 */ /* 0x0101e80008000004 */
[----:B------:R1:W-:Y:S04]  /*ac820*/  STS.U8 [R22+UR4+0xe440], R10 ;  /* 0x00e4400a16007988 */ /* 0x0003e80008000004 */
[----:B0-----:R-:W4:Y:S04]  /*ac830*/  LDL.LU R11, [R1+0x744c] ;  /* 0x00744c00010b7983 */ /* 0x001f280000300800 */
[----:B-1----:R-:W4:Y:S04]  /*ac840*/  LDL.LU R10, [R1+0x7448] ;  /* 0x00744800010a7983 */ /* 0x002f280000300800 */
[----:B------:R0:W-:Y:S04]  /*ac850*/  STS.U8 [R22+UR4+0xe640], R28 ;  /* 0x00e6401c16007988 */ /* 0x0001e80008000004 */
        /* <DEDUP_REMOVED lines=18> */
[----:B------:R-:W-:Y:S01]  /*ac980*/  STS.U8 [R22+UR4+0xf640], R29 ;  /* 0x00f6401d16007988 */ /* 0x000fe20008000004 */
[----:B------:R-:W-:-:S03]  /*ac990*/  LOP3.LUT R8, R8, 0x3f, RZ, 0xc0, !PT ;  /* 0x0000003f08087812 */ /* 0x000fc600078ec0ff */
[----:B------:R1:W-:Y:S04]  /*ac9a0*/  STS.U8 [R22+UR4+0xf600], R23 ;  /* 0x00f6001716007988 */ /* 0x0003e80008000004 */
[----:B------:R-:W-:Y:S04]  /*ac9b0*/  STS.U8 [R22+UR4+0xf800], R25 ;  /* 0x00f8001916007988 */ /* 0x000fe80008000004 */
[----:B0-----:R-:W4:Y:S01]  /*ac9c0*/  LDL.LU R19, [R1+0x19b0] ;  /* 0x0019b00001137983 */ /* 0x001f220000300800 */
[----:B-1----:R-:W-:-:S03]  /*ac9d0*/  LOP3.LUT R23, R8, 0x10, RZ, 0x3c, !PT ;  /* 0x0000001008177812 */ /* 0x002fc600078e3cff */
[----:B------:R0:W-:Y:S04]  /*ac9e0*/  STS.U8 [R22+UR4+0xf840], R20 ;  /* 0x00f8401416007988 */ /* 0x0001e80008000004 */
[----:B0-----:R-:W4:Y:S04]  /*ac9f0*/  LDL.LU R20, [R1+0x10b4] ;  /* 0x0010b40001147983 */ /* 0x001f280000300800 */
[----:B---3--:R-:W-:Y:S04]  /*aca00*/  STS.U8 [R22+UR4+0xfa40], R21 ;  /* 0x00fa401516007988 */ /* 0x008fe80008000004 */
[----:B--2---:R-:W-:Y:S04]  /*aca10*/  STS.U8 [R22+UR4+0xfa00], R27 ;  /* 0x00fa001b16007988 */ /* 0x004fe80008000004 */
[----:B------:R-:W-:Y:S04]  /*aca20*/  STS.U8 [R22+UR4+0xfc00], R17 ;  /* 0x00fc001116007988 */ /* 0x000fe80008000004 */
[----:B------:R0:W-:Y:S04]  /*aca30*/  STS.U8 [R22+UR4+0xfc40], R24 ;  /* 0x00fc401816007988 */ /* 0x0001e80008000004 */
[----:B0-----:R-:W2:Y:S04]  /*aca40*/  LDL.LU R24, [R1+0x19d0] ;  /* 0x0019d00001187983 */ /* 0x001ea80000300800 */
[----:B------:R-:W3:Y:S04]  /*aca50*/  LDL.LU R27, [R1+0x10d4] ;  /* 0x0010d400011b7983 */ /* 0x000ee80000300800 */
[----:B------:R-:W3:Y:S04]  /*aca60*/  LDL.LU R8, [R1+0x19e0] ;  /* 0x0019e00001087983 */ /* 0x000ee80000300800 */
[----:B----4-:R0:W-:Y:S04]  /*aca70*/  STS.U8 [R22+UR4+0xfe40], R11 ;  /* 0x00fe400b16007988 */ /* 0x0101e80008000004 */
[----:B------:R1:W-:Y:S04]  /*aca80*/  STS.U8 [R22+UR4+0xfe00], R10 ;  /* 0x00fe000a16007988 */ /* 0x0003e80008000004 */
[----:B0-----:R-:W4:Y:S04]  /*aca90*/  LDL.LU R11, [R1+0x10c4] ;  /* 0x0010c400010b7983 */ /* 0x001f280000300800 */
[----:B-1----:R-:W2:Y:S04]  /*acaa0*/  LDL.LU R10, [R1+0x19c0] ;  /* 0x0019c000010a7983 */ /* 0x002ea80000300800 */
[----:B------:R-:W3:Y:S04]  /*acab0*/  LDL.LU R17, [R1+0x10e4] ;  /* 0x0010e40001117983 */ /* 0x000ee80000300800 */
[----:B------:R0:W-:Y:S04]  /*acac0*/  STS.U8 [R23+UR4+0x80], R16 ;  /* 0x0000801017007988 */ /* 0x0001e80008000004 */
[----:B0-----:R-:W3:Y:S04]  /*acad0*/  LDL.LU R16, [R1+0x19f0] ;  /* 0x0019f00001107983 */ /* 0x001ee80000300800 */
        /* <DEDUP_REMOVED lines=14> */
[----:B0-----:R-:W3:Y:S04]  /*acbc0*/  LDL.LU R19, [R1+0x1030] ;  /* 0x0010300001137983 */ /* 0x001ee80000300800 */
[----:B------:R-:W3:Y:S04]  /*acbd0*/  LDL.LU R6, [R1+0x1004] ;  /* 0x0010040001067983 */ /* 0x000ee80000300800 */
[----:B------:R-:W3:Y:S04]  /*acbe0*/  LDL.LU R7, [R1+0x1000] ;  /* 0x0010000001077983 */ /* 0x000ee80000300800 */
[----:B------:R-:W3:Y:S04]  /*acbf0*/  LDL.LU R14, [R1+0xfe4] ;  /* 0x000fe400010e7983 */ /* 0x000ee80000300800 */
[----:B------:R-:W3:Y:S04]  /*acc00*/  LDL.LU R15, [R1+0xfe0] ;  /* 0x000fe000010f7983 */ /* 0x000ee80000300800 */
[----:B------:R0:W-:Y:S04]  /*acc10*/  STS.U8 [R23+UR4+0x280], R20 ;  /* 0x0002801417007988 */ /* 0x0001e80008000004 */
[----:B0-----:R-:W3:Y:S04]  /*acc20*/  LDL.LU R20, [R1+0xfc4] ;  /* 0x000fc40001147983 */ /* 0x001ee80000300800 */
[----:B--2---:R-:W-:Y:S04]  /*acc30*/  STS.U8 [R23+UR4+0x480], R10 ;  /* 0x0004800a17007988 */ /* 0x004fe80008000004 */
[----:B----4-:R-:W-:Y:S04]  /*acc40*/  STS.U8 [R23+UR4+0x4c0], R11 ;  /* 0x0004c00b17007988 */ /* 0x010fe80008000004 */
[----:B------:R0:W-:Y:S04]  /*acc50*/  STS.U8 [R23+UR4+0x6c0], R24 ;  /* 0x0006c01817007988 */ /* 0x0001e80008000004 */
[----:B---3--:R1:W-:Y:S04]  /*acc60*/  STS.U8 [R23+UR4+0x680], R27 ;  /* 0x0006801b17007988 */ /* 0x0083e80008000004 */
[----:B0-----:R-:W2:Y:S04]  /*acc70*/  LDL.LU R24, [R1+0xfc0] ;  /* 0x000fc00001187983 */ /* 0x001ea80000300800 */
[----:B-1----:R-:W3:Y:S04]  /*acc80*/  LDL.LU R27, [R1+0xf84] ;  /* 0x000f8400011b7983 */ /* 0x002ee80000300800 */
[----:B------:R0:W-:Y:S04]  /*acc90*/  STS.U8 [R23+UR4+0x880], R8 ;  /* 0x0008800817007988 */ /* 0x0001e80008000004 */
[----:B------:R-:W-:Y:S04]  /*acca0*/  STS.U8 [R23+UR4+0x8c0], R17 ;  /* 0x0008c01117007988 */ /* 0x000fe80008000004 */
[----:B0-----:R-:W4:Y:S04]  /*accb0*/  LDL.LU R8, [R1+0xf80] ;  /* 0x000f800001087983 */ /* 0x001f280000300800 */
[----:B------:R0:W-:Y:S04]  /*accc0*/  STS.U8 [R23+UR4+0xac0], R16 ;  /* 0x000ac01017007988 */ /* 0x0001e80008000004 */
[----:B------:R-:W-:Y:S04]  /*accd0*/  STS.U8 [R23+UR4+0xa80], R21 ;  /* 0x000a801517007988 */ /* 0x000fe80008000004 */
[----:B0-----:R-:W4:Y:S04]  /*acce0*/  LDL.LU R16, [R1+0xf64] ;  /* 0x000f640001107983 */ /* 0x001f280000300800 */
[----:B------:R-:W-:Y:S04]  /*accf0*/  STS.U8 [R23+UR4+0xc80], R25 ;  /* 0x000c801917007988 */ /* 0x000fe80008000004 */
        /* <DEDUP_REMOVED lines=16> */
[----:B------:R-:W-:Y:S04]  /*ace00*/  STS.U8 [R23+UR4+0x1a80], R15 ;  /* 0x001a800f17007988 */ /* 0x000fe80008000004 */
[----:B------:R-:W4:Y:S04]  /*ace10*/  LDL.LU R10, [R1+0xf30] ;  /* 0x000f3000010a7983 */ /* 0x000f280000300800 */
[----:B------:R0:W-:Y:S04]  /*ace20*/  STS.U8 [R23+UR4+0x1c80], R20 ;  /* 0x001c801417007988 */ /* 0x0001e80008000004 */
[----:B------:R-:W4:Y:S04]  /*ace30*/  LDL.LU R11, [R1+0xf04] ;  /* 0x000f0400010b7983 */ /* 0x000f280000300800 */
[----:B0-----:R-:W4:Y:S04]  /*ace40*/  LDL.LU R20, [R1+0xf00] ;  /* 0x000f000001147983 */ /* 0x001f280000300800 */
[----:B--2---:R0:W-:Y:S04]  /*ace50*/  STS.U8 [R23+UR4+0x1cc0], R24 ;  /* 0x001cc01817007988 */ /* 0x0041e80008000004 */
[----:B---3--:R1:W-:Y:S04]  /*ace60*/  STS.U8 [R23+UR4+0x1ec0], R27 ;  /* 0x001ec01b17007988 */ /* 0x0083e80008000004 */
[----:B0-----:R-:W2:Y:S04]  /*ace70*/  LDL.LU R24, [R1+0xee4] ;  /* 0x000ee40001187983 */ /* 0x001ea80000300800 */
[----:B-1----:R-:W3:Y:S04]  /*ace80*/  LDL.LU R27, [R1+0xee0] ;  /* 0x000ee000011b7983 */ /* 0x002ee80000300800 */
[----:B----4-:R0:W-:Y:S04]  /*ace90*/  STS.U8 [R23+UR4+0x1e80], R8 ;  /* 0x001e800817007988 */ /* 0x0101e80008000004 */
        /* <DEDUP_REMOVED lines=22> */
[----:B------:R-:W-:Y:S04]  /*ad000*/  STS.U8 [R23+UR4+0x2280], R10 ;  /* 0x0022800a17007988 */ /* 0x000fe80008000004 */
[----:B0-----:R-:W4:Y:S04]  /*ad010*/  LDL.LU R19, [R1+0xd40] ;  /* 0x000d400001137983 */ /* 0x001f280000300800 */
[----:B------:R-:W-:Y:S04]  /*ad020*/  STS.U8 [R23+UR4+0x2480], R11 ;  /* 0x0024800b17007988 */ /* 0x000fe80008000004 */
[----:B------:R0:W-:Y:S04]  /*ad030*/  STS.U8 [R23+UR4+0x24c0], R20 ;  /* 0x0024c01417007988 */ /* 0x0001e80008000004 */
[----:B0-----:R-:W4:Y:S04]  /*ad040*/  LDL.LU R20, [R1+0xd24] ;  /* 0x000d240001147983 */ /* 0x001f280000300800 */
[----:B--2---:R0:W-:Y:S04]  /*ad050*/  STS.U8 [R23+UR4+0x26c0], R24 ;  /* 0x0026c01817007988 */ /* 0x0041e80008000004 */
[----:B---3--:R1:W-:Y:S04]  /*ad060*/  STS.U8 [R23+UR4+0x2680], R27 ;  /* 0x0026801b17007988 */ /* 0x0083e80008000004 */
[----:B0-----:R-:W2:Y:S04]  /*ad070*/  LDL.LU R24, [R1+0xd20] ;  /* 0x000d200001187983 */ /* 0x001ea80000300800 */
[----:B-1----:R-:W3:Y:S04]  /*ad080*/  LDL.LU R27, [R1+0xcf4] ;  /* 0x000cf400011b7983 */ /* 0x002ee80000300800 */
[----:B----4-:R-:W-:Y:S04]  /*ad090*/  STS.U8 [R23+UR4+0x2880], R17 ;  /* 0x0028801117007988 */ /* 0x010fe80008000004 */
[----:B------:R0:W-:Y:S04]  /*ad0a0*/  STS.U8 [R23+UR4+0x28c0], R8 ;  /* 0x0028c00817007988 */ /* 0x0001e80008000004 */
[----:B------:R-:W-:Y:S04]  /*ad0b0*/  STS.U8 [R23+UR4+0x2ac0], R21 ;  /* 0x002ac01517007988 */ /* 0x000fe80008000004 */
[----:B0-----:R-:W4:Y:S04]  /*ad0c0*/  LDL.LU R8, [R1+0xcf0] ;  /* 0x000cf00001087983 */ /* 0x001f280000300800 */
        /* <DEDUP_REMOVED lines=18> */
[----:B------:R-:W4:Y:S04]  /*ad1f0*/  LDL.LU R10, [R1+0xca4] ;  /* 0x000ca400010a7983 */ /* 0x000f280000300800 */
[----:B------:R0:W-:Y:S04]  /*ad200*/  STS.U8 [R23+UR4+0x3a80], R19 ;  /* 0x003a801317007988 */ /* 0x0001e80008000004 */
[----:B------:R-:W4:Y:S04]  /*ad210*/  LDL.LU R11, [R1+0xca0] ;  /* 0x000ca000010b7983 */ /* 0x000f280000300800 */
[----:B0-----:R-:W4:Y:S04]  /*ad220*/  LDL.LU R19, [R1+0xc74] ;  /* 0x000c740001137983 */ /* 0x001f280000300800 */
[----:B------:R0:W-:Y:S04]  /*ad230*/  STS.U8 [R23+UR4+0x3c80], R20 ;  /* 0x003c801417007988 */ /* 0x0001e80008000004 */
[----:B0-----:R-:W4:Y:S04]  /*ad240*/  LDL.LU R20, [R1+0xc70] ;  /* 0x000c700001147983 */ /* 0x001f280000300800 */
[----:B--2---:R0:W-:Y:S04]  /*ad250*/  STS.U8 [R23+UR4+0x3cc0], R24 ;  /* 0x003cc01817007988 */ /* 0x0041e80008000004 */
[----:B---3--:R1:W-:Y:S04]  /*ad260*/  STS.U8 [R23+UR4+0x3ec0], R27 ;  /* 0x003ec01b17007988 */ /* 0x0083e80008000004 */
[----:B0-----:R-:W2:Y:S04]  /*ad270*/  LDL.LU R24, [R1+0xc54] ;  /* 0x000c540001187983 */ /* 0x001ea80000300800 */
[----:B------:R-:W3:Y:S04]  /*ad280*/  LDL.LU R17, [R1+0xc50] ;  /* 0x000c500001117983 */ /* 0x000ee80000300800 */
[----:B-1----:R-:W3:Y:S04]  /*ad290*/  LDL.LU R27, [R1+0xc24] ;  /* 0x000c2400011b7983 */ /* 0x002ee80000300800 */
[----:B------:R-:W3:Y:S04]  /*ad2a0*/  LDL.LU R21, [R1+0xc20] ;  /* 0x000c200001157983 */ /* 0x000ee80000300800 */
[----:B------:R-:W3:Y:S04]  /*ad2b0*/  LDL.LU R25, [R1+0xc04] ;  /* 0x000c040001197983 */ /* 0x000ee80000300800 */
[----:B------:R-:W3:Y:S04]  /*ad2c0*/  LDL.LU R29, [R1+0xc00] ;  /* 0x000c0000011d7983 */ /* 0x000ee80000300800 */
[----:B----4-:R0:W-:Y:S04]  /*ad2d0*/  STS.U8 [R23+UR4+0x3e80], R8 ;  /* 0x003e800817007988 */ /* 0x0101e80008000004 */
        /* <DEDUP_REMOVED lines=17> */
[----:B------:R-:W-:Y:S04]  /*ad3f0*/  STS.U8 [R23+UR4+0x42c0], R10 ;  /* 0x0042c00a17007988 */ /* 0x000fe80008000004 */
[----:B------:R-:W-:Y:S04]  /*ad400*/  STS.U8 [R23+UR4+0x4280], R11 ;  /* 0x0042800b17007988 */ /* 0x000fe80008000004 */
[----:B------:R0:W-:Y:S04]  /*ad410*/  STS.U8 [R23+UR4+0x4480], R19 ;  /* 0x0044801317007988 */ /* 0x0001e80008000004 */
[----:B0-----:R-:W4:Y:S04]  /*ad420*/  LDL.LU R19, [R1+0xadc] ;  /* 0x000adc0001137983 */ /* 0x001f280000300800 */
[----:B------:R0:W-:Y:S04]  /*ad430*/  STS.U8 [R23+UR4+0x44c0], R20 ;  /* 0x0044c01417007988 */ /* 0x0001e80008000004 */
[----:B0-----:R-:W4:Y:S04]  /*ad440*/  LDL.LU R20, [R1+0x500] ;  /* 0x0005000001147983 */ /* 0x001f280000300800 */
[----:B--2---:R0:W-:Y:S04]  /*ad450*/  STS.U8 [R23+UR4+0x46c0], R24 ;  /* 0x0046c01817007988 */ /* 0x0041e80008000004 */
[----:B---3--:R-:W-:Y:S04]  /*ad460*/  STS.U8 [R23+UR4+0x4680], R17 ;  /* 0x0046801117007988 */ /* 0x008fe80008000004 */
[----:B0-----:R-:W2:Y:S04]  /*ad470*/  LDL.LU R24, [R1+0xacc] ;  /* 0x000acc0001187983 */ /* 0x001ea80000300800 */
[----:B------:R0:W-:Y:S04]  /*ad480*/  STS.U8 [R23+UR4+0x4880], R27 ;  /* 0x0048801b17007988 */ /* 0x0001e80008000004 */
[----:B------:R-:W-:Y:S04]  /*ad490*/  STS.U8 [R23+UR4+0x48c0], R21 ;  /* 0x0048c01517007988 */ /* 0x000fe80008000004 */
[----:B------:R-:W-:Y:S04]  /*ad4a0*/  STS.U8 [R23+UR4+0x4ac0], R25 ;  /* 0x004ac01917007988 */ /* 0x000fe80008000004 */
[----:B0-----:R-:W3:Y:S04]  /*ad4b0*/  LDL.LU R27, [R1+0x4f0] ;  /* 0x0004f000011b7983 */ /* 0x001ee80000300800 */
[----:B------:R-:W-:Y:S04]  /*ad4c0*/  STS.U8 [R23+UR4+0x4a80], R29 ;  /* 0x004a801d17007988 */ /* 0x000fe80008000004 */
[----:B----4-:R-:W-:Y:S04]  /*ad4d0*/  STS.U8 [R23+UR4+0x4c80], R3 ;  /* 0x004c800317007988 */ /* 0x010fe80008000004 */
[----:B------:R0:W-:Y:S04]  /*ad4e0*/  STS.U8 [R23+UR4+0x4cc0], R8 ;  /* 0x004cc00817007988 */ /* 0x0001e80008000004 */
[----:B------:R-:W-:Y:S04]  /*ad4f0*/  STS.U8 [R23+UR4+0x4ec0], R2 ;  /* 0x004ec00217007988 */ /* 0x000fe80008000004 */
[----:B------:R-:W-:Y:S04]  /*ad500*/  STS.U8 [R23+UR4+0x4e80], R4 ;  /* 0x004e800417007988 */ /* 0x000fe80008000004 */
[----:B------:R-:W-:Y:S04]  /*ad510*/  STS.U8 [R23+UR4+0x5080], R5 ;  /* 0x0050800517007988 */ /* 0x000fe80008000004 */
[----:B0-----:R-:W4:Y:S04]  /*ad520*/  LDL.LU R8, [R1+0xabc] ;  /* 0x000abc0001087983 */ /* 0x001f280000300800 */
[----:B------:R-:W-:Y:S04]  /*ad530*/  STS.U8 [R23+UR4+0x50c0], R12 ;  /* 0x0050c00c17007988 */ /* 0x000fe80008000004 */
[----:B------:R-:W-:Y:S04]  /*ad540*/  STS.U8 [R23+UR4+0x52c0], R13 ;  /* 0x0052c00d17007988 */ /* 0x000fe80008000004 */
[----:B------:R-:W-:Y:S04]  /*ad550*/  STS.U8 [R23+UR4+0x5280], R18 ;  /* 0x0052801217007988 */ /* 0x000fe80008000004 */
[----:B------:R-:W-:Y:S04]  /*ad560*/  STS.U8 [R23+UR4+0x5480], R26 ;  /* 0x0054801a17007988 */ /* 0x000fe80008000004 */
[----:B------:R0:W-:Y:S04]  /*ad570*/  STS.U8 [R23+UR4+0x54c0], R16 ;  /* 0x0054c01017007988 */ /* 0x0001e80008000004 */
[----:B------:R-:W-:Y:S04]  /*ad580*/  STS.U8 [R23+UR4+0x56c0], R6 ;  /* 0x0056c00617007988 */ /* 0x000fe80008000004 */
[----:B0-----:R-:W4:Y:S04]  /*ad590*/  LDL.LU R16, [R1+0x4e0] ;  /* 0x0004e00001107983 */ /* 0x001f280000300800 */
        /* <DEDUP_REMOVED lines=11> */
[----:B------:R-:W4:Y:S04]  /*ad650*/  LDL.LU R17, [R1+0x4b0] ;  /* 0x0004b00001117983 */ /* 0x000f280000300800 */
[----:B--2---:R0:W-:Y:S04]  /*ad660*/  STS.U8 [R23+UR4+0x5cc0], R24 ;  /* 0x005cc01817007988 */ /* 0x0041e80008000004 */
[----:B0-----:R-:W2:Y:S04]  /*ad670*/  LDL.LU R24, [R1+0xa5c] ;  /* 0x000a5c0001187983 */ /* 0x001ea80000300800 */
[----:B------:R-:W2:Y:S04]  /*ad680*/  LDL.LU R21, [R1+0x4a0] ;  /* 0x0004a00001157983 */ /* 0x000ea80000300800 */
[----:B------:R-:W2:Y:S04]  /*ad690*/  LDL.LU R25, [R1+0xa4c] ;  /* 0x000a4c0001197983 */ /* 0x000ea80000300800 */
[----:B------:R-:W2:Y:S04]  /*ad6a0*/  LDL.LU R29, [R1+0x490] ;  /* 0x00049000011d7983 */ /* 0x000ea80000300800 */
[----:B---3--:R0:W-:Y:S04]  /*ad6b0*/  STS.U8 [R23+UR4+0x5ec0], R27 ;  /* 0x005ec01b17007988 */ /* 0x0081e80008000004 */
        /* <DEDUP_REMOVED lines=23> */
[----:B------:R0:W-:Y:S04]  /*ad830*/  STS.U8 [R23+UR4+0x64c0], R20 ;  /* 0x0064c01417007988 */ /* 0x0001e80008000004 */
[----:B------:R-:W-:Y:S04]  /*ad840*/  STS.U8 [R23+UR4+0x66c0], R17 ;  /* 0x0066c01117007988 */ /* 0x000fe80008000004 */
[----:B0-----:R-:W4:Y:S04]  /*ad850*/  LDL.LU R20, [R1+0x400] ;  /* 0x0004000001147983 */ /* 0x001f280000300800 */
[----:B--2---:R0:W-:Y:S04]  /*ad860*/  STS.U8 [R23+UR4+0x6680], R24 ;  /* 0x0066801817007988 */ /* 0x0041e80008000004 */
[----:B------:R-:W-:Y:S04]  /*ad870*/  STS.U8 [R23+UR4+0x6880], R21 ;  /* 0x0068801517007988 */ /* 0x000fe80008000004 */
[----:B------:R-:W-:Y:S04]  /*ad880*/  STS.U8 [R23+UR4+0x68c0], R25 ;  /* 0x0068c01917007988 */ /* 0x000fe80008000004 */
[----:B------:R-:W-:Y:S04]  /*ad890*/  STS.U8 [R23+UR4+0x6ac0], R29 ;  /* 0x006ac01d17007988 */ /* 0x000fe80008000004 */
[----:B0-----:R-:W2:Y:S04]  /*ad8a0*/  LDL.LU R24, [R1+0x96c] ;  /* 0x00096c0001187983 */ /* 0x001ea80000300800 */
[----:B---3--:R-:W-:Y:S04]  /*ad8b0*/  STS.U8 [R23+UR4+0x6a80], R3 ;  /* 0x006a800317007988 */ /* 0x008fe80008000004 */
[----:B------:R0:W-:Y:S04]  /*ad8c0*/  STS.U8 [R23+UR4+0x6c80], R27 ;  /* 0x006c801b17007988 */ /* 0x0001e80008000004 */
        /* <DEDUP_REMOVED lines=23> */
[----:B------:R-:W4:Y:S04]  /*ada40*/  LDL.LU R17, [R1+0x92c] ;  /* 0x00092c0001117983 */ /* 0x000f280000300800 */
[----:B0-----:R-:W4:Y:S04]  /*ada50*/  LDL.LU R20, [R1+0x3b0] ;  /* 0x0003b00001147983 */ /* 0x001f280000300800 */
[----:B------:R-:W4:Y:S04]  /*ada60*/  LDL.LU R21, [R1+0x91c] ;  /* 0x00091c0001157983 */ /* 0x000f280000300800 */
[----:B------:R-:W4:Y:S04]  /*ada70*/  LDL.LU R25, [R1+0x3a0] ;  /* 0x0003a00001197983 */ /* 0x000f280000300800 */
[----:B------:R-:W4:Y:S04]  /*ada80*/  LDL.LU R29, [R1+0x90c] ;  /* 0x00090c00011d7983 */ /* 0x000f280000300800 */
[----:B------:R-:W4:Y:S04]  /*ada90*/  LDL.LU R3, [R1+0x390] ;  /* 0x0003900001037983 */ /* 0x000f280000300800 */
[----:B--2---:R0:W-:Y:S04]  /*adaa0*/  STS.U8 [R23+UR4+0x7cc0], R24 ;  /* 0x007cc01817007988 */ /* 0x0041e80008000004 */
[----:B0-----:R-:W2:Y:S04]  /*adab0*/  LDL.LU R24, [R1+0x8fc] ;  /* 0x0008fc0001187983 */ /* 0x001ea80000300800 */
[----:B------:R-:W2:Y:S04]  /*adac0*/  LDL.LU R2, [R1+0x380] ;  /* 0x0003800001027983 */ /* 0x000ea80000300800 */
[----:B------:R-:W2:Y:S04]  /*adad0*/  LDL.LU R4, [R1+0x8dc] ;  /* 0x0008dc0001047983 */ /* 0x000ea80000300800 */
[----:B------:R-:W2:Y:S04]  /*adae0*/  LDL.LU R5, [R1+0x370] ;  /* 0x0003700001057983 */ /* 0x000ea80000300800 */
        /* <DEDUP_REMOVED lines=8> */
[----:B----4-:R0:W-:Y:S04]  /*adb70*/  STS.U8 [R23+UR4+0x7e80], R8 ;  /* 0x007e800817007988 */ /* 0x0101e80008000004 */
[----:B------:R-:W4:Y:S04]  /*adb80*/  LDL.LU R14, [R1+0x330] ;  /* 0x00033000010e7983 */ /* 0x000f280000300800 */
[----:B------:R-:W4:Y:S04]  /*adb90*/  LDL.LU R15, [R1+0x88c] ;  /* 0x00088c00010f7983 */ /* 0x000f280000300800 */
[----:B------:R-:W-:Y:S04]  /*adba0*/  STS.U8 [R23+UR4+0x8080], R10 ;  /* 0x0080800a17007988 */ /* 0x000fe80008000004 */
[----:B0-----:R-:W4:Y:S04]  /*adbb0*/  LDL.LU R8, [R1+0x320] ;  /* 0x0003200001087983 */ /* 0x001f280000300800 */
[----:B------:R-:W-:Y:S04]  /*adbc0*/  STS.U8 [R23+UR4+0x80c0], R11 ;  /* 0x0080c00b17007988 */ /* 0x000fe80008000004 */
[----:B------:R0:W-:Y:S04]  /*adbd0*/  STS.U8 [R23+UR4+0x82c0], R16 ;  /* 0x0082c01017007988 */ /* 0x0001e80008000004 */
[----:B0-----:R-:W4:Y:S04]  /*adbe0*/  LDL.LU R16, [R1+0x87c] ;  /* 0x00087c0001107983 */ /* 0x001f280000300800 */
[----:B------:R0:W-:Y:S04]  /*adbf0*/  STS.U8 [R23+UR4+0x8280], R9 ;  /* 0x0082800917007988 */ /* 0x0001e80008000004 */
[----:B0-----:R-:W4:Y:S04]  /*adc00*/  LDL.LU R9, [R1+0x310] ;  /* 0x0003100001097983 */ /* 0x001f280000300800 */
        /* <DEDUP_REMOVED lines=8> */
[----:B------:R-:W-:Y:S04]  /*adc90*/  STS.U8 [R23+UR4+0x8ac0], R3 ;  /* 0x008ac00317007988 */ /* 0x000fe80008000004 */
[----:B--2---:R0:W-:Y:S04]  /*adca0*/  STS.U8 [R23+UR4+0x8a80], R24 ;  /* 0x008a801817007988 */ /* 0x0041e80008000004 */
[----:B------:R-:W-:Y:S04]  /*adcb0*/  STS.U8 [R23+UR4+0x8c80], R2 ;  /* 0x008c800217007988 */ /* 0x000fe80008000004 */
[----:B------:R-:W-:Y:S04]  /*adcc0*/  STS.U8 [R23+UR4+0x8cc0], R4 ;  /* 0x008cc00417007988 */ /* 0x000fe80008000004 */
[----:B0-----:R-:W2:Y:S04]  /*adcd0*/  LDL.LU R24, [R1+0x85c] ;  /* 0x00085c0001187983 */ /* 0x001ea80000300800 */
[----:B------:R-:W-:Y:S04]  /*adce0*/  STS.U8 [R23+UR4+0x8ec0], R5 ;  /* 0x008ec00517007988 */ /* 0x000fe80008000004 */
[----:B------:R-:W-:Y:S04]  /*adcf0*/  STS.U8 [R23+UR4+0x8e80], R12 ;  /* 0x008e800c17007988 */ /* 0x000fe80008000004 */
[----:B------:R-:W-:Y:S04]  /*add00*/  STS.U8 [R23+UR4+0x9080], R13 ;  /* 0x0090800d17007988 */ /* 0x000fe80008000004 */
[----:B------:R-:W-:Y:S04]  /*add10*/  STS.U8 [R23+UR4+0x90c0], R18 ;  /* 0x0090c01217007988 */ /* 0x000fe80008000004 */
[----:B---3--:R-:W-:Y:S04]  /*add20*/  STS.U8 [R23+UR4+0x92c0], R26 ;  /* 0x0092c01a17007988 */ /* 0x008fe80008000004 */
[----:B------:R0:W-:Y:S04]  /*add30*/  STS.U8 [R23+UR4+0x9280], R27 ;  /* 0x0092801b17007988 */ /* 0x0001e80008000004 */
[----:B------:R-:W-:Y:S04]  /*add40*/  STS.U8 [R23+UR4+0x9480], R6 ;  /* 0x0094800617007988 */ /* 0x000fe80008000004 */
[----:B------:R-:W-:Y:S04]  /*add50*/  STS.U8 [R23+UR4+0x94c0], R7 ;  /* 0x0094c00717007988 */ /* 0x000fe80008000004 */
[----:B0-----:R-:W3:Y:S04]  /*add60*/  LDL.LU R27, [R1+0x2f0] ;  /* 0x0002f000011b7983 */ /* 0x001ee80000300800 */
[----:B----4-:R-:W-:Y:S04]  /*add70*/  STS.U8 [R23+UR4+0x96c0], R14 ;  /* 0x0096c00e17007988 */ /* 0x010fe80008000004 */
        /* <DEDUP_REMOVED lines=31> */
[----:B---3--:R0:W-:Y:S04]  /*adf70*/  STS.U8 [R23+UR4+0x9ec0], R27 ;  /* 0x009ec01b17007988 */ /* 0x0081e80008000004 */
[----:B0-----:R-:W3:Y:S04]  /*adf80*/  LDL.LU R27, [R1+0x78c] ;  /* 0x00078c00011b7983 */ /* 0x001ee80000300800 */
[----:B----4-:R-:W-:Y:S04]  /*adf90*/  STS.U8 [R23+UR4+0x9e80], R10 ;  /* 0x009e800a17007988 */ /* 0x010fe80008000004 */
        /* <DEDUP_REMOVED lines=10> */
[----:B------:R-:W-:Y:S04]  /*ae040*/  STS.U8 [R23+UR4+0xa680], R25 ;  /* 0x00a6801917007988 */ /* 0x000fe80008000004 */
[----:B------:R-:W-:Y:S04]  /*ae050*/  STS.U8 [R23+UR4+0xa880], R29 ;  /* 0x00a8801d17007988 */ /* 0x000fe80008000004 */
[----:B------:R-:W-:Y:S04]  /*ae060*/  STS.U8 [R23+UR4+0xa8c0], R3 ;  /* 0x00a8c00317007988 */ /* 0x000fe80008000004 */
        /* <DEDUP_REMOVED lines=10> */
[----:B--2---:R0:W-:Y:S04]  /*ae110*/  STS.U8 [R23+UR4+0xb2c0], R24 ;  /* 0x00b2c01817007988 */ /* 0x0041e80008000004 */
[----:B------:R-:W-:Y:S04]  /*ae120*/  STS.U8 [R23+UR4+0xb280], R6 ;  /* 0x00b2800617007988 */ /* 0x000fe80008000004 */
[----:B0-----:R-:W2:Y:S04]  /*ae130*/  LDL.LU R24, [R1+0x75c] ;  /* 0x00075c0001187983 */ /* 0x001ea80000300800 */
[----:B------:R-:W-:Y:S04]  /*ae140*/  STS.U8 [R23+UR4+0xb480], R7 ;  /* 0x00b4800717007988 */ /* 0x000fe80008000004 */
[----:B------:R-:W-:Y:S04]  /*ae150*/  STS.U8 [R23+UR4+0xb4c0], R14 ;  /* 0x00b4c00e17007988 */ /* 0x000fe80008000004 */
[----:B------:R-:W-:Y:S04]  /*ae160*/  STS.U8 [R23+UR4+0xb6c0], R15 ;  /* 0x00b6c00f17007988 */ /* 0x000fe80008000004 */
[----:B------:R-:W2:Y:S04]  /*ae170*/  LDL.LU R10, [R1+0x1f0] ;  /* 0x0001f000010a7983 */ /* 0x000ea80000300800 */
[----:B------:R-:W2:Y:S04]  /*ae180*/  LDL.LU R11, [R1+0x74c] ;  /* 0x00074c00010b7983 */ /* 0x000ea80000300800 */
[----:B---3--:R0:W-:Y:S04]  /*ae190*/  STS.U8 [R23+UR4+0xb680], R27 ;  /* 0x00b6801b17007988 */ /* 0x0081e80008000004 */
[----:B0-----:R-:W3:Y:S04]  /*ae1a0*/  LDL.LU R27, [R1+0x1e0] ;  /* 0x0001e000011b7983 */ /* 0x001ee80000300800 */
[----:B----4-:R0:W-:Y:S04]  /*ae1b0*/  STS.U8 [R23+UR4+0xb880], R8 ;  /* 0x00b8800817007988 */ /* 0x0101e80008000004 */
[----:B0-----:R-:W4:Y:S04]  /*ae1c0*/  LDL.LU R8, [R1+0x73c] ;  /* 0x00073c0001087983 */ /* 0x001f280000300800 */
        /* <DEDUP_REMOVED lines=25> */
[----:B0-----:R-:W2:Y:S04]  /*ae360*/  LDL.LU R24, [R1+0x100] ;  /* 0x0001000001187983 */ /* 0x001ea80000300800 */
[----:B------:R-:W-:Y:S04]  /*ae370*/  STS.U8 [R23+UR4+0xbec0], R10 ;  /* 0x00bec00a17007988 */ /* 0x000fe80008000004 */
[----:B------:R-:W-:Y:S04]  /*ae380*/  STS.U8 [R23+UR4+0xbe80], R11 ;  /* 0x00be800b17007988 */ /* 0x000fe80008000004 */
[----:B---3--:R0:W-:Y:S04]  /*ae390*/  STS.U8 [R23+UR4+0xc080], R27 ;  /* 0x00c0801b17007988 */ /* 0x0081e80008000004 */
[----:B0-----:R-:W3:Y:S04]  /*ae3a0*/  LDL.LU R27, [R1+0x68c] ;  /* 0x00068c00011b7983 */ /* 0x001ee80000300800 */
[----:B----4-:R0:W-:Y:S04]  /*ae3b0*/  STS.U8 [R23+UR4+0xc0c0], R8 ;  /* 0x00c0c00817007988 */ /* 0x0101e80008000004 */
        /* <DEDUP_REMOVED lines=18> */
[----:B------:R-:W-:Y:S04]  /*ae4e0*/  STS.U8 [R23+UR4+0xd080], R26 ;  /* 0x00d0801a17007988 */ /* 0x000fe80008000004 */
[----:B------:R0:W-:Y:S04]  /*ae4f0*/  STS.U8 [R23+UR4+0xd0c0], R14 ;  /* 0x00d0c00e17007988 */ /* 0x0001e80008000004 */
[----:B------:R-:W-:Y:S04]  /*ae500*/  STS.U8 [R23+UR4+0xd2c0], R6 ;  /* 0x00d2c00617007988 */ /* 0x000fe80008000004 */
[----:B------:R-:W-:Y:S04]  /*ae510*/  STS.U8 [R23+UR4+0xd280], R15 ;  /* 0x00d2800f17007988 */ /* 0x000fe80008000004 */
[----:B------:R-:W-:Y:S04]  /*ae520*/  STS.U8 [R23+UR4+0xd480], R19 ;  /* 0x00d4801317007988 */ /* 0x000fe80008000004 */
[----:B------:R-:W-:Y:S04]  /*ae530*/  STS.U8 [R23+UR4+0xd4c0], R20 ;  /* 0x00d4c01417007988 */ /* 0x000fe80008000004 */
[----:B0-----:R-:W4:Y:S04]  /*ae540*/  LDL.LU R14, [R1+0xd0] ;  /* 0x0000d000010e7983 */ /* 0x001f280000300800 */
[----:B--2---:R0:W-:Y:S04]  /*ae550*/  STS.U8 [R23+UR4+0xd6c0], R24 ;  /* 0x00d6c01817007988 */ /* 0x0041e80008000004 */
[----:B0-----:R-:W2:Y:S04]  /*ae560*/  LDL.LU R24, [R1+0x65c] ;  /* 0x00065c0001187983 */ /* 0x001ea80000300800 */
[----:B------:R-:W2:Y:S04]  /*ae570*/  LDL.LU R20, [R1+0xc0] ;  /* 0x0000c00001147983 */ /* 0x000ea80000300800 */
[----:B------:R-:W2:Y:S04]  /*ae580*/  LDL.LU R13, [R1+0x64c] ;  /* 0x00064c00010d7983 */ /* 0x000ea80000300800 */
[----:B------:R-:W2:Y:S04]  /*ae590*/  LDL.LU R18, [R1+0xa8] ;  /* 0x0000a80001127983 */ /* 0x000ea80000300800 */
[----:B------:R-:W2:Y:S04]  /*ae5a0*/  LDL.LU R15, [R1+0x63c] ;  /* 0x00063c00010f7983 */ /* 0x000ea80000300800 */
[----:B---3--:R-:W-:Y:S04]  /*ae5b0*/  STS.U8 [R23+UR4+0xd680], R27 ;  /* 0x00d6801b17007988 */ /* 0x008fe80008000004 */
[----:B----4-:R-:W-:Y:S04]  /*ae5c0*/  STS.U8 [R23+UR4+0xd880], R8 ;  /* 0x00d8800817007988 */ /* 0x010fe80008000004 */
[----:B------:R0:W-:Y:S04]  /*ae5d0*/  STS.U8 [R23+UR4+0xd8c0], R16 ;  /* 0x00d8c01017007988 */ /* 0x0001e80008000004 */
[----:B0-----:R-:W3:Y:S04]  /*ae5e0*/  LDL.LU R16, [R1+0x98] ;  /* 0x0000980001107983 */ /* 0x001ee80000300800 */
        /* <DEDUP_REMOVED lines=22> */
[----:B--2---:R0:W-:Y:S04]  /*ae750*/  STS.U8 [R23+UR4+0xdcc0], R24 ;  /* 0x00dcc01817007988 */ /* 0x0041e80008000004 */
[----:B------:R1:W-:Y:S04]  /*ae760*/  STS.U8 [R23+UR4+0xdec0], R20 ;  /* 0x00dec01417007988 */ /* 0x0003e80008000004 */
[----:B------:R2:W-:Y:S04]  /*ae770*/  STS.U8 [R23+UR4+0xde80], R13 ;  /* 0x00de800d17007988 */ /* 0x0005e80008000004 */
[----:B0-----:R-:W4:Y:S04]  /*ae780*/  LDL.LU R24, [R1+0x7440] ;  /* 0x0074400001187983 */ /* 0x001f280000300800 */
[----:B-1----:R-:W4:Y:S04]  /*ae790*/  LDL.LU R20, [R1+0x743c] ;  /* 0x00743c0001147983 */ /* 0x002f280000300800 */
[----:B--2---:R-:W2:Y:S04]  /*ae7a0*/  LDL.LU R13, [R1+0x58c] ;  /* 0x00058c00010d7983 */ /* 0x004ea80000300800 */
[----:B------:R0:W-:Y:S04]  /*ae7b0*/  STS.U8 [R23+UR4+0xe080], R18 ;  /* 0x00e0801217007988 */ /* 0x0001e80008000004 */
[----:B------:R1:W-:Y:S04]  /*ae7c0*/  STS.U8 [R23+UR4+0xe0c0], R15 ;  /* 0x00e0c00f17007988 */ /* 0x0003e80008000004 */
[----:B0-----:R-:W2:Y:S04]  /*ae7d0*/  LDL.LU R18, [R1+0x57c] ;  /* 0x00057c0001127983 */ /* 0x001ea80000300800 */
[----:B-1----:R-:W2:Y:S04]  /*ae7e0*/  LDL.LU R15, [R1+0x56c] ;  /* 0x00056c00010f7983 */ /* 0x002ea80000300800 */
[----:B---3--:R0:W-:Y:S04]  /*ae7f0*/  STS.U8 [R23+UR4+0xe2c0], R16 ;  /* 0x00e2c01017007988 */ /* 0x0081e80008000004 */
[----:B----4-:R1:W-:Y:S04]  /*ae800*/  STS.U8 [R23+UR4+0xe280], R19 ;  /* 0x00e2801317007988 */ /* 0x0103e80008000004 */
[----:B0-----:R-:W3:Y:S04]  /*ae810*/  LDL.LU R16, [R1+0x7438] ;  /* 0x0074380001107983 */ /* 0x001ee80000300800 */
[----:B-1----:R-:W4:Y:S04]  /*ae820*/  LDL.LU R19, [R1+0x55c] ;  /* 0x00055c0001137983 */ /* 0x002f280000300800 */
[----:B------:R0:W-:Y:S04]  /*ae830*/  STS.U8 [R23+UR4+0xe480], R9 ;  /* 0x00e4800917007988 */ /* 0x0001e80008000004 */
[----:B------:R1:W-:Y:S04]  /*ae840*/  STS.U8 [R23+UR4+0xe4c0], R8 ;  /* 0x00e4c00817007988 */ /* 0x0003e80008000004 */
[----:B0-----:R-:W4:Y:S04]  /*ae850*/  LDL.LU R9, [R1+0x7434] ;  /* 0x0074340001097983 */ /* 0x001f280000300800 */
[----:B-1----:R-:W4:Y:S04]  /*ae860*/  LDL.LU R8, [R1+0x7430] ;  /* 0x0074300001087983 */ /* 0x002f280000300800 */
[----:B------:R0:W-:Y:S04]  /*ae870*/  STS.U8 [R23+UR4+0xe6c0], R27 ;  /* 0x00e6c01b17007988 */ /* 0x0001e80008000004 */
[----:B------:R-:W-:Y:S04]  /*ae880*/  STS.U8 [R23+UR4+0xe680], R10 ;  /* 0x00e6800a17007988 */ /* 0x000fe80008000004 */
[----:B------:R1:W-:Y:S04]  /*ae890*/  STS.U8 [R23+UR4+0xe880], R6 ;  /* 0x00e8800617007988 */ /* 0x0003e80008000004 */
[----:B------:R-:W-:Y:S04]  /*ae8a0*/  STS.U8 [R23+UR4+0xe8c0], R11 ;  /* 0x00e8c00b17007988 */ /* 0x000fe80008000004 */
[----:B0-----:R-:W4:Y:S04]  /*ae8b0*/  LDL.LU R27, [R1+0x742c] ;  /* 0x00742c00011b7983 */ /* 0x001f280000300800 */
[----:B------:R-:W-:Y:S04]  /*ae8c0*/  STS.U8 [R23+UR4+0xeac0], R17 ;  /* 0x00eac01117007988 */ /* 0x000fe80008000004 */
[----:B-1----:R-:W4:Y:S04]  /*ae8d0*/  LDL.LU R6, [R1+0x19a4] ;  /* 0x0019a40001067983 */ /* 0x002f280000300800 */
[----:B------:R-:W-:Y:S04]  /*ae8e0*/  STS.U8 [R23+UR4+0xea80], R21 ;  /* 0x00ea801517007988 */ /* 0x000fe80008000004 */
        /* <DEDUP_REMOVED lines=9> */
[----:B------:R0:W-:Y:S04]  /*ae980*/  STS.U8 [R23+UR4+0xf480], R26 ;  /* 0x00f4801a17007988 */ /* 0x0001e80008000004 */
[----:B------:R1:W-:Y:S04]  /*ae990*/  STS.U8 [R23+UR4+0xf4c0], R14 ;  /* 0x00f4c00e17007988 */ /* 0x0003e80008000004 */
[----:B------:R-:W-:Y:S04]  /*ae9a0*/  STS.U8 [R23+UR4+0xf6c0], R28 ;  /* 0x00f6c01c17007988 */ /* 0x000fe80008000004 */
[----:B0-----:R-:W4:Y:S04]  /*ae9b0*/  LDL.LU R26, [R1+0x19b4] ;  /* 0x0019b400011a7983 */ /* 0x001f280000300800 */
[----:B-1----:R-:W4:Y:S04]  /*ae9c0*/  LDL.LU R14, [R1+0x10b8] ;  /* 0x0010b800010e7983 */ /* 0x002f280000300800 */
[----:B--2---:R-:W-:Y:S04]  /*ae9d0*/  STS.U8 [R23+UR4+0xf680], R13 ;  /* 0x00f6800d17007988 */ /* 0x004fe80008000004 */
[----:B------:R-:W-:Y:S04]  /*ae9e0*/  STS.U8 [R23+UR4+0xf880], R24 ;  /* 0x00f8801817007988 */ /* 0x000fe80008000004 */
[----:B------:R-:W-:Y:S04]  /*ae9f0*/  STS.U8 [R23+UR4+0xf8c0], R18 ;  /* 0x00f8c01217007988 */ /* 0x000fe80008000004 */
[----:B------:R-:W-:Y:S04]  /*aea00*/  STS.U8 [R23+UR4+0xfac0], R20 ;  /* 0x00fac01417007988 */ /* 0x000fe80008000004 */
[----:B------:R0:W-:Y:S04]  /*aea10*/  STS.U8 [R23+UR4+0xfa80], R15 ;  /* 0x00fa800f17007988 */ /* 0x0001e80008000004 */
[----:B0-----:R-:W2:Y:S04]  /*aea20*/  LDL.LU R15, [R1+0x19c4] ;  /* 0x0019c400010f7983 */ /* 0x001ea80000300800 */
[----:B---3--:R-:W-:Y:S04]  /*aea30*/  STS.U8 [R23+UR4+0xfc80], R16 ;  /* 0x00fc801017007988 */ /* 0x008fe80008000004 */
[----:B----4-:R0:W-:Y:S04]  /*aea40*/  STS.U8 [R23+UR4+0xfcc0], R19 ;  /* 0x00fcc01317007988 */ /* 0x0101e80008000004 */
[----:B0-----:R-:W3:Y:S04]  /*aea50*/  LDL.LU R19, [R1+0x10c8] ;  /* 0x0010c80001137983 */ /* 0x001ee80000300800 */
[----:B------:R-:W-:Y:S04]  /*aea60*/  STS.U8 [R23+UR4+0xfec0], R9 ;  /* 0x00fec00917007988 */ /* 0x000fe80008000004 */
[----:B------:R0:W-:Y:S04]  /*aea70*/  STS.U8 [R23+UR4+0xfe80], R8 ;  /* 0x00fe800817007988 */ /* 0x0001e80008000004 */
[----:B0-----:R-:W4:Y:S01]  /*aea80*/  LDL.LU R23, [R1+0x19d4] ;  /* 0x0019d40001177983 */ /* 0x001f220000300800 */
[----:B------:R-:W-:-:S03]  /*aea90*/  LOP3.LUT R5, R22, 0x20, RZ, 0x3c, !PT ;  /* 0x0000002016057812 */ /* 0x000fc600078e3cff */
        /* <DEDUP_REMOVED lines=28> */
[----:B---3--:R0:W-:Y:S04]  /*aec60*/  STS.U8 [R5+UR4+0x540], R19 ;  /* 0x0005401305007988 */ /* 0x0081e80008000004 */
[----:B0-----:R-:W3:Y:S04]  /*aec70*/  LDL.LU R19, [R1+0xf7c] ;  /* 0x000f7c0001137983 */ /* 0x001ee80000300800 */
        /* <DEDUP_REMOVED lines=22> */
[----:B-1----:R-:W4:Y:S04]  /*aede0*/  LDL.LU R18, [R1+0xf48] ;  /* 0x000f480001127983 */ /* 0x002f280000300800 */
[----:B------:R-:W-:Y:S04]  /*aedf0*/  STS.U8 [R5+UR4+0x1b40], R13 ;  /* 0x001b400d05007988 */ /* 0x000fe80008000004 */
[----:B0-----:R-:W4:Y:S04]  /*aee00*/  LDL.LU R7, [R1+0xf1c] ;  /* 0x000f1c0001077983 */ /* 0x001f280000300800 */
[----:B------:R-:W-:Y:S04]  /*aee10*/  STS.U8 [R5+UR4+0x1b00], R26 ;  /* 0x001b001a05007988 */ /* 0x000fe80008000004 */
[----:B------:R0:W-:Y:S04]  /*aee20*/  STS.U8 [R5+UR4+0x1d00], R14 ;  /* 0x001d000e05007988 */ /* 0x0001e80008000004 */
[----:B0-----:R-:W4:Y:S04]  /*aee30*/  LDL.LU R14, [R1+0xf18] ;  /* 0x000f1800010e7983 */ /* 0x001f280000300800 */
[----:B--2---:R0:W-:Y:S04]  /*aee40*/  STS.U8 [R5+UR4+0x1d40], R15 ;  /* 0x001d400f05007988 */ /* 0x0041e80008000004 */
[----:B0-----:R-:W2:Y:S04]  /*aee50*/  LDL.LU R15, [R1+0xefc] ;  /* 0x000efc00010f7983 */ /* 0x001ea80000300800 */
        /* <DEDUP_REMOVED lines=31> */
[----:B0-----:R-:W2:Y:S04]  /*af050*/  LDL.LU R15, [R1+0xd08] ;  /* 0x000d0800010f7983 */ /* 0x001ea80000300800 */
[----:B---3--:R0:W-:Y:S04]  /*af060*/  STS.U8 [R5+UR4+0x2540], R19 ;  /* 0x0025401305007988 */ /* 0x0081e80008000004 */
[----:B------:R-:W-:Y:S04]  /*af070*/  STS.U8 [R5+UR4+0x2740], R8 ;  /* 0x0027400805007988 */ /* 0x000fe80008000004 */
[----:B------:R-:W-:Y:S04]  /*af080*/  STS.U8 [R5+UR4+0x2700], R9 ;  /* 0x0027000905007988 */ /* 0x000fe80008000004 */
[----:B0-----:R-:W3:Y:S04]  /*af090*/  LDL.LU R19, [R1+0xcec] ;  /* 0x000cec0001137983 */ /* 0x001ee80000300800 */
[----:B------:R-:W-:Y:S04]  /*af0a0*/  STS.U8 [R5+UR4+0x2900], R16 ;  /* 0x0029001005007988 */ /* 0x000fe80008000004 */
[----:B------:R-:W-:Y:S04]  /*af0b0*/  STS.U8 [R5+UR4+0x2940], R20 ;  /* 0x0029401405007988 */ /* 0x000fe80008000004 */
[----:B------:R-:W-:Y:S04]  /*af0c0*/  STS.U8 [R5+UR4+0x2b40], R24 ;  /* 0x002b401805007988 */ /* 0x000fe80008000004 */
[----:B------:R-:W-:Y:S04]  /*af0d0*/  STS.U8 [R5+UR4+0x2b00], R28 ;  /* 0x002b001c05007988 */ /* 0x000fe80008000004 */
[----:B----4-:R-:W-:Y:S04]  /*af0e0*/  STS.U8 [R5+UR4+0x2d00], R10 ;  /* 0x002d000a05007988 */ /* 0x010fe80008000004 */
[----:B------:R0:W-:Y:S04]  /*af0f0*/  STS.U8 [R5+UR4+0x2d40], R23 ;  /* 0x002d401705007988 */ /* 0x0001e80008000004 */
[----:B0-----:R-:W4:Y:S04]  /*af100*/  LDL.LU R23, [R1+0xce8] ;  /* 0x000ce80001177983 */ /* 0x001f280000300800 */
[----:B------:R-:W-:Y:S04]  /*af110*/  STS.U8 [R5+UR4+0x2f40], R11 ;  /* 0x002f400b05007988 */ /* 0x000fe80008000004 */
[----:B------:R-:W-:Y:S04]  /*af120*/  STS.U8 [R5+UR4+0x2f00], R17 ;  /* 0x002f001105007988 */ /* 0x000fe80008000004 */
[----:B------:R-:W-:Y:S04]  /*af130*/  STS.U8 [R5+UR4+0x3100], R21 ;  /* 0x0031001505007988 */ /* 0x000fe80008000004 */
[----:B------:R-:W-:Y:S04]  /*af140*/  STS.U8 [R5+UR4+0x3140], R25 ;  /* 0x0031401905007988 */ /* 0x000fe80008000004 */
[----:B------:R0:W-:Y:S04]  /*af150*/  STS.U8 [R5+UR4+0x3340], R26 ;  /* 0x0033401a05007988 */ /* 0x0001e80008000004 */
        /* <DEDUP_REMOVED lines=8> */
[----:B-1----:R-:W4:Y:S04]  /*af1e0*/  LDL.LU R6, [R1+0xcb8] ;  /* 0x000cb80001067983 */ /* 0x002f280000300800 */
[----:B------:R-:W-:Y:S04]  /*af1f0*/  STS.U8 [R5+UR4+0x3b40], R18 ;  /* 0x003b401205007988 */ /* 0x000fe80008000004 */
[----:B------:R0:W-:Y:S04]  /*af200*/  STS.U8 [R5+UR4+0x3b00], R7 ;  /* 0x003b000705007988 */ /* 0x0001e80008000004 */
[----:B0-----:R-:W4:Y:S04]  /*af210*/  LDL.LU R7, [R1+0xc9c] ;  /* 0x000c9c0001077983 */ /* 0x001f280000300800 */
[----:B------:R0:W-:Y:S04]  /*af220*/  STS.U8 [R5+UR4+0x3d00], R14 ;  /* 0x003d000e05007988 */ /* 0x0001e80008000004 */
[----:B0-----:R-:W4:Y:S04]  /*af230*/  LDL.LU R14, [R1+0xc98] ;  /* 0x000c9800010e7983 */ /* 0x001f280000300800 */
        /* <DEDUP_REMOVED lines=25> */
[----:B------:R1:W-:Y:S04]  /*af3d0*/  STS.U8 [R5+UR4+0x4140], R6 ;  /* 0x0041400605007988 */ /* 0x0003e80008000004 */
[----:B0-----:R-:W4:Y:S04]  /*af3e0*/  LDL.LU R26, [R1+0xaf8] ;  /* 0x000af800011a7983 */ /* 0x001f280000300800 */
[----:B-1----:R-:W4:Y:S04]  /*af3f0*/  LDL.LU R6, [R1+0x50c] ;  /* 0x00050c0001067983 */ /* 0x002f280000300800 */
[----:B------:R0:W-:Y:S04]  /*af400*/  STS.U8 [R5+UR4+0x4340], R7 ;  /* 0x0043400705007988 */ /* 0x0001e80008000004 */
[----:B0-----:R-:W4:Y:S04]  /*af410*/  LDL.LU R7, [R1+0xad8] ;  /* 0x000ad80001077983 */ /* 0x001f280000300800 */
[----:B------:R0:W-:Y:S04]  /*af420*/  STS.U8 [R5+UR4+0x4300], R14 ;  /* 0x0043000e05007988 */ /* 0x0001e80008000004 */
[----:B0-----:R-:W4:Y:S04]  /*af430*/  LDL.LU R14, [R1+0x4fc] ;  /* 0x0004fc00010e7983 */ /* 0x001f280000300800 */
        /* <DEDUP_REMOVED lines=8> */
[----:B------:R-:W-:Y:S04]  /*af4c0*/  STS.U8 [R5+UR4+0x4b00], R10 ;  /* 0x004b000a05007988 */ /* 0x000fe80008000004 */
[----:B---3--:R0:W-:Y:S04]  /*af4d0*/  STS.U8 [R5+UR4+0x4d00], R19 ;  /* 0x004d001305007988 */ /* 0x0081e80008000004 */
[----:B------:R-:W-:Y:S04]  /*af4e0*/  STS.U8 [R5+UR4+0x4d40], R11 ;  /* 0x004d400b05007988 */ /* 0x000fe80008000004 */
[----:B0-----:R-:W3:Y:S04]  /*af4f0*/  LDL.LU R19, [R1+0x4ec] ;  /* 0x0004ec0001137983 */ /* 0x001ee80000300800 */
[----:B------:R-:W-:Y:S04]  /*af500*/  STS.U8 [R5+UR4+0x4f40], R17 ;  /* 0x004f401105007988 */ /* 0x000fe80008000004 */
[----:B------:R-:W-:Y:S04]  /*af510*/  STS.U8 [R5+UR4+0x4f00], R21 ;  /* 0x004f001505007988 */ /* 0x000fe80008000004 */
[----:B------:R-:W-:Y:S04]  /*af520*/  STS.U8 [R5+UR4+0x5100], R25 ;  /* 0x0051001905007988 */ /* 0x000fe80008000004 */
[----:B------:R0:W-:Y:S04]  /*af530*/  STS.U8 [R5+UR4+0x5140], R18 ;  /* 0x0051401205007988 */ /* 0x0001e80008000004 */
[----:B----4-:R1:W-:Y:S04]  /*af540*/  STS.U8 [R5+UR4+0x5340], R23 ;  /* 0x0053401705007988 */ /* 0x0103e80008000004 */
[----:B0-----:R-:W4:Y:S04]  /*af550*/  LDL.LU R18, [R1+0xab8] ;  /* 0x000ab80001127983 */ /* 0x001f280000300800 */
[----:B-1----:R-:W4:Y:S04]  /*af560*/  LDL.LU R23, [R1+0x4dc] ;  /* 0x0004dc0001177983 */ /* 0x002f280000300800 */
        /* <DEDUP_REMOVED lines=35> */
[----:B------:R-:W4:Y:S04]  /*af7a0*/  LDL.LU R13, [R1+0x9a8] ;  /* 0x0009a800010d7983 */ /* 0x000f280000300800 */
[----:B------:R1:W-:Y:S04]  /*af7b0*/  STS.U8 [R5+UR4+0x6100], R23 ;  /* 0x0061001705007988 */ /* 0x0003e80008000004 */
[----:B0-----:R-:W4:Y:S04]  /*af7c0*/  LDL.LU R18, [R1+0x41c] ;  /* 0x00041c0001127983 */ /* 0x001f280000300800 */
[----:B-1----:R-:W4:Y:S04]  /*af7d0*/  LDL.LU R23, [R1+0x998] ;  /* 0x0009980001177983 */ /* 0x002f280000300800 */
[----:B------:R0:W-:Y:S04]  /*af7e0*/  STS.U8 [R5+UR4+0x6140], R6 ;  /* 0x0061400605007988 */ /* 0x0001e80008000004 */
        /* <DEDUP_REMOVED lines=14> */
[----:B------:R-:W-:Y:S04]  /*af8d0*/  STS.U8 [R5+UR4+0x6d40], R17 ;  /* 0x006d401105007988 */ /* 0x000fe80008000004 */
[----:B------:R-:W-:Y:S04]  /*af8e0*/  STS.U8 [R5+UR4+0x6f40], R21 ;  /* 0x006f401505007988 */ /* 0x000fe80008000004 */
[----:B------:R-:W-:Y:S04]  /*af8f0*/  STS.U8 [R5+UR4+0x6f00], R25 ;  /* 0x006f001905007988 */ /* 0x000fe80008000004 */
[----:B------:R1:W-:Y:S04]  /*af900*/  STS.U8 [R5+UR4+0x7100], R26 ;  /* 0x0071001a05007988 */ /* 0x0003e80008000004 */
        /* <DEDUP_REMOVED lines=38> */
[----:B------:R0:W-:Y:S04]  /*afb70*/  STS.U8 [R5+UR4+0x7f40], R26 ;  /* 0x007f401a05007988 */ /* 0x0001e80008000004 */
[----:B------:R-:W2:Y:S04]  /*afb80*/  LDL.LU R13, [R1+0x32c] ;  /* 0x00032c00010d7983 */ /* 0x000ea80000300800 */
[----:B0-----:R-:W2:Y:S04]  /*afb90*/  LDL.LU R26, [R1+0x888] ;  /* 0x00088800011a7983 */ /* 0x001ea80000300800 */
[----:B---3--:R0:W-:Y:S04]  /*afba0*/  STS.U8 [R5+UR4+0x7f00], R19 ;  /* 0x007f001305007988 */ /* 0x0081e80008000004 */
[----:B0-----:R-:W3:Y:S04]  /*afbb0*/  LDL.LU R19, [R1+0x31c] ;  /* 0x00031c0001137983 */ /* 0x001ee80000300800 */
[----:B----4-:R0:W-:Y:S04]  /*afbc0*/  STS.U8 [R5+UR4+0x8100], R23 ;  /* 0x0081001705007988 */ /* 0x0101e80008000004 */
        /* <DEDUP_REMOVED lines=19> */
[----:B-1----:R-:W4:Y:S04]  /*afd00*/  LDL.LU R18, [R1+0x858] ;  /* 0x0008580001127983 */ /* 0x002f280000300800 */
[----:B--2---:R0:W-:Y:S04]  /*afd10*/  STS.U8 [R5+UR4+0x9100], R15 ;  /* 0x0091000f05007988 */ /* 0x0041e80008000004 */
[----:B------:R-:W-:Y:S04]  /*afd20*/  STS.U8 [R5+UR4+0x9140], R29 ;  /* 0x0091401d05007988 */ /* 0x000fe80008000004 */
[----:B------:R-:W-:Y:S04]  /*afd30*/  STS.U8 [R5+UR4+0x9340], R3 ;  /* 0x0093400305007988 */ /* 0x000fe80008000004 */
[----:B------:R-:W-:Y:S04]  /*afd40*/  STS.U8 [R5+UR4+0x9300], R2 ;  /* 0x0093000205007988 */ /* 0x000fe80008000004 */
[----:B------:R-:W-:Y:S04]  /*afd50*/  STS.U8 [R5+UR4+0x9500], R4 ;  /* 0x0095000405007988 */ /* 0x000fe80008000004 */
[----:B------:R-:W-:Y:S04]  /*afd60*/  STS.U8 [R5+UR4+0x9540], R12 ;  /* 0x0095400c05007988 */ /* 0x000fe80008000004 */
[----:B0-----:R-:W2:Y:S04]  /*afd70*/  LDL.LU R15, [R1+0x2ec] ;  /* 0x0002ec00010f7983 */ /* 0x001ea80000300800 */
[----:B------:R-:W-:Y:S04]  /*afd80*/  STS.U8 [R5+UR4+0x9740], R13 ;  /* 0x0097400d05007988 */ /* 0x000fe80008000004 */
[----:B------:R-:W-:Y:S04]  /*afd90*/  STS.U8 [R5+UR4+0x9700], R26 ;  /* 0x0097001a05007988 */ /* 0x000fe80008000004 */
[----:B---3--:R0:W-:Y:S04]  /*afda0*/  STS.U8 [R5+UR4+0x9900], R19 ;  /* 0x0099001305007988 */ /* 0x0081e80008000004 */
[----:B0-----:R-:W3:Y:S04]  /*afdb0*/  LDL.LU R19, [R1+0x848] ;  /* 0x0008480001137983 */ /* 0x001ee80000300800 */
        /* <DEDUP_REMOVED lines=30> */
[----:B---3--:R0:W-:Y:S04]  /*affa0*/  STS.U8 [R5+UR4+0x9f00], R19 ;  /* 0x009f001305007988 */ /* 0x0081e80008000004 */
[----:B0-----:R-:W3:Y:S04]  /*affb0*/  LDL.LU R19, [R1+0x21c] ;  /* 0x00021c0001137983 */ /* 0x001ee80000300800 */
[----:B----4-:R0:W-:Y:S04]  /*affc0*/  STS.U8 [R5+UR4+0xa100], R23 ;  /* 0x00a1001705007988 */ /* 0x0101e80008000004 */
        /* <DEDUP_REMOVED lines=27> */
[----:B--2---:R0:W-:Y:S04]  /*b0180*/  STS.U8 [R5+UR4+0xb700], R15 ;  /* 0x00b7000f05007988 */ /* 0x0041e80008000004 */
[----:B0-----:R-:W2:Y:S04]  /*b0190*/  LDL.LU R15, [R1+0x1ec] ;  /* 0x0001ec00010f7983 */ /* 0x001ea80000300800 */
        /* <DEDUP_REMOVED lines=25> */
[----:B------:R0:W-:Y:S04]  /*b0330*/  STS.U8 [R5+UR4+0xbd00], R7 ;  /* 0x00bd000705007988 */ /* 0x0001e80008000004 */
[----:B-1----:R-:W4:Y:S04]  /*b0340*/  LDL.LU R6, [R1+0x10c] ;  /* 0x00010c0001067983 */ /* 0x002f280000300800 */
[----:B0-----:R-:W4:Y:S04]  /*b0350*/  LDL.LU R7, [R1+0x698] ;  /* 0x0006980001077983 */ /* 0x001f280000300800 */
[----:B------:R0:W-:Y:S04]  /*b0360*/  STS.U8 [R5+UR4+0xbd40], R14 ;  /* 0x00bd400e05007988 */ /* 0x0001e80008000004 */
[----:B0-----:R-:W4:Y:S04]  /*b0370*/  LDL.LU R14, [R1+0xfc] ;  /* 0x0000fc00010e7983 */ /* 0x001f280000300800 */
        /* <DEDUP_REMOVED lines=17> */
[----:B------:R1:W-:Y:S04]  /*b0490*/  STS.U8 [R5+UR4+0xcd00], R25 ;  /* 0x00cd001905007988 */ /* 0x0003e80008000004 */
[----:B------:R1:W-:Y:S04]  /*b04a0*/  STS.U8 [R5+UR4+0xcd40], R29 ;  /* 0x00cd401d05007988 */ /* 0x0003e80008000004 */
[----:B0-----:R-:W4:Y:S04]  /*b04b0*/  LDL.LU R13, [R1+0xdc] ;  /* 0x0000dc00010d7983 */ /* 0x001f280000300800 */
[----:B------:R0:W-:Y:S04]  /*b04c0*/  STS.U8 [R5+UR4+0xcf40], R3 ;  /* 0x00cf400305007988 */ /* 0x0001e80008000004 */
[----:B------:R-:W-:Y:S04]  /*b04d0*/  STS.U8 [R5+UR4+0xcf00], R2 ;  /* 0x00cf000205007988 */ /* 0x000fe80008000004 */
[----:B------:R0:W-:Y:S04]  /*b04e0*/  STS.U8 [R5+UR4+0xd100], R4 ;  /* 0x00d1000405007988 */ /* 0x0001e80008000004 */
[----:B------:R-:W-:Y:S04]  /*b04f0*/  STS.U8 [R5+UR4+0xd140], R12 ;  /* 0x00d1400c05007988 */ /* 0x000fe80008000004 */
[----:B------:R0:W-:Y:S04]  /*b0500*/  STS.U8 [R5+UR4+0xd340], R18 ;  /* 0x00d3401205007988 */ /* 0x0001e80008000004 */
[----:B------:R-:W-:Y:S04]  /*b0510*/  STS.U8 [R5+UR4+0xd300], R26 ;  /* 0x00d3001a05007988 */ /* 0x000fe80008000004 */
[----:B------:R-:W-:Y:S04]  /*b0520*/  STS.U8 [R5+UR4+0xd500], R6 ;  /* 0x00d5000605007988 */ /* 0x000fe80008000004 */
[----:B-1----:R-:W4:Y:S04]  /*b0530*/  LDL.LU R25, [R1+0x668] ;  /* 0x0006680001197983 */ /* 0x002f280000300800 */
[----:B------:R-:W-:Y:S04]  /*b0540*/  STS.U8 [R5+UR4+0xd540], R7 ;  /* 0x00d5400705007988 */ /* 0x000fe80008000004 */
[----:B------:R-:W4:Y:S04]  /*b0550*/  LDL.LU R29, [R1+0xcc] ;  /* 0x0000cc00011d7983 */ /* 0x000f280000300800 */
[----:B0-----:R-:W4:Y:S04]  /*b0560*/  LDL.LU R3, [R1+0x658] ;  /* 0x0006580001037983 */ /* 0x001f280000300800 */
[----:B------:R-:W4:Y:S04]  /*b0570*/  LDL.LU R4, [R1+0xb4] ;  /* 0x0000b40001047983 */ /* 0x000f280000300800 */
[----:B------:R-:W4:Y:S04]  /*b0580*/  LDL.LU R18, [R1+0x648] ;  /* 0x0006480001127983 */ /* 0x000f280000300800 */
[----:B------:R-:W-:Y:S04]  /*b0590*/  STS.U8 [R5+UR4+0xd740], R14 ;  /* 0x00d7400e05007988 */ /* 0x000fe80008000004 */
[----:B--2---:R-:W-:Y:S04]  /*b05a0*/  STS.U8 [R5+UR4+0xd700], R15 ;  /* 0x00d7000f05007988 */ /* 0x004fe80008000004 */
[----:B---3--:R-:W-:Y:S04]  /*b05b0*/  STS.U8 [R5+UR4+0xd900], R19 ;  /* 0x00d9001305007988 */ /* 0x008fe80008000004 */
[----:B----4-:R0:W-:Y:S04]  /*b05c0*/  STS.U8 [R5+UR4+0xd940], R23 ;  /* 0x00d9401705007988 */ /* 0x0101e80008000004 */
        /* <DEDUP_REMOVED lines=26> */
[----:B------:R1:W-:Y:S04]  /*b0770*/  STS.U8 [R5+UR4+0xdf40], R4 ;  /* 0x00df400405007988 */ /* 0x0003e80008000004 */
[----:B0-----:R-:W4:Y:S04]  /*b0780*/  LDL.LU R3, [R1+0x588] ;  /* 0x0005880001037983 */ /* 0x001f280000300800 */
[----:B------:R0:W-:Y:S04]  /*b0790*/  STS.U8 [R5+UR4+0xdf00], R18 ;  /* 0x00df001205007988 */ /* 0x0001e80008000004 */
[----:B-1----:R-:W4:Y:S04]  /*b07a0*/  LDL.LU R4, [R1+0x578] ;  /* 0x0005780001047983 */ /* 0x002f280000300800 */
[----:B0-----:R-:W4:Y:S04]  /*b07b0*/  LDL.LU R18, [R1+0x568] ;  /* 0x0005680001127983 */ /* 0x001f280000300800 */
[----:B--2---:R0:W-:Y:S04]  /*b07c0*/  STS.U8 [R5+UR4+0xe100], R23 ;  /* 0x00e1001705007988 */ /* 0x0041e80008000004 */
[----:B---3--:R1:W-:Y:S04]  /*b07d0*/  STS.U8 [R5+UR4+0xe140], R19 ;  /* 0x00e1401305007988 */ /* 0x0083e80008000004 */
[----:B0-----:R-:W2:Y:S04]  /*b07e0*/  LDL.LU R23, [R1+0x7428] ;  /* 0x0074280001177983 */ /* 0x001ea80000300800 */
[----:B-1----:R-:W3:Y:S04]  /*b07f0*/  LDL.LU R19, [R1+0x7424] ;  /* 0x0074240001137983 */ /* 0x002ee80000300800 */
[----:B----4-:R0:W-:Y:S04]  /*b0800*/  STS.U8 [R5+UR4+0xe340], R15 ;  /* 0x00e3400f05007988 */ /* 0x0101e80008000004 */
[----:B------:R1:W-:Y:S04]  /*b0810*/  STS.U8 [R5+UR4+0xe300], R14 ;  /* 0x00e3000e05007988 */ /* 0x0003e80008000004 */
[----:B------:R4:W-:Y:S04]  /*b0820*/  STS.U8 [R5+UR4+0xe500], R7 ;  /* 0x00e5000705007988 */ /* 0x0009e80008000004 */
[----:B0-----:R-:W3:Y:S04]  /*b0830*/  LDL.LU R15, [R1+0x7420] ;  /* 0x00742000010f7983 */ /* 0x001ee80000300800 */
[----:B-1----:R-:W3:Y:S04]  /*b0840*/  LDL.LU R14, [R1+0x741c] ;  /* 0x00741c00010e7983 */ /* 0x002ee80000300800 */
[----:B----4-:R-:W4:Y:S04]  /*b0850*/  LDL.LU R7, [R1+0x7418] ;  /* 0x0074180001077983 */ /* 0x010f280000300800 */
[----:B------:R0:W-:Y:S04]  /*b0860*/  STS.U8 [R5+UR4+0xe540], R6 ;  /* 0x00e5400605007988 */ /* 0x0001e80008000004 */
[----:B------:R1:W-:Y:S04]  /*b0870*/  STS.U8 [R5+UR4+0xe740], R26 ;  /* 0x00e7401a05007988 */ /* 0x0003e80008000004 */
[----:B0-----:R-:W4:Y:S04]  /*b0880*/  LDL.LU R6, [R1+0x7414] ;  /* 0x0074140001067983 */ /* 0x001f280000300800 */
[----:B-1----:R-:W4:Y:S04]  /*b0890*/  LDL.LU R26, [R1+0x7410] ;  /* 0x00741000011a7983 */ /* 0x002f280000300800 */
[----:B------:R0:W-:Y:S04]  /*b08a0*/  STS.U8 [R5+UR4+0xe700], R12 ;  /* 0x00e7000c05007988 */ /* 0x0001e80008000004 */
[----:B------:R-:W-:Y:S04]  /*b08b0*/  STS.U8 [R5+UR4+0xe900], R8 ;  /* 0x00e9000805007988 */ /* 0x000fe80008000004 */
[----:B0-----:R-:W4:Y:S04]  /*b08c0*/  LDL.LU R12, [R1+0x19a8] ;  /* 0x0019a800010c7983 */ /* 0x001f280000300800 */
        /* <DEDUP_REMOVED lines=14> */
[----:B-1----:R-:W4:Y:S04]  /*b09b0*/  LDL.LU R13, [R1+0x19b8] ;  /* 0x0019b800010d7983 */ /* 0x002f280000300800 */
[----:B------:R-:W-:Y:S04]  /*b09c0*/  STS.U8 [R5+UR4+0xf740], R27 ;  /* 0x00f7401b05007988 */ /* 0x000fe80008000004 */
[----:B------:R-:W-:Y:S01]  /*b09d0*/  STS.U8 [R5+UR4+0xf700], R3 ;  /* 0x00f7000305007988 */ /* 0x000fe20008000004 */
[----:B------:R-:W-:-:S03]  /*b09e0*/  LOP3.LUT R21, R22, 0x30, RZ, 0x3c, !PT ;  /* 0x0000003016157812 */ /* 0x000fc600078e3cff */
[----:B--2---:R-:W-:Y:S04]  /*b09f0*/  STS.U8 [R5+UR4+0xf900], R23 ;  /* 0x00f9001705007988 */ /* 0x004fe80008000004 */
[----:B------:R-:W-:Y:S04]  /*b0a00*/  STS.U8 [R5+UR4+0xf940], R4 ;  /* 0x00f9400405007988 */ /* 0x000fe80008000004 */
[----:B---3--:R-:W-:Y:S04]  /*b0a10*/  STS.U8 [R5+UR4+0xfb40], R19 ;  /* 0x00fb401305007988 */ /* 0x008fe80008000004 */
[----:B------:R0:W-:Y:S04]  /*b0a20*/  STS.U8 [R5+UR4+0xfb00], R18 ;  /* 0x00fb001205007988 */ /* 0x0001e80008000004 */
[----:B0-----:R-:W2:Y:S04]  /*b0a30*/  LDL.LU R18, [R1+0x10bc] ;  /* 0x0010bc0001127983 */ /* 0x001ea80000300800 */
[----:B------:R-:W3:Y:S04]  /*b0a40*/  LDL.LU R22, [R1+0x19c8] ;  /* 0x0019c80001167983 */ /* 0x000ee80000300800 */
[----:B------:R-:W-:Y:S04]  /*b0a50*/  STS.U8 [R5+UR4+0xfd00], R15 ;  /* 0x00fd000f05007988 */ /* 0x000fe80008000004 */
[----:B------:R-:W-:Y:S04]  /*b0a60*/  STS.U8 [R5+UR4+0xfd40], R14 ;  /* 0x00fd400e05007988 */ /* 0x000fe80008000004 */
[----:B----4-:R-:W-:Y:S04]  /*b0a70*/  STS.U8 [R5+UR4+0xff40], R7 ;  /* 0x00ff400705007988 */ /* 0x010fe80008000004 */
[----:B------:R0:W-:Y:S04]  /*b0a80*/  STS.U8 [R5+UR4+0xff00], R6 ;  /* 0x00ff000605007988 */ /* 0x0001e80008000004 */
        /* <DEDUP_REMOVED lines=32> */
[----:B------:R-:W-:Y:S04]  /*b0c90*/  STS.U8 [R21+UR4+0x7c0], R6 ;  /* 0x0007c00615007988 */ /* 0x000fe80008000004 */
[----:B------:R-:W-:Y:S04]  /*b0ca0*/  STS.U8 [R21+UR4+0x780], R7 ;  /* 0x0007800715007988 */ /* 0x000fe80008000004 */
[----:B------:R-:W-:Y:S04]  /*b0cb0*/  STS.U8 [R21+UR4+0x980], R14 ;  /* 0x0009800e15007988 */ /* 0x000fe80008000004 */
[----:B------:R-:W-:Y:S04]  /*b0cc0*/  STS.U8 [R21+UR4+0x9c0], R15 ;  /* 0x0009c00f15007988 */ /* 0x000fe80008000004 */
[----:B0-----:R-:W4:Y:S04]  /*b0cd0*/  LDL.LU R5, [R1+0xf70] ;  /* 0x000f700001057983 */ /* 0x001f280000300800 */
[----:B------:R0:W-:Y:S04]  /*b0ce0*/  STS.U8 [R21+UR4+0xbc0], R4 ;  /* 0x000bc00415007988 */ /* 0x0001e80008000004 */
        /* <DEDUP_REMOVED lines=56> */
[----:B0-----:R-:W3:Y:S04]  /*b1070*/  LDL.LU R22, [R1+0xce4] ;  /* 0x000ce40001167983 */ /* 0x001ee80000300800 */
[----:B------:R-:W-:Y:S04]  /*b1080*/  STS.U8 [R21+UR4+0x25c0], R6 ;  /* 0x0025c00615007988 */ /* 0x000fe80008000004 */
[----:B------:R-:W-:Y:S04]  /*b1090*/  STS.U8 [R21+UR4+0x27c0], R7 ;  /* 0x0027c00715007988 */ /* 0x000fe80008000004 */
[----:B------:R-:W-:Y:S04]  /*b10a0*/  STS.U8 [R21+UR4+0x2780], R14 ;  /* 0x0027800e15007988 */ /* 0x000fe80008000004 */
[----:B------:R-:W-:Y:S04]  /*b10b0*/  STS.U8 [R21+UR4+0x2980], R15 ;  /* 0x0029800f15007988 */ /* 0x000fe80008000004 */
[----:B----4-:R0:W-:Y:S04]  /*b10c0*/  STS.U8 [R21+UR4+0x29c0], R2 ;  /* 0x0029c00215007988 */ /* 0x0101e80008000004 */
        /* <DEDUP_REMOVED lines=56> */
[----:B0-----:R-:W2:Y:S04]  /*b1450*/  LDL.LU R18, [R1+0xac4] ;  /* 0x000ac40001127983 */ /* 0x001ea80000300800 */
[----:B------:R-:W-:Y:S04]  /*b1460*/  STS.U8 [R21+UR4+0x4580], R6 ;  /* 0x0045800615007988 */ /* 0x000fe80008000004 */
[----:B------:R-:W-:Y:S04]  /*b1470*/  STS.U8 [R21+UR4+0x45c0], R7 ;  /* 0x0045c00715007988 */ /* 0x000fe80008000004 */
[----:B------:R-:W-:Y:S04]  /*b1480*/  STS.U8 [R21+UR4+0x47c0], R14 ;  /* 0x0047c00e15007988 */ /* 0x000fe80008000004 */
[----:B------:R-:W-:Y:S04]  /*b1490*/  STS.U8 [R21+UR4+0x4780], R15 ;  /* 0x0047800f15007988 */ /* 0x000fe80008000004 */
[----:B---3--:R0:W-:Y:S04]  /*b14a0*/  STS.U8 [R21+UR4+0x4980], R4 ;  /* 0x0049800415007988 */ /* 0x0081e80008000004 */
[----:B------:R1:W-:Y:S04]  /*b14b0*/  STS.U8 [R21+UR4+0x49c0], R22 ;  /* 0x0049c01615007988 */ /* 0x0003e80008000004 */
[----:B0-----:R-:W3:Y:S04]  /*b14c0*/  LDL.LU R4, [R1+0x4e8] ;  /* 0x0004e80001047983 */ /* 0x001ee80000300800 */
[----:B-1----:R-:W3:Y:S04]  /*b14d0*/  LDL.LU R22, [R1+0xab4] ;  /* 0x000ab40001167983 */ /* 0x002ee80000300800 */
        /* <DEDUP_REMOVED lines=45> */
[----:B------:R1:W-:Y:S04]  /*b17b0*/  STS.U8 [R21+UR4+0x5f80], R22 ;  /* 0x005f801615007988 */ /* 0x0003e80008000004 */
[----:B0-----:R-:W3:Y:S04]  /*b17c0*/  LDL.LU R4, [R1+0x418] ;  /* 0x0004180001047983 */ /* 0x001ee80000300800 */
[----:B-1----:R-:W3:Y:S04]  /*b17d0*/  LDL.LU R22, [R1+0x994] ;  /* 0x0009940001167983 */ /* 0x002ee80000300800 */
        /* <DEDUP_REMOVED lines=27> */
[----:B0-----:R-:W2:Y:S04]  /*b1990*/  LDL.LU R18, [R1+0x3e8] ;  /* 0x0003e80001127983 */ /* 0x001ea80000300800 */
[----:B---3--:R-:W-:Y:S04]  /*b19a0*/  STS.U8 [R21+UR4+0x7780], R3 ;  /* 0x0077800315007988 */ /* 0x008fe80008000004 */
[----:B------:R-:W-:Y:S04]  /*b19b0*/  STS.U8 [R21+UR4+0x7980], R4 ;  /* 0x0079800415007988 */ /* 0x000fe80008000004 */
[----:B------:R0:W-:Y:S04]  /*b19c0*/  STS.U8 [R21+UR4+0x79c0], R22 ;  /* 0x0079c01615007988 */ /* 0x0001e80008000004 */
[----:B0-----:R-:W3:Y:S04]  /*b19d0*/  LDL.LU R22, [R1+0x954] ;  /* 0x0009540001167983 */ /* 0x001ee80000300800 */
[----:B----4-:R0:W-:Y:S04]  /*b19e0*/  STS.U8 [R21+UR4+0x7bc0], R5 ;  /* 0x007bc00515007988 */ /* 0x0101e80008000004 */
[----:B0-----:R-:W4:Y:S04]  /*b19f0*/  LDL.LU R5, [R1+0x3d8] ;  /* 0x0003d80001057983 */ /* 0x001f280000300800 */
        /* <DEDUP_REMOVED lines=162> */
[----:B------:R0:W-:Y:S04]  /*b2420*/  STS.U8 [R21+UR4+0xc580], R4 ;  /* 0x00c5800415007988 */ /* 0x0001e80008000004 */
[----:B0-----:R-:W3:Y:S04]  /*b2430*/  LDL.LU R4, [R1+0xd8] ;  /* 0x0000d80001047983 */ /* 0x001ee80000300800 */
[----:B----4-:R0:W-:Y:S04]  /*b2440*/  STS.U8 [R21+UR4+0xc5c0], R5 ;  /* 0x00c5c00515007988 */ /* 0x0101e80008000004 */
        /* <DEDUP_REMOVED lines=11> */
[----:B------:R1:W-:Y:S04]  /*b2500*/  STS.U8 [R21+UR4+0xd180], R11 ;  /* 0x00d1800b15007988 */ /* 0x0003e80008000004 */
[----:B------:R1:W-:Y:S04]  /*b2510*/  STS.U8 [R21+UR4+0xd1c0], R17 ;  /* 0x00d1c01115007988 */ /* 0x0003e80008000004 */
[----:B------:R-:W-:Y:S04]  /*b2520*/  STS.U8 [R21+UR4+0xd3c0], R25 ;  /* 0x00d3c01915007988 */ /* 0x000fe80008000004 */
[----:B------:R-:W-:Y:S04]  /*b2530*/  STS.U8 [R21+UR4+0xd380], R29 ;  /* 0x00d3801d15007988 */ /* 0x000fe80008000004 */
[----:B------:R-:W-:Y:S04]  /*b2540*/  STS.U8 [R21+UR4+0xd580], R3 ;  /* 0x00d5800315007988 */ /* 0x000fe80008000004 */
[----:B0-----:R-:W4:Y:S04]  /*b2550*/  LDL.LU R10, [R1+0xc8] ;  /* 0x0000c800010a7983 */ /* 0x001f280000300800 */
[----:B------:R-:W-:Y:S04]  /*b2560*/  STS.U8 [R21+UR4+0xd5c0], R2 ;  /* 0x00d5c00215007988 */ /* 0x000fe80008000004 */
[----:B-1----:R-:W4:Y:S04]  /*b2570*/  LDL.LU R11, [R1+0x654] ;  /* 0x00065400010b7983 */ /* 0x002f280000300800 */
[----:B------:R-:W-:Y:S04]  /*b2580*/  STS.U8 [R21+UR4+0xd7c0], R12 ;  /* 0x00d7c00c15007988 */ /* 0x000fe80008000004 */
[----:B------:R-:W4:Y:S04]  /*b2590*/  LDL.LU R17, [R1+0xb0] ;  /* 0x0000b00001117983 */ /* 0x000f280000300800 */
[----:B------:R-:W-:Y:S04]  /*b25a0*/  STS.U8 [R21+UR4+0xd780], R13 ;  /* 0x00d7800d15007988 */ /* 0x000fe80008000004 */
[----:B--2---:R-:W-:Y:S04]  /*b25b0*/  STS.U8 [R21+UR4+0xd980], R18 ;  /* 0x00d9801215007988 */ /* 0x004fe80008000004 */
[----:B---3--:R0:W-:Y:S04]  /*b25c0*/  STS.U8 [R21+UR4+0xd9c0], R22 ;  /* 0x00d9c01615007988 */ /* 0x0081e80008000004 */
[----:B0-----:R-:W2:Y:S04]  /*b25d0*/  LDL.LU R22, [R1+0x644] ;  /* 0x0006440001167983 */ /* 0x001ea80000300800 */
[----:B------:R-:W3:Y:S04]  /*b25e0*/  LDL.LU R18, [R1+0xa0] ;  /* 0x0000a00001127983 */ /* 0x000ee80000300800 */
[----:B------:R-:W3:Y:S04]  /*b25f0*/  LDL.LU R13, [R1+0x634] ;  /* 0x00063400010d7983 */ /* 0x000ee80000300800 */
        /* <DEDUP_REMOVED lines=21> */
[----:B------:R-:W4:Y:S04]  /*b2750*/  LDL.LU R28, [R1+0x594] ;  /* 0x00059400011c7983 */ /* 0x000f280000300800 */
[----:B------:R0:W-:Y:S04]  /*b2760*/  STS.U8 [R21+UR4+0xdd80], R10 ;  /* 0x00dd800a15007988 */ /* 0x0001e80008000004 */
[----:B------:R1:W-:Y:S04]  /*b2770*/  STS.U8 [R21+UR4+0xddc0], R11 ;  /* 0x00ddc00b15007988 */ /* 0x0003e80008000004 */
[----:B------:R1:W-:Y:S04]  /*b2780*/  STS.U8 [R21+UR4+0xdfc0], R17 ;  /* 0x00dfc01115007988 */ /* 0x0003e80008000004 */
[----:B0-----:R-:W4:Y:S04]  /*b2790*/  LDL.LU R10, [R1+0x584] ;  /* 0x00058400010a7983 */ /* 0x001f280000300800 */
[----:B-1----:R-:W4:Y:S04]  /*b27a0*/  LDL.LU R11, [R1+0x574] ;  /* 0x00057400010b7983 */ /* 0x002f280000300800 */
[----:B------:R-:W4:Y:S04]  /*b27b0*/  LDL.LU R17, [R1+0x564] ;  /* 0x0005640001117983 */ /* 0x000f280000300800 */
[----:B--2---:R0:W-:Y:S04]  /*b27c0*/  STS.U8 [R21+UR4+0xdf80], R22 ;  /* 0x00df801615007988 */ /* 0x0041e80008000004 */
[----:B---3--:R1:W-:Y:S04]  /*b27d0*/  STS.U8 [R21+UR4+0xe180], R18 ;  /* 0x00e1801215007988 */ /* 0x0083e80008000004 */
[----:B------:R2:W-:Y:S04]  /*b27e0*/  STS.U8 [R21+UR4+0xe1c0], R13 ;  /* 0x00e1c00d15007988 */ /* 0x0005e80008000004 */
[----:B0-----:R-:W3:Y:S04]  /*b27f0*/  LDL.LU R22, [R1+0x740c] ;  /* 0x00740c0001167983 */ /* 0x001ee80000300800 */
[----:B-1----:R-:W3:Y:S04]  /*b2800*/  LDL.LU R18, [R1+0x7408] ;  /* 0x0074080001127983 */ /* 0x002ee80000300800 */
[----:B--2---:R-:W2:Y:S04]  /*b2810*/  LDL.LU R13, [R1+0x7404] ;  /* 0x00740400010d7983 */ /* 0x004ea80000300800 */
[----:B------:R0:W-:Y:S04]  /*b2820*/  STS.U8 [R21+UR4+0xe3c0], R12 ;  /* 0x00e3c00c15007988 */ /* 0x0001e80008000004 */
[----:B------:R1:W-:Y:S04]  /*b2830*/  STS.U8 [R21+UR4+0xe380], R25 ;  /* 0x00e3801915007988 */ /* 0x0003e80008000004 */
[----:B------:R1:W-:Y:S04]  /*b2840*/  STS.U8 [R21+UR4+0xe580], R29 ;  /* 0x00e5801d15007988 */ /* 0x0003e80008000004 */
[----:B0-----:R-:W2:Y:S04]  /*b2850*/  LDL.LU R12, [R1+0x7400] ;  /* 0x00740000010c7983 */ /* 0x001ea80000300800 */
[----:B-1----:R-:W3:Y:S04]  /*b2860*/  LDL.LU R25, [R1+0xb20] ;  /* 0x000b200001197983 */ /* 0x002ee80000300800 */
[----:B------:R-:W2:Y:S04]  /*b2870*/  LDL.LU R29, [R1+0xb28] ;  /* 0x000b2800011d7983 */ /* 0x000ea80000300800 */
[----:B----4-:R0:W-:Y:S04]  /*b2880*/  STS.U8 [R21+UR4+0xe5c0], R5 ;  /* 0x00e5c00515007988 */ /* 0x0101e80008000004 */
[----:B------:R1:W-:Y:S04]  /*b2890*/  STS.U8 [R21+UR4+0xe7c0], R4 ;  /* 0x00e7c00415007988 */ /* 0x0003e80008000004 */
[----:B0-----:R-:W4:Y:S04]  /*b28a0*/  LDL.LU R5, [R1+0x73fc] ;  /* 0x0073fc0001057983 */ /* 0x001f280000300800 */
[----:B-1----:R-:W4:Y:S04]  /*b28b0*/  LDL.LU R4, [R1+0x73f8] ;  /* 0x0073f80001047983 */ /* 0x002f280000300800 */
[----:B------:R0:W-:Y:S04]  /*b28c0*/  STS.U8 [R21+UR4+0xe780], R2 ;  /* 0x00e7800215007988 */ /* 0x0001e80008000004 */
[----:B------:R1:W-:Y:S04]  /*b28d0*/  STS.U8 [R21+UR4+0xe980], R3 ;  /* 0x00e9800315007988 */ /* 0x0003e80008000004 */
[----:B------:R-:W-:Y:S04]  /*b28e0*/  STS.U8 [R21+UR4+0xe9c0], R6 ;  /* 0x00e9c00615007988 */ /* 0x000fe80008000004 */
[----:B------:R-:W-:Y:S04]  /*b28f0*/  STS.U8 [R21+UR4+0xebc0], R7 ;  /* 0x00ebc00715007988 */ /* 0x000fe80008000004 */
[----:B------:R3:W-:Y:S04]  /*b2900*/  STS.U8 [R21+UR4+0xeb80], R14 ;  /* 0x00eb800e15007988 */ /* 0x0007e80008000004 */
[----:B------:R2:W-:Y:S04]  /*b2910*/  STS.U8 [R21+UR4+0xed80], R15 ;  /* 0x00ed800f15007988 */ /* 0x0005e80008000004 */
[----:B0-----:R-:W4:Y:S04]  /*b2920*/  LDL.LU R2, [R1+0x73f4] ;  /* 0x0073f40001027983 */ /* 0x001f280000300800 */
[----:B-1----:R-:W4:Y:S01]  /*b2930*/  LDL.LU R3, [R1+0x73f0] ;  /* 0x0073f00001037983 */ /* 0x002f220000300800 */
[----:B---3--:R-:W-:-:S02]  /*b2940*/  F2FP.F16.E5M2.UNPACK_B R14, R25 ;  /* 0x00000019ff0e723e */ /* 0x008fc400020004ff */
[----:B--2---:R-:W-:-:S05]  /*b2950*/  F2FP.F16.E5M2.UNPACK_B R15, R29 ;  /* 0x0000001dff0f723e */ /* 0x004fca00020004ff */
[----:B------:R0:W-:Y:S04]  /*b2960*/  STL.64 [R1+0x73d8], R14 ;  /* 0x0073d80e01007387 */ /* 0x0001e80000100a00 */
[----:B0-----:R-:W2:Y:S04]  /*b2970*/  LDL R15, [R1+0x12cc] ;  /* 0x0012cc00010f7983 */ /* 0x001ea80000100800 */
        /* <DEDUP_REMOVED lines=17> */
[----:B----4-:R-:W-:Y:S04]  /*b2a90*/  STS.U8 [R21+UR4+0xffc0], R5 ;  /* 0x00ffc00515007988 */ /* 0x010fe80008000004 */
[----:B------:R-:W-:Y:S01]  /*b2aa0*/  STS.U8 [R21+UR4+0xff80], R4 ;  /* 0x00ff800415007988 */ /* 0x000fe20008000004 */
[----:B------:R-:W-:Y:S01]  /*b2ab0*/  BAR.SYNC.DEFER_BLOCKING 0x0 ;  /* 0x0000000000007b1d */ /* 0x000fe20000010000 */
[----:B0-----:R-:W-:-:S02]  /*b2ac0*/  F2FP.F16.E5M2.UNPACK_B R12, R2 ;  /* 0x00000002ff0c723e */ /* 0x001fc400020004ff */
[----:B------:R-:W-:-:S05]  /*b2ad0*/  F2FP.F16.E5M2.UNPACK_B R13, R3 ;  /* 0x00000003ff0d723e */ /* 0x000fca00020004ff */
[----:B------:R-:W-:Y:S04]  /*b2ae0*/  STL.64 [R1+0x73d0], R12 ;  /* 0x0073d00c01007387 */ /* 0x000fe80000100a00 */
[----:B--2---:R-:W0:Y:S04]  /*b2af0*/  LDSM.16.M88.4 R4, [R15+UR4] ;  /* 0x000000040f04783b */ /* 0x004e280008000200 */
[----:B------:R-:W-:Y:S04]  /*b2b00*/  LDSM.16.M88.4 R16, [R15+UR4+0x1000] ;  /* 0x001000040f10783b */ /* 0x000fe80008000200 */
[----:B------:R-:W-:Y:S04]  /*b2b10*/  LDSM.16.M88.4 R8, [R15+UR4+0x1800] ;  /* 0x001800040f08783b */ /* 0x000fe80008000200 */
[----:B0-----:R-:W-:Y:S01]  /*b2b20*/  STL.64 [R1+0x2990], R4 ;  /* 0x0029900401007387 */ /* 0x001fe20000100a00 */
[----:B------:R-:W-:-:S02]  /*b2b30*/  IMAD.MOV.U32 R14, RZ, RZ, R4 ;  /* 0x000000ffff0e7224 */ /* 0x000fc400078e0004 */
[----:B------:R-:W-:Y:S01]  /*b2b40*/  IMAD.MOV.U32 R13, RZ, RZ, R5 ;  /* 0x000000ffff0d7224 */ /* 0x000fe200078e0005 */
[----:B------:R-:W-:Y:S04]  /*b2b50*/  STL.64 [R1+0x2998], R6 ;  /* 0x0029980601007387 */ /* 0x000fe80000100a00 */
[----:B------:R-:W0:Y:S04]  /*b2b60*/  LDSM.16.M88.4 R4, [R15+UR4+0x800] ;  /* 0x000800040f04783b */ /* 0x000e280008000200 */
[----:B0-----:R-:W-:Y:S04]  /*b2b70*/  STL.64 [R1+0x29a0], R4 ;  /* 0x0029a00401007387 */ /* 0x001fe80000100a00 */
[----:B------:R-:W-:Y:S04]  /*b2b80*/  STL.64 [R1+0x29a8], R6 ;  /* 0x0029a80601007387 */ /* 0x000fe80000100a00 */
[----:B------:R-:W0:Y:S04]  /*b2b90*/  LDSM.16.M88.4 R4, [R15+UR4+0x2000] ;  /* 0x002000040f04783b */ /* 0x000e280008000200 */
[----:B------:R-:W-:Y:S04]  /*b2ba0*/  STL.64 [R1+0x29b0], R16 ;  /* 0x0029b01001007387 */ /* 0x000fe80000100a00 */
[----:B------:R-:W-:Y:S04]  /*b2bb0*/  STL.64 [R1+0x29b8], R18 ;  /* 0x0029b81201007387 */ /* 0x000fe80000100a00 */
[----:B------:R-:W1:Y:S04]  /*b2bc0*/  LDSM.16.M88.4 R16, [R15+UR4+0x2800] ;  /* 0x002800040f10783b */ /* 0x000e680008000200 */
[----:B------:R-:W-:Y:S04]  /*b2bd0*/  STL.64 [R1+0x29c0], R8 ;  /* 0x0029c00801007387 */ /* 0x000fe80000100a00 */
[----:B------:R-:W-:Y:S04]  /*b2be0*/  STL.64 [R1+0x29c8], R10 ;  /* 0x0029c80a01007387 */ /* 0x000fe80000100a00 */
[----:B------:R-:W2:Y:S04]  /*b2bf0*/  LDSM.16.M88.4 R8, [R15+UR4+0x3000] ;  /* 0x003000040f08783b */ /* 0x000ea80008000200 */
[----:B0-----:R-:W-:Y:S04]  /*b2c00*/  STL.64 [R1+0x29d0], R4 ;  /* 0x0029d00401007387 */ /* 0x001fe80000100a00 */
[----:B------:R-:W-:Y:S04]  /*b2c10*/  STL.64 [R1+0x29d8], R6 ;  /* 0x0029d80601007387 */ /* 0x000fe80000100a00 */
[----:B------:R-:W0:Y:S04]  /*b2c20*/  LDSM.16.M88.4 R4, [R15+UR4+0x3800] ;  /* 0x003800040f04783b */ /* 0x000e280008000200 */
[----:B-1----:R-:W-:Y:S04]  /*b2c30*/  STL.64 [R1+0x29e0], R16 ;  /* 0x0029e01001007387 */ /* 0x002fe80000100a00 */
[----:B------:R-:W-:Y:S04]  /*b2c40*/  STL.64 [R1+0x29e8], R18 ;  /* 0x0029e81201007387 */ /* 0x000fe80000100a00 */
[----:B------:R-:W1:Y:S04]  /*b2c50*/  LDSM.16.M88.4 R16, [R15+UR4+0x4000] ;  /* 0x004000040f10783b */ /* 0x000e680008000200 */
[----:B--2---:R-:W-:Y:S04]  /*b2c60*/  STL.64 [R1+0x29f0], R8 ;  /* 0x0029f00801007387 */ /* 0x004fe80000100a00 */
        /* <DEDUP_REMOVED lines=34> */
[----:B--2---:R-:W-:Y:S04]  /*b2e90*/  STL.64 [R1+0x2ab0], R8 ;  /* 0x002ab00801007387 */ /* 0x004fe80000100a00 */
[----:B------:R-:W-:Y:S04]  /*b2ea0*/  STL.64 [R1+0x2ab8], R10 ;  /* 0x002ab80a01007387 */ /* 0x000fe80000100a00 */
[----:B------:R-:W1:Y:S04]  /*b2eb0*/  LDSM.16.M88.4 R8, [R15+UR4+0xa000] ;  /* 0x00a000040f08783b */ /* 0x000e680008000200 */
[----:B0-----:R0:W-:Y:S01]  /*b2ec0*/  STL.64 [R1+0x2ac0], R4 ;  /* 0x002ac00401007387 */ /* 0x0011e20000100a00 */
[----:B------:R-:W-:-:S02]  /*b2ed0*/  IMAD.MOV.U32 R29, RZ, RZ, R4 ;  /* 0x000000ffff1d7224 */ /* 0x000fc400078e0004 */
[----:B------:R-:W-:Y:S01]  /*b2ee0*/  IMAD.MOV.U32 R28, RZ, RZ, R5 ;  /* 0x000000ffff1c7224 */ /* 0x000fe200078e0005 */
[----:B------:R-:W-:Y:S04]  /*b2ef0*/  STL.64 [R1+0x2ac8], R6 ;  /* 0x002ac80601007387 */ /* 0x000fe80000100a00 */
[----:B-1----:R-:W-:Y:S01]  /*b2f00*/  STL.64 [R1+0x2ad0], R8 ;  /* 0x002ad00801007387 */ /* 0x002fe20000100a00 */
[----:B0-----:R-:W-:Y:S02]  /*b2f10*/  IMAD.MOV.U32 R4, RZ, RZ, R8 ;  /* 0x000000ffff047224 */ /* 0x001fe400078e0008 */
[----:B------:R-:W-:Y:S01]  /*b2f20*/  IMAD.MOV.U32 R5, RZ, RZ, R9 ;  /* 0x000000ffff057224 */ /* 0x000fe200078e0009 */
[----:B------:R-:W-:Y:S04]  /*b2f30*/  STL.64 [R1+0x2ad8], R10 ;  /* 0x002ad80a01007387 */ /* 0x000fe80000100a00 */
[----:B------:R-:W0:Y:S04]  /*b2f40*/  LDSM.16.M88.4 R8, [R15+UR4+0xa800] ;  /* 0x00a800040f08783b */ /* 0x000e280008000200 */
[----:B0-----:R-:W-:Y:S01]  /*b2f50*/  STL.64 [R1+0x2ae0], R8 ;  /* 0x002ae00801007387 */ /* 0x001fe20000100a00 */
[----:B------:R-:W-:-:S02]  /*b2f60*/  IMAD.MOV.U32 R27, RZ, RZ, R8 ;  /* 0x000000ffff1b7224 */ /* 0x000fc400078e0008 */
        /* <DEDUP_REMOVED lines=13> */
[----:B------:R-:W-:Y:S04]  /*b3040*/  STL.64 [R1+0x73e8], R26 ;  /* 0x0073e81a01007387 */ /* 0x000fe80000100a00 */
[----:B------:R-:W-:Y:S04]  /*b3050*/  STL.64 [R1+0x73e0], R24 ;  /* 0x0073e01801007387 */ /* 0x000fe80000100a00 */
        /* <DEDUP_REMOVED lines=8> */
[----:B------:R-:W2:Y:S01]  /*b30e0*/  LDL R12, [R1+0x3770] ;  /* 0x00377000010c7983 */ /* 0x000ea20000100800 */
[----:B------:R-:W-:-:S02]  /*b30f0*/  IMAD.MOV.U32 R20, RZ, RZ, R8 ;  /* 0x000000ffff147224 */ /* 0x000fc400078e0008 */
[----:B------:R-:W-:Y:S02]  /*b3100*/  IMAD.MOV.U32 R21, RZ, RZ, R9 ;  /* 0x000000ffff157224 */ /* 0x000fe400078e0009 */
[----:B------:R-:W0:Y:S04]  /*b3110*/  LDSM.16.M88.4 R8, [R15+UR4+0xd000] ;  /* 0x00d000040f08783b */ /* 0x000e280008000200 */
[----:B0-----:R-:W-:Y:S01]  /*b3120*/  STL.64 [R1+0x2b30], R8 ;  /* 0x002b300801007387 */ /* 0x001fe20000100a00 */
[----:B------:R-:W-:Y:S02]  /*b3130*/  IMAD.MOV.U32 R18, RZ, RZ, R8 ;  /* 0x000000ffff127224 */ /* 0x000fe400078e0008 */
[----:B------:R-:W-:Y:S01]  /*b3140*/  IMAD.MOV.U32 R19, RZ, RZ, R9 ;  /* 0x000000ffff137224 */ /* 0x000fe200078e0009 */
[----:B------:R-:W-:Y:S04]  /*b3150*/  STL.64 [R1+0x2b38], R10 ;  /* 0x002b380a01007387 */ /* 0x000fe80000100a00 */
[----:B------:R-:W0:Y:S04]  /*b3160*/  LDSM.16.M88.4 R8, [R15+UR4+0xd800] ;  /* 0x00d800040f08783b */ /* 0x000e280008000200 */
[----:B0-----:R-:W-:Y:S04]  /*b3170*/  STL.64 [R1+0x2b40], R8 ;  /* 0x002b400801007387 */ /* 0x001fe80000100a00 */
[----:B------:R0:W-:Y:S04]  /*b3180*/  STL.64 [R1+0x2b48], R10 ;  /* 0x002b480a01007387 */ /* 0x0001e80000100a00 */
[----:B------:R-:W-:Y:S04]  /*b3190*/  STL.64 [R1+0x2b50], R24 ;  /* 0x002b501801007387 */ /* 0x000fe80000100a00 */
[----:B------:R-:W-:Y:S01]  /*b31a0*/  STL.64 [R1+0x2b58], R26 ;  /* 0x002b581a01007387 */ /* 0x000fe20000100a00 */
[----:B0-----:R-:W-:-:S02]  /*b31b0*/  IMAD.MOV.U32 R10, RZ, RZ, R24 ;  /* 0x000000ffff0a7224 */ /* 0x001fc400078e0018 */
[----:B------:R-:W-:Y:S02]  /*b31c0*/  IMAD.MOV.U32 R11, RZ, RZ, R25 ;  /* 0x000000ffff0b7224 */ /* 0x000fe400078e0019 */
[----:B------:R-:W0:Y:S01]  /*b31d0*/  LDSM.16.M88.4 R24, [R15+UR4+0xe800] ;  /* 0x00e800040f18783b */ /* 0x000e220008000200 */
[----:B------:R-:W-:Y:S02]  /*b31e0*/  IMAD.MOV.U32 R16, RZ, RZ, R8 ;  /* 0x000000ffff107224 */ /* 0x000fe400078e0008 */
[----:B------:R-:W-:Y:S01]  /*b31f0*/  IMAD.MOV.U32 R17, RZ, RZ, R9 ;  /* 0x000000ffff117224 */ /* 0x000fe200078e0009 */
[----:B0-----:R-:W-:Y:S01]  /*b3200*/  STL.64 [R1+0x2b60], R24 ;  /* 0x002b601801007387 */ /* 0x001fe20000100a00 */
[----:B------:R-:W-:Y:S02]  /*b3210*/  IMAD.MOV.U32 R8, RZ, RZ, R24 ;  /* 0x000000ffff087224 */ /* 0x000fe400078e0018 */
        /* <DEDUP_REMOVED lines=8> */
[----:B0-----:R-:W-:Y:S04]  /*b32a0*/  STL.64 [R1+0x2b80], R24 ;  /* 0x002b801801007387 */ /* 0x001fe80000100a00 */
[----:B------:R-:W-:Y:S04]  /*b32b0*/  STL.64 [R1+0x2b88], R26 ;  /* 0x002b881a01007387 */ /* 0x000fe80000100a00 */
[----:B--2---:R-:W0:Y:S04]  /*b32c0*/  LDSM.16.M88.4 R24, [R12+UR4] ;  /* 0x000000040c18783b */ /* 0x004e280008000200 */
[----:B0-----:R-:W-:Y:S04]  /*b32d0*/  STL.64 [R1+0x3790], R24 ;  /* 0x0037901801007387 */ /* 0x001fe80000100a00 */
[----:B------:R-:W-:Y:S04]  /*b32e0*/  STL.64 [R1+0x3798], R26 ;  /* 0x0037981a01007387 */ /* 0x000fe80000100a00 */
[----:B------:R-:W0:Y:S04]  /*b32f0*/  LDSM.16.M88.4 R24, [R12+UR4+0x800] ;  /* 0x000800040c18783b */ /* 0x000e280008000200 */
        /* <DEDUP_REMOVED lines=80> */
[----:B------:R-:W0:Y:S01]  /*b3800*/  LDSM.16.M88.4 R24, [R12+UR4+0xe000] ;  /* 0x00e000040c18783b */ /* 0x000e220008000200 */
[----:B------:R-:W-:-:S03]  /*b3810*/  F2FP.F16.E5M2.UNPACK_B R14, R14 ;  /* 0x0000000eff0e723e */ /* 0x000fc600020004ff */
[----:B0-----:R-:W-:Y:S04]  /*b3820*/  STL.64 [R1+0x3950], R24 ;  /* 0x0039501801007387 */ /* 0x001fe80000100a00 */
[----:B------:R-:W-:Y:S04]  /*b3830*/  STL.64 [R1+0x3958], R26 ;  /* 0x0039581a01007387 */ /* 0x000fe80000100a00 */
[----:B------:R-:W0:Y:S01]  /*b3840*/  LDSM.16.M88.4 R24, [R12+UR4+0xe800] ;  /* 0x00e800040c18783b */ /* 0x000e220008000200 */
[----:B------:R-:W-:-:S03]  /*b3850*/  F2FP.F16.E5M2.UNPACK_B R13, R13 ;  /* 0x0000000dff0d723e */ /* 0x000fc600020004ff */
[----:B------:R-:W-:Y:S04]  /*b3860*/  STL [R1+0xa0], R14 ;  /* 0x0000a00e01007387 */ /* 0x000fe80000100800 */
[----:B0-----:R-:W-:Y:S04]  /*b3870*/  STL.64 [R1+0x3960], R24 ;  /* 0x0039601801007387 */ /* 0x001fe80000100a00 */
[----:B------:R-:W-:Y:S04]  /*b3880*/  STL [R1+0xa4], R13 ;  /* 0x0000a40d01007387 */ /* 0x000fe80000100800 */
[----:B------:R-:W-:Y:S04]  /*b3890*/  STL.64 [R1+0x3968], R26 ;  /* 0x0039681a01007387 */ /* 0x000fe80000100a00 */
[----:B------:R-:W0:Y:S04]  /*b38a0*/  LDSM.16.M88.4 R24, [R12+UR4+0xf000] ;  /* 0x00f000040c18783b */ /* 0x000e280008000200 */
[----:B------:R-:W1:Y:S04]  /*b38b0*/  LDSM.16.M88.4 R12, [R12+UR4+0xf800] ;  /* 0x00f800040c0c783b */ /* 0x000e680008000200 */
[----:B0-----:R-:W-:Y:S04]  /*b38c0*/  STL.64 [R1+0x3970], R24 ;  /* 0x0039701801007387 */ /* 0x001fe80000100a00 */
[----:B------:R0:W-:Y:S04]  /*b38d0*/  STL.64 [R1+0x3978], R26 ;  /* 0x0039781a01007387 */ /* 0x0001e80000100a00 */
[----:B0-----:R-:W2:Y:S04]  /*b38e0*/  LDL.LU.64 R26, [R1+0x73e8] ;  /* 0x0073e800011a7983 */ /* 0x001ea80000300a00 */
[----:B------:R-:W3:Y:S04]  /*b38f0*/  LDL.LU.64 R24, [R1+0x73e0] ;  /* 0x0073e00001187983 */ /* 0x000ee80000300a00 */
[----:B-1----:R-:W-:Y:S04]  /*b3900*/  STL.64 [R1+0x3980], R12 ;  /* 0x0039800c01007387 */ /* 0x002fe80000100a00 */
[----:B------:R0:W-:Y:S04]  /*b3910*/  STL.64 [R1+0x3988], R14 ;  /* 0x0039880e01007387 */ /* 0x0001e80000100a00 */
[----:B0-----:R-:W4:Y:S04]  /*b3920*/  LDL.LU.64 R14, [R1+0x73d8] ;  /* 0x0073d800010e7983 */ /* 0x001f280000300a00 */
[----:B------:R-:W4:Y:S04]  /*b3930*/  LDL.LU.64 R12, [R1+0x73d0] ;  /* 0x0073d000010c7983 */ /* 0x000f280000300a00 */
[----:B------:R0:W-:Y:S04]  /*b3940*/  STL.64 [R1+0x12998], R6 ;  /* 0x0129980601007387 */ /* 0x0001e80000100a00 */
[----:B0-----:R-:W2:Y:S04]  /*b3950*/  LDL R6, [R1+0x29f0] ;  /* 0x0029f00001067983 */ /* 0x001ea80000100800 */
[----:B------:R-:W2:Y:S04]  /*b3960*/  LDL R7, [R1+0x29f4] ;  /* 0x0029f40001077983 */ /* 0x000ea80000100800 */
[----:B------:R0:W-:Y:S04]  /*b3970*/  STL.64 [R1+0x12990], R4 ;  /* 0x0129900401007387 */ /* 0x0001e80000100a00 */
[----:B0-----:R-:W3:Y:S04]  /*b3980*/  LDL R4, [R1+0x29e0] ;  /* 0x0029e00001047983 */ /* 0x001ee80000100800 */
[----:B------:R-:W3:Y:S04]  /*b3990*/  LDL R5, [R1+0x29e4] ;  /* 0x0029e40001057983 */ /* 0x000ee80000100800 */
[----:B--2---:R0:W-:Y:S04]  /*b39a0*/  STL.64 [R1+0x12a30], R6 ;  /* 0x012a300601007387 */ /* 0x0041e80000100a00 */
[----:B0-----:R-:W2:Y:S04]  /*b39b0*/  LDL R6, [R1+0x29a0] ;  /* 0x0029a00001067983 */ /* 0x001ea80000100800 */
[----:B------:R-:W4:Y:S04]  /*b39c0*/  LDL R7, [R1+0x29a4] ;  /* 0x0029a40001077983 */ /* 0x000f280000100800 */
[----:B---3--:R-:W-:Y:S04]  /*b39d0*/  STL.64 [R1+0x12a28], R4 ;  /* 0x012a280401007387 */ /* 0x008fe80000100a00 */
[----:B------:R-:W-:Y:S04]  /*b39e0*/  STL.64 [R1+0x12988], R26 ;  /* 0x0129881a01007387 */ /* 0x000fe80000100a00 */
[----:B------:R0:W-:Y:S04]  /*b39f0*/  STL.64 [R1+0x12980], R24 ;  /* 0x0129801801007387 */ /* 0x0001e80000100a00 */
[----:B0-----:R-:W3:Y:S04]  /*b3a00*/  LDL R24, [R1+0x29b0] ;  /* 0x0029b00001187983 */ /* 0x001ee80000100800 */
[----:B------:R-:W3:Y:S04]  /*b3a10*/  LDL R25, [R1+0x29b4] ;  /* 0x0029b40001197983 */ /* 0x000ee80000100800 */
[----:B------:R0:W-:Y:S04]  /*b3a20*/  STL.64 [R1+0x12978], R22 ;  /* 0x0129781601007387 */ /* 0x0001e80000100a00 */
[----:B0-----:R-:W3:Y:S04]  /*b3a30*/  LDL R22, [R1+0xa0] ;  /* 0x0000a00001167983 */ /* 0x001ee80000100800 */
[----:B------:R-:W3:Y:S04]  /*b3a40*/  LDL R23, [R1+0xa4] ;  /* 0x0000a40001177983 */ /* 0x000ee80000100800 */
[----:B------:R-:W-:Y:S04]  /*b3a50*/  STL.64 [R1+0x12970], R20 ;  /* 0x0129701401007387 */ /* 0x000fe80000100a00 */
[----:B------:R-:W-:Y:S04]  /*b3a60*/  STL.64 [R1+0x12968], R18 ;  /* 0x0129681201007387 */ /* 0x000fe80000100a00 */
[----:B------:R0:W-:Y:S04]  /*b3a70*/  STL.64 [R1+0x12960], R16 ;  /* 0x0129601001007387 */ /* 0x0001e80000100a00 */
[----:B0-----:R-:W3:Y:S04]  /*b3a80*/  LDL.LU.64 R16, [R1+0x180] ;  /* 0x0001800001107983 */ /* 0x001ee80000300a00 */
[----:B------:R-:W3:Y:S04]  /*b3a90*/  LDL.LU.64 R18, [R1+0x188] ;  /* 0x0001880001127983 */ /* 0x000ee80000300a00 */
[----:B------:R0:W-:Y:S04]  /*b3aa0*/  STL.64 [R1+0x12948], R10 ;  /* 0x0129480a01007387 */ /* 0x0001e80000100a00 */
[----:B0-----:R-:W3:Y:S04]  /*b3ab0*/  LDL R10, [R1+0x29d0] ;  /* 0x0029d000010a7983 */ /* 0x001ee80000100800 */
[----:B------:R-:W3:Y:S04]  /*b3ac0*/  LDL R11, [R1+0x29d4] ;  /* 0x0029d400010b7983 */ /* 0x000ee80000100800 */
[----:B------:R0:W-:Y:S04]  /*b3ad0*/  STL.64 [R1+0x12940], R8 ;  /* 0x0129400801007387 */ /* 0x0001e80000100a00 */
[----:B0-----:R-:W3:Y:S04]  /*b3ae0*/  LDL R8, [R1+0x29c0] ;  /* 0x0029c00001087983 */ /* 0x001ee80000100800 */
[----:B------:R-:W3:Y:S01]  /*b3af0*/  LDL R9, [R1+0x29c4] ;  /* 0x0029c40001097983 */ /* 0x000ee20000100800 */
[----:B--2---:R-:W-:-:S02]  /*b3b00*/  F2FP.F16.E5M2.UNPACK_B R26, R6 ;  /* 0x00000006ff1a723e */ /* 0x004fc400020004ff */
[----:B----4-:R-:W-:Y:S01]  /*b3b10*/  F2FP.F16.E5M2.UNPACK_B R27, R7 ;  /* 0x00000007ff1b723e */ /* 0x010fe200020004ff */
[----:B---3--:R-:W-:Y:S04]  /*b3b20*/  STL.64 [R1+0x12a40], R10 ;  /* 0x012a400a01007387 */ /* 0x008fe80000100a00 */
[----:B------:R0:W-:Y:S04]  /*b3b30*/  STL.64 [R1+0x12a38], R8 ;  /* 0x012a380801007387 */ /* 0x0001e80000100a00 */
[----:B0-----:R-:W2:Y:S04]  /*b3b40*/  LDL.LU.64 R8, [R1+0x1a0] ;  /* 0x0001a00001087983 */ /* 0x001ea80000300a00 */
[----:B------:R-:W2:Y:S04]  /*b3b50*/  LDL.LU.64 R10, [R1+0x1a8] ;  /* 0x0001a800010a7983 */ /* 0x000ea80000300a00 */
[----:B------:R0:W-:Y:S04]  /*b3b60*/  STL [R1+0x12934], R2 ;  /* 0x0129340201007387 */ /* 0x0001e80000100800 */
[----:B------:R1:W-:Y:S04]  /*b3b70*/  STL [R1+0x12930], R3 ;  /* 0x0129300301007387 */ /* 0x0003e80000100800 */
[----:B------:R-:W-:Y:S04]  /*b3b80*/  STL [R1+0x7598], R0 ;  /* 0x0075980001007387 */ /* 0x000fe80000100800 */
[----:B------:R-:W3:Y:S04]  /*b3b90*/  LDL.LU.64 R4, [R1+0x1d0] ;  /* 0x0001d00001047983 */ /* 0x000ee80000300a00 */
[----:B------:R-:W3:Y:S01]  /*b3ba0*/  LDL.LU.64 R6, [R1+0x1d8] ;  /* 0x0001d80001067983 */ /* 0x000ee20000300a00 */
[----:B------:R-:W-:Y:S03]  /*b3bb0*/  HMMA.16816.F32 R16, R12, R22, R16 ;  /* 0x000000160c10723c */ /* 0x000fe60000001810 */
[----:B------:R-:W-:Y:S01]  /*b3bc0*/  STL [R1+0x98], R26 ;  /* 0x0000981a01007387 */ /* 0x000fe20000100800 */
[----:B0-----:R-:W-:-:S03]  /*b3bd0*/  F2FP.F16.E5M2.UNPACK_B R2, R24 ;  /* 0x00000018ff02723e */ /* 0x001fc600020004ff */
[----:B------:R-:W-:Y:S01]  /*b3be0*/  STL [R1+0x9c], R27 ;  /* 0x00009c1b01007387 */ /* 0x000fe20000100800 */
[----:B-1----:R-:W-:-:S03]  /*b3bf0*/  F2FP.F16.E5M2.UNPACK_B R3, R25 ;  /* 0x00000019ff03723e */ /* 0x002fc600020004ff */
[----:B------:R-:W4:-:S12]  /*b3c00*/  LDL.LU.64 R20, [R1+0x1ed0] ;  /* 0x001ed00001147983 */ /* 0x000f180000300a00 */
[----:B------:R0:W-:Y:S04]  /*b3c10*/  STL.64 [R1+0xc0], R16 ;  /* 0x0000c01001007387 */ /* 0x0001e80000100a00 */
[----:B------:R1:W-:Y:S04]  /*b3c20*/  STL.64 [R1+0xc8], R18 ;  /* 0x0000c81201007387 */ /* 0x0003e80000100a00 */
[----:B------:R-:W4:Y:S04]  /*b3c30*/  LDL.LU.64 R22, [R1+0x1ed8] ;  /* 0x001ed80001167983 */ /* 0x000f280000300a00 */
[----:B0-----:R-:W4:Y:S04]  /*b3c40*/  LDL.LU.64 R16, [R1+0x1ee0] ;  /* 0x001ee00001107983 */ /* 0x001f280000300a00 */
[----:B-1----:R-:W4:Y:S04]  /*b3c50*/  LDL.LU.64 R18, [R1+0x1ee8] ;  /* 0x001ee80001127983 */ /* 0x002f280000300a00 */
[----:B------:R-:W-:Y:S04]  /*b3c60*/  STL [R1+0x90], R2 ;  /* 0x0000900201007387 */ /* 0x000fe80000100800 */
[----:B------:R-:W4:Y:S04]  /*b3c70*/  LDL R24, [R1+0x2a00] ;  /* 0x002a000001187983 */ /* 0x000f280000100800 */
[----:B------:R-:W-:Y:S04]  /*b3c80*/  STL [R1+0x94], R3 ;  /* 0x0000940301007387 */ /* 0x000fe80000100800 */
[----:B------:R-:W4:Y:S01]  /*b3c90*/  LDL R25, [R1+0x2a04] ;  /* 0x002a040001197983 */ /* 0x000f220000100800 */
[----:B--2---:R-:W-:-:S15]  /*b3ca0*/  HMMA.16816.F32 R8, R12, R26, R8 ;  /* 0x0000001a0c08723c */ /* 0x004fde0000001808 */
[----:B------:R-:W-:-:S08]  /*b3cb0*/  NOP ;  /* 0x0000000000007918 */ /* 0x000fd00000000000 */
[----:B------:R-:W-:Y:S04]  /*b3cc0*/  STL.64 [R1+0xd0], R8 ;  /* 0x0000d00801007387 */ /* 0x000fe80000100a00 */
[----:B------:R0:W-:Y:S01]  /*b3cd0*/  STL.64 [R1+0xd8], R10 ;  /* 0x0000d80a01007387 */ /* 0x0001e20000100a00 */
[----:B---3--:R-:W-:Y:S03]  /*b3ce0*/  HMMA.16816.F32 R4, R12, R2, R4 ;  /* 0x000000020c04723c */ /* 0x008fe60000001804 */
[----:B0-----:R-:W2:Y:S04]  /*b3cf0*/  LDL.LU.64 R10, [R1+0x12a40] ;  /* 0x012a4000010a7983 */ /* 0x001ea80000300a00 */
[----:B------:R-:W3:Y:S04]  /*b3d00*/  LDL.LU.64 R8, [R1+0x12a38] ;  /* 0x012a380001087983 */ /* 0x000ee80000300a00 */
[----:B------:R-:W4:Y:S04]  /*b3d10*/  LDL R26, [R1+0x2a10] ;  /* 0x002a1000011a7983 */ /* 0x000f280000100800 */
[----:B------:R-:W4:Y:S08]  /*b3d20*/  LDL R27, [R1+0x2a14] ;  /* 0x002a1400011b7983 */ /* 0x000f300000100800 */
[----:B------:R-:W-:Y:S04]  /*b3d30*/  STL.64 [R1+0xe0], R4 ;  /* 0x0000e00401007387 */ /* 0x000fe80000100a00 */
[----:B------:R0:W-:Y:S04]  /*b3d40*/  STL.64 [R1+0xe8], R6 ;  /* 0x0000e80601007387 */ /* 0x0001e80000100a00 */
[----:B0-----:R-:W4:Y:S04]  /*b3d50*/  LDL.LU.64 R6, [R1+0x12a30] ;  /* 0x012a300001067983 */ /* 0x001f280000300a00 */
[----:B------:R-:W4:Y:S01]  /*b3d60*/  LDL.LU.64 R4, [R1+0x12a28] ;  /* 0x012a280001047983 */ /* 0x000f220000300a00 */
[----:B--2---:R-:W-:-:S02]  /*b3d70*/  F2FP.F16.E5M2.UNPACK_B R2, R10 ;  /* 0x0000000aff02723e */ /* 0x004fc400020004ff */
[----:B---3--:R-:W-:Y:S02]  /*b3d80*/  F2FP.F16.E5M2.UNPACK_B R8, R8 ;  /* 0x00000008ff08723e */ /* 0x008fe400020004ff */
[----:B------:R-:W-:Y:S02]  /*b3d90*/  F2FP.F16.E5M2.UNPACK_B R9, R9 ;  /* 0x00000009ff09723e */ /* 0x000fe400020004ff */
[----:B------:R-:W-:Y:S01]  /*b3da0*/  F2FP.F16.E5M2.UNPACK_B R3, R11 ;  /* 0x0000000bff03723e */ /* 0x000fe200020004ff */
[----:B------:R-:W-:Y:S04]  /*b3db0*/  STL [R1+0x88], R8 ;  /* 0x0000880801007387 */ /* 0x000fe80000100800 */
[----:B------:R0:W-:Y:S02]  /*b3dc0*/  STL [R1+0x8c], R9 ;  /* 0x00008c0901007387 */ /* 0x0001e40000100800 */
[C---:B----4-:R-:W-:Y:S06]  /*b3dd0*/  HMMA.16816.F32 R16, R12.reuse, R2, R16 ;  /* 0x000000020c10723c */ /* 0x050fec0000001810 */
[----:B0-----:R-:W-:Y:S01]  /*b3de0*/  HMMA.16816.F32 R8, R12, R8, R20 ;  /* 0x000000080c08723c */ /* 0x001fe20000001814 */
[----:B------:R-:W2:Y:S04]  /*b3df0*/  LDL.LU.64 R20, [R1+0x1f00] ;  /* 0x001f000001147983 */ /* 0x000ea80000300a00 */
[----:B------:R-:W-:-:S15]  /*b3e00*/  STL [R1+0x80], R2 ;  /* 0x0000800201007387 */ /* 0x000fde0000100800 */
[----:B------:R-:W-:-:S03]  /*b3e10*/  NOP ;  /* 0x0000000000007918 */ /* 0x000fc60000000000 */
[----:B------:R0:W-:Y:S04]  /*b3e20*/  STL.64 [R1+0xf0], R8 ;  /* 0x0000f00801007387 */ /* 0x0001e80000100a00 */
[----:B------:R1:W-:Y:S04]  /*b3e30*/  STL.64 [R1+0xf8], R10 ;  /* 0x0000f80a01007387 */ /* 0x0003e80000100a00 */
[----:B------:R-:W2:Y:S01]  /*b3e40*/  LDL.LU.64 R22, [R1+0x1f08] ;  /* 0x001f080001167983 */ /* 0x000ea20000300a00 */
[----:B0-----:R-:W-:-:S03]  /*b3e50*/  F2FP.F16.E5M2.UNPACK_B R8, R4 ;  /* 0x00000004ff08723e */ /* 0x001fc600020004ff */
[----:B------:R-:W-:Y:S01]  /*b3e60*/  STL [R1+0x84], R3 ;  /* 0x0000840301007387 */ /* 0x000fe20000100800 */
[----:B------:R-:W-:-:S03]  /*b3e70*/  F2FP.F16.E5M2.UNPACK_B R9, R5 ;  /* 0x00000005ff09723e */ /* 0x000fc600020004ff */
[----:B------:R0:W-:Y:S01]  /*b3e80*/  STL.64 [R1+0x100], R16 ;  /* 0x0001001001007387 */ /* 0x0001e20000100a00 */
[----:B-1----:R-:W-:-:S03]  /*b3e90*/  F2FP.F16.E5M2.UNPACK_B R10, R6 ;  /* 0x00000006ff0a723e */ /* 0x002fc600020004ff */
[----:B------:R1:W-:Y:S01]  /*b3ea0*/  STL.64 [R1+0x108], R18 ;  /* 0x0001081201007387 */ /* 0x0003e20000100a00 */
[----:B------:R-:W-:-:S03]  /*b3eb0*/  F2FP.F16.E5M2.UNPACK_B R11, R7 ;  /* 0x00000007ff0b723e */ /* 0x000fc600020004ff */
[----:B0-----:R-:W3:Y:S04]  /*b3ec0*/  LDL.LU.64 R16, [R1+0x1f10] ;  /* 0x001f100001107983 */ /* 0x001ee80000300a00 */
[----:B------:R-:W-:Y:S04]  /*b3ed0*/  STL [R1+0x78], R8 ;  /* 0x0000780801007387 */ /* 0x000fe80000100800 */
[----:B-1----:R-:W3:Y:S04]  /*b3ee0*/  LDL.LU.64 R18, [R1+0x1f18] ;  /* 0x001f180001127983 */ /* 0x002ee80000300a00 */
[----:B------:R-:W-:Y:S04]  /*b3ef0*/  STL [R1+0x7c], R9 ;  /* 0x00007c0901007387 */ /* 0x000fe80000100800 */
[----:B------:R-:W4:Y:S04]  /*b3f00*/  LDL R4, [R1+0x2a30] ;  /* 0x002a300001047983 */ /* 0x000f280000100800 */
[----:B------:R-:W4:Y:S04]  /*b3f10*/  LDL R5, [R1+0x2a34] ;  /* 0x002a340001057983 */ /* 0x000f280000100800 */
[----:B------:R-:W-:Y:S04]  /*b3f20*/  STL [R1+0x70], R10 ;  /* 0x0000700a01007387 */ /* 0x000fe80000100800 */
[----:B------:R-:W2:Y:S04]  /*b3f30*/  LDL R6, [R1+0x2a40] ;  /* 0x002a400001067983 */ /* 0x000ea80000100800 */
[----:B------:R-:W-:Y:S04]  /*b3f40*/  STL [R1+0x74], R11 ;  /* 0x0000740b01007387 */ /* 0x000fe80000100800 */
[----:B------:R-:W2:Y:S01]  /*b3f50*/  LDL R7, [R1+0x2a44] ;  /* 0x002a440001077983 */ /* 0x000ea20000100800 */
[----:B------:R-:W-:-:S02]  /*b3f60*/  IMAD.MOV.U32 R2, RZ, RZ, R8 ;  /* 0x000000ffff027224 */ /* 0x000fc400078e0008 */
[----:B------:R-:W-:Y:S01]  /*b3f70*/  IMAD.MOV.U32 R3, RZ, RZ, R9 ;  /* 0x000000ffff037224 */ /* 0x000fe200078e0009 */
[C---:B---3--:R-:W-:Y:S01]  /*b3f80*/  HMMA.16816.F32 R16, R12.reuse, R10, R16 ;  /* 0x0000000a0c10723c */ /* 0x048fe20000001810 */
[----:B--2---:R-:W-:Y:S04]  /*b3f90*/  STL.64 [R1+0x12a00], R6 ;  /* 0x012a000601007387 */ /* 0x004fe80000100a00 */
[----:B----4-:R0:W-:Y:S02]  /*b3fa0*/  STL.64 [R1+0x129f8], R4 ;  /* 0x0129f80401007387 */ /* 0x0101e40000100a00 */
[----:B0-----:R-:W-:-:S15]  /*b3fb0*/  HMMA.16816.F32 R4, R12, R8, R20 ;  /* 0x000000080c04723c */ /* 0x001fde0000001814 */
[----:B------:R-:W-:-:S08]  /*b3fc0*/  NOP ;  /* 0x0000000000007918 */ /* 0x000fd00000000000 */
[----:B------:R-:W-:Y:S04]  /*b3fd0*/  STL.64 [R1+0x110], R4 ;  /* 0x0001100401007387 */ /* 0x000fe80000100a00 */
[----:B------:R0:W-:Y:S04]  /*b3fe0*/  STL.64 [R1+0x118], R6 ;  /* 0x0001180601007387 */ /* 0x0001e80000100a00 */
[----:B------:R-:W2:Y:S04]  /*b3ff0*/  LDL R8, [R1+0x2a20] ;  /* 0x002a200001087983 */ /* 0x000ea80000100800 */
[----:B------:R-:W3:Y:S01]  /*b4000*/  LDL R9, [R1+0x2a24] ;  /* 0x002a240001097983 */ /* 0x000ee20000100800 */
[----:B0-----:R-:W-:-:S03]  /*b4010*/  F2FP.F16.E5M2.UNPACK_B R6, R24 ;  /* 0x00000018ff06723e */ /* 0x001fc600020004ff */
[----:B------:R-:W4:Y:S01]  /*b4020*/  LDL R20, [R1+0x2a80] ;  /* 0x002a800001147983 */ /* 0x000f220000100800 */
[----:B------:R-:W-:-:S03]  /*b4030*/  F2FP.F16.E5M2.UNPACK_B R7, R25 ;  /* 0x00000019ff07723e */ /* 0x000fc600020004ff */
[----:B------:R-:W-:Y:S04]  /*b4040*/  STL [R1+0x68], R6 ;  /* 0x0000680601007387 */ /* 0x000fe80000100800 */
[----:B------:R0:W-:Y:S04]  /*b4050*/  STL.64 [R1+0x120], R16 ;  /* 0x0001201001007387 */ /* 0x0001e80000100a00 */
[----:B------:R1:W-:Y:S04]  /*b4060*/  STL.64 [R1+0x128], R18 ;  /* 0x0001281201007387 */ /* 0x0003e80000100a00 */
[----:B------:R-:W2:Y:S04]  /*b4070*/  LDL R22, [R1+0x2a90] ;  /* 0x002a900001167983 */ /* 0x000ea80000100800 */
[----:B------:R-:W-:Y:S04]  /*b4080*/  STL [R1+0x6c], R7 ;  /* 0x00006c0701007387 */ /* 0x000fe80000100800 */
[----:B0-----:R-:W3:Y:S04]  /*b4090*/  LDL.LU.64 R16, [R1+0x2070] ;  /* 0x0020700001107983 */ /* 0x001ee80000300a00 */
[----:B-1----:R-:W4:Y:S04]  /*b40a0*/  LDL.LU.64 R18, [R1+0x2078] ;  /* 0x0020780001127983 */ /* 0x002f280000300a00 */
[----:B----4-:R-:W-:Y:S04]  /*b40b0*/  STL.64 [R1+0x12a10], R18 ;  /* 0x012a101201007387 */ /* 0x010fe80000100a00 */
[----:B---3--:R0:W-:Y:S04]  /*b40c0*/  STL.64 [R1+0x12a08], R16 ;  /* 0x012a081001007387 */ /* 0x0081e80000100a00 */
[----:B0-----:R-:W3:Y:S04]  /*b40d0*/  LDL.LU.64 R16, [R1+0x1f40] ;  /* 0x001f400001107983 */ /* 0x001ee80000300a00 */
[----:B------:R-:W4:Y:S01]  /*b40e0*/  LDL.LU.64 R18, [R1+0x1f48] ;  /* 0x001f480001127983 */ /* 0x000f220000300a00 */
[----:B------:R-:W-:-:S02]  /*b40f0*/  F2FP.F16.E5M2.UNPACK_B R4, R26 ;  /* 0x0000001aff04723e */ /* 0x000fc400020004ff */
[----:B------:R-:W-:Y:S01]  /*b4100*/  F2FP.F16.E5M2.UNPACK_B R5, R27 ;  /* 0x0000001bff05723e */ /* 0x000fe200020004ff */
[----:B----4-:R-:W-:Y:S04]  /*b4110*/  STL.64 [R1+0x12a20], R18 ;  /* 0x012a201201007387 */ /* 0x010fe80000100a00 */
[----:B---3--:R0:W-:Y:S04]  /*b4120*/  STL.64 [R1+0x12a18], R16 ;  /* 0x012a181001007387 */ /* 0x0081e80000100a00 */
[----:B0-----:R-:W3:Y:S04]  /*b4130*/  LDL.LU.64 R16, [R1+0x1f30] ;  /* 0x001f300001107983 */ /* 0x001ee80000300a00 */
[----:B------:R-:W3:Y:S04]  /*b4140*/  LDL.LU.64 R18, [R1+0x1f38] ;  /* 0x001f380001127983 */ /* 0x000ee80000300a00 */
[----:B------:R-:W-:Y:S04]  /*b4150*/  STL [R1+0x60], R4 ;  /* 0x0000600401007387 */ /* 0x000fe80000100800 */
[----:B------:R-:W4:Y:S04]  /*b4160*/  LDL R24, [R1+0x2a50] ;  /* 0x002a500001187983 */ /* 0x000f280000100800 */
[----:B------:R-:W-:Y:S04]  /*b4170*/  STL [R1+0x64], R5 ;  /* 0x0000640501007387 */ /* 0x000fe80000100800 */
[----:B------:R-:W2:Y:S04]  /*b4180*/  LDL R10, [R1+0x2a70] ;  /* 0x002a7000010a7983 */ /* 0x000ea80000100800 */
[----:B------:R-:W2:Y:S04]  /*b4190*/  LDL R11, [R1+0x2a74] ;  /* 0x002a7400010b7983 */ /* 0x000ea80000100800 */
[----:B------:R-:W4:Y:S04]  /*b41a0*/  LDL R25, [R1+0x2a54] ;  /* 0x002a540001197983 */ /* 0x000f280000100800 */
[----:B------:R-:W4:Y:S04]  /*b41b0*/  LDL R26, [R1+0x2a60] ;  /* 0x002a6000011a7983 */ /* 0x000f280000100800 */
[----:B------:R-:W4:Y:S04]  /*b41c0*/  LDL R27, [R1+0x2a64] ;  /* 0x002a6400011b7983 */ /* 0x000f280000100800 */
[----:B--2---:R-:W-:Y:S04]  /*b41d0*/  STL.64 [R1+0x129e0], R10 ;  /* 0x0129e00a01007387 */ /* 0x004fe80000100a00 */
[----:B------:R-:W2:Y:S04]  /*b41e0*/  LDL R23, [R1+0x2a94] ;  /* 0x002a940001177983 */ /* 0x000ea80000100800 */
[----:B------:R-:W4:Y:S01]  /*b41f0*/  LDL R21, [R1+0x2a84] ;  /* 0x002a840001157983 */ /* 0x000f220000100800 */
[C---:B---3--:R-:W-:Y:S03]  /*b4200*/  HMMA.16816.F32 R16, R12.reuse, R6, R16 ;  /* 0x000000060c10723c */ /* 0x048fe60000001810 */
[----:B--2---:R-:W-:Y:S04]  /*b4210*/  STL.64 [R1+0x129c8], R22 ;  /* 0x0129c81601007387 */ /* 0x004fe80000100a00 */
[----:B----4-:R0:W-:Y:S04]  /*b4220*/  STL.64 [R1+0x129c0], R20 ;  /* 0x0129c01401007387 */ /* 0x0101e80000100a00 */
[----:B0-----:R-:W2:Y:S04]  /*b4230*/  LDL.LU.64 R20, [R1+0x2080] ;  /* 0x0020800001147983 */ /* 0x001ea80000300a00 */
[----:B------:R-:W2:Y:S08]  /*b4240*/  LDL.LU.64 R22, [R1+0x2088] ;  /* 0x0020880001167983 */ /* 0x000eb00000300a00 */
[----:B------:R-:W-:Y:S04]  /*b4250*/  STL.64 [R1+0x130], R16 ;  /* 0x0001301001007387 */ /* 0x000fe80000100a00 */
[----:B------:R0:W-:Y:S04]  /*b4260*/  STL.64 [R1+0x138], R18 ;  /* 0x0001381201007387 */ /* 0x0001e80000100a00 */
[----:B0-----:R-:W3:Y:S04]  /*b4270*/  LDL.LU.64 R18, [R1+0x12a20] ;  /* 0x012a200001127983 */ /* 0x001ee80000300a00 */
[----:B------:R-:W3:Y:S02]  /*b4280*/  LDL.LU.64 R16, [R1+0x12a18] ;  /* 0x012a180001107983 */ /* 0x000ee40000300a00 */
[----:B---3--:R-:W-:Y:S02]  /*b4290*/  HMMA.16816.F32 R4, R12, R4, R16 ;  /* 0x000000040c04723c */ /* 0x008fe40000001810 */
[----:B------:R-:W3:Y:S04]  /*b42a0*/  LDL.LU.64 R18, [R1+0x12a10] ;  /* 0x012a100001127983 */ /* 0x000ee80000300a00 */
[----:B------:R-:W3:-:S15]  /*b42b0*/  LDL.LU.64 R16, [R1+0x12a08] ;  /* 0x012a080001107983 */ /* 0x000ede0000300a00 */
[----:B------:R-:W-:-:S02]  /*b42c0*/  NOP ;  /* 0x0000000000007918 */ /* 0x000fc40000000000 */
[----:B------:R-:W-:Y:S04]  /*b42d0*/  STL.64 [R1+0x140], R4 ;  /* 0x0001400401007387 */ /* 0x000fe80000100a00 */
[----:B------:R0:W-:Y:S04]  /*b42e0*/  STL.64 [R1+0x148], R6 ;  /* 0x0001480601007387 */ /* 0x0001e80000100a00 */
[----:B0-----:R-:W4:Y:S04]  /*b42f0*/  LDL.LU.64 R6, [R1+0x12a00] ;  /* 0x012a000001067983 */ /* 0x001f280000300a00 */
[----:B------:R-:W3:Y:S01]  /*b4300*/  LDL.LU.64 R4, [R1+0x129f8] ;  /* 0x0129f80001047983 */ /* 0x000ee20000300a00 */
[----:B------:R-:W-:-:S02]  /*b4310*/  F2FP.F16.E5M2.UNPACK_B R8, R8 ;  /* 0x00000008ff08723e */ /* 0x000fc400020004ff */
[----:B------:R-:W-:-:S07]  /*b4320*/  F2FP.F16.E5M2.UNPACK_B R9, R9 ;  /* 0x00000009ff09723e */ /* 0x000fce00020004ff */
[----:B--2---:R-:W-:Y:S06]  /*b4330*/  HMMA.16816.F32 R20, R12, R8, R20 ;  /* 0x000000080c14723c */ /* 0x004fec0000001814 */
[----:B------:R4:W-:Y:S04]  /*b4340*/  STL [R1+0x58], R8 ;  /* 0x0000580801007387 */ /* 0x0009e80000100800 */
[----:B------:R0:W-:Y:S01]  /*b4350*/  STL [R1+0x5c], R9 ;  /* 0x00005c0901007387 */ /* 0x0001e20000100800 */
[----:B---3--:R-:W-:-:S02]  /*b4360*/  F2FP.F16.E5M2.UNPACK_B R4, R4 ;  /* 0x00000004ff04723e */ /* 0x008fc400020004ff */
[----:B------:R-:W-:-:S03]  /*b4370*/  F2FP.F16.E5M2.UNPACK_B R5, R5 ;  /* 0x00000005ff05723e */ /* 0x000fc600020004ff */
[----:B------:R-:W-:Y:S01]  /*b4380*/  STL [R1+0x50], R4 ;  /* 0x0000500401007387 */ /* 0x000fe20000100800 */
[----:B----4-:R-:W-:-:S06]  /*b4390*/  F2FP.F16.E5M2.UNPACK_B R8, R6 ;  /* 0x00000006ff08723e */ /* 0x010fcc00020004ff */
[----:B------:R1:W-:Y:S01]  /*b43a0*/  STL.64 [R1+0x150], R20 ;  /* 0x0001501401007387 */ /* 0x0003e20000100a00 */
[----:B0-----:R-:W-:-:S03]  /*b43b0*/  F2FP.F16.E5M2.UNPACK_B R9, R7 ;  /* 0x00000007ff09723e */ /* 0x001fc600020004ff */
[----:B------:R-:W-:Y:S04]  /*b43c0*/  STL.64 [R1+0x158], R22 ;  /* 0x0001581601007387 */ /* 0x000fe80000100a00 */
[----:B------:R0:W-:Y:S04]  /*b43d0*/  STL [R1+0x54], R5 ;  /* 0x0000540501007387 */ /* 0x0001e80000100800 */
[----:B-1----:R-:W2:Y:S01]  /*b43e0*/  LDL.LU.64 R20, [R1+0x2040] ;  /* 0x0020400001147983 */ /* 0x002ea20000300a00 */
[----:B0-----:R-:W-:Y:S03]  /*b43f0*/  HMMA.16816.F32 R4, R12, R4, R16 ;  /* 0x000000040c04723c */ /* 0x001fe60000001810 */
[----:B------:R-:W-:-:S15]  /*b4400*/  STL [R1+0x48], R8 ;  /* 0x0000480801007387 */ /* 0x000fde0000100800 */
[----:B------:R-:W-:-:S05]  /*b4410*/  NOP ;  /* 0x0000000000007918 */ /* 0x000fca0000000000 */
[----:B------:R-:W-:Y:S04]  /*b4420*/  STL.64 [R1+0x160], R4 ;  /* 0x0001600401007387 */ /* 0x000fe80000100a00 */
[----:B------:R-:W-:Y:S04]  /*b4430*/  STL.64 [R1+0x168], R6 ;  /* 0x0001680601007387 */ /* 0x000fe80000100a00 */
[----:B------:R-:W3:Y:S04]  /*b4440*/  LDL.LU.64 R22, [R1+0x2048] ;  /* 0x0020480001167983 */ /* 0x000ee80000300a00 */
[----:B------:R-:W-:Y:S04]  /*b4450*/  STL [R1+0x4c], R9 ;  /* 0x00004c0901007387 */ /* 0x000fe80000100800 */
[----:B---3--:R-:W-:Y:S04]  /*b4460*/  STL.64 [R1+0x129d8], R22 ;  /* 0x0129d81601007387 */ /* 0x008fe80000100a00 */
[----:B--2---:R0:W-:Y:S04]  /*b4470*/  STL.64 [R1+0x129d0], R20 ;  /* 0x0129d01401007387 */ /* 0x0041e80000100a00 */
[----:B0-----:R-:W2:Y:S04]  /*b4480*/  LDL.LU.64 R20, [R1+0x2050] ;  /* 0x0020500001147983 */ /* 0x001ea80000300a00 */
[----:B------:R-:W3:Y:S04]  /*b4490*/  LDL.LU.64 R22, [R1+0x2058] ;  /* 0x0020580001167983 */ /* 0x000ee80000300a00 */
[----:B---3--:R-:W-:Y:S04]  /*b44a0*/  STL.64 [R1+0x129f0], R22 ;  /* 0x0129f01601007387 */ /* 0x008fe80000100a00 */
[----:B--2---:R0:W-:Y:S04]  /*b44b0*/  STL.64 [R1+0x129e8], R20 ;  /* 0x0129e81401007387 */ /* 0x0041e80000100a00 */
[----:B0-----:R-:W2:Y:S04]  /*b44c0*/  LDL.LU.64 R20, [R1+0x2060] ;  /* 0x0020600001147983 */ /* 0x001ea80000300a00 */
[----:B------:R-:W2:Y:S04]  /*b44d0*/  LDL.LU.64 R22, [R1+0x2068] ;  /* 0x0020680001167983 */ /* 0x000ea80000300a00 */
[----:B------:R-:W3:Y:S04]  /*b44e0*/  LDL.LU.64 R16, [R1+0x2030] ;  /* 0x0020300001107983 */ /* 0x000ee80000300a00 */
[----:B------:R-:W3:Y:S04]  /*b44f0*/  LDL.LU.64 R18, [R1+0x2038] ;  /* 0x0020380001127983 */ /* 0x000ee80000300a00 */
[----:B------:R-:W4:Y:S04]  /*b4500*/  LDL R6, [R1+0x2aa0] ;  /* 0x002aa00001067983 */ /* 0x000f280000100800 */
[----:B------:R-:W4:Y:S04]  /*b4510*/  LDL R7, [R1+0x2aa4] ;  /* 0x002aa40001077983 */ /* 0x000f280000100800 */
[----:B------:R-:W4:Y:S04]  /*b4520*/  LDL R4, [R1+0x2ab0] ;  /* 0x002ab00001047983 */ /* 0x000f280000100800 */
[----:B------:R-:W4:Y:S01]  /*b4530*/  LDL R5, [R1+0x2ab4] ;  /* 0x002ab40001057983 */ /* 0x000f220000100800 */
[----:B--2---:R-:W-:Y:S03]  /*b4540*/  HMMA.16816.F32 R8, R12, R8, R20 ;  /* 0x000000080c08723c */ /* 0x004fe60000001814 */
[----:B------:R-:W2:Y:S04]  /*b4550*/  LDL.LU.64 R22, [R1+0x129f0] ;  /* 0x0129f00001167983 */ /* 0x000ea80000300a00 */
[----:B------:R-:W2:Y:S01]  /*b4560*/  LDL.LU.64 R20, [R1+0x129e8] ;  /* 0x0129e80001147983 */ /* 0x000ea20000300a00 */
[----:B------:R-:W-:-:S02]  /*b4570*/  F2FP.F16.E5M2.UNPACK_B R24, R24 ;  /* 0x00000018ff18723e */ /* 0x000fc400020004ff */
[----:B------:R-:W-:-:S13]  /*b4580*/  F2FP.F16.E5M2.UNPACK_B R25, R25 ;  /* 0x00000019ff19723e */ /* 0x000fda00020004ff */
[----:B------:R0:W-:Y:S04]  /*b4590*/  STL.64 [R1+0x170], R8 ;  /* 0x0001700801007387 */ /* 0x0001e80000100a00 */
[----:B------:R1:W-:Y:S01]  /*b45a0*/  STL.64 [R1+0x178], R10 ;  /* 0x0001780a01007387 */ /* 0x0003e20000100a00 */
[----:B0-----:R-:W-:Y:S02]  /*b45b0*/  F2FP.F16.E5M2.UNPACK_B R8, R26 ;  /* 0x0000001aff08723e */ /* 0x001fe400020004ff */
[----:B------:R-:W-:Y:S01]  /*b45c0*/  F2FP.F16.E5M2.UNPACK_B R9, R27 ;  /* 0x0000001bff09723e */ /* 0x000fe200020004ff */
[----:B-1----:R-:W3:Y:S04]  /*b45d0*/  LDL.LU.64 R10, [R1+0x129e0] ;  /* 0x0129e000010a7983 */ /* 0x002ee80000300a00 */
[----:B------:R-:W-:Y:S04]  /*b45e0*/  STL [R1+0x40], R24 ;  /* 0x0000401801007387 */ /* 0x000fe80000100800 */
[----:B------:R2:W-:Y:S02]  /*b45f0*/  STL [R1+0x44], R25 ;  /* 0x0000441901007387 */ /* 0x0005e40000100800 */
[----:B--2---:R-:W-:Y:S02]  /*b4600*/  HMMA.16816.F32 R24, R12, R24, R20 ;  /* 0x000000180c18723c */ /* 0x004fe40000001814 */
[----:B------:R-:W2:Y:S04]  /*b4610*/  LDL.LU.64 R22, [R1+0x129d8] ;  /* 0x0129d80001167983 */ /* 0x000ea80000300a00 */
[----:B------:R-:W2:-:S15]  /*b4620*/  LDL.LU.64 R20, [R1+0x129d0] ;  /* 0x0129d00001147983 */ /* 0x000e9e0000300a00 */
[----:B------:R-:W-:-:S02]  /*b4630*/  NOP ;  /* 0x0000000000007918 */ /* 0x000fc40000000000 */
[----:B------:R0:W-:Y:S04]  /*b4640*/  STL.64 [R1+0x180], R24 ;  /* 0x0001801801007387 */ /* 0x0001e80000100a00 */
[----:B------:R1:W-:Y:S04]  /*b4650*/  STL.64 [R1+0x188], R26 ;  /* 0x0001881a01007387 */ /* 0x0003e80000100a00 */
[----:B0-----:R-:W4:Y:S04]  /*b4660*/  LDL.LU.64 R24, [R1+0x2020] ;  /* 0x0020200001187983 */ /* 0x001f280000300a00 */
[----:B------:R-:W-:Y:S04]  /*b4670*/  STL [R1+0x38], R8 ;  /* 0x0000380801007387 */ /* 0x000fe80000100800 */
[----:B-1----:R-:W4:Y:S04]  /*b4680*/  LDL.LU.64 R26, [R1+0x2028] ;  /* 0x00202800011a7983 */ /* 0x002f280000300a00 */
[----:B------:R-:W-:Y:S01]  /*b4690*/  STL [R1+0x3c], R9 ;  /* 0x00003c0901007387 */ /* 0x000fe20000100800 */
[----:B--2---:R-:W-:-:S15]  /*b46a0*/  HMMA.16816.F32 R20, R12, R8, R20 ;  /* 0x000000080c14723c */ /* 0x004fde0000001814 */
[----:B------:R-:W-:-:S08]  /*b46b0*/  NOP ;  /* 0x0000000000007918 */ /* 0x000fd00000000000 */
[----:B------:R-:W-:Y:S04]  /*b46c0*/  STL.64 [R1+0x190], R20 ;  /* 0x0001901401007387 */ /* 0x000fe80000100a00 */
[----:B------:R0:W-:Y:S04]  /*b46d0*/  STL.64 [R1+0x198], R22 ;  /* 0x0001981601007387 */ /* 0x0001e80000100a00 */
[----:B0-----:R-:W2:Y:S04]  /*b46e0*/  LDL.LU.64 R22, [R1+0x129c8] ;  /* 0x0129c80001167983 */ /* 0x001ea80000300a00 */
[----:B------:R-:W4:Y:S01]  /*b46f0*/  LDL.LU.64 R20, [R1+0x129c0] ;  /* 0x0129c00001147983 */ /* 0x000f220000300a00 */
[----:B---3--:R-:W-:-:S02]  /*b4700*/  F2FP.F16.E5M2.UNPACK_B R10, R10 ;  /* 0x0000000aff0a723e */ /* 0x008fc400020004ff */
[----:B------:R-:W-:-:S07]  /*b4710*/  F2FP.F16.E5M2.UNPACK_B R11, R11 ;  /* 0x0000000bff0b723e */ /* 0x000fce00020004ff */
[----:B------:R-:W-:Y:S06]  /*b4720*/  HMMA.16816.F32 R16, R12, R10, R16 ;  /* 0x0000000a0c10723c */ /* 0x000fec0000001810 */
[----:B------:R-:W-:Y:S04]  /*b4730*/  STL [R1+0x30], R10 ;  /* 0x0000300a01007387 */ /* 0x000fe80000100800 */
[----:B------:R-:W-:Y:S01]  /*b4740*/  STL [R1+0x34], R11 ;  /* 0x0000340b01007387 */ /* 0x000fe20000100800 */
[----:B----4-:R-:W-:-:S02]  /*b4750*/  F2FP.F16.E5M2.UNPACK_B R8, R20 ;  /* 0x00000014ff08723e */ /* 0x010fc400020004ff */
[----:B------:R-:W-:-:S03]  /*b4760*/  F2FP.F16.E5M2.UNPACK_B R9, R21 ;  /* 0x00000015ff09723e */ /* 0x000fc600020004ff */
[----:B------:R-:W-:Y:S07]  /*b4770*/  STL [R1+0x28], R8 ;  /* 0x0000280801007387 */ /* 0x000fee0000100800 */
[----:B------:R0:W-:Y:S04]  /*b4780*/  STL.64 [R1+0x1a0], R16 ;  /* 0x0001a01001007387 */ /* 0x0001e80000100a00 */
[----:B------:R1:W-:Y:S04]  /*b4790*/  STL.64 [R1+0x1a8], R18 ;  /* 0x0001a81201007387 */ /* 0x0003e80000100a00 */
[----:B------:R3:W-:Y:S04]  /*b47a0*/  STL [R1+0x2c], R9 ;  /* 0x00002c0901007387 */ /* 0x0007e80000100800 */
[----:B0-----:R-:W4:Y:S04]  /*b47b0*/  LDL.LU.64 R16, [R1+0x2000] ;  /* 0x0020000001107983 */ /* 0x001f280000300a00 */
[----:B-1----:R-:W4:Y:S01]  /*b47c0*/  LDL.LU.64 R18, [R1+0x2008] ;  /* 0x0020080001127983 */ /* 0x002f220000300a00 */
[----:B---3--:R-:W-:Y:S01]  /*b47d0*/  HMMA.16816.F32 R8, R12, R8, R24 ;  /* 0x000000080c08723c */ /* 0x008fe20000001818 */
[----:B--2---:R-:W-:-:S02]  /*b47e0*/  F2FP.F16.E5M2.UNPACK_B R20, R22 ;  /* 0x00000016ff14723e */ /* 0x004fc400020004ff */
[----:B------:R-:W-:Y:S01]  /*b47f0*/  F2FP.F16.E5M2.UNPACK_B R21, R23 ;  /* 0x00000017ff15723e */ /* 0x000fe200020004ff */
[----:B----4-:R-:W-:Y:S04]  /*b4800*/  STL.64 [R1+0x129b8], R18 ;  /* 0x0129b81201007387 */ /* 0x010fe80000100a00 */
[----:B------:R0:W-:Y:S04]  /*b4810*/  STL.64 [R1+0x129b0], R16 ;  /* 0x0129b01001007387 */ /* 0x0001e80000100a00 */
[----:B0-----:R-:W2:Y:S04]  /*b4820*/  LDL.LU.64 R16, [R1+0x2010] ;  /* 0x0020100001107983 */ /* 0x001ea80000300a00 */
[----:B------:R-:W2:Y:S04]  /*b4830*/  LDL.LU.64 R18, [R1+0x2018] ;  /* 0x0020180001127983 */ /* 0x000ea80000300a00 */
[----:B------:R-:W-:Y:S04]  /*b4840*/  STL [R1+0x20], R20 ;  /* 0x0000201401007387 */ /* 0x000fe80000100800 */
[----:B------:R2:W-:Y:S04]  /*b4850*/  STL [R1+0x24], R21 ;  /* 0x0000241501007387 */ /* 0x0005e80000100800 */
[----:B------:R-:W3:Y:S04]  /*b4860*/  LDL.LU.64 R24, [R1+0x1fe0] ;  /* 0x001fe00001187983 */ /* 0x000ee80000300a00 */
[----:B------:R-:W-:Y:S04]  /*b4870*/  STL.64 [R1+0x1b0], R8 ;  /* 0x0001b00801007387 */ /* 0x000fe80000100a00 */
[----:B------:R-:W-:Y:S04]  /*b4880*/  STL.64 [R1+0x1b8], R10 ;  /* 0x0001b80a01007387 */ /* 0x000fe80000100a00 */
[----:B------:R-:W4:Y:S01]  /*b4890*/  LDL.LU.64 R26, [R1+0x1fe8] ;  /* 0x001fe800011a7983 */ /* 0x000f220000300a00 */
[----:B------:R-:W-:Y:S01]  /*b48a0*/  F2FP.F16.E5M2.UNPACK_B R6, R6 ;  /* 0x00000006ff06723e */ /* 0x000fe200020004ff */
[----:B--2---:R-:W-:Y:S02]  /*b48b0*/  HMMA.16816.F32 R20, R12, R20, R16 ;  /* 0x000000140c14723c */ /* 0x004fe40000001810 */
[----:B----4-:R-:W-:Y:S04]  /*b48c0*/  STL.64 [R1+0x129a8], R26 ;  /* 0x0129a81a01007387 */ /* 0x010fe80000100a00 */
[----:B---3--:R0:W-:Y:S04]  /*b48d0*/  STL.64 [R1+0x129a0], R24 ;  /* 0x0129a01801007387 */ /* 0x0081e80000100a00 */
[----:B0-----:R-:W2:Y:S04]  /*b48e0*/  LDL.LU.64 R24, [R1+0x1ff0] ;  /* 0x001ff00001187983 */ /* 0x001ea80000300a00 */
[----:B------:R-:W2:Y:S04]  /*b48f0*/  LDL.LU.64 R26, [R1+0x1ff8] ;  /* 0x001ff800011a7983 */ /* 0x000ea80000300a00 */
[----:B------:R-:W3:Y:S04]  /*b4900*/  LDL.LU.64 R8, [R1+0x1fd0] ;  /* 0x001fd00001087983 */ /* 0x000ee80000300a00 */
[----:B------:R-:W3:Y:S04]  /*b4910*/  LDL.LU.64 R10, [R1+0x1fd8] ;  /* 0x001fd800010a7983 */ /* 0x000ee80000300a00 */
[----:B------:R-:W-:Y:S04]  /*b4920*/  STL [R1+0x18], R6 ;  /* 0x0000180601007387 */ /* 0x000fe80000100800 */
[----:B------:R-:W4:Y:S04]  /*b4930*/  LDL.LU.64 R18, [R1+0x129b8] ;  /* 0x0129b80001127983 */ /* 0x000f280000300a00 */
[----:B------:R-:W4:Y:S01]  /*b4940*/  LDL.LU.64 R16, [R1+0x129b0] ;  /* 0x0129b00001107983 */ /* 0x000f220000300a00 */
[----:B------:R-:W-:-:S05]  /*b4950*/  F2FP.F16.E5M2.UNPACK_B R7, R7 ;  /* 0x00000007ff07723e */ /* 0x000fca00020004ff */
[----:B------:R-:W-:Y:S04]  /*b4960*/  STL [R1+0x1c], R7 ;  /* 0x00001c0701007387 */ /* 0x000fe80000100800 */
[----:B------:R-:W-:Y:S04]  /*b4970*/  STL.64 [R1+0x1c0], R20 ;  /* 0x0001c01401007387 */ /* 0x000fe80000100a00 */
[----:B------:R4:W-:Y:S01]  /*b4980*/  STL.64 [R1+0x1c8], R22 ;  /* 0x0001c81601007387 */ /* 0x0009e20000100a00 */
[----:B------:R-:W-:Y:S02]  /*b4990*/  F2FP.F16.E5M2.UNPACK_B R4, R4 ;  /* 0x00000004ff04723e */ /* 0x000fe400020004ff */
[----:B------:R-:W-:Y:S01]  /*b49a0*/  F2FP.F16.E5M2.UNPACK_B R5, R5 ;  /* 0x00000005ff05723e */ /* 0x000fe200020004ff */
[----:B----4-:R-:W-:Y:S01]  /*b49b0*/  HMMA.16816.F32 R20, R12, R6, R16 ;  /* 0x000000060c14723c */ /* 0x010fe20000001810 */
[----:B------:R-:W4:Y:S04]  /*b49c0*/  LDL.LU.64 R16, [R1+0x1fc0] ;  /* 0x001fc00001107983 */ /* 0x000f280000300a00 */
[----:B------:R-:W-:-:S15]  /*b49d0*/  STL [R1+0x10], R4 ;  /* 0x0000100401007387 */ /* 0x000fde0000100800 */
[----:B------:R-:W-:-:S03]  /*b49e0*/  NOP ;  /* 0x0000000000007918 */ /* 0x000fc60000000000 */
[----:B------:R-:W-:Y:S04]  /*b49f0*/  STL.64 [R1+0x1d0], R20 ;  /* 0x0001d01401007387 */ /* 0x000fe80000100a00 */
[----:B------:R-:W-:Y:S04]  /*b4a00*/  STL.64 [R1+0x1d8], R22 ;  /* 0x0001d81601007387 */ /* 0x000fe80000100a00 */
[----:B------:R-:W4:Y:S04]  /*b4a10*/  LDL.LU.64 R18, [R1+0x1fc8] ;  /* 0x001fc80001127983 */ /* 0x000f280000300a00 */
[----:B------:R2:W-:Y:S02]  /*b4a20*/  STL [R1+0x14], R5 ;  /* 0x0000140501007387 */ /* 0x0005e40000100800 */
[----:B--2---:R-:W-:Y:S02]  /*b4a30*/  HMMA.16816.F32 R4, R12, R4, R24 ;  /* 0x000000040c04723c */ /* 0x004fe40000001818 */
[----:B------:R-:W2:Y:S04]  /*b4a40*/  LDL.LU.64 R26, [R1+0x129a8] ;  /* 0x0129a800011a7983 */ /* 0x000ea80000300a00 */
[----:B------:R-:W2:Y:S01]  /*b4a50*/  LDL.LU.64 R24, [R1+0x129a0] ;  /* 0x0129a00001187983 */ /* 0x000ea20000300a00 */
[----:B------:R-:W-:-:S02]  /*b4a60*/  F2FP.F16.E5M2.UNPACK_B R20, R29 ;  /* 0x0000001dff14723e */ /* 0x000fc400020004ff */
[----:B------:R-:W-:-:S14]  /*b4a70*/  F2FP.F16.E5M2.UNPACK_B R21, R28 ;  /* 0x0000001cff15723e */ /* 0x000fdc00020004ff */
[----:B------:R-:W-:Y:S04]  /*b4a80*/  STL.64 [R1+0x1e0], R4 ;  /* 0x0001e00401007387 */ /* 0x000fe80000100a00 */
[----:B------:R0:W-:Y:S04]  /*b4a90*/  STL.64 [R1+0x1e8], R6 ;  /* 0x0001e80601007387 */ /* 0x0001e80000100a00 */
[----:B0-----:R-:W3:Y:S04]  /*b4aa0*/  LDL.LU.64 R6, [R1+0x12998] ;  /* 0x0129980001067983 */ /* 0x001ee80000300a00 */
[----:B------:R-:W4:Y:S04]  /*b4ab0*/  LDL.LU.64 R4, [R1+0x12990] ;  /* 0x0129900001047983 */ /* 0x000f280000300a00 */
[----:B------:R-:W-:Y:S04]  /*b4ac0*/  STL [R1+0x8], R20 ;  /* 0x0000081401007387 */ /* 0x000fe80000100800 */
[----:B------:R2:W-:Y:S02]  /*b4ad0*/  STL [R1+0xc], R21 ;  /* 0x00000c1501007387 */ /* 0x0005e40000100800 */
[----:B--2---:R-:W-:Y:S02]  /*b4ae0*/  HMMA.16816.F32 R20, R12, R20, R24 ;  /* 0x000000140c14723c */ /* 0x004fe40000001818 */
[----:B------:R-:W2:Y:S04]  /*b4af0*/  LDL.LU.64 R26, [R1+0x12988] ;  /* 0x01298800011a7983 */ /* 0x000ea80000300a00 */
[----:B------:R-:W2:Y:S01]  /*b4b00*/  LDL.LU.64 R24, [R1+0x12980] ;  /* 0x0129800001187983 */ /* 0x000ea20000300a00 */
[----:B----4-:R-:W-:-:S02]  /*b4b10*/  F2FP.F16.E5M2.UNPACK_B R4, R4 ;  /* 0x00000004ff04723e */ /* 0x010fc400020004ff */
[----:B------:R-:W-:Y:S02]  /*b4b20*/  F2FP.F16.E5M2.UNPACK_B R5, R5 ;  /* 0x00000005ff05723e */ /* 0x000fe400020004ff */
[----:B---3--:R-:W-:-:S05]  /*b4b30*/  F2FP.F16.E5M2.UNPACK_B R29, R6 ;  /* 0x00000006ff1d723e */ /* 0x008fca00020004ff */
[----:B------:R-:W-:Y:S07]  /*b4b40*/  HMMA.16816.F32 R8, R12, R4, R8 ;  /* 0x000000040c08723c */ /* 0x000fee0000001808 */
[----:B------:R-:W-:Y:S04]  /*b4b50*/  STL.64 [R1+0x1f0], R20 ;  /* 0x0001f01401007387 */ /* 0x000fe80000100a00 */
[----:B------:R0:W-:Y:S01]  /*b4b60*/  STL.64 [R1+0x1f8], R22 ;  /* 0x0001f81601007387 */ /* 0x0001e20000100a00 */
[----:B------:R-:W-:-:S03]  /*b4b70*/  IMAD.MOV.U32 R0, RZ, RZ, R5 ;  /* 0x000000ffff007224 */ /* 0x000fc600078e0005 */
[----:B0-----:R-:W3:Y:S04]  /*b4b80*/  LDL.LU.64 R22, [R1+0x12978] ;  /* 0x0129780001167983 */ /* 0x001ee80000300a00 */
[----:B------:R-:W4:Y:S04]  /*b4b90*/  LDL.LU.64 R20, [R1+0x12970] ;  /* 0x0129700001147983 */ /* 0x000f280000300a00 */
[----:B------:R-:W-:Y:S04]  /*b4ba0*/  STL [R1], R4 ;  /* 0x0000000401007387 */ /* 0x000fe80000100800 */
[----:B------:R-:W-:Y:S04]  /*b4bb0*/  STL [R1+0x4], R5 ;  /* 0x0000040501007387 */ /* 0x000fe80000100800 */
[----:B------:R0:W-:Y:S04]  /*b4bc0*/  STL.64 [R1+0x200], R8 ;  /* 0x0002000801007387 */ /* 0x0001e80000100a00 */
[----:B------:R1:W-:Y:S04]  /*b4bd0*/  STL.64 [R1+0x208], R10 ;  /* 0x0002080a01007387 */ /* 0x0003e80000100a00 */
[----:B0-----:R-:W3:Y:S04]  /*b4be0*/  LDL.LU.64 R8, [R1+0x1fa0] ;  /* 0x001fa00001087983 */ /* 0x001ee80000300a00 */
[----:B-1----:R-:W3:Y:S04]  /*b4bf0*/  LDL.LU.64 R10, [R1+0x1fa8] ;  /* 0x001fa800010a7983 */ /* 0x002ee80000300a00 */
[----:B------:R-:W4:Y:S04]  /*b4c00*/  LDL.LU R4, [R1+0xb94] ;  /* 0x000b940001047983 */ /* 0x000f280000300800 */
[----:B------:R-:W4:Y:S04]  /*b4c10*/  LDL.LU R5, [R1+0xba0] ;  /* 0x000ba00001057983 */ /* 0x000f280000300800 */
[----:B------:R-:W3:Y:S01]  /*b4c20*/  LDL.LU R6, [R1+0xbc0] ;  /* 0x000bc00001067983 */ /* 0x000ee20000300800 */
[----:B--2---:R-:W-:-:S07]  /*b4c30*/  F2FP.F16.E5M2.UNPACK_B R28, R27 ;  /* 0x0000001bff1c723e */ /* 0x004fce00020004ff */
[----:B------:R-:W-:Y:S01]  /*b4c40*/  HMMA.16816.F32 R16, R12, R28, R16 ;  /* 0x0000001c0c10723c */ /* 0x000fe20000001810 */
[----:B------:R-:W-:Y:S02]  /*b4c50*/  F2FP.F16.E5M2.UNPACK_B R27, R25 ;  /* 0x00000019ff1b723e */ /* 0x000fe400020004ff */
[----:B------:R-:W-:-:S15]  /*b4c60*/  F2FP.F16.E5M2.UNPACK_B R25, R7 ;  /* 0x00000007ff19723e */ /* 0x000fde00020004ff */
[----:B------:R-:W-:-:S05]  /*b4c70*/  NOP ;  /* 0x0000000000007918 */ /* 0x000fca0000000000 */
[----:B------:R-:W-:Y:S04]  /*b4c80*/  STL.64 [R1+0x210], R16 ;  /* 0x0002101001007387 */ /* 0x000fe80000100a00 */
[----:B------:R0:W-:Y:S04]  /*b4c90*/  STL.64 [R1+0x218], R18 ;  /* 0x0002181201007387 */ /* 0x0001e80000100a00 */
[----:B0-----:R-:W2:Y:S04]  /*b4ca0*/  LDL.LU.64 R18, [R1+0x12968] ;  /* 0x0129680001127983 */ /* 0x001ea80000300a00 */
[----:B------:R-:W2:Y:S04]  /*b4cb0*/  LDL.LU.64 R16, [R1+0x12960] ;  /* 0x0129600001107983 */ /* 0x000ea80000300a00 */
[----:B------:R-:W3:Y:S01]  /*b4cc0*/  LDL.LU R7, [R1+0x31c0] ;  /* 0x0031c00001077983 */ /* 0x000ee20000300800 */
[----:B------:R-:W-:-:S03]  /*b4cd0*/  F2FP.F16.E5M2.UNPACK_B R26, R26 ;  /* 0x0000001aff1a723e */ /* 0x000fc600020004ff */
[----:B---3--:R-:W-:Y:S04]  /*b4ce0*/  STL.64 [R1+0x12958], R6 ;  /* 0x0129580601007387 */ /* 0x008fe80000100a00 */
[----:B----4-:R0:W-:Y:S04]  /*b4cf0*/  STL.64 [R1+0x12950], R4 ;  /* 0x0129500401007387 */ /* 0x0101e80000100a00 */
[----:B0-----:R-:W3:Y:S04]  /*b4d00*/  LDL.LU.64 R4, [R1+0x1fb0] ;  /* 0x001fb00001047983 */ /* 0x001ee80000300a00 */
[----:B------:R-:W3:Y:S01]  /*b4d10*/  LDL.LU.64 R6, [R1+0x1fb8] ;  /* 0x001fb80001067983 */ /* 0x000ee20000300a00 */
[----:B------:R-:W-:-:S07]  /*b4d20*/  F2FP.F16.E5M2.UNPACK_B R24, R24 ;  /* 0x00000018ff18723e */ /* 0x000fce00020004ff */
[C---:B------:R-:W-:Y:S06]  /*b4d30*/  HMMA.16816.F32 R8, R12.reuse, R24, R8 ;  /* 0x000000180c08723c */ /* 0x040fec0000001808 */
[----:B---3--:R-:W-:-:S15]  /*b4d40*/  HMMA.16816.F32 R4, R12, R26, R4 ;  /* 0x0000001a0c04723c */ /* 0x008fde0000001804 */
[----:B------:R-:W-:-:S08]  /*b4d50*/  NOP ;  /* 0x0000000000007918 */ /* 0x000fd00000000000 */
[----:B------:R0:W-:Y:S04]  /*b4d60*/  STL.64 [R1+0x220], R4 ;  /* 0x0002200401007387 */ /* 0x0001e80000100a00 */
[----:B------:R1:W-:Y:S04]  /*b4d70*/  STL.64 [R1+0x228], R6 ;  /* 0x0002280601007387 */ /* 0x0003e80000100a00 */
[----:B0-----:R-:W3:Y:S04]  /*b4d80*/  LDL.LU.64 R4, [R1+0x1f80] ;  /* 0x001f800001047983 */ /* 0x001ee80000300a00 */
[----:B-1----:R-:W3:Y:S04]  /*b4d90*/  LDL.LU.64 R6, [R1+0x1f88] ;  /* 0x001f880001067983 */ /* 0x002ee80000300a00 */
[----:B------:R0:W-:Y:S04]  /*b4da0*/  STL.64 [R1+0x230], R8 ;  /* 0x0002300801007387 */ /* 0x0001e80000100a00 */
[----:B------:R1:W-:Y:S04]  /*b4db0*/  STL.64 [R1+0x238], R10 ;  /* 0x0002380a01007387 */ /* 0x0003e80000100a00 */
[----:B0-----:R-:W4:Y:S04]  /*b4dc0*/  LDL.LU.64 R8, [R1+0x1f70] ;  /* 0x001f700001087983 */ /* 0x001f280000300a00 */
[----:B-1----:R-:W4:Y:S04]  /*b4dd0*/  LDL.LU.64 R10, [R1+0x1f78] ;  /* 0x001f7800010a7983 */ /* 0x002f280000300a00 */
[----:B------:R0:W-:Y:S04]  /*b4de0*/  STL.64 [R1+0x12800], R26 ;  /* 0x0128001a01007387 */ /* 0x0001e80000100a00 */
[----:B0-----:R-:W2:Y:S04]  /*b4df0*/  LDL.LU R27, [R1+0x31c4] ;  /* 0x0031c400011b7983 */ /* 0x001ea80000300800 */
[----:B------:R0:W-:Y:S01]  /*b4e00*/  STL.64 [R1+0x127f8], R24 ;  /* 0x0127f81801007387 */ /* 0x0001e20000100a00 */
[----:B------:R-:W-:-:S03]  /*b4e10*/  F2FP.F16.E5M2.UNPACK_B R22, R22 ;  /* 0x00000016ff16723e */ /* 0x000fc600020004ff */
[----:B--2---:R1:W-:Y:S04]  /*b4e20*/  STL [R1+0x12938], R27 ;  /* 0x0129381b01007387 */ /* 0x0043e80000100800 */
[----:B0-----:R-:W2:Y:S04]  /*b4e30*/  LDL.LU.64 R24, [R1+0x1f90] ;  /* 0x001f900001187983 */ /* 0x001ea80000300a00 */
[----:B-1----:R-:W2:Y:S01]  /*b4e40*/  LDL.LU.64 R26, [R1+0x1f98] ;  /* 0x001f9800011a7983 */ /* 0x002ea20000300a00 */
[----:B------:R-:W-:Y:S02]  /*b4e50*/  F2FP.F16.E5M2.UNPACK_B R23, R23 ;  /* 0x00000017ff17723e */ /* 0x000fe400020004ff */
[----:B------:R-:W-:-:S02]  /*b4e60*/  F2FP.F16.E5M2.UNPACK_B R20, R20 ;  /* 0x00000014ff14723e */ /* 0x000fc400020004ff */
[----:B------:R-:W-:-:S07]  /*b4e70*/  F2FP.F16.E5M2.UNPACK_B R21, R21 ;  /* 0x00000015ff15723e */ /* 0x000fce00020004ff */
[C---:B---3--:R-:W-:Y:S06]  /*b4e80*/  HMMA.16816.F32 R4, R12.reuse, R20, R4 ;  /* 0x000000140c04723c */ /* 0x048fec0000001804 */
[----:B--2---:R-:W-:-:S15]  /*b4e90*/  HMMA.16816.F32 R24, R12, R22, R24 ;  /* 0x000000160c18723c */ /* 0x004fde0000001818 */
[----:B------:R-:W-:-:S08]  /*b4ea0*/  NOP ;  /* 0x0000000000007918 */ /* 0x000fd00000000000 */
[----:B------:R0:W-:Y:S04]  /*b4eb0*/  STL.64 [R1+0x240], R24 ;  /* 0x0002401801007387 */ /* 0x0001e80000100a00 */
[----:B------:R1:W-:Y:S04]  /*b4ec0*/  STL.64 [R1+0x248], R26 ;  /* 0x0002481a01007387 */ /* 0x0003e80000100a00 */
[----:B0-----:R-:W2:Y:S04]  /*b4ed0*/  LDL.LU.64 R24, [R1+0x1f60] ;  /* 0x001f600001187983 */ /* 0x001ea80000300a00 */
[----:B-1----:R-:W2:Y:S04]  /*b4ee0*/  LDL.LU.64 R26, [R1+0x1f68] ;  /* 0x001f6800011a7983 */ /* 0x002ea80000300a00 */
[----:B------:R-:W-:Y:S04]  /*b4ef0*/  STL.64 [R1+0x250], R4 ;  /* 0x0002500401007387 */ /* 0x000fe80000100a00 */
[----:B------:R0:W-:Y:S04]  /*b4f00*/  STL.64 [R1+0x258], R6 ;  /* 0x0002580601007387 */ /* 0x0001e80000100a00 */
[----:B0-----:R-:W3:Y:S04]  /*b4f10*/  LDL.LU.64 R6, [R1+0x12958] ;  /* 0x0129580001067983 */ /* 0x001ee80000300a00 */
[----:B------:R-:W3:Y:S04]  /*b4f20*/  LDL.LU.64 R4, [R1+0x12950] ;  /* 0x0129500001047983 */ /* 0x000ee80000300a00 */
[----:B------:R0:W-:Y:S04]  /*b4f30*/  STL [R1+0x127f0], R21 ;  /* 0x0127f01501007387 */ /* 0x0001e80000100800 */
[----:B0-----:R-:W3:Y:S04]  /*b4f40*/  LDL.LU R21, [R1+0xbc4] ;  /* 0x000bc40001157983 */ /* 0x001ee80000300800 */
[----:B------:R0:W-:Y:S04]  /*b4f50*/  STL.64 [R1+0x12928], R22 ;  /* 0x0129281601007387 */ /* 0x0001e80000100a00 */
[----:B0-----:R-:W3:Y:S04]  /*b4f60*/  LDL.LU R22, [R1+0xb98] ;  /* 0x000b980001167983 */ /* 0x001ee80000300800 */
[----:B------:R-:W3:Y:S01]  /*b4f70*/  LDL.LU R23, [R1+0xba8] ;  /* 0x000ba80001177983 */ /* 0x000ee20000300800 */
[----:B------:R-:W-:-:S02]  /*b4f80*/  F2FP.F16.E5M2.UNPACK_B R18, R18 ;  /* 0x00000012ff12723e */ /* 0x000fc400020004ff */
[----:B------:R-:W-:Y:S02]  /*b4f90*/  F2FP.F16.E5M2.UNPACK_B R19, R19 ;  /* 0x00000013ff13723e */ /* 0x000fe400020004ff */
[----:B------:R-:W-:Y:S02]  /*b4fa0*/  F2FP.F16.E5M2.UNPACK_B R16, R16 ;  /* 0x00000010ff10723e */ /* 0x000fe400020004ff */
[----:B------:R-:W-:-:S03]  /*b4fb0*/  F2FP.F16.E5M2.UNPACK_B R17, R17 ;  /* 0x00000011ff11723e */ /* 0x000fc600020004ff */
[----:B----4-:R-:W-:Y:S01]  /*b4fc0*/  HMMA.16816.F32 R8, R12, R18, R8 ;  /* 0x000000120c08723c */ /* 0x010fe20000001808 */
[----:B------:R-:W-:-:S15]  /*b4fd0*/  STL [R1+0x12920], R20 ;  /* 0x0129201401007387 */ /* 0x000fde0000100800 */
[----:B------:R-:W-:-:S07]  /*b4fe0*/  NOP ;  /* 0x0000000000007918 */ /* 0x000fce0000000000 */
[----:B------:R-:W-:Y:S04]  /*b4ff0*/  STL.64 [R1+0x260], R8 ;  /* 0x0002600801007387 */ /* 0x000fe80000100a00 */
[----:B------:R0:W-:Y:S04]  /*b5000*/  STL.64 [R1+0x268], R10 ;  /* 0x0002680a01007387 */ /* 0x0001e80000100a00 */
[----:B0-----:R-:W4:Y:S04]  /*b5010*/  LDL.LU.64 R10, [R1+0x12948] ;  /* 0x01294800010a7983 */ /* 0x001f280000300a00 */
[----:B------:R-:W4:Y:S01]  /*b5020*/  LDL.LU.64 R8, [R1+0x12940] ;  /* 0x0129400001087983 */ /* 0x000f220000300a00 */
[----:B--2---:R-:W-:Y:S01]  /*b5030*/  HMMA.16816.F32 R24, R12, R16, R24 ;  /* 0x000000100c18723c */ /* 0x004fe20000001818 */
[----:B---3--:R-:W-:-:S02]  /*b5040*/  IMAD R6, R6, 0x100, R21 ;  /* 0x0000010006067824 */ /* 0x008fc400078e0215 */
[----:B------:R-:W2:Y:S01]  /*b5050*/  LDL.LU.64 R20, [R1+0x2090] ;  /* 0x0020900001147983 */ /* 0x000ea20000300a00 */
[----:B------:R-:W-:Y:S02]  /*b5060*/  IMAD R4, R4, 0x100, R22 ;  /* 0x0000010004047824 */ /* 0x000fe400078e0216 */
[----:B------:R-:W-:Y:S02]  /*b5070*/  IMAD R5, R5, 0x100, R23 ;  /* 0x0000010005057824 */ /* 0x000fe400078e0217 */
[----:B------:R-:W2:-:S15]  /*b5080*/  LDL.LU.64 R22, [R1+0x2098] ;  /* 0x0020980001167983 */ /* 0x000e9e0000300a00 */
[----:B------:R-:W-:Y:S04]  /*b5090*/  STL.64 [R1+0x270], R24 ;  /* 0x0002701801007387 */ /* 0x000fe80000100a00 */
[----:B------:R0:W-:Y:S04]  /*b50a0*/  STL.64 [R1+0x278], R26 ;  /* 0x0002781a01007387 */ /* 0x0001e80000100a00 */
[----:B0-----:R-:W3:Y:S01]  /*b50b0*/  LDL.LU R27, [R1+0x12938] ;  /* 0x01293800011b7983 */ /* 0x001ee20000300800 */
[----:B------:R-:W-:-:S03]  /*b50c0*/  IMAD.MOV.U32 R26, RZ, RZ, R2 ;  /* 0x000000ffff1a7224 */ /* 0x000fc600078e0002 */
[----:B------:R0:W-:Y:S04]  /*b50d0*/  STL.64 [R1+0x127e8], R18 ;  /* 0x0127e81201007387 */ /* 0x0001e80000100a00 */
[----:B0-----:R-:W3:Y:S04]  /*b50e0*/  LDL R18, [R1+0x2b80] ;  /* 0x002b800001127983 */ /* 0x001ee80000100800 */
[----:B------:R-:W3:Y:S01]  /*b50f0*/  LDL R19, [R1+0x2b84] ;  /* 0x002b840001137983 */ /* 0x000ee20000100800 */
[----:B----4-:R-:W-:Y:S02]  /*b5100*/  F2FP.F16.E5M2.UNPACK_B R10, R10 ;  /* 0x0000000aff0a723e */ /* 0x010fe400020004ff */
[----:B------:R-:W-:Y:S01]  /*b5110*/  F2FP.F16.E5M2.UNPACK_B R11, R11 ;  /* 0x0000000bff0b723e */ /* 0x000fe200020004ff */
[----:B------:R-:W-:Y:S04]  /*b5120*/  STL.64 [R1+0x127e0], R16 ;  /* 0x0127e01001007387 */ /* 0x000fe80000100a00 */
[----:B------:R-:W4:Y:S02]  /*b5130*/  LDL.LU R2, [R1+0x12934] ;  /* 0x0129340001027983 */ /* 0x000f240000300800 */
[----:B--2---:R-:W-:Y:S01]  /*b5140*/  HMMA.16816.F32 R20, R12, R10, R20 ;  /* 0x0000000a0c14723c */ /* 0x004fe20000001814 */
[----:B---3--:R-:W-:-:S02]  /*b5150*/  IMAD R7, R7, 0x100, R27 ;  /* 0x0000010007077824 */ /* 0x008fc400078e021b */
[----:B------:R-:W-:Y:S02]  /*b5160*/  IMAD.MOV.U32 R27, RZ, RZ, R3 ;  /* 0x000000ffff1b7224 */ /* 0x000fe400078e0003 */
[----:B------:R-:W2:Y:S04]  /*b5170*/  LDL.LU R3, [R1+0x12930] ;  /* 0x0129300001037983 */ /* 0x000ea80000300800 */
[----:B------:R0:W-:Y:S04]  /*b5180*/  STL.64 [R1+0x12910], R26 ;  /* 0x0129101a01007387 */ /* 0x0001e80000100a00 */
[----:B------:R-:W3:Y:S04]  /*b5190*/  LDL.LU.64 R24, [R1+0x20a0] ;  /* 0x0020a00001187983 */ /* 0x000ee80000300a00 */
[----:B0-----:R-:W3:Y:S04]  /*b51a0*/  LDL.LU.64 R26, [R1+0x20a8] ;  /* 0x0020a800011a7983 */ /* 0x001ee80000300a00 */
[----:B------:R-:W4:Y:S04]  /*b51b0*/  LDL R16, [R1+0x80] ;  /* 0x0000800001107983 */ /* 0x000f280000100800 */
[----:B------:R0:W-:Y:S04]  /*b51c0*/  STL.64 [R1+0x280], R20 ;  /* 0x0002801401007387 */ /* 0x0001e80000100a00 */
[----:B------:R1:W-:Y:S04]  /*b51d0*/  STL.64 [R1+0x288], R22 ;  /* 0x0002881601007387 */ /* 0x0003e80000100a00 */
[----:B------:R-:W4:Y:S01]  /*b51e0*/  LDL R17, [R1+0x84] ;  /* 0x0000840001117983 */ /* 0x000f220000100800 */
[----:B------:R-:W-:-:S02]  /*b51f0*/  F2FP.F16.E5M2.UNPACK_B R8, R8 ;  /* 0x00000008ff08723e */ /* 0x000fc400020004ff */
[----:B------:R-:W-:Y:S01]  /*b5200*/  F2FP.F16.E5M2.UNPACK_B R9, R9 ;  /* 0x00000009ff09723e */ /* 0x000fe200020004ff */
[----:B0-----:R-:W2:Y:S04]  /*b5210*/  LDL.LU.64 R20, [R1+0x3180] ;  /* 0x0031800001147983 */ /* 0x001ea80000300a00 */
[----:B-1----:R-:W2:Y:S02]  /*b5220*/  LDL.LU.64 R22, [R1+0x3188] ;  /* 0x0031880001167983 */ /* 0x002ea40000300a00 */
[----:B---3--:R-:W-:Y:S02]  /*b5230*/  HMMA.16816.F32 R24, R12, R8, R24 ;  /* 0x000000080c18723c */ /* 0x008fe40000001818 */
[----:B----4-:R0:W-:-:S15]  /*b5240*/  STL.64 [R1+0x12918], R16 ;  /* 0x0129181001007387 */ /* 0x0101de0000100a00 */
[----:B------:R-:W-:-:S06]  /*b5250*/  NOP ;  /* 0x0000000000007918 */ /* 0x000fcc0000000000 */
[----:B------:R1:W-:Y:S01]  /*b5260*/  STL.64 [R1+0x8d0], R24 ;  /* 0x0008d01801007387 */ /* 0x0003e20000100a00 */
[----:B0-----:R-:W-:-:S03]  /*b5270*/  F2FP.F16.E5M2.UNPACK_B R16, R18 ;  /* 0x00000012ff10723e */ /* 0x001fc600020004ff */
[----:B------:R-:W-:Y:S01]  /*b5280*/  STL.64 [R1+0x8d8], R26 ;  /* 0x0008d81a01007387 */ /* 0x000fe20000100a00 */
[----:B------:R-:W-:-:S03]  /*b5290*/  F2FP.F16.E5M2.UNPACK_B R17, R19 ;  /* 0x00000013ff11723e */ /* 0x000fc600020004ff */
[----:B-1----:R-:W3:Y:S04]  /*b52a0*/  LDL R24, [R1+0xa0] ;  /* 0x0000a00001187983 */ /* 0x002ee80000100800 */
[----:B------:R-:W-:Y:S04]  /*b52b0*/  STL [R1+0xa8], R16 ;  /* 0x0000a81001007387 */ /* 0x000fe80000100800 */
[----:B------:R-:W3:Y:S04]  /*b52c0*/  LDL R25, [R1+0xa4] ;  /* 0x0000a40001197983 */ /* 0x000ee80000100800 */
[----:B------:R-:W-:Y:S04]  /*b52d0*/  STL [R1+0xac], R17 ;  /* 0x0000ac1101007387 */ /* 0x000fe80000100800 */
[----:B------:R-:W-:Y:S04]  /*b52e0*/  STL [R1+0x127bc], R8 ;  /* 0x0127bc0801007387 */ /* 0x000fe80000100800 */
[----:B------:R0:W-:Y:S04]  /*b52f0*/  STL [R1+0x127b8], R9 ;  /* 0x0127b80901007387 */ /* 0x0001e80000100800 */
[----:B------:R1:W-:Y:S04]  /*b5300*/  STL.64 [R1+0x12830], R10 ;  /* 0x0128300a01007387 */ /* 0x0003e80000100a00 */
[----:B0-----:R-:W4:Y:S04]  /*b5310*/  LDL.LU.64 R8, [R1+0x2f90] ;  /* 0x002f900001087983 */ /* 0x001f280000300a00 */
[----:B-1----:R-:W4:Y:S01]  /*b5320*/  LDL.LU.64 R10, [R1+0x2f98] ;  /* 0x002f9800010a7983 */ /* 0x002f220000300a00 */
[----:B------:R-:W-:-:S02]  /*b5330*/  F2FP.F16.E5M2.UNPACK_B R2, R2 ;  /* 0x00000002ff02723e */ /* 0x000fc400020004ff */
[----:B--2---:R-:W-:-:S07]  /*b5340*/  F2FP.F16.E5M2.UNPACK_B R3, R3 ;  /* 0x00000003ff03723e */ /* 0x004fce00020004ff */
[----:B------:R-:W-:-:S15]  /*b5350*/  HMMA.16816.F32 R20, R12, R2, R20 ;  /* 0x000000020c14723c */ /* 0x000fde0000001814 */
[----:B------:R-:W-:-:S08]  /*b5360*/  NOP ;  /* 0x0000000000007918 */ /* 0x000fd00000000000 */
[----:B------:R0:W-:Y:S04]  /*b5370*/  STL.64 [R1+0x8c0], R20 ;  /* 0x0008c01401007387 */ /* 0x0001e80000100a00 */
[----:B------:R1:W-:Y:S01]  /*b5380*/  STL.64 [R1+0x8c8], R22 ;  /* 0x0008c81601007387 */ /* 0x0003e20000100a00 */
[----:B0-----:R-:W-:-:S03]  /*b5390*/  IMAD.MOV.U32 R21, RZ, RZ, R16 ;  /* 0x000000ffff157224 */ /* 0x001fc600078e0010 */
[----:B-1----:R-:W2:Y:S04]  /*b53a0*/  LDL.LU.64 R22, [R1+0x12928] ;  /* 0x0129280001167983 */ /* 0x002ea80000300a00 */
[----:B------:R-:W3:Y:S01]  /*b53b0*/  LDL.LU R20, [R1+0x12920] ;  /* 0x0129200001147983 */ /* 0x000ee20000300800 */
[----:B----4-:R-:W-:Y:S03]  /*b53c0*/  HMMA.16816.F32 R8, R12, R16, R8 ;  /* 0x000000100c08723c */ /* 0x010fe60000001808 */
[----:B------:R-:W4:-:S15]  /*b53d0*/  LDL.LU.64 R16, [R1+0x2f80] ;  /* 0x002f800001107983 */ /* 0x000f1e0000300a00 */
[----:B------:R-:W-:-:S05]  /*b53e0*/  NOP ;  /* 0x0000000000007918 */ /* 0x000fca0000000000 */
[----:B------:R-:W-:Y:S04]  /*b53f0*/  STL.64 [R1+0x850], R8 ;  /* 0x0008500801007387 */ /* 0x000fe80000100a00 */
[----:B------:R-:W-:Y:S04]  /*b5400*/  STL.64 [R1+0x858], R10 ;  /* 0x0008580a01007387 */ /* 0x000fe80000100a00 */
[----:B------:R-:W4:Y:S04]  /*b5410*/  LDL.LU.64 R18, [R1+0x2f88] ;  /* 0x002f880001127983 */ /* 0x000f280000300a00 */
[----:B------:R-:W2:Y:S04]  /*b5420*/  LDL.LU.64 R12, [R1+0x2f40] ;  /* 0x002f4000010c7983 */ /* 0x000ea80000300a00 */
[----:B------:R-:W3:Y:S04]  /*b5430*/  LDL.LU.64 R14, [R1+0x2f48] ;  /* 0x002f4800010e7983 */ /* 0x000ee80000300a00 */
[----:B---3--:R0:W-:Y:S04]  /*b5440*/  STL.64 [R1+0x128e0], R14 ;  /* 0x0128e00e01007387 */ /* 0x0081e80000100a00 */
[----:B0-----:R-:W3:Y:S04]  /*b5450*/  LDL R14, [R1+0x88] ;  /* 0x00008800010e7983 */ /* 0x001ee80000100800 */
[----:B------:R-:W3:Y:S04]  /*b5460*/  LDL R15, [R1+0x8c] ;  /* 0x00008c00010f7983 */ /* 0x000ee80000100800 */
[----:B--2---:R0:W-:Y:S04]  /*b5470*/  STL.64 [R1+0x128d8], R12 ;  /* 0x0128d80c01007387 */ /* 0x0041e80000100a00 */
[----:B0-----:R-:W2:Y:S04]  /*b5480*/  LDL R12, [R1+0x90] ;  /* 0x00009000010c7983 */ /* 0x001ea80000100800 */
[----:B------:R-:W2:Y:S04]  /*b5490*/  LDL R13, [R1+0x94] ;  /* 0x00009400010d7983 */ /* 0x000ea80000100800 */
[----:B---3--:R0:W-:Y:S04]  /*b54a0*/  STL.64 [R1+0x128f8], R14 ;  /* 0x0128f80e01007387 */ /* 0x0081e80000100a00 */
[----:B0-----:R-:W3:Y:S04]  /*b54b0*/  LDL R14, [R1+0x98] ;  /* 0x00009800010e7983 */ /* 0x001ee80000100800 */
[----:B------:R-:W3:Y:S04]  /*b54c0*/  LDL R15, [R1+0x9c] ;  /* 0x00009c00010f7983 */ /* 0x000ee80000100800 */
[----:B------:R-:W4:Y:S04]  /*b54d0*/  LDL.LU.64 R8, [R1+0x2f30] ;  /* 0x002f300001087983 */ /* 0x000f280000300a00 */
[----:B------:R-:W2:Y:S04]  /*b54e0*/  LDL.LU.64 R10, [R1+0x2f38] ;  /* 0x002f3800010a7983 */ /* 0x000ea80000300a00 */
[----:B--2---:R-:W-:Y:S04]  /*b54f0*/  STL.64 [R1+0x128f0], R10 ;  /* 0x0128f00a01007387 */ /* 0x004fe80000100a00 */
[----:B----4-:R0:W-:Y:S04]  /*b5500*/  STL.64 [R1+0x128e8], R8 ;  /* 0x0128e80801007387 */ /* 0x0101e80000100a00 */
[----:B0-----:R-:W2:Y:S04]  /*b5510*/  LDL.LU.64 R8, [R1+0x2f50] ;  /* 0x002f500001087983 */ /* 0x001ea80000300a00 */
[----:B------:R-:W4:Y:S01]  /*b5520*/  LDL.LU.64 R10, [R1+0x2f58] ;  /* 0x002f5800010a7983 */ /* 0x000f220000300a00 */
[----:B------:R-:W-:-:S02]  /*b5530*/  F2FP.F16.E5M2.UNPACK_B R4, R4 ;  /* 0x00000004ff04723e */ /* 0x000fc400020004ff */
[----:B------:R-:W-:Y:S01]  /*b5540*/  F2FP.F16.E5M2.UNPACK_B R5, R5 ;  /* 0x00000005ff05723e */ /* 0x000fe200020004ff */
[----:B----4-:R-:W-:Y:S04]  /*b5550*/  STL.64 [R1+0x12908], R10 ;  /* 0x0129080a01007387 */ /* 0x010fe80000100a00 */
[----:B--2---:R0:W-:Y:S04]  /*b5560*/  STL.64 [R1+0x12900], R8 ;  /* 0x0129000801007387 */ /* 0x0041e80000100a00 */
[----:B0-----:R-:W2:Y:S04]  /*b5570*/  LDL.LU.64 R8, [R1+0x2f60] ;  /* 0x002f600001087983 */ /* 0x001ea80000300a00 */
[----:B------:R-:W2:Y:S04]  /*b5580*/  LDL.LU.64 R10, [R1+0x2f68] ;  /* 0x002f6800010a7983 */ /* 0x000ea80000300a00 */
[----:B------:R-:W-:Y:S04]  /*b5590*/  STL.64 [R1+0x12810], R22 ;  /* 0x0128101601007387 */ /* 0x000fe80000100a00 */
[----:B------:R0:W-:Y:S04]  /*b55a0*/  STL.64 [R1+0x12808], R20 ;  /* 0x0128081401007387 */ /* 0x0001e80000100a00 */
[----:B0-----:R-:W3:Y:S04]  /*b55b0*/  LDL.LU.64 R20, [R1+0x2f70] ;  /* 0x002f700001147983 */ /* 0x001ee80000300a00 */
[----:B------:R-:W3:Y:S01]  /*b55c0*/  LDL.LU.64 R22, [R1+0x2f78] ;  /* 0x002f780001167983 */ /* 0x000ee20000300a00 */
[----:B------:R-:W-:-:S02]  /*b55d0*/  F2FP.F16.E5M2.UNPACK_B R6, R6 ;  /* 0x00000006ff06723e */ /* 0x000fc400020004ff */
[----:B------:R-:W-:-:S07]  /*b55e0*/  F2FP.F16.E5M2.UNPACK_B R7, R7 ;  /* 0x00000007ff07723e */ /* 0x000fce00020004ff */
[----:B------:R-:W-:Y:S01]  /*b55f0*/  HMMA.16816.F32 R24, R4, R24, R16 ;  /* 0x000000180418723c */ /* 0x000fe20000001810 */
[----:B------:R-:W4:-:S15]  /*b5600*/  LDL.LU.64 R16, [R1+0x12918] ;  /* 0x0129180001107983 */ /* 0x000f1e0000300a00 */
[----:B------:R-:W-:-:S07]  /*b5610*/  NOP ;  /* 0x0000000000007918 */ /* 0x000fce0000000000 */
[----:B------:R-:W-:Y:S04]  /*b5620*/  STL.64 [R1+0x840], R24 ;  /* 0x0008401801007387 */ /* 0x000fe80000100a00 */
[----:B------:R0:W-:Y:S04]  /*b5630*/  STL.64 [R1+0x848], R26 ;  /* 0x0008481a01007387 */ /* 0x0001e80000100a00 */
[----:B0-----:R-:W4:Y:S04]  /*b5640*/  LDL.LU.64 R26, [R1+0x12910] ;  /* 0x01291000011a7983 */ /* 0x001f280000300a00 */
[----:B------:R-:W4:Y:S04]  /*b5650*/  LDL R18, [R1+0x58] ;  /* 0x0000580001127983 */ /* 0x000f280000100800 */
[----:B------:R-:W4:Y:S04]  /*b5660*/  LDL R19, [R1+0x5c] ;  /* 0x00005c0001137983 */ /* 0x000f280000100800 */
[----:B------:R-:W4:Y:S04]  /*b5670*/  LDL R24, [R1+0x18] ;  /* 0x0000180001187983 */ /* 0x000f280000100800 */
[----:B------:R-:W4:Y:S01]  /*b5680*/  LDL R25, [R1+0x1c] ;  /* 0x00001c0001197983 */ /* 0x000f220000100800 */
[C---:B---3--:R-:W-:Y:S06]  /*b5690*/  HMMA.16816.F32 R20, R4.reuse, R14, R20 ;  /* 0x0000000e0414723c */ /* 0x048fec0000001814 */
[----:B--2---:R-:W-:-:S15]  /*b56a0*/  HMMA.16816.F32 R12, R4, R12, R8 ;  /* 0x0000000c040c723c */ /* 0x004fde0000001808 */
[----:B------:R-:W-:-:S02]  /*b56b0*/  NOP ;  /* 0x0000000000007918 */ /* 0x000fc40000000000 */
[----:B------:R-:W-:Y:S04]  /*b56c0*/  STL.64 [R1+0x830], R20 ;  /* 0x0008301401007387 */ /* 0x000fe80000100a00 */
[----:B------:R0:W-:Y:S04]  /*b56d0*/  STL.64 [R1+0x838], R22 ;  /* 0x0008381601007387 */ /* 0x0001e80000100a00 */
[----:B0-----:R-:W2:Y:S04]  /*b56e0*/  LDL R22, [R1+0x20] ;  /* 0x0000200001167983 */ /* 0x001ea80000100800 */
[----:B------:R-:W2:Y:S04]  /*b56f0*/  LDL R23, [R1+0x24] ;  /* 0x0000240001177983 */ /* 0x000ea80000100800 */
[----:B------:R-:W3:Y:S04]  /*b5700*/  LDL.LU.64 R10, [R1+0x12908] ;  /* 0x01290800010a7983 */ /* 0x000ee80000300a00 */
[----:B------:R-:W3:Y:S04]  /*b5710*/  LDL.LU.64 R8, [R1+0x12900] ;  /* 0x0129000001087983 */ /* 0x000ee80000300a00 */
[----:B------:R-:W-:Y:S04]  /*b5720*/  STL.64 [R1+0x820], R12 ;  /* 0x0008200c01007387 */ /* 0x000fe80000100a00 */
[----:B------:R0:W-:Y:S04]  /*b5730*/  STL.64 [R1+0x828], R14 ;  /* 0x0008280e01007387 */ /* 0x0001e80000100a00 */
[----:B0-----:R-:W3:Y:S02]  /*b5740*/  LDL.LU.64 R14, [R1+0x128f8] ;  /* 0x0128f800010e7983 */ /* 0x001ee40000300a00 */
[----:B---3--:R-:W-:Y:S02]  /*b5750*/  HMMA.16816.F32 R12, R4, R14, R8 ;  /* 0x0000000e040c723c */ /* 0x008fe40000001808 */
[----:B------:R-:W4:Y:S04]  /*b5760*/  LDL.LU.64 R10, [R1+0x128f0] ;  /* 0x0128f000010a7983 */ /* 0x000f280000300a00 */
[----:B------:R-:W4:-:S15]  /*b5770*/  LDL.LU.64 R8, [R1+0x128e8] ;  /* 0x0128e80001087983 */ /* 0x000f1e0000300a00 */
[----:B------:R-:W-:-:S02]  /*b5780*/  NOP ;  /* 0x0000000000007918 */ /* 0x000fc40000000000 */
[----:B------:R-:W-:Y:S04]  /*b5790*/  STL.64 [R1+0x810], R12 ;  /* 0x0008100c01007387 */ /* 0x000fe80000100a00 */
[----:B------:R0:W-:Y:S04]  /*b57a0*/  STL.64 [R1+0x818], R14 ;  /* 0x0008180e01007387 */ /* 0x0001e80000100a00 */
[----:B0-----:R-:W3:Y:S04]  /*b57b0*/  LDL.LU.64 R14, [R1+0x128e0] ;  /* 0x0128e000010e7983 */ /* 0x001ee80000300a00 */
[----:B------:R-:W3:Y:S04]  /*b57c0*/  LDL.LU.64 R12, [R1+0x128d8] ;  /* 0x0128d800010c7983 */ /* 0x000ee80000300a00 */
[----:B------:R-:W3:Y:S04]  /*b57d0*/  LDL.64 R20, [R1+0x28] ;  /* 0x0000280001147983 */ /* 0x000ee80000100a00 */
[----:B--2---:R0:W-:Y:S01]  /*b57e0*/  STL.64 [R1+0x12860], R22 ;  /* 0x0128601601007387 */ /* 0x0041e20000100a00 */
[C---:B----4-:R-:W-:Y:S06]  /*b57f0*/  HMMA.16816.F32 R8, R4.reuse, R26, R8 ;  /* 0x0000001a0408723c */ /* 0x050fec0000001808 */
[----:B---3--:R-:W-:Y:S01]  /*b5800*/  HMMA.16816.F32 R12, R4, R16, R12 ;  /* 0x00000010040c723c */ /* 0x008fe2000000180c */
[----:B------:R-:W-:Y:S04]  /*b5810*/  STL.64 [R1+0x12858], R20 ;  /* 0x0128581401007387 */ /* 0x000fe80000100a00 */
[----:B0-----:R-:W2:-:S15]  /*b5820*/  LDL R22, [R1+0x30] ;  /* 0x0000300001167983 */ /* 0x001e9e0000100800 */
[----:B------:R-:W-:-:S03]  /*b5830*/  NOP ;  /* 0x0000000000007918 */ /* 0x000fc60000000000 */
[----:B------:R0:W-:Y:S04]  /*b5840*/  STL.64 [R1+0x800], R12 ;  /* 0x0008000c01007387 */ /* 0x0001e80000100a00 */
[----:B------:R1:W-:Y:S04]  /*b5850*/  STL.64 [R1+0x808], R14 ;  /* 0x0008080e01007387 */ /* 0x0003e80000100a00 */
[----:B------:R-:W-:Y:S04]  /*b5860*/  STL.64 [R1+0x7f0], R8 ;  /* 0x0007f00801007387 */ /* 0x000fe80000100a00 */
[----:B------:R-:W-:Y:S04]  /*b5870*/  STL.64 [R1+0x7f8], R10 ;  /* 0x0007f80a01007387 */ /* 0x000fe80000100a00 */
[----:B------:R-:W2:Y:S04]  /*b5880*/  LDL R23, [R1+0x34] ;  /* 0x0000340001177983 */ /* 0x000ea80000100800 */
[----:B0-----:R-:W3:Y:S04]  /*b5890*/  LDL.LU.64 R12, [R1+0x2ef0] ;  /* 0x002ef000010c7983 */ /* 0x001ee80000300a00 */
[----:B-1----:R-:W4:Y:S04]  /*b58a0*/  LDL.LU.64 R14, [R1+0x2ef8] ;  /* 0x002ef800010e7983 */ /* 0x002f280000300a00 */
[----:B----4-:R0:W-:Y:S04]  /*b58b0*/  STL.64 [R1+0x128c0], R14 ;  /* 0x0128c00e01007387 */ /* 0x0101e80000100a00 */
[----:B0-----:R-:W4:Y:S04]  /*b58c0*/  LDL R14, [R1+0x70] ;  /* 0x00007000010e7983 */ /* 0x001f280000100800 */
[----:B------:R-:W4:Y:S04]  /*b58d0*/  LDL R15, [R1+0x74] ;  /* 0x00007400010f7983 */ /* 0x000f280000100800 */
[----:B---3--:R-:W-:Y:S04]  /*b58e0*/  STL.64 [R1+0x128b8], R12 ;  /* 0x0128b80c01007387 */ /* 0x008fe80000100a00 */
[----:B------:R-:W3:Y:S04]  /*b58f0*/  LDL.64 R16, [R1+0x50] ;  /* 0x0000500001107983 */ /* 0x000ee80000100a00 */
[----:B------:R-:W2:Y:S04]  /*b5900*/  LDL R8, [R1+0x40] ;  /* 0x0000400001087983 */ /* 0x000ea80000100800 */
[----:B------:R-:W2:Y:S04]  /*b5910*/  LDL R9, [R1+0x44] ;  /* 0x0000440001097983 */ /* 0x000ea80000100800 */
[----:B------:R-:W4:Y:S04]  /*b5920*/  LDL R10, [R1+0x48] ;  /* 0x00004800010a7983 */ /* 0x000f280000100800 */
[----:B------:R-:W4:Y:S04]  /*b5930*/  LDL R11, [R1+0x4c] ;  /* 0x00004c00010b7983 */ /* 0x000f280000100800 */
[----:B------:R-:W4:Y:S04]  /*b5940*/  LDL R26, [R1+0x10] ;  /* 0x00001000011a7983 */ /* 0x000f280000100800 */
[----:B------:R-:W4:Y:S04]  /*b5950*/  LDL R27, [R1+0x14] ;  /* 0x00001400011b7983 */ /* 0x000f280000100800 */
[----:B------:R-:W-:Y:S04]  /*b5960*/  STL.64 [R1+0x128d0], R18 ;  /* 0x0128d01201007387 */ /* 0x000fe80000100a00 */
[----:B---3--:R0:W-:Y:S04]  /*b5970*/  STL.64 [R1+0x128c8], R16 ;  /* 0x0128c81001007387 */ /* 0x0081e80000100a00 */
[----:B0-----:R-:W3:Y:S04]  /*b5980*/  LDL.LU.64 R16, [R1+0x2f20] ;  /* 0x002f200001107983 */ /* 0x001ee80000300a00 */
[----:B------:R-:W3:Y:S04]  /*b5990*/  LDL.LU.64 R18, [R1+0x2f28] ;  /* 0x002f280001127983 */ /* 0x000ee80000300a00 */
[----:B--2---:R0:W-:Y:S04]  /*b59a0*/  STL.64 [R1+0x12898], R8 ;  /* 0x0128980801007387 */ /* 0x0041e80000100a00 */
[----:B0-----:R-:W2:Y:S04]  /*b59b0*/  LDL R8, [R1+0x60] ;  /* 0x0000600001087983 */ /* 0x001ea80000100800 */
[----:B------:R-:W2:Y:S04]  /*b59c0*/  LDL R9, [R1+0x64] ;  /* 0x0000640001097983 */ /* 0x000ea80000100800 */
[----:B----4-:R0:W-:Y:S04]  /*b59d0*/  STL.64 [R1+0x128b0], R10 ;  /* 0x0128b00a01007387 */ /* 0x0101e80000100a00 */
[----:B------:R-:W4:Y:S04]  /*b59e0*/  LDL.64 R20, [R1+0x38] ;  /* 0x0000380001147983 */ /* 0x000f280000100a00 */
[----:B0-----:R-:W2:Y:S04]  /*b59f0*/  LDL R10, [R1+0x68] ;  /* 0x00006800010a7983 */ /* 0x001ea80000100800 */
[----:B------:R-:W2:Y:S04]  /*b5a00*/  LDL R11, [R1+0x6c] ;  /* 0x00006c00010b7983 */ /* 0x000ea80000100800 */
[----:B------:R-:W-:Y:S01]  /*b5a10*/  STL.64 [R1+0x12890], R22 ;  /* 0x0128901601007387 */ /* 0x000fe20000100a00 */
[C---:B---3--:R-:W-:Y:S03]  /*b5a20*/  HMMA.16816.F32 R12, R4.reuse, R14, R16 ;  /* 0x0000000e040c723c */ /* 0x048fe60000001810 */
[----:B----4-:R0:W-:Y:S04]  /*b5a30*/  STL.64 [R1+0x12888], R20 ;  /* 0x0128881401007387 */ /* 0x0101e80000100a00 */
[----:B0-----:R-:W2:Y:S04]  /*b5a40*/  LDL.LU.64 R20, [R1+0x2f00] ;  /* 0x002f000001147983 */ /* 0x001ea80000300a00 */
[----:B------:R-:W2:Y:S04]  /*b5a50*/  LDL.LU.64 R22, [R1+0x2f08] ;  /* 0x002f080001167983 */ /* 0x000ea80000300a00 */
[----:B------:R-:W-:Y:S04]  /*b5a60*/  STL.64 [R1+0x12840], R26 ;  /* 0x0128401a01007387 */ /* 0x000fe80000100a00 */
[----:B------:R0:W-:Y:S04]  /*b5a70*/  STL.64 [R1+0x12838], R24 ;  /* 0x0128381801007387 */ /* 0x0001e80000100a00 */
[----:B0-----:R-:W3:Y:S04]  /*b5a80*/  LDL.LU.64 R24, [R1+0x2f10] ;  /* 0x002f100001187983 */ /* 0x001ee80000300a00 */
[----:B------:R-:W3:Y:S04]  /*b5a90*/  LDL.LU.64 R26, [R1+0x2f18] ;  /* 0x002f1800011a7983 */ /* 0x000ee80000300a00 */
[----:B------:R-:W4:Y:S04]  /*b5aa0*/  LDL.LU.64 R18, [R1+0x128d0] ;  /* 0x0128d00001127983 */ /* 0x000f280000300a00 */
[----:B------:R-:W4:Y:S04]  /*b5ab0*/  LDL.LU.64 R16, [R1+0x128c8] ;  /* 0x0128c80001107983 */ /* 0x000f280000300a00 */
[----:B------:R-:W-:Y:S04]  /*b5ac0*/  STL.64 [R1+0x7e0], R12 ;  /* 0x0007e00c01007387 */ /* 0x000fe80000100a00 */
[----:B------:R0:W-:Y:S04]  /*b5ad0*/  STL.64 [R1+0x7e8], R14 ;  /* 0x0007e80e01007387 */ /* 0x0001e80000100a00 */
[----:B0-----:R-:W4:Y:S04]  /*b5ae0*/  LDL.LU.64 R14, [R1+0x128c0] ;  /* 0x0128c000010e7983 */ /* 0x001f280000300a00 */
[----:B------:R-:W4:Y:S01]  /*b5af0*/  LDL.LU.64 R12, [R1+0x128b8] ;  /* 0x0128b800010c7983 */ /* 0x000f220000300a00 */
[C---:B--2---:R-:W-:Y:S06]  /*b5b00*/  HMMA.16816.F32 R20, R4.reuse, R8, R20 ;  /* 0x000000080414723c */ /* 0x044fec0000001814 */
[C---:B---3--:R-:W-:Y:S06]  /*b5b10*/  HMMA.16816.F32 R24, R4.reuse, R10, R24 ;  /* 0x0000000a0418723c */ /* 0x048fec0000001818 */
[----:B----4-:R-:W-:-:S15]  /*b5b20*/  HMMA.16816.F32 R12, R4, R18, R12 ;  /* 0x00000012040c723c */ /* 0x010fde000000180c */
[----:B------:R-:W-:-:S02]  /*b5b30*/  NOP ;  /* 0x0000000000007918 */ /* 0x000fc40000000000 */
[----:B------:R-:W-:Y:S04]  /*b5b40*/  STL.64 [R1+0x7d0], R24 ;  /* 0x0007d01801007387 */ /* 0x000fe80000100a00 */
[----:B------:R-:W-:Y:S04]  /*b5b50*/  STL.64 [R1+0x7d8], R26 ;  /* 0x0007d81a01007387 */ /* 0x000fe80000100a00 */
[----:B------:R-:W2:Y:S04]  /*b5b60*/  LDL.LU.64 R8, [R1+0x2ee0] ;  /* 0x002ee00001087983 */ /* 0x000ea80000300a00 */
[----:B------:R0:W-:Y:S04]  /*b5b70*/  STL.64 [R1+0x7c0], R20 ;  /* 0x0007c01401007387 */ /* 0x0001e80000100a00 */
[----:B------:R1:W-:Y:S04]  /*b5b80*/  STL.64 [R1+0x7c8], R22 ;  /* 0x0007c81601007387 */ /* 0x0003e80000100a00 */
[----:B------:R-:W2:Y:S04]  /*b5b90*/  LDL.LU.64 R10, [R1+0x2ee8] ;  /* 0x002ee800010a7983 */ /* 0x000ea80000300a00 */
[----:B------:R-:W-:Y:S04]  /*b5ba0*/  STL.64 [R1+0x7b0], R12 ;  /* 0x0007b00c01007387 */ /* 0x000fe80000100a00 */
[----:B------:R-:W-:Y:S04]  /*b5bb0*/  STL.64 [R1+0x7b8], R14 ;  /* 0x0007b80e01007387 */ /* 0x000fe80000100a00 */
[----:B------:R-:W3:Y:S04]  /*b5bc0*/  LDL R18, [R1] ;  /* 0x0000000001127983 */ /* 0x000ee80000100800 */
[----:B0-----:R-:W4:Y:S04]  /*b5bd0*/  LDL.LU.64 R20, [R1+0x2ec0] ;  /* 0x002ec00001147983 */ /* 0x001f280000300a00 */
[----:B-1----:R-:W2:Y:S04]  /*b5be0*/  LDL.LU.64 R22, [R1+0x2ec8] ;  /* 0x002ec80001167983 */ /* 0x002ea80000300a00 */
[----:B--2---:R-:W-:Y:S04]  /*b5bf0*/  STL.64 [R1+0x128a8], R22 ;  /* 0x0128a81601007387 */ /* 0x004fe80000100a00 */
[----:B----4-:R0:W-:Y:S04]  /*b5c00*/  STL.64 [R1+0x128a0], R20 ;  /* 0x0128a01401007387 */ /* 0x0101e80000100a00 */
[----:B0-----:R-:W2:Y:S04]  /*b5c10*/  LDL.LU.64 R20, [R1+0x2ed0] ;  /* 0x002ed00001147983 */ /* 0x001ea80000300a00 */
[----:B------:R-:W2:Y:S04]  /*b5c20*/  LDL.LU.64 R22, [R1+0x2ed8] ;  /* 0x002ed80001167983 */ /* 0x000ea80000300a00 */
[----:B------:R-:W4:Y:S04]  /*b5c30*/  LDL.LU.64 R24, [R1+0x2e80] ;  /* 0x002e800001187983 */ /* 0x000f280000300a00 */
[----:B------:R-:W3:Y:S04]  /*b5c40*/  LDL.LU.64 R26, [R1+0x2e88] ;  /* 0x002e8800011a7983 */ /* 0x000ee80000300a00 */
[----:B---3--:R-:W-:Y:S04]  /*b5c50*/  STL.64 [R1+0x12850], R26 ;  /* 0x0128501a01007387 */ /* 0x008fe80000100a00 */
[----:B----4-:R0:W-:Y:S04]  /*b5c60*/  STL.64 [R1+0x12848], R24 ;  /* 0x0128481801007387 */ /* 0x0101e80000100a00 */
[----:B0-----:R-:W3:Y:S04]  /*b5c70*/  LDL.LU.64 R24, [R1+0x2e90] ;  /* 0x002e900001187983 */ /* 0x001ee80000300a00 */
[----:B------:R-:W4:Y:S01]  /*b5c80*/  LDL.LU.64 R26, [R1+0x2e98] ;  /* 0x002e9800011a7983 */ /* 0x000f220000300a00 */
[----:B------:R-:W-:Y:S03]  /*b5c90*/  HMMA.16816.F32 R8, R4, R16, R8 ;  /* 0x000000100408723c */ /* 0x000fe60000001808 */
[----:B----4-:R-:W-:Y:S04]  /*b5ca0*/  STL.64 [R1+0x12870], R26 ;  /* 0x0128701a01007387 */ /* 0x010fe80000100a00 */
[----:B---3--:R0:W-:Y:S04]  /*b5cb0*/  STL.64 [R1+0x12868], R24 ;  /* 0x0128681801007387 */ /* 0x0081e80000100a00 */
[----:B0-----:R-:W3:Y:S04]  /*b5cc0*/  LDL.LU.64 R24, [R1+0x2ea0] ;  /* 0x002ea00001187983 */ /* 0x001ee80000300a00 */
[----:B------:R-:W4:Y:S01]  /*b5cd0*/  LDL.LU.64 R26, [R1+0x2ea8] ;  /* 0x002ea800011a7983 */ /* 0x000f220000300a00 */
[----:B------:R-:W-:-:S03]  /*b5ce0*/  IMAD.MOV.U32 R19, RZ, RZ, R0 ;  /* 0x000000ffff137224 */ /* 0x000fc600078e0000 */
[----:B----4-:R-:W-:Y:S04]  /*b5cf0*/  STL.64 [R1+0x12880], R26 ;  /* 0x0128801a01007387 */ /* 0x010fe80000100a00 */
[----:B---3--:R0:W-:Y:S04]  /*b5d00*/  STL.64 [R1+0x12878], R24 ;  /* 0x0128781801007387 */ /* 0x0081e80000100a00 */
[----:B0-----:R-:W3:Y:S04]  /*b5d10*/  LDL.LU.64 R24, [R1+0x2eb0] ;  /* 0x002eb00001187983 */ /* 0x001ee80000300a00 */
[----:B------:R-:W3:Y:S04]  /*b5d20*/  LDL.LU.64 R26, [R1+0x2eb8] ;  /* 0x002eb800011a7983 */ /* 0x000ee80000300a00 */
[----:B------:R-:W4:Y:S04]  /*b5d30*/  LDL.LU.64 R12, [R1+0x2e70] ;  /* 0x002e7000010c7983 */ /* 0x000f280000300a00 */
[----:B------:R-:W4:Y:S04]  /*b5d40*/  LDL.LU.64 R14, [R1+0x2e78] ;  /* 0x002e7800010e7983 */ /* 0x000f280000300a00 */
[----:B------:R-:W-:Y:S04]  /*b5d50*/  STL.64 [R1+0x12818], R18 ;  /* 0x0128181201007387 */ /* 0x000fe80000100a00 */
[----:B------:R-:W-:Y:S04]  /*b5d60*/  STL.64 [R1+0x7a0], R8 ;  /* 0x0007a00801007387 */ /* 0x000fe80000100a00 */
[----:B------:R0:W-:Y:S04]  /*b5d70*/  STL.64 [R1+0x7a8], R10 ;  /* 0x0007a80a01007387 */ /* 0x0001e80000100a00 */
[----:B0-----:R-:W2:Y:S01]  /*b5d80*/  LDL.LU.64 R10, [R1+0x128b0] ;  /* 0x0128b000010a7983 */ /* 0x001ea20000300a00 */
[----:B------:R-:W-:-:S03]  /*b5d90*/  IMAD.MOV.U32 R0, RZ, RZ, R17 ;  /* 0x000000ffff007224 */ /* 0x000fc600078e0011 */
[----:B------:R-:W4:Y:S04]  /*b5da0*/  LDL R16, [R1+0x8] ;  /* 0x0000080001107983 */ /* 0x000f280000100800 */
[----:B------:R-:W4:Y:S04]  /*b5db0*/  LDL R17, [R1+0xc] ;  /* 0x00000c0001117983 */ /* 0x000f280000100800 */
[----:B------:R-:W-:Y:S01]  /*b5dc0*/  STL [R1+0x127a0], R0 ;  /* 0x0127a00001007387 */ /* 0x000fe20000100800 */
[----:B--2---:R-:W-:Y:S03]  /*b5dd0*/  HMMA.16816.F32 R8, R4, R10, R20 ;  /* 0x0000000a0408723c */ /* 0x004fe60000001814 */
[----:B------:R-:W2:Y:S04]  /*b5de0*/  LDL.LU.64 R22, [R1+0x128a8] ;  /* 0x0128a80001167983 */ /* 0x000ea80000300a00 */
[----:B------:R-:W2:-:S15]  /*b5df0*/  LDL.LU.64 R20, [R1+0x128a0] ;  /* 0x0128a00001147983 */ /* 0x000e9e0000300a00 */
[----:B------:R-:W-:-:S01]  /*b5e00*/  NOP ;  /* 0x0000000000007918 */ /* 0x000fc20000000000 */
[----:B------:R0:W-:Y:S04]  /*b5e10*/  STL.64 [R1+0x790], R8 ;  /* 0x0007900801007387 */ /* 0x0001e80000100a00 */
[----:B------:R2:W-:Y:S04]  /*b5e20*/  STL.64 [R1+0x798], R10 ;  /* 0x0007980a01007387 */ /* 0x0005e80000100a00 */
[----:B0-----:R-:W2:Y:S02]  /*b5e30*/  LDL.LU.64 R8, [R1+0x12898] ;  /* 0x0128980001087983 */ /* 0x001ea40000300a00 */
[----:B--2---:R-:W-:Y:S02]  /*b5e40*/  HMMA.16816.F32 R8, R4, R8, R20 ;  /* 0x000000080408723c */ /* 0x004fe40000001814 */
[----:B------:R-:W2:Y:S04]  /*b5e50*/  LDL.LU.64 R22, [R1+0x12890] ;  /* 0x0128900001167983 */ /* 0x000ea80000300a00 */
[----:B------:R-:W3:-:S15]  /*b5e60*/  LDL.LU.64 R20, [R1+0x12888] ;  /* 0x0128880001147983 */ /* 0x000ede0000300a00 */
[----:B------:R-:W-:-:S02]  /*b5e70*/  NOP ;  /* 0x0000000000007918 */ /* 0x000fc40000000000 */
[----:B------:R0:W-:Y:S04]  /*b5e80*/  STL.64 [R1+0x780], R8 ;  /* 0x0007800801007387 */ /* 0x0001e80000100a00 */
[----:B------:R1:W-:Y:S04]  /*b5e90*/  STL.64 [R1+0x788], R10 ;  /* 0x0007880a01007387 */ /* 0x0003e80000100a00 */
[----:B0-----:R-:W4:Y:S04]  /*b5ea0*/  LDL.LU.64 R8, [R1+0x2e60] ;  /* 0x002e600001087983 */ /* 0x001f280000300a00 */
[----:B-1----:R-:W4:Y:S01]  /*b5eb0*/  LDL.LU.64 R10, [R1+0x2e68] ;  /* 0x002e6800010a7983 */ /* 0x002f220000300a00 */
[----:B---3--:R-:W-:-:S15]  /*b5ec0*/  HMMA.16816.F32 R24, R4, R20, R24 ;  /* 0x000000140418723c */ /* 0x008fde0000001818 */
[----:B------:R-:W-:-:S08]  /*b5ed0*/  NOP ;  /* 0x0000000000007918 */ /* 0x000fd00000000000 */
[----:B------:R-:W-:Y:S04]  /*b5ee0*/  STL.64 [R1+0x770], R24 ;  /* 0x0007701801007387 */ /* 0x000fe80000100a00 */
[----:B------:R0:W-:Y:S04]  /*b5ef0*/  STL.64 [R1+0x778], R26 ;  /* 0x0007781a01007387 */ /* 0x0001e80000100a00 */
[----:B0-----:R-:W2:Y:S04]  /*b5f00*/  LDL.LU.64 R26, [R1+0x12880] ;  /* 0x01288000011a7983 */ /* 0x001ea80000300a00 */
[----:B------:R-:W2:Y:S01]  /*b5f10*/  LDL.LU.64 R24, [R1+0x12878] ;  /* 0x0128780001187983 */ /* 0x000ea20000300a00 */
[----:B------:R-:W-:-:S05]  /*b5f20*/  IMAD.MOV.U32 R0, RZ, RZ, R21 ;  /* 0x000000ffff007224 */ /* 0x000fca00078e0015 */
[----:B------:R-:W-:Y:S01]  /*b5f30*/  STL [R1+0x127a4], R0 ;  /* 0x0127a40001007387 */ /* 0x000fe20000100800 */
[----:B--2---:R-:W-:Y:S03]  /*b5f40*/  HMMA.16816.F32 R20, R4, R22, R24 ;  /* 0x000000160414723c */ /* 0x004fe60000001818 */
[----:B------:R-:W2:Y:S04]  /*b5f50*/  LDL.LU.64 R26, [R1+0x12870] ;  /* 0x01287000011a7983 */ /* 0x000ea80000300a00 */
[----:B------:R-:W2:-:S15]  /*b5f60*/  LDL.LU.64 R24, [R1+0x12868] ;  /* 0x0128680001187983 */ /* 0x000e9e0000300a00 */
[----:B------:R-:W-:-:S01]  /*b5f70*/  NOP ;  /* 0x0000000000007918 */ /* 0x000fc20000000000 */
[----:B------:R-:W-:Y:S04]  /*b5f80*/  STL.64 [R1+0x760], R20 ;  /* 0x0007601401007387 */ /* 0x000fe80000100a00 */
[----:B------:R0:W-:Y:S04]  /*b5f90*/  STL.64 [R1+0x768], R22 ;  /* 0x0007681601007387 */ /* 0x0001e80000100a00 */
[----:B0-----:R-:W3:Y:S04]  /*b5fa0*/  LDL.LU.64 R22, [R1+0x12860] ;  /* 0x0128600001167983 */ /* 0x001ee80000300a00 */
[----:B------:R-:W2:Y:S02]  /*b5fb0*/  LDL.LU.64 R20, [R1+0x12858] ;  /* 0x0128580001147983 */ /* 0x000ea40000300a00 */
[----:B--2---:R-:W-:-:S15]  /*b5fc0*/  HMMA.16816.F32 R24, R4, R20, R24 ;  /* 0x000000140418723c */ /* 0x004fde0000001818 */
[----:B------:R-:W-:-:S08]  /*b5fd0*/  NOP ;  /* 0x0000000000007918 */ /* 0x000fd00000000000 */
[----:B------:R-:W-:Y:S04]  /*b5fe0*/  STL.64 [R1+0x750], R24 ;  /* 0x0007501801007387 */ /* 0x000fe80000100a00 */
[----:B------:R0:W-:Y:S04]  /*b5ff0*/  STL.64 [R1+0x758], R26 ;  /* 0x0007581a01007387 */ /* 0x0001e80000100a00 */
[----:B0-----:R-:W3:Y:S04]  /*b6000*/  LDL.LU.64 R26, [R1+0x12850] ;  /* 0x01285000011a7983 */ /* 0x001ee80000300a00 */
[----:B------:R-:W3:Y:S01]  /*b6010*/  LDL.LU.64 R24, [R1+0x12848] ;  /* 0x0128480001187983 */ /* 0x000ee20000300a00 */
[----:B------:R-:W-:-:S02]  /*b6020*/  IMAD.MOV.U32 R0, RZ, RZ, R21 ;  /* 0x000000ffff007224 */ /* 0x000fc400078e0015 */
[----:B---3--:R-:W-:Y:S01]  /*b6030*/  HMMA.16816.F32 R20, R4, R22, R24 ;  /* 0x000000160414723c */ /* 0x008fe20000001818 */
[----:B------:R-:W2:Y:S04]  /*b6040*/  LDL.LU.64 R26, [R1+0x12840] ;  /* 0x01284000011a7983 */ /* 0x000ea80000300a00 */
[----:B------:R-:W4:-:S15]  /*b6050*/  LDL.LU.64 R24, [R1+0x12838] ;  /* 0x0128380001187983 */ /* 0x000f1e0000300a00 */
[----:B------:R-:W-:-:S03]  /*b6060*/  NOP ;  /* 0x0000000000007918 */ /* 0x000fc60000000000 */
[----:B------:R0:W-:Y:S04]  /*b6070*/  STL.64 [R1+0x740], R20 ;  /* 0x0007401401007387 */ /* 0x0001e80000100a00 */
[----:B------:R1:W-:Y:S04]  /*b6080*/  STL.64 [R1+0x748], R22 ;  /* 0x0007481601007387 */ /* 0x0003e80000100a00 */
[----:B0-----:R-:W3:Y:S04]  /*b6090*/  LDL.LU.64 R20, [R1+0x2e40] ;  /* 0x002e400001147983 */ /* 0x001ee80000300a00 */
[----:B-1----:R-:W3:Y:S01]  /*b60a0*/  LDL.LU.64 R22, [R1+0x2e48] ;  /* 0x002e480001167983 */ /* 0x002ee20000300a00 */
[C---:B----4-:R-:W-:Y:S06]  /*b60b0*/  HMMA.16816.F32 R12, R4.reuse, R24, R12 ;  /* 0x00000018040c723c */ /* 0x050fec000000180c */
[----:B--2---:R-:W-:-:S15]  /*b60c0*/  HMMA.16816.F32 R24, R4, R26, R8 ;  /* 0x0000001a0418723c */ /* 0x004fde0000001808 */
[----:B------:R-:W-:-:S02]  /*b60d0*/  NOP ;  /* 0x0000000000007918 */ /* 0x000fc40000000000 */
[----:B------:R-:W-:Y:S04]  /*b60e0*/  STL.64 [R1+0x730], R12 ;  /* 0x0007300c01007387 */ /* 0x000fe80000100a00 */
[----:B------:R-:W-:Y:S04]  /*b60f0*/  STL.64 [R1+0x738], R14 ;  /* 0x0007380e01007387 */ /* 0x000fe80000100a00 */
[----:B---3--:R-:W-:Y:S04]  /*b6100*/  STL.64 [R1+0x12828], R22 ;  /* 0x0128281601007387 */ /* 0x008fe80000100a00 */
[----:B------:R0:W-:Y:S04]  /*b6110*/  STL.64 [R1+0x12820], R20 ;  /* 0x0128201401007387 */ /* 0x0001e80000100a00 */
[----:B0-----:R-:W2:Y:S04]  /*b6120*/  LDL.LU.64 R20, [R1+0x2e50] ;  /* 0x002e500001147983 */ /* 0x001ea80000300a00 */
[----:B------:R-:W2:Y:S04]  /*b6130*/  LDL.LU.64 R22, [R1+0x2e58] ;  /* 0x002e580001167983 */ /* 0x000ea80000300a00 */
[----:B------:R-:W3:Y:S04]  /*b6140*/  LDL.LU R12, [R1+0x31c8] ;  /* 0x0031c800010c7983 */ /* 0x000ee80000300800 */
[----:B------:R-:W3:Y:S04]  /*b6150*/  LDL.LU R13, [R1+0x31d0] ;  /* 0x0031d000010d7983 */ /* 0x000ee80000300800 */
[----:B------:R-:W4:Y:S04]  /*b6160*/  LDL.LU.64 R10, [R1+0x12830] ;  /* 0x01283000010a7983 */ /* 0x000f280000300a00 */
[----:B------:R0:W-:Y:S04]  /*b6170*/  STL.64 [R1+0x720], R24 ;  /* 0x0007201801007387 */ /* 0x0001e80000100a00 */
[----:B------:R1:W-:Y:S04]  /*b6180*/  STL.64 [R1+0x728], R26 ;  /* 0x0007281a01007387 */ /* 0x0003e80000100a00 */
[----:B0-----:R-:W3:Y:S04]  /*b6190*/  LDL.LU.64 R24, [R1+0x2e30] ;  /* 0x002e300001187983 */ /* 0x001ee80000300a00 */
[----:B-1----:R-:W3:Y:S04]  /*b61a0*/  LDL.LU.64 R26, [R1+0x2e38] ;  /* 0x002e3800011a7983 */ /* 0x002ee80000300a00 */
[----:B------:R-:W2:Y:S04]  /*b61b0*/  LDL.LU R8, [R1+0x31dc] ;  /* 0x0031dc0001087983 */ /* 0x000ea80000300800 */
[----:B------:R-:W3:Y:S04]  /*b61c0*/  LDL.LU R14, [R1+0x31d8] ;  /* 0x0031d800010e7983 */ /* 0x000ee80000300800 */
[----:B------:R-:W2:Y:S04]  /*b61d0*/  LDL.LU R9, [R1+0x31e4] ;  /* 0x0031e40001097983 */ /* 0x000ea80000300800 */
[----:B----4-:R-:W-:Y:S04]  /*b61e0*/  STL.64 [R1+0x127c8], R10 ;  /* 0x0127c80a01007387 */ /* 0x010fe80000100a00 */
[----:B--2---:R0:W-:Y:S04]  /*b61f0*/  STL.64 [R1+0x127c0], R8 ;  /* 0x0127c00801007387 */ /* 0x0041e80000100a00 */
[----:B0-----:R-:W2:Y:S04]  /*b6200*/  LDL.LU.64 R8, [R1+0x2e10] ;  /* 0x002e100001087983 */ /* 0x001ea80000300a00 */
[----:B------:R-:W2:Y:S04]  /*b6210*/  LDL.LU.64 R10, [R1+0x2e18] ;  /* 0x002e1800010a7983 */ /* 0x000ea80000300a00 */
[----:B------:R-:W3:Y:S01]  /*b6220*/  LDL.LU R15, [R1+0x31e0] ;  /* 0x0031e000010f7983 */ /* 0x000ee20000300800 */
[C---:B------:R-:W-:Y:S03]  /*b6230*/  HMMA.16816.F32 R16, R4.reuse, R16, R20 ;  /* 0x000000100410723c */ /* 0x040fe60000001814 */
[----:B---3--:R-:W-:Y:S04]  /*b6240*/  STL.64 [R1+0x127d8], R14 ;  /* 0x0127d80e01007387 */ /* 0x008fe80000100a00 */
[----:B------:R0:W-:Y:S04]  /*b6250*/  STL.64 [R1+0x127d0], R12 ;  /* 0x0127d00c01007387 */ /* 0x0001e80000100a00 */
[----:B0-----:R-:W3:Y:S04]  /*b6260*/  LDL.LU.64 R12, [R1+0x2e20] ;  /* 0x002e2000010c7983 */ /* 0x001ee80000300a00 */
[----:B------:R-:W3:Y:S04]  /*b6270*/  LDL.LU.64 R14, [R1+0x2e28] ;  /* 0x002e2800010e7983 */ /* 0x000ee80000300a00 */
[----:B------:R-:W4:Y:S04]  /*b6280*/  LDL.LU.64 R22, [R1+0x12828] ;  /* 0x0128280001167983 */ /* 0x000f280000300a00 */
[----:B------:R-:W4:Y:S04]  /*b6290*/  LDL.LU.64 R20, [R1+0x12820] ;  /* 0x0128200001147983 */ /* 0x000f280000300a00 */
[----:B------:R-:W-:Y:S04]  /*b62a0*/  STL.64 [R1+0x710], R16 ;  /* 0x0007101001007387 */ /* 0x000fe80000100a00 */
[----:B------:R0:W-:Y:S04]  /*b62b0*/  STL.64 [R1+0x718], R18 ;  /* 0x0007181201007387 */ /* 0x0001e80000100a00 */
[----:B0-----:R-:W4:Y:S01]  /*b62c0*/  LDL.LU.64 R18, [R1+0x12818] ;  /* 0x0128180001127983 */ /* 0x001f220000300a00 */
[C---:B------:R-:W-:Y:S06]  /*b62d0*/  HMMA.16816.F32 R24, R4.reuse, R28, R24 ;  /* 0x0000001c0418723c */ /* 0x040fec0000001818 */
[----:B----4-:R-:W-:Y:S01]  /*b62e0*/  HMMA.16816.F32 R16, R4, R18, R20 ;  /* 0x000000120410723c */ /* 0x010fe20000001814 */
[----:B------:R-:W4:Y:S04]  /*b62f0*/  LDL.LU.64 R22, [R1+0x12810] ;  /* 0x0128100001167983 */ /* 0x000f280000300a00 */
[----:B------:R-:W4:-:S15]  /*b6300*/  LDL.LU.64 R20, [R1+0x12808] ;  /* 0x0128080001147983 */ /* 0x000f1e0000300a00 */
[----:B------:R-:W-:-:S03]  /*b6310*/  NOP ;  /* 0x0000000000007918 */ /* 0x000fc60000000000 */
[----:B------:R0:W-:Y:S04]  /*b6320*/  STL.64 [R1+0x700], R16 ;  /* 0x0007001001007387 */ /* 0x0001e80000100a00 */
[----:B------:R1:W-:Y:S04]  /*b6330*/  STL.64 [R1+0x708], R18 ;  /* 0x0007081201007387 */ /* 0x0003e80000100a00 */
[----:B0-----:R-:W4:Y:S04]  /*b6340*/  LDL.LU.64 R16, [R1+0x2e00] ;  /* 0x002e000001107983 */ /* 0x001f280000300a00 */
[----:B-1----:R-:W4:Y:S04]  /*b6350*/  LDL.LU.64 R18, [R1+0x2e08] ;  /* 0x002e080001127983 */ /* 0x002f280000300a00 */
[----:B------:R-:W-:Y:S04]  /*b6360*/  STL.64 [R1+0x6f0], R24 ;  /* 0x0006f01801007387 */ /* 0x000fe80000100a00 */
[----:B------:R0:W-:Y:S04]  /*b6370*/  STL.64 [R1+0x6f8], R26 ;  /* 0x0006f81a01007387 */ /* 0x0001e80000100a00 */
[----:B0-----:R-:W3:Y:S04]  /*b6380*/  LDL.LU.64 R26, [R1+0x12800] ;  /* 0x01280000011a7983 */ /* 0x001ee80000300a00 */
[----:B------:R-:W2:Y:S01]  /*b6390*/  LDL.LU.64 R24, [R1+0x127f8] ;  /* 0x0127f80001187983 */ /* 0x000ea20000300a00 */
[C---:B---3--:R-:W-:Y:S06]  /*b63a0*/  HMMA.16816.F32 R12, R4.reuse, R26, R12 ;  /* 0x0000001a040c723c */ /* 0x048fec000000180c */
[----:B--2---:R-:W-:-:S15]  /*b63b0*/  HMMA.16816.F32 R8, R4, R24, R8 ;  /* 0x000000180408723c */ /* 0x004fde0000001808 */
[----:B------:R-:W-:-:S02]  /*b63c0*/  NOP ;  /* 0x0000000000007918 */ /* 0x000fc40000000000 */
[----:B------:R0:W-:Y:S04]  /*b63d0*/  STL.64 [R1+0x6e0], R12 ;  /* 0x0006e00c01007387 */ /* 0x0001e80000100a00 */
[----:B------:R1:W-:Y:S04]  /*b63e0*/  STL.64 [R1+0x6e8], R14 ;  /* 0x0006e80e01007387 */ /* 0x0003e80000100a00 */
[----:B0-----:R-:W2:Y:S04]  /*b63f0*/  LDL.LU.64 R12, [R1+0x2de0] ;  /* 0x002de000010c7983 */ /* 0x001ea80000300a00 */
[----:B-1----:R-:W2:Y:S04]  /*b6400*/  LDL.LU.64 R14, [R1+0x2de8] ;  /* 0x002de800010e7983 */ /* 0x002ea80000300a00 */
[----:B------:R0:W-:Y:S04]  /*b6410*/  STL.64 [R1+0x6d0], R8 ;  /* 0x0006d00801007387 */ /* 0x0001e80000100a00 */
[----:B------:R1:W-:Y:S04]  /*b6420*/  STL.64 [R1+0x6d8], R10 ;  /* 0x0006d80a01007387 */ /* 0x0003e80000100a00 */
[----:B0-----:R-:W3:Y:S04]  /*b6430*/  LDL.LU.64 R8, [R1+0x2dd0] ;  /* 0x002dd00001087983 */ /* 0x001ee80000300a00 */
[----:B-1----:R-:W3:Y:S04]  /*b6440*/  LDL.LU.64 R10, [R1+0x2dd8] ;  /* 0x002dd800010a7983 */ /* 0x002ee80000300a00 */
[----:B------:R0:W-:Y:S04]  /*b6450*/  STL.64 [R1+0x12690], R26 ;  /* 0x0126901a01007387 */ /* 0x0001e80000100a00 */
[----:B0-----:R-:W2:Y:S04]  /*b6460*/  LDL.64 R26, [R1+0xa0] ;  /* 0x0000a000011a7983 */ /* 0x001ea80000100a00 */
[----:B------:R4:W-:Y:S02]  /*b6470*/  STL.64 [R1+0x12688], R24 ;  /* 0x0126881801007387 */ /* 0x0009e40000100a00 */
[----:B----4-:R-:W-:-:S02]  /*b6480*/  IMAD.MOV.U32 R24, RZ, RZ, R21 ;  /* 0x000000ffff187224 */ /* 0x010fc400078e0015 */
[----:B------:R-:W4:Y:S04]  /*b6490*/  LDL.LU R21, [R1+0x127f0] ;  /* 0x0127f00001157983 */ /* 0x000f280000300800 */
[----:B------:R-:W3:Y:S01]  /*b64a0*/  LDL R25, [R1+0xac] ;  /* 0x0000ac0001197983 */ /* 0x000ee20000100800 */
[C---:B------:R-:W-:Y:S03]  /*b64b0*/  HMMA.16816.F32 R16, R4.reuse, R22, R16 ;  /* 0x000000160410723c */ /* 0x040fe60000001810 */
[----:B--2---:R-:W-:Y:S04]  /*b64c0*/  STL.64 [R1+0x127b0], R26 ;  /* 0x0127b01a01007387 */ /* 0x004fe80000100a00 */
[----:B---3--:R0:W-:Y:S04]  /*b64d0*/  STL.64 [R1+0x127a8], R24 ;  /* 0x0127a81801007387 */ /* 0x0081e80000100a00 */
[----:B0-----:R-:W4:Y:S04]  /*b64e0*/  LDL.LU.64 R24, [R1+0x2df0] ;  /* 0x002df00001187983 */ /* 0x001f280000300a00 */
[----:B------:R-:W4:Y:S08]  /*b64f0*/  LDL.LU.64 R26, [R1+0x2df8] ;  /* 0x002df800011a7983 */ /* 0x000f300000300a00 */
[----:B------:R-:W-:Y:S04]  /*b6500*/  STL.64 [R1+0x6c0], R16 ;  /* 0x0006c01001007387 */ /* 0x000fe80000100a00 */
[----:B------:R0:W-:Y:S04]  /*b6510*/  STL.64 [R1+0x6c8], R18 ;  /* 0x0006c81201007387 */ /* 0x0001e80000100a00 */
[----:B0-----:R-:W2:Y:S04]  /*b6520*/  LDL.LU.64 R18, [R1+0x127e8] ;  /* 0x0127e80001127983 */ /* 0x001ea80000300a00 */
[----:B------:R-:W3:Y:S01]  /*b6530*/  LDL.LU.64 R16, [R1+0x127e0] ;  /* 0x0127e00001107983 */ /* 0x000ee20000300a00 */
[C---:B----4-:R-:W-:Y:S06]  /*b6540*/  HMMA.16816.F32 R24, R4.reuse, R20, R24 ;  /* 0x000000140418723c */ /* 0x050fec0000001818 */
[C---:B--2---:R-:W-:Y:S06]  /*b6550*/  HMMA.16816.F32 R12, R4.reuse, R18, R12 ;  /* 0x00000012040c723c */ /* 0x044fec000000180c */
[----:B---3--:R-:W-:Y:S11]  /*b6560*/  HMMA.16816.F32 R8, R4, R16, R8 ;  /* 0x000000100408723c */ /* 0x008ff60000001808 */
[----:B------:R0:W-:Y:S04]  /*b6570*/  STL.64 [R1+0x6b0], R24 ;  /* 0x0006b01801007387 */ /* 0x0001e80000100a00 */
[----:B------:R1:W-:Y:S04]  /*b6580*/  STL.64 [R1+0x6b8], R26 ;  /* 0x0006b81a01007387 */ /* 0x0003e80000100a00 */
[----:B0-----:R-:W2:Y:S04]  /*b6590*/  LDL.LU.64 R24, [R1+0x3170] ;  /* 0x0031700001187983 */ /* 0x001ea80000300a00 */
[----:B-1----:R-:W2:Y:S04]  /*b65a0*/  LDL.LU.64 R26, [R1+0x3178] ;  /* 0x00317800011a7983 */ /* 0x002ea80000300a00 */
[----:B------:R0:W-:Y:S04]  /*b65b0*/  STL.64 [R1+0x12670], R22 ;  /* 0x0126701601007387 */ /* 0x0001e80000100a00 */
[----:B0-----:R-:W3:Y:S04]  /*b65c0*/  LDL.LU R22, [R1+0x31cc] ;  /* 0x0031cc0001167983 */ /* 0x001ee80000300800 */
[----:B------:R-:W4:Y:S04]  /*b65d0*/  LDL.LU R23, [R1+0x31d4] ;  /* 0x0031d40001177983 */ /* 0x000f280000300800 */
[----:B------:R-:W-:Y:S04]  /*b65e0*/  STL.64 [R1+0x12668], R20 ;  /* 0x0126681401007387 */ /* 0x000fe80000100a00 */
[----:B------:R-:W-:Y:S04]  /*b65f0*/  STL.64 [R1+0x6a0], R12 ;  /* 0x0006a00c01007387 */ /* 0x000fe80000100a00 */
[----:B------:R0:W-:Y:S04]  /*b6600*/  STL.64 [R1+0x6a8], R14 ;  /* 0x0006a80e01007387 */ /* 0x0001e80000100a00 */
[----:B0-----:R-:W2:Y:S04]  /*b6610*/  LDL.LU.64 R14, [R1+0x127d8] ;  /* 0x0127d800010e7983 */ /* 0x001ea80000300a00 */
[----:B------:R-:W3:Y:S04]  /*b6620*/  LDL.LU.64 R12, [R1+0x127d0] ;  /* 0x0127d000010c7983 */ /* 0x000ee80000300a00 */
[----:B------:R-:W-:Y:S04]  /*b6630*/  STL.64 [R1+0x690], R8 ;  /* 0x0006900801007387 */ /* 0x000fe80000100a00 */
[----:B------:R0:W-:Y:S04]  /*b6640*/  STL.64 [R1+0x698], R10 ;  /* 0x0006980a01007387 */ /* 0x0001e80000100a00 */
[----:B0-----:R-:W2:Y:S04]  /*b6650*/  LDL.LU.64 R10, [R1+0x127c8] ;  /* 0x0127c800010a7983 */ /* 0x001ea80000300a00 */
[----:B------:R-:W2:Y:S04]  /*b6660*/  LDL.LU.64 R8, [R1+0x127c0] ;  /* 0x0127c00001087983 */ /* 0x000ea80000300a00 */
[----:B------:R-:W-:Y:S04]  /*b6670*/  STL.64 [R1+0x12650], R18 ;  /* 0x0126501201007387 */ /* 0x000fe80000100a00 */
[----:B------:R0:W-:Y:S04]  /*b6680*/  STL.64 [R1+0x12648], R16 ;  /* 0x0126481001007387 */ /* 0x0001e80000100a00 */
[----:B0-----:R-:W2:Y:S04]  /*b6690*/  LDL.LU.64 R16, [R1+0x2dc0] ;  /* 0x002dc00001107983 */ /* 0x001ea80000300a00 */
[----:B------:R-:W2:Y:S04]  /*b66a0*/  LDL.LU.64 R18, [R1+0x2dc8] ;  /* 0x002dc80001127983 */ /* 0x000ea80000300a00 */
[----:B------:R-:W2:Y:S01]  /*b66b0*/  LDL.LU.64 R20, [R1+0x2db0] ;  /* 0x002db00001147983 */ /* 0x000ea20000300a00 */
[----:B---3--:R-:W-:-:S02]  /*b66c0*/  IMAD R12, R12, 0x100, R22 ;  /* 0x000001000c0c7824 */ /* 0x008fc400078e0216 */
[----:B----4-:R-:W-:Y:S02]  /*b66d0*/  IMAD R13, R13, 0x100, R23 ;  /* 0x000001000d0d7824 */ /* 0x010fe400078e0217 */
[----:B------:R-:W3:Y:S01]  /*b66e0*/  LDL.LU.64 R22, [R1+0x2db8] ;  /* 0x002db80001167983 */ /* 0x000ee20000300a00 */
[----:B--2---:R-:W-:Y:S01]  /*b66f0*/  HMMA.16816.F32 R16, R4, R10, R16 ;  /* 0x0000000a0410723c */ /* 0x004fe20000001810 */
[----:B------:R-:W-:Y:S02]  /*b6700*/  IMAD R14, R14, 0x100, R8 ;  /* 0x000001000e0e7824 */ /* 0x000fe400078e0208 */
[----:B------:R-:W-:-:S15]  /*b6710*/  IMAD R15, R15, 0x100, R9 ;  /* 0x000001000f0f7824 */ /* 0x000fde00078e0209 */
[----:B------:R-:W-:-:S05]  /*b6720*/  NOP ;  /* 0x0000000000007918 */ /* 0x000fca0000000000 */
[----:B------:R0:W-:Y:S04]  /*b6730*/  STL.64 [R1+0x680], R16 ;  /* 0x0006801001007387 */ /* 0x0001e80000100a00 */
[----:B------:R1:W-:Y:S04]  /*b6740*/  STL.64 [R1+0x688], R18 ;  /* 0x0006881201007387 */ /* 0x0003e80000100a00 */
[----:B0-----:R-:W2:Y:S04]  /*b6750*/  LDL.LU.64 R16, [R1+0x2da0] ;  /* 0x002da00001107983 */ /* 0x001ea80000300a00 */
[----:B-1----:R-:W2:Y:S04]  /*b6760*/  LDL.LU.64 R18, [R1+0x2da8] ;  /* 0x002da80001127983 */ /* 0x002ea80000300a00 */
[----:B------:R-:W4:Y:S04]  /*b6770*/  LDL.LU R8, [R1+0x127bc] ;  /* 0x0127bc0001087983 */ /* 0x000f280000300800 */
[----:B------:R-:W4:Y:S02]  /*b6780*/  LDL.LU R9, [R1+0x127b8] ;  /* 0x0127b80001097983 */ /* 0x000f240000300800 */
[----:B----4-:R-:W-:-:S15]  /*b6790*/  HMMA.16816.F32 R24, R4, R8, R24 ;  /* 0x000000080418723c */ /* 0x010fde0000001818 */
[----:B------:R-:W-:-:S08]  /*b67a0*/  NOP ;  /* 0x0000000000007918 */ /* 0x000fd00000000000 */
[----:B------:R-:W-:Y:S04]  /*b67b0*/  STL.64 [R1+0x8b0], R24 ;  /* 0x0008b01801007387 */ /* 0x000fe80000100a00 */
[----:B------:R0:W-:Y:S04]  /*b67c0*/  STL.64 [R1+0x8b8], R26 ;  /* 0x0008b81a01007387 */ /* 0x0001e80000100a00 */
[----:B0-----:R-:W2:Y:S04]  /*b67d0*/  LDL.LU.64 R26, [R1+0x127b0] ;  /* 0x0127b000011a7983 */ /* 0x001ea80000300a00 */
[----:B------:R-:W3:Y:S04]  /*b67e0*/  LDL.LU.64 R24, [R1+0x127a8] ;  /* 0x0127a80001187983 */ /* 0x000ee80000300a00 */
[----:B------:R-:W-:Y:S04]  /*b67f0*/  STL [R1+0x12634], R9 ;  /* 0x0126340901007387 */ /* 0x000fe80000100800 */
[----:B------:R-:W-:Y:S04]  /*b6800*/  STL.64 [R1+0x12778], R10 ;  /* 0x0127780a01007387 */ /* 0x000fe80000100a00 */
[----:B------:R0:W-:Y:S04]  /*b6810*/  STL [R1+0x12770], R8 ;  /* 0x0127700801007387 */ /* 0x0001e80000100800 */
[----:B0-----:R-:W4:Y:S04]  /*b6820*/  LDL.LU.64 R8, [R1+0x3160] ;  /* 0x0031600001087983 */ /* 0x001f280000300a00 */
[----:B------:R-:W4:Y:S04]  /*b6830*/  LDL.LU.64 R10, [R1+0x3168] ;  /* 0x00316800010a7983 */ /* 0x000f280000300a00 */
[----:B------:R-:W-:Y:S04]  /*b6840*/  STL [R1+0x12624], R2 ;  /* 0x0126240201007387 */ /* 0x000fe80000100800 */
[----:B------:R-:W-:Y:S01]  /*b6850*/  STL [R1+0x12620], R3 ;  /* 0x0126200301007387 */ /* 0x000fe20000100800 */
[----:B------:R-:W-:-:S02]  /*b6860*/  F2FP.F16.E5M2.UNPACK_B R12, R12 ;  /* 0x0000000cff0c723e */ /* 0x000fc400020004ff */
[----:B------:R-:W-:Y:S02]  /*b6870*/  F2FP.F16.E5M2.UNPACK_B R13, R13 ;  /* 0x0000000dff0d723e */ /* 0x000fe400020004ff */
[----:B------:R-:W-:Y:S02]  /*b6880*/  F2FP.F16.E5M2.UNPACK_B R14, R14 ;  /* 0x0000000eff0e723e */ /* 0x000fe400020004ff */
[----:B------:R-:W-:Y:S01]  /*b6890*/  F2FP.F16.E5M2.UNPACK_B R15, R15 ;  /* 0x0000000fff0f723e */ /* 0x000fe200020004ff */
[----:B----4-:R-:W-:-:S15]  /*b68a0*/  HMMA.16816.F32 R8, R4, R2, R8 ;  /* 0x000000020408723c */ /* 0x010fde0000001808 */
[----:B------:R-:W-:-:S08]  /*b68b0*/  NOP ;  /* 0x0000000000007918 */ /* 0x000fd00000000000 */
[----:B------:R-:W-:Y:S04]  /*b68c0*/  STL.64 [R1+0x8a0], R8 ;  /* 0x0008a00801007387 */ /* 0x000fe80000100a00 */
[----:B------:R3:W-:Y:S02]  /*b68d0*/  STL.64 [R1+0x8a8], R10 ;  /* 0x0008a80a01007387 */ /* 0x0007e40000100a00 */
[----:B---3--:R-:W-:Y:S02]  /*b68e0*/  HMMA.16816.F32 R8, R4, R24, R20 ;  /* 0x000000180408723c */ /* 0x008fe40000001814 */
[----:B------:R-:W3:-:S15]  /*b68f0*/  LDL R6, [R1+0x98] ;  /* 0x0000980001067983 */ /* 0x000ede0000100800 */
[----:B------:R-:W-:-:S06]  /*b6900*/  NOP ;  /* 0x0000000000007918 */ /* 0x000fcc0000000000 */
[----:B------:R-:W-:Y:S04]  /*b6910*/  STL.64 [R1+0x670], R8 ;  /* 0x0006700801007387 */ /* 0x000fe80000100a00 */
[----:B------:R2:W-:Y:S01]  /*b6920*/  STL.64 [R1+0x678], R10 ;  /* 0x0006780a01007387 */ /* 0x0005e20000100a00 */
[----:B------:R-:W-:-:S03]  /*b6930*/  IMAD.MOV.U32 R25, RZ, RZ, R0 ;  /* 0x000000ffff197224 */ /* 0x000fc600078e0000 */
[----:B------:R-:W3:Y:S01]  /*b6940*/  LDL R7, [R1+0x9c] ;  /* 0x00009c0001077983 */ /* 0x000ee20000100800 */
[----:B--2---:R-:W-:-:S15]  /*b6950*/  HMMA.16816.F32 R8, R12, R26, R16 ;  /* 0x0000001a0c08723c */ /* 0x004fde0000001810 */
[----:B------:R-:W-:-:S08]  /*b6960*/  NOP ;  /* 0x0000000000007918 */ /* 0x000fd00000000000 */
[----:B------:R-:W-:Y:S04]  /*b6970*/  STL.64 [R1+0x660], R8 ;  /* 0x0006600801007387 */ /* 0x000fe80000100a00 */
[----:B------:R-:W-:Y:S04]  /*b6980*/  STL.64 [R1+0x668], R10 ;  /* 0x0006680a01007387 */ /* 0x000fe80000100a00 */
[----:B------:R-:W2:Y:S04]  /*b6990*/  LDL.64 R18, [R1+0x70] ;  /* 0x0000700001127983 */ /* 0x000ea80000100a00 */
[----:B------:R-:W4:Y:S04]  /*b69a0*/  LDL R24, [R1+0x28] ;  /* 0x0000280001187983 */ /* 0x000f280000100800 */
[----:B------:R-:W3:Y:S04]  /*b69b0*/  LDL.LU R0, [R1+0x127a4] ;  /* 0x0127a40001007983 */ /* 0x000ee80000300800 */
[----:B------:R-:W4:Y:S04]  /*b69c0*/  LDL R16, [R1+0x78] ;  /* 0x0000780001107983 */ /* 0x000f280000100800 */
[----:B------:R-:W4:Y:S04]  /*b69d0*/  LDL R17, [R1+0x7c] ;  /* 0x00007c0001117983 */ /* 0x000f280000100800 */
[----:B--2---:R0:W-:Y:S01]  /*b69e0*/  STL.64 [R1+0x12788], R18 ;  /* 0x0127881201007387 */ /* 0x0041e20000100a00 */
[----:B---3--:R-:W-:-:S03]  /*b69f0*/  IMAD.MOV.U32 R21, RZ, RZ, R0 ;  /* 0x000000ffff157224 */ /* 0x008fc600078e0000 */
[----:B0-----:R-:W2:Y:S04]  /*b6a00*/  LDL R18, [R1+0x90] ;  /* 0x0000900001127983 */ /* 0x001ea80000100800 */
[----:B------:R-:W2:Y:S04]  /*b6a10*/  LDL R19, [R1+0x94] ;  /* 0x0000940001137983 */ /* 0x000ea80000100800 */
[----:B----4-:R-:W-:Y:S04]  /*b6a20*/  STL.64 [R1+0x12780], R16 ;  /* 0x0127801001007387 */ /* 0x010fe80000100a00 */
[----:B------:R-:W3:Y:S04]  /*b6a30*/  LDL R20, [R1+0x38] ;  /* 0x0000380001147983 */ /* 0x000ee80000100800 */
[----:B------:R-:W4:Y:S04]  /*b6a40*/  LDL.LU R0, [R1+0x127a0] ;  /* 0x0127a00001007983 */ /* 0x000f280000300800 */
[----:B------:R-:W2:Y:S04]  /*b6a50*/  LDL.LU.64 R8, [R1+0x2d70] ;  /* 0x002d700001087983 */ /* 0x000ea80000300a00 */
[----:B------:R-:W3:Y:S04]  /*b6a60*/  LDL.LU.64 R10, [R1+0x2d78] ;  /* 0x002d7800010a7983 */ /* 0x000ee80000300a00 */
[----:B---3--:R-:W-:Y:S04]  /*b6a70*/  STL.64 [R1+0x12798], R10 ;  /* 0x0127980a01007387 */ /* 0x008fe80000100a00 */
[----:B--2---:R0:W-:Y:S04]  /*b6a80*/  STL.64 [R1+0x12790], R8 ;  /* 0x0127900801007387 */ /* 0x0041e80000100a00 */
[----:B0-----:R-:W2:Y:S04]  /*b6a90*/  LDL.LU.64 R8, [R1+0x2d80] ;  /* 0x002d800001087983 */ /* 0x001ea80000300a00 */
[----:B------:R-:W2:Y:S04]  /*b6aa0*/  LDL.LU.64 R10, [R1+0x2d88] ;  /* 0x002d8800010a7983 */ /* 0x000ea80000300a00 */
[----:B------:R-:W3:Y:S04]  /*b6ab0*/  LDL.64 R22, [R1+0x30] ;  /* 0x0000300001167983 */ /* 0x000ee80000100a00 */
[----:B---3--:R0:W-:Y:S04]  /*b6ac0*/  STL.64 [R1+0x126d0], R22 ;  /* 0x0126d01601007387 */ /* 0x0081e80000100a00 */
[----:B0-----:R-:W3:Y:S01]  /*b6ad0*/  LDL.64 R22, [R1+0x40] ;  /* 0x0000400001167983 */ /* 0x001ee20000100a00 */
[----:B------:R-:W-:-:S02]  /*b6ae0*/  IMAD.MOV.U32 R2, RZ, RZ, R26 ;  /* 0x000000ffff027224 */ /* 0x000fc400078e001a */
[----:B------:R-:W-:Y:S01]  /*b6af0*/  IMAD.MOV.U32 R3, RZ, RZ, R27 ;  /* 0x000000ffff037224 */ /* 0x000fe200078e001b */
[----:B---3--:R-:W-:Y:S04]  /*b6b00*/  STL.64 [R1+0x12700], R22 ;  /* 0x0127001601007387 */ /* 0x008fe80000100a00 */
[----:B------:R0:W-:Y:S04]  /*b6b10*/  STL.64 [R1+0x126f8], R20 ;  /* 0x0126f81401007387 */ /* 0x0001e80000100a00 */
[----:B------:R-:W3:Y:S04]  /*b6b20*/  LDL.64 R26, [R1+0x20] ;  /* 0x00002000011a7983 */ /* 0x000ee80000100a00 */
[----:B0-----:R-:W4:Y:S04]  /*b6b30*/  LDL.64 R20, [R1+0x88] ;  /* 0x0000880001147983 */ /* 0x001f280000100a00 */
[----:B---3--:R-:W-:Y:S04]  /*b6b40*/  STL.64 [R1+0x126e0], R26 ;  /* 0x0126e01a01007387 */ /* 0x008fe80000100a00 */
[----:B------:R0:W-:Y:S04]  /*b6b50*/  STL.64 [R1+0x126d8], R24 ;  /* 0x0126d81801007387 */ /* 0x0001e80000100a00 */
[----:B0-----:R-:W3:Y:S04]  /*b6b60*/  LDL.LU.64 R24, [R1+0x2d90] ;  /* 0x002d900001187983 */ /* 0x001ee80000300a00 */
[----:B------:R-:W3:Y:S04]  /*b6b70*/  LDL.LU.64 R26, [R1+0x2d98] ;  /* 0x002d9800011a7983 */ /* 0x000ee80000300a00 */
[----:B------:R-:W-:Y:S04]  /*b6b80*/  STL [R1+0x1262c], R2 ;  /* 0x01262c0201007387 */ /* 0x000fe80000100800 */
[----:B------:R-:W-:Y:S01]  /*b6b90*/  STL [R1+0x12628], R3 ;  /* 0x0126280301007387 */ /* 0x000fe20000100800 */
[----:B---3--:R-:W-:Y:S03]  /*b6ba0*/  HMMA.16816.F32 R4, R12, R6, R24 ;  /* 0x000000060c04723c */ /* 0x008fe60000001818 */
[----:B------:R-:W3:Y:S04]  /*b6bb0*/  LDL.LU.64 R24, [R1+0x2d50] ;  /* 0x002d500001187983 */ /* 0x000ee80000300a00 */
[----:B------:R-:W3:-:S15]  /*b6bc0*/  LDL.LU.64 R26, [R1+0x2d58] ;  /* 0x002d5800011a7983 */ /* 0x000ede0000300a00 */
[----:B------:R-:W-:-:S01]  /*b6bd0*/  NOP ;  /* 0x0000000000007918 */ /* 0x000fc20000000000 */
[----:B------:R0:W-:Y:S04]  /*b6be0*/  STL.64 [R1+0x650], R4 ;  /* 0x0006500401007387 */ /* 0x0001e80000100a00 */
[----:B------:R1:W-:Y:S04]  /*b6bf0*/  STL.64 [R1+0x658], R6 ;  /* 0x0006580601007387 */ /* 0x0003e80000100a00 */
[----:B0-----:R-:W3:Y:S04]  /*b6c00*/  LDL.LU.64 R4, [R1+0x2d40] ;  /* 0x002d400001047983 */ /* 0x001ee80000300a00 */
[----:B-1----:R-:W3:Y:S04]  /*b6c10*/  LDL.LU.64 R6, [R1+0x2d48] ;  /* 0x002d480001067983 */ /* 0x002ee80000300a00 */
[----:B------:R-:W4:Y:S04]  /*b6c20*/  LDL R22, [R1+0x48] ;  /* 0x0000480001167983 */ /* 0x000f280000100800 */
[----:B------:R-:W4:Y:S01]  /*b6c30*/  LDL R23, [R1+0x4c] ;  /* 0x00004c0001177983 */ /* 0x000f220000100800 */
[C---:B--2---:R-:W-:Y:S03]  /*b6c40*/  HMMA.16816.F32 R16, R12.reuse, R18, R8 ;  /* 0x000000120c10723c */ /* 0x044fe60000001808 */
[----:B----4-:R0:W-:Y:S04]  /*b6c50*/  STL.64 [R1+0x12718], R22 ;  /* 0x0127181601007387 */ /* 0x0101e80000100a00 */
[----:B0-----:R-:W2:Y:S04]  /*b6c60*/  LDL.64 R22, [R1+0x80] ;  /* 0x0000800001167983 */ /* 0x001ea80000100a00 */
[----:B------:R-:W4:Y:S04]  /*b6c70*/  LDL.LU.64 R10, [R1+0x12798] ;  /* 0x01279800010a7983 */ /* 0x000f280000300a00 */
[----:B------:R-:W4:Y:S08]  /*b6c80*/  LDL.LU.64 R8, [R1+0x12790] ;  /* 0x0127900001087983 */ /* 0x000f300000300a00 */
[----:B------:R-:W-:Y:S04]  /*b6c90*/  STL.64 [R1+0x640], R16 ;  /* 0x0006401001007387 */ /* 0x000fe80000100a00 */
[----:B------:R0:W-:Y:S04]  /*b6ca0*/  STL.64 [R1+0x648], R18 ;  /* 0x0006481201007387 */ /* 0x0001e80000100a00 */
[----:B0-----:R-:W3:Y:S04]  /*b6cb0*/  LDL.LU.64 R18, [R1+0x12788] ;  /* 0x0127880001127983 */ /* 0x001ee80000300a00 */
[----:B------:R-:W3:Y:S01]  /*b6cc0*/  LDL.LU.64 R16, [R1+0x12780] ;  /* 0x0127800001107983 */ /* 0x000ee20000300a00 */
[----:B----4-:R-:W-:-:S15]  /*b6cd0*/  HMMA.16816.F32 R8, R12, R20, R8 ;  /* 0x000000140c08723c */ /* 0x010fde0000001808 */
[----:B------:R-:W-:-:S08]  /*b6ce0*/  NOP ;  /* 0x0000000000007918 */ /* 0x000fd00000000000 */
[----:B------:R0:W-:Y:S04]  /*b6cf0*/  STL.64 [R1+0x630], R8 ;  /* 0x0006300801007387 */ /* 0x0001e80000100a00 */
[----:B------:R1:W-:Y:S01]  /*b6d00*/  STL.64 [R1+0x638], R10 ;  /* 0x0006380a01007387 */ /* 0x0003e20000100a00 */
[----:B0-----:R-:W-:-:S03]  /*b6d10*/  IMAD.MOV.U32 R9, RZ, RZ, R20 ;  /* 0x000000ffff097224 */ /* 0x001fc600078e0014 */
[----:B-1----:R-:W4:Y:S04]  /*b6d20*/  LDL.LU.64 R10, [R1+0x12778] ;  /* 0x01277800010a7983 */ /* 0x002f280000300a00 */
[----:B------:R-:W2:Y:S04]  /*b6d30*/  LDL.LU R8, [R1+0x12770] ;  /* 0x0127700001087983 */ /* 0x000ea80000300800 */
[----:B------:R-:W3:Y:S01]  /*b6d40*/  LDL R20, [R1+0x50] ;  /* 0x0000500001147983 */ /* 0x000ee20000100800 */
[----:B------:R-:W-:-:S05]  /*b6d50*/  IMAD.MOV.U32 R21, RZ, RZ, R0 ;  /* 0x000000ffff157224 */ /* 0x000fca00078e0000 */
[----:B---3--:R-:W-:Y:S04]  /*b6d60*/  STL.64 [R1+0x12730], R20 ;  /* 0x0127301401007387 */ /* 0x008fe80000100a00 */
[----:B------:R-:W3:Y:S04]  /*b6d70*/  LDL.64 R2, [R1+0x58] ;  /* 0x0000580001027983 */ /* 0x000ee80000100a00 */
[----:B----4-:R-:W-:Y:S04]  /*b6d80*/  STL.64 [R1+0x12640], R10 ;  /* 0x0126400a01007387 */ /* 0x010fe80000100a00 */
[----:B--2---:R0:W-:Y:S04]  /*b6d90*/  STL.64 [R1+0x12638], R8 ;  /* 0x0126380801007387 */ /* 0x0041e80000100a00 */
[----:B0-----:R-:W2:Y:S04]  /*b6da0*/  LDL.LU.64 R8, [R1+0x2d60] ;  /* 0x002d600001087983 */ /* 0x001ea80000300a00 */
[----:B------:R-:W2:Y:S01]  /*b6db0*/  LDL.LU.64 R10, [R1+0x2d68] ;  /* 0x002d6800010a7983 */ /* 0x000ea20000300a00 */
[----:B------:R-:W-:-:S05]  /*b6dc0*/  IMAD.MOV.U32 R0, RZ, RZ, R23 ;  /* 0x000000ffff007224 */ /* 0x000fca00078e0017 */
[----:B------:R-:W-:Y:S01]  /*b6dd0*/  STL [R1+0x125c0], R0 ;  /* 0x0125c00001007387 */ /* 0x000fe20000100800 */
[C---:B------:R-:W-:Y:S06]  /*b6de0*/  HMMA.16816.F32 R4, R12.reuse, R18, R4 ;  /* 0x000000120c04723c */ /* 0x040fec0000001804 */
[----:B--2---:R-:W-:-:S15]  /*b6df0*/  HMMA.16816.F32 R8, R12, R22, R8 ;  /* 0x000000160c08723c */ /* 0x004fde0000001808 */
[----:B------:R-:W-:-:S08]  /*b6e00*/  NOP ;  /* 0x0000000000007918 */ /* 0x000fd00000000000 */
[----:B------:R-:W-:Y:S04]  /*b6e10*/  STL.64 [R1+0x620], R8 ;  /* 0x0006200801007387 */ /* 0x000fe80000100a00 */
[----:B------:R0:W-:Y:S02]  /*b6e20*/  STL.64 [R1+0x628], R10 ;  /* 0x0006280a01007387 */ /* 0x0001e40000100a00 */
[----:B0-----:R-:W-:-:S15]  /*b6e30*/  HMMA.16816.F32 R8, R12, R16, R24 ;  /* 0x000000100c08723c */ /* 0x001fde0000001818 */
[----:B------:R-:W-:-:S08]  /*b6e40*/  NOP ;  /* 0x0000000000007918 */ /* 0x000fd00000000000 */
[----:B------:R-:W-:Y:S04]  /*b6e50*/  STL.64 [R1+0x610], R8 ;  /* 0x0006100801007387 */ /* 0x000fe80000100a00 */
[----:B------:R-:W-:Y:S04]  /*b6e60*/  STL.64 [R1+0x618], R10 ;  /* 0x0006180a01007387 */ /* 0x000fe80000100a00 */
[----:B------:R-:W2:Y:S04]  /*b6e70*/  LDL.LU.64 R20, [R1+0x2d10] ;  /* 0x002d100001147983 */ /* 0x000ea80000300a00 */
[----:B------:R-:W-:Y:S04]  /*b6e80*/  STL.64 [R1+0x600], R4 ;  /* 0x0006000401007387 */ /* 0x000fe80000100a00 */
[----:B------:R-:W-:Y:S04]  /*b6e90*/  STL.64 [R1+0x608], R6 ;  /* 0x0006080601007387 */ /* 0x000fe80000100a00 */
[----:B------:R-:W4:Y:S04]  /*b6ea0*/  LDL.LU.64 R22, [R1+0x2d18] ;  /* 0x002d180001167983 */ /* 0x000f280000300a00 */
[----:B----4-:R0:W-:Y:S04]  /*b6eb0*/  STL.64 [R1+0x12740], R22 ;  /* 0x0127401601007387 */ /* 0x0101e80000100a00 */
[----:B0-----:R-:W4:Y:S04]  /*b6ec0*/  LDL R22, [R1+0x60] ;  /* 0x0000600001167983 */ /* 0x001f280000100800 */
[----:B------:R-:W4:Y:S04]  /*b6ed0*/  LDL R23, [R1+0x64] ;  /* 0x0000640001177983 */ /* 0x000f280000100800 */
[----:B--2---:R0:W-:Y:S04]  /*b6ee0*/  STL.64 [R1+0x12738], R20 ;  /* 0x0127381401007387 */ /* 0x0041e80000100a00 */
[----:B0-----:R-:W2:Y:S04]  /*b6ef0*/  LDL R20, [R1+0x68] ;  /* 0x0000680001147983 */ /* 0x001ea80000100800 */
[----:B------:R-:W2:Y:S04]  /*b6f00*/  LDL R21, [R1+0x6c] ;  /* 0x00006c0001157983 */ /* 0x000ea80000100800 */
[----:B----4-:R-:W-:Y:S04]  /*b6f10*/  STL.64 [R1+0x12758], R22 ;  /* 0x0127581601007387 */ /* 0x010fe80000100a00 */
[----:B------:R-:W4:Y:S04]  /*b6f20*/  LDL.LU.64 R24, [R1+0x2cd0] ;  /* 0x002cd00001187983 */ /* 0x000f280000300a00 */
[----:B------:R-:W3:Y:S04]  /*b6f30*/  LDL.LU.64 R26, [R1+0x2cd8] ;  /* 0x002cd800011a7983 */ /* 0x000ee80000300a00 */
[----:B---3--:R-:W-:Y:S04]  /*b6f40*/  STL.64 [R1+0x126f0], R26 ;  /* 0x0126f01a01007387 */ /* 0x008fe80000100a00 */
[----:B----4-:R0:W-:Y:S04]  /*b6f50*/  STL.64 [R1+0x126e8], R24 ;  /* 0x0126e81801007387 */ /* 0x0101e80000100a00 */
[----:B0-----:R-:W3:Y:S04]  /*b6f60*/  LDL.LU.64 R24, [R1+0x2ce0] ;  /* 0x002ce00001187983 */ /* 0x001ee80000300a00 */
[----:B------:R-:W4:Y:S04]  /*b6f70*/  LDL.LU.64 R26, [R1+0x2ce8] ;  /* 0x002ce800011a7983 */ /* 0x000f280000300a00 */
[----:B----4-:R-:W-:Y:S04]  /*b6f80*/  STL.64 [R1+0x12710], R26 ;  /* 0x0127101a01007387 */ /* 0x010fe80000100a00 */
[----:B---3--:R0:W-:Y:S04]  /*b6f90*/  STL.64 [R1+0x12708], R24 ;  /* 0x0127081801007387 */ /* 0x0081e80000100a00 */
        /* <DEDUP_REMOVED lines=12> */
[----:B0-----:R-:W2:Y:S04]  /*b7060*/  LDL.LU.64 R24, [R1+0x2d30] ;  /* 0x002d300001187983 */ /* 0x001ea80000300a00 */
[----:B------:R-:W2:Y:S01]  /*b7070*/  LDL.LU.64 R26, [R1+0x2d38] ;  /* 0x002d3800011a7983 */ /* 0x000ea20000300a00 */
[----:B------:R-:W-:-:S03]  /*b7080*/  IMAD.MOV.U32 R0, RZ, RZ, R18 ;  /* 0x000000ffff007224 */ /* 0x000fc600078e0012 */
[----:B------:R-:W3:Y:S04]  /*b7090*/  LDL.LU.64 R16, [R1+0x2cc0] ;  /* 0x002cc00001107983 */ /* 0x000ee80000300a00 */
[----:B------:R-:W3:Y:S04]  /*b70a0*/  LDL.LU.64 R18, [R1+0x2cc8] ;  /* 0x002cc80001127983 */ /* 0x000ee80000300a00 */
[----:B------:R-:W4:Y:S04]  /*b70b0*/  LDL.LU.64 R8, [R1+0x2cb0] ;  /* 0x002cb00001087983 */ /* 0x000f280000300a00 */
[----:B------:R-:W4:Y:S04]  /*b70c0*/  LDL.LU.64 R10, [R1+0x2cb8] ;  /* 0x002cb800010a7983 */ /* 0x000f280000300a00 */
[----:B------:R-:W3:Y:S04]  /*b70d0*/  LDL.LU.64 R4, [R1+0x2ca0] ;  /* 0x002ca00001047983 */ /* 0x000ee80000300a00 */
[----:B------:R-:W3:Y:S04]  /*b70e0*/  LDL.LU.64 R6, [R1+0x2ca8] ;  /* 0x002ca80001067983 */ /* 0x000ee80000300a00 */
[----:B------:R-:W-:Y:S01]  /*b70f0*/  STL [R1+0x125c4], R0 ;  /* 0x0125c40001007387 */ /* 0x000fe20000100800 */
[----:B--2---:R-:W-:Y:S03]  /*b7100*/  HMMA.16816.F32 R20, R12, R20, R24 ;  /* 0x000000140c14723c */ /* 0x004fe60000001818 */
[----:B------:R-:W2:Y:S04]  /*b7110*/  LDL.LU.64 R26, [R1+0x12768] ;  /* 0x01276800011a7983 */ /* 0x000ea80000300a00 */
[----:B------:R-:W2:-:S15]  /*b7120*/  LDL.LU.64 R24, [R1+0x12760] ;  /* 0x0127600001187983 */ /* 0x000e9e0000300a00 */
[----:B------:R-:W-:-:S01]  /*b7130*/  NOP ;  /* 0x0000000000007918 */ /* 0x000fc20000000000 */
[----:B------:R-:W-:Y:S04]  /*b7140*/  STL.64 [R1+0x5f0], R20 ;  /* 0x0005f01401007387 */ /* 0x000fe80000100a00 */
[----:B------:R0:W-:Y:S04]  /*b7150*/  STL.64 [R1+0x5f8], R22 ;  /* 0x0005f81601007387 */ /* 0x0001e80000100a00 */
[----:B0-----:R-:W2:Y:S02]  /*b7160*/  LDL.LU.64 R22, [R1+0x12758] ;  /* 0x0127580001167983 */ /* 0x001ea40000300a00 */
[----:B--2---:R-:W-:Y:S02]  /*b7170*/  HMMA.16816.F32 R20, R12, R22, R24 ;  /* 0x000000160c14723c */ /* 0x004fe40000001818 */
[----:B------:R-:W2:Y:S04]  /*b7180*/  LDL.LU.64 R26, [R1+0x12750] ;  /* 0x01275000011a7983 */ /* 0x000ea80000300a00 */
[----:B------:R-:W2:-:S15]  /*b7190*/  LDL.LU.64 R24, [R1+0x12748] ;  /* 0x0127480001187983 */ /* 0x000e9e0000300a00 */
[----:B------:R-:W-:-:S02]  /*b71a0*/  NOP ;  /* 0x0000000000007918 */ /* 0x000fc40000000000 */
[----:B------:R-:W-:Y:S04]  /*b71b0*/  STL.64 [R1+0x5e0], R20 ;  /* 0x0005e01401007387 */ /* 0x000fe80000100a00 */
[----:B------:R0:W-:Y:S04]  /*b71c0*/  STL.64 [R1+0x5e8], R22 ;  /* 0x0005e81601007387 */ /* 0x0001e80000100a00 */
[----:B0-----:R-:W4:Y:S04]  /*b71d0*/  LDL.LU.64 R22, [R1+0x12740] ;  /* 0x0127400001167983 */ /* 0x001f280000300a00 */
[----:B------:R-:W4:Y:S02]  /*b71e0*/  LDL.LU.64 R20, [R1+0x12738] ;  /* 0x0127380001147983 */ /* 0x000f240000300a00 */
[----:B----4-:R-:W-:-:S15]  /*b71f0*/  HMMA.16816.F32 R20, R12, R2, R20 ;  /* 0x000000020c14723c */ /* 0x010fde0000001814 */
[----:B------:R-:W-:-:S08]  /*b7200*/  NOP ;  /* 0x0000000000007918 */ /* 0x000fd00000000000 */
[----:B------:R0:W-:Y:S04]  /*b7210*/  STL.64 [R1+0x5d0], R20 ;  /* 0x0005d01401007387 */ /* 0x0001e80000100a00 */
[----:B------:R2:W-:Y:S04]  /*b7220*/  STL.64 [R1+0x5d8], R22 ;  /* 0x0005d81601007387 */ /* 0x0005e80000100a00 */
[----:B0-----:R-:W2:Y:S01]  /*b7230*/  LDL.LU.64 R20, [R1+0x12730] ;  /* 0x0127300001147983 */ /* 0x001ea20000300a00 */
        /* <DEDUP_REMOVED lines=15> */
[----:B0-----:R-:W2:Y:S04]  /*b7330*/  LDL.LU.64 R22, [R1+0x12700] ;  /* 0x0127000001167983 */ /* 0x001ea80000300a00 */
[----:B------:R-:W4:Y:S01]  /*b7340*/  LDL.LU.64 R20, [R1+0x126f8] ;  /* 0x0126f80001147983 */ /* 0x000f220000300a00 */
[----:B--2---:R-:W-:-:S15]  /*b7350*/  HMMA.16816.F32 R24, R12, R22, R24 ;  /* 0x000000160c18723c */ /* 0x004fde0000001818 */
[----:B------:R-:W-:-:S08]  /*b7360*/  NOP ;  /* 0x0000000000007918 */ /* 0x000fd00000000000 */
[----:B------:R-:W-:Y:S04]  /*b7370*/  STL.64 [R1+0x5a0], R24 ;  /* 0x0005a01801007387 */ /* 0x000fe80000100a00 */
[----:B------:R0:W-:Y:S04]  /*b7380*/  STL.64 [R1+0x5a8], R26 ;  /* 0x0005a81a01007387 */ /* 0x0001e80000100a00 */
[----:B0-----:R-:W4:Y:S04]  /*b7390*/  LDL.LU.64 R26, [R1+0x126f0] ;  /* 0x0126f000011a7983 */ /* 0x001f280000300a00 */
[----:B------:R-:W4:Y:S01]  /*b73a0*/  LDL.LU.64 R24, [R1+0x126e8] ;  /* 0x0126e80001187983 */ /* 0x000f220000300a00 */
[----:B------:R-:W-:-:S05]  /*b73b0*/  IMAD.MOV.U32 R0, RZ, RZ, R23 ;  /* 0x000000ffff007224 */ /* 0x000fca00078e0017 */
[----:B------:R-:W-:Y:S01]  /*b73c0*/  STL [R1+0x125cc], R0 ;  /* 0x0125cc0001007387 */ /* 0x000fe20000100800 */
[----:B----4-:R-:W-:Y:S03]  /*b73d0*/  HMMA.16816.F32 R20, R12, R20, R24 ;  /* 0x000000140c14723c */ /* 0x010fe60000001818 */
[----:B------:R-:W3:Y:S04]  /*b73e0*/  LDL.LU.64 R26, [R1+0x126e0] ;  /* 0x0126e000011a7983 */ /* 0x000ee80000300a00 */
[----:B------:R-:W2:-:S15]  /*b73f0*/  LDL.LU.64 R24, [R1+0x126d8] ;  /* 0x0126d80001187983 */ /* 0x000e9e0000300a00 */
[----:B------:R-:W-:-:S01]  /*b7400*/  NOP ;  /* 0x0000000000007918 */ /* 0x000fc20000000000 */
[----:B------:R-:W-:Y:S04]  /*b7410*/  STL.64 [R1+0x590], R20 ;  /* 0x0005901401007387 */ /* 0x000fe80000100a00 */
[----:B------:R0:W-:Y:S04]  /*b7420*/  STL.64 [R1+0x598], R22 ;  /* 0x0005981601007387 */ /* 0x0001e80000100a00 */
[----:B0-----:R-:W4:Y:S01]  /*b7430*/  LDL.LU.64 R22, [R1+0x126d0] ;  /* 0x0126d00001167983 */ /* 0x001f220000300a00 */
[C---:B---3--:R-:W-:Y:S06]  /*b7440*/  HMMA.16816.F32 R4, R12.reuse, R26, R4 ;  /* 0x0000001a0c04723c */ /* 0x048fec0000001804 */
[C---:B--2---:R-:W-:Y:S06]  /*b7450*/  HMMA.16816.F32 R8, R12.reuse, R24, R8 ;  /* 0x000000180c08723c */ /* 0x044fec0000001808 */
[----:B----4-:R-:W-:Y:S06]  /*b7460*/  HMMA.16816.F32 R16, R12, R22, R16 ;  /* 0x000000160c10723c */ /* 0x010fec0000001810 */
[----:B------:R-:W-:-:S05]  /*b7470*/  IMAD.MOV.U32 R0, RZ, RZ, R22 ;  /* 0x000000ffff007224 */ /* 0x000fca00078e0016 */
[----:B------:R0:W-:-:S12]  /*b7480*/  STL [R1+0x12600], R0 ;  /* 0x0126000001007387 */ /* 0x0001d80000100800 */
[----:B------:R-:W-:Y:S04]  /*b7490*/  STL.64 [R1+0x580], R16 ;  /* 0x0005801001007387 */ /* 0x000fe80000100a00 */
[----:B------:R-:W-:Y:S04]  /*b74a0*/  STL.64 [R1+0x588], R18 ;  /* 0x0005881201007387 */ /* 0x000fe80000100a00 */
[----:B------:R-:W-:Y:S04]  /*b74b0*/  STL.64 [R1+0x570], R8 ;  /* 0x0005700801007387 */ /* 0x000fe80000100a00 */
[----:B------:R1:W-:Y:S01]  /*b74c0*/  STL.64 [R1+0x578], R10 ;  /* 0x0005780a01007387 */ /* 0x0003e20000100a00 */
[----:B0-----:R-:W-:-:S03]  /*b74d0*/  IMAD.MOV.U32 R0, RZ, RZ, R27 ;  /* 0x000000ffff007224 */ /* 0x001fc600078e001b */
[----:B-1----:R-:W2:Y:S04]  /*b74e0*/  LDL R10, [R1+0x8] ;  /* 0x00000800010a7983 */ /* 0x002ea80000100800 */
[----:B------:R-:W-:Y:S04]  /*b74f0*/  STL.64 [R1+0x560], R4 ;  /* 0x0005600401007387 */ /* 0x000fe80000100a00 */
[----:B------:R-:W-:Y:S04]  /*b7500*/  STL.64 [R1+0x568], R6 ;  /* 0x0005680601007387 */ /* 0x000fe80000100a00 */
[----:B------:R-:W2:Y:S04]  /*b7510*/  LDL R11, [R1+0xc] ;  /* 0x00000c00010b7983 */ /* 0x000ea80000100800 */
[----:B------:R-:W3:Y:S04]  /*b7520*/  LDL.64 R18, [R1+0x18] ;  /* 0x0000180001127983 */ /* 0x000ee80000100a00 */
[----:B------:R-:W4:Y:S04]  /*b7530*/  LDL.64 R8, [R1+0x10] ;  /* 0x0000100001087983 */ /* 0x000f280000100a00 */
[----:B------:R-:W2:Y:S04]  /*b7540*/  LDL.LU.64 R24, [R1+0x2c50] ;  /* 0x002c500001187983 */ /* 0x000ea80000300a00 */
[----:B------:R-:W3:Y:S04]  /*b7550*/  LDL.LU.64 R26, [R1+0x2c58] ;  /* 0x002c5800011a7983 */ /* 0x000ee80000300a00 */
[----:B---3--:R0:W-:Y:S04]  /*b7560*/  STL.64 [R1+0x126a0], R26 ;  /* 0x0126a01a01007387 */ /* 0x0081e80000100a00 */
[----:B0-----:R-:W3:Y:S04]  /*b7570*/  LDL R26, [R1] ;  /* 0x00000000011a7983 */ /* 0x001ee80000100800 */
[----:B------:R-:W3:Y:S04]  /*b7580*/  LDL R27, [R1+0x4] ;  /* 0x00000400011b7983 */ /* 0x000ee80000100800 */
[----:B--2---:R0:W-:Y:S04]  /*b7590*/  STL.64 [R1+0x12698], R24 ;  /* 0x0126981801007387 */ /* 0x0041e80000100a00 */
[----:B---3--:R1:W-:Y:S04]  /*b75a0*/  STL.64 [R1+0x126b8], R26 ;  /* 0x0126b81a01007387 */ /* 0x0083e80000100a00 */
[----:B0-----:R-:W2:Y:S04]  /*b75b0*/  LDL.LU.64 R24, [R1+0x2c70] ;  /* 0x002c700001187983 */ /* 0x001ea80000300a00 */
[----:B-1----:R-:W3:Y:S04]  /*b75c0*/  LDL.LU.64 R26, [R1+0x2c78] ;  /* 0x002c7800011a7983 */ /* 0x002ee80000300a00 */
[----:B---3--:R-:W-:Y:S04]  /*b75d0*/  STL.64 [R1+0x126c8], R26 ;  /* 0x0126c81a01007387 */ /* 0x008fe80000100a00 */
[----:B--2---:R0:W-:Y:S04]  /*b75e0*/  STL.64 [R1+0x126c0], R24 ;  /* 0x0126c01801007387 */ /* 0x0041e80000100a00 */
[----:B0-----:R-:W4:Y:S04]  /*b75f0*/  LDL.LU.64 R24, [R1+0x2c80] ;  /* 0x002c800001187983 */ /* 0x001f280000300a00 */
[----:B------:R-:W4:Y:S04]  /*b7600*/  LDL.LU.64 R26, [R1+0x2c88] ;  /* 0x002c8800011a7983 */ /* 0x000f280000300a00 */
[----:B------:R-:W2:Y:S04]  /*b7610*/  LDL.LU.64 R20, [R1+0x2c30] ;  /* 0x002c300001147983 */ /* 0x000ea80000300a00 */
[----:B------:R-:W3:Y:S04]  /*b7620*/  LDL.LU.64 R22, [R1+0x2c38] ;  /* 0x002c380001167983 */ /* 0x000ee80000300a00 */
        /* <DEDUP_REMOVED lines=8> */
[----:B------:R-:W3:Y:S04]  /*b76b0*/  LDL.LU R4, [R1+0x31e8] ;  /* 0x0031e80001047983 */ /* 0x000ee80000300800 */
[----:B------:R-:W3:Y:S04]  /*b76c0*/  LDL.LU R5, [R1+0x31f0] ;  /* 0x0031f00001057983 */ /* 0x000ee80000300800 */
[----:B------:R-:W4:Y:S04]  /*b76d0*/  LDL.LU R6, [R1+0x31f8] ;  /* 0x0031f80001067983 */ /* 0x000f280000300800 */
[----:B------:R-:W4:Y:S04]  /*b76e0*/  LDL.LU R7, [R1+0x3200] ;  /* 0x0032000001077983 */ /* 0x000f280000300800 */
[----:B----4-:R-:W-:Y:S04]  /*b76f0*/  STL.64 [R1+0x12660], R6 ;  /* 0x0126600601007387 */ /* 0x010fe80000100a00 */
[----:B---3--:R0:W-:Y:S04]  /*b7700*/  STL.64 [R1+0x12658], R4 ;  /* 0x0126580401007387 */ /* 0x0081e80000100a00 */
[----:B0-----:R-:W3:Y:S04]  /*b7710*/  LDL.LU.64 R4, [R1+0x2c90] ;  /* 0x002c900001047983 */ /* 0x001ee80000300a00 */
[----:B------:R-:W3:Y:S01]  /*b7720*/  LDL.LU.64 R6, [R1+0x2c98] ;  /* 0x002c980001067983 */ /* 0x000ee20000300a00 */
[----:B------:R-:W-:Y:S03]  /*b7730*/  HMMA.16816.F32 R24, R12, R8, R24 ;  /* 0x000000080c18723c */ /* 0x000fe60000001818 */
[----:B------:R-:W-:Y:S01]  /*b7740*/  STL [R1+0x12630], R0 ;  /* 0x0126300001007387 */ /* 0x000fe20000100800 */
[----:B------:R-:W-:-:S02]  /*b7750*/  IMAD.MOV.U32 R2, RZ, RZ, R18 ;  /* 0x000000ffff027224 */ /* 0x000fc400078e0012 */
[----:B------:R-:W-:Y:S01]  /*b7760*/  IMAD.MOV.U32 R3, RZ, RZ, R19 ;  /* 0x000000ffff037224 */ /* 0x000fe200078e0013 */
[----:B---3--:R-:W-:-:S15]  /*b7770*/  HMMA.16816.F32 R4, R12, R18, R4 ;  /* 0x000000120c04723c */ /* 0x008fde0000001804 */
[----:B------:R-:W-:-:S08]  /*b7780*/  NOP ;  /* 0x0000000000007918 */ /* 0x000fd00000000000 */
[----:B------:R0:W-:Y:S04]  /*b7790*/  STL.64 [R1+0x550], R4 ;  /* 0x0005500401007387 */ /* 0x0001e80000100a00 */
[----:B------:R1:W-:Y:S04]  /*b77a0*/  STL.64 [R1+0x558], R6 ;  /* 0x0005580601007387 */ /* 0x0003e80000100a00 */
[----:B0-----:R-:W3:Y:S04]  /*b77b0*/  LDL.LU.64 R4, [R1+0x2c20] ;  /* 0x002c200001047983 */ /* 0x001ee80000300a00 */
[----:B-1----:R-:W3:Y:S04]  /*b77c0*/  LDL.LU.64 R6, [R1+0x2c28] ;  /* 0x002c280001067983 */ /* 0x002ee80000300a00 */
[----:B------:R-:W4:Y:S04]  /*b77d0*/  LDL.LU.64 R16, [R1+0x2c10] ;  /* 0x002c100001107983 */ /* 0x000f280000300a00 */
[----:B------:R-:W4:Y:S04]  /*b77e0*/  LDL.LU.64 R18, [R1+0x2c18] ;  /* 0x002c180001127983 */ /* 0x000f280000300a00 */
[----:B------:R-:W-:Y:S04]  /*b77f0*/  STL.64 [R1+0x540], R24 ;  /* 0x0005401801007387 */ /* 0x000fe80000100a00 */
[----:B------:R0:W-:Y:S04]  /*b7800*/  STL.64 [R1+0x548], R26 ;  /* 0x0005481a01007387 */ /* 0x0001e80000100a00 */
[----:B0-----:R-:W2:Y:S04]  /*b7810*/  LDL.LU.64 R26, [R1+0x126c8] ;  /* 0x0126c800011a7983 */ /* 0x001ea80000300a00 */
[----:B------:R-:W2:Y:S01]  /*b7820*/  LDL.LU.64 R24, [R1+0x126c0] ;  /* 0x0126c00001187983 */ /* 0x000ea20000300a00 */
[----:B------:R-:W-:-:S02]  /*b7830*/  IMAD.MOV.U32 R0, RZ, RZ, R9 ;  /* 0x000000ffff007224 */ /* 0x000fc400078e0009 */
[----:B--2---:R-:W-:Y:S01]  /*b7840*/  HMMA.16816.F32 R8, R12, R10, R24 ;  /* 0x0000000a0c08723c */ /* 0x004fe20000001818 */
[----:B------:R-:W2:-:S15]  /*b7850*/  LDL.LU.64 R26, [R1+0x126b8] ;  /* 0x0126b800011a7983 */ /* 0x000e9e0000300a00 */
[----:B------:R-:W-:-:S07]  /*b7860*/  NOP ;  /* 0x0000000000007918 */ /* 0x000fce0000000000 */
[----:B------:R0:W-:Y:S04]  /*b7870*/  STL.64 [R1+0x530], R8 ;  /* 0x0005300801007387 */ /* 0x0001e80000100a00 */
[----:B------:R1:W-:Y:S04]  /*b7880*/  STL.64 [R1+0x538], R10 ;  /* 0x0005380a01007387 */ /* 0x0003e80000100a00 */
[----:B0-----:R-:W4:Y:S04]  /*b7890*/  LDL.LU.64 R8, [R1+0x2c00] ;  /* 0x002c000001087983 */ /* 0x001f280000300a00 */
[----:B-1----:R-:W4:Y:S01]  /*b78a0*/  LDL.LU.64 R10, [R1+0x2c08] ;  /* 0x002c0800010a7983 */ /* 0x002f220000300a00 */
[----:B--2---:R-:W-:Y:S03]  /*b78b0*/  HMMA.16816.F32 R24, R12, R26, R20 ;  /* 0x0000001a0c18723c */ /* 0x004fe60000001814 */
[----:B------:R-:W2:Y:S04]  /*b78c0*/  LDL.LU.64 R22, [R1+0x126b0] ;  /* 0x0126b00001167983 */ /* 0x000ea80000300a00 */
[----:B------:R-:W2:-:S15]  /*b78d0*/  LDL.LU.64 R20, [R1+0x126a8] ;  /* 0x0126a80001147983 */ /* 0x000e9e0000300a00 */
[----:B------:R-:W-:-:S01]  /*b78e0*/  NOP ;  /* 0x0000000000007918 */ /* 0x000fc20000000000 */
[----:B------:R-:W-:Y:S04]  /*b78f0*/  STL.64 [R1+0x520], R24 ;  /* 0x0005201801007387 */ /* 0x000fe80000100a00 */
[----:B------:R0:W-:Y:S04]  /*b7900*/  STL.64 [R1+0x528], R26 ;  /* 0x0005281a01007387 */ /* 0x0001e80000100a00 */
[----:B0-----:R-:W3:Y:S04]  /*b7910*/  LDL.LU.64 R26, [R1+0x126a0] ;  /* 0x0126a000011a7983 */ /* 0x001ee80000300a00 */
[----:B------:R-:W3:Y:S02]  /*b7920*/  LDL.LU.64 R24, [R1+0x12698] ;  /* 0x0126980001187983 */ /* 0x000ee40000300a00 */
[----:B---3--:R-:W-:-:S15]  /*b7930*/  HMMA.16816.F32 R24, R12, R28, R24 ;  /* 0x0000001c0c18723c */ /* 0x008fde0000001818 */
[----:B------:R-:W-:-:S08]  /*b7940*/  NOP ;  /* 0x0000000000007918 */ /* 0x000fd00000000000 */
[----:B------:R-:W-:Y:S04]  /*b7950*/  STL.64 [R1+0x510], R24 ;  /* 0x0005101801007387 */ /* 0x000fe80000100a00 */
[----:B------:R0:W-:Y:S04]  /*b7960*/  STL.64 [R1+0x518], R26 ;  /* 0x0005181a01007387 */ /* 0x0001e80000100a00 */
[----:B0-----:R-:W2:Y:S04]  /*b7970*/  LDL.LU.64 R26, [R1+0x12690] ;  /* 0x01269000011a7983 */ /* 0x001ea80000300a00 */
[----:B------:R-:W3:Y:S01]  /*b7980*/  LDL.LU.64 R24, [R1+0x12688] ;  /* 0x0126880001187983 */ /* 0x000ee20000300a00 */
[----:B--2---:R-:W-:-:S15]  /*b7990*/  HMMA.16816.F32 R20, R12, R26, R20 ;  /* 0x0000001a0c14723c */ /* 0x004fde0000001814 */
[----:B------:R-:W-:-:S08]  /*b79a0*/  NOP ;  /* 0x0000000000007918 */ /* 0x000fd00000000000 */
        /* <DEDUP_REMOVED lines=9> */
[----:B------:R-:W4:Y:S04]  /*b7a40*/  LDL.LU.64 R20, [R1+0x12668] ;  /* 0x0126680001147983 */ /* 0x000f280000300a00 */
[----:B------:R-:W-:Y:S04]  /*b7a50*/  STL.64 [R1+0x12468], R26 ;  /* 0x0124681a01007387 */ /* 0x000fe80000100a00 */
[----:B------:R0:W-:Y:S04]  /*b7a60*/  STL.64 [R1+0x12460], R24 ;  /* 0x0124601801007387 */ /* 0x0001e80000100a00 */
[----:B0-----:R-:W3:Y:S04]  /*b7a70*/  LDL.LU.64 R24, [R1+0x2bf0] ;  /* 0x002bf00001187983 */ /* 0x001ee80000300a00 */
[----:B------:R-:W3:Y:S01]  /*b7a80*/  LDL.LU.64 R26, [R1+0x2bf8] ;  /* 0x002bf800011a7983 */ /* 0x000ee20000300a00 */
[C---:B--2---:R-:W-:Y:S06]  /*b7a90*/  HMMA.16816.F32 R4, R12.reuse, R22, R4 ;  /* 0x000000160c04723c */ /* 0x044fec0000001804 */
[----:B----4-:R-:W-:-:S15]  /*b7aa0*/  HMMA.16816.F32 R16, R12, R20, R16 ;  /* 0x000000140c10723c */ /* 0x010fde0000001810 */
[----:B------:R-:W-:-:S02]  /*b7ab0*/  NOP ;  /* 0x0000000000007918 */ /* 0x000fc40000000000 */
[----:B------:R-:W-:Y:S04]  /*b7ac0*/  STL.64 [R1+0x4e0], R4 ;  /* 0x0004e00401007387 */ /* 0x000fe80000100a00 */
[----:B------:R0:W-:Y:S04]  /*b7ad0*/  STL.64 [R1+0x4e8], R6 ;  /* 0x0004e80601007387 */ /* 0x0001e80000100a00 */
[----:B0-----:R-:W2:Y:S04]  /*b7ae0*/  LDL.LU.64 R6, [R1+0x12660] ;  /* 0x0126600001067983 */ /* 0x001ea80000300a00 */
[----:B------:R-:W4:Y:S04]  /*b7af0*/  LDL.LU.64 R4, [R1+0x12658] ;  /* 0x0126580001047983 */ /* 0x000f280000300a00 */
[----:B------:R-:W-:Y:S04]  /*b7b00*/  STL.64 [R1+0x4d0], R16 ;  /* 0x0004d01001007387 */ /* 0x000fe80000100a00 */
[----:B------:R0:W-:Y:S04]  /*b7b10*/  STL.64 [R1+0x4d8], R18 ;  /* 0x0004d81201007387 */ /* 0x0001e80000100a00 */
[----:B0-----:R-:W3:Y:S04]  /*b7b20*/  LDL.LU.64 R18, [R1+0x12650] ;  /* 0x0126500001127983 */ /* 0x001ee80000300a00 */
[----:B------:R-:W2:Y:S04]  /*b7b30*/  LDL.LU.64 R16, [R1+0x12648] ;  /* 0x0126480001107983 */ /* 0x000ea80000300a00 */
[----:B------:R0:W-:Y:S04]  /*b7b40*/  STL.64 [R1+0x12458], R22 ;  /* 0x0124581601007387 */ /* 0x0001e80000100a00 */
[----:B0-----:R-:W4:Y:S04]  /*b7b50*/  LDL.LU R22, [R1+0x31fc] ;  /* 0x0031fc0001167983 */ /* 0x001f280000300800 */
[----:B------:R-:W4:Y:S04]  /*b7b60*/  LDL.LU R23, [R1+0x3204] ;  /* 0x0032040001177983 */ /* 0x000f280000300800 */
[----:B------:R0:W-:Y:S04]  /*b7b70*/  STL.64 [R1+0x12450], R20 ;  /* 0x0124501401007387 */ /* 0x0001e80000100a00 */
[----:B0-----:R-:W4:Y:S04]  /*b7b80*/  LDL.LU R20, [R1+0x31ec] ;  /* 0x0031ec0001147983 */ /* 0x001f280000300800 */
[----:B------:R-:W4:Y:S01]  /*b7b90*/  LDL.LU R21, [R1+0x31f4] ;  /* 0x0031f40001157983 */ /* 0x000f220000300800 */
[C---:B---3--:R-:W-:Y:S06]  /*b7ba0*/  HMMA.16816.F32 R8, R12.reuse, R18, R8 ;  /* 0x000000120c08723c */ /* 0x048fec0000001808 */
[----:B--2---:R-:W-:-:S15]  /*b7bb0*/  HMMA.16816.F32 R24, R12, R16, R24 ;  /* 0x000000100c18723c */ /* 0x004fde0000001818 */
[----:B------:R-:W-:-:S02]  /*b7bc0*/  NOP ;  /* 0x0000000000007918 */ /* 0x000fc40000000000 */
[----:B------:R-:W-:Y:S04]  /*b7bd0*/  STL.64 [R1+0x4c0], R8 ;  /* 0x0004c00801007387 */ /* 0x000fe80000100a00 */
[----:B------:R0:W-:Y:S04]  /*b7be0*/  STL.64 [R1+0x4c8], R10 ;  /* 0x0004c80a01007387 */ /* 0x0001e80000100a00 */
[----:B0-----:R-:W2:Y:S04]  /*b7bf0*/  LDL.LU.64 R10, [R1+0x12640] ;  /* 0x01264000010a7983 */ /* 0x001ea80000300a00 */
[----:B------:R-:W3:Y:S04]  /*b7c00*/  LDL.LU.64 R8, [R1+0x12638] ;  /* 0x0126380001087983 */ /* 0x000ee80000300a00 */
[----:B------:R0:W-:Y:S04]  /*b7c10*/  STL.64 [R1+0x4b0], R24 ;  /* 0x0004b01801007387 */ /* 0x0001e80000100a00 */
[----:B------:R1:W-:Y:S04]  /*b7c20*/  STL.64 [R1+0x4b8], R26 ;  /* 0x0004b81a01007387 */ /* 0x0003e80000100a00 */
[----:B0-----:R-:W3:Y:S04]  /*b7c30*/  LDL.LU.64 R24, [R1+0x3150] ;  /* 0x0031500001187983 */ /* 0x001ee80000300a00 */
[----:B-1----:R-:W3:Y:S04]  /*b7c40*/  LDL.LU.64 R26, [R1+0x3158] ;  /* 0x00315800011a7983 */ /* 0x002ee80000300a00 */
[----:B------:R-:W-:Y:S04]  /*b7c50*/  STL [R1+0x12428], R17 ;  /* 0x0124281101007387 */ /* 0x000fe80000100800 */
[----:B------:R-:W-:Y:S04]  /*b7c60*/  STL.64 [R1+0x12608], R18 ;  /* 0x0126081201007387 */ /* 0x000fe80000100a00 */
[----:B------:R0:W-:Y:S04]  /*b7c70*/  STL [R1+0x12604], R16 ;  /* 0x0126041001007387 */ /* 0x0001e80000100800 */
[----:B0-----:R-:W3:Y:S04]  /*b7c80*/  LDL.LU.64 R16, [R1+0x2be0] ;  /* 0x002be00001107983 */ /* 0x001ee80000300a00 */
[----:B------:R-:W3:Y:S01]  /*b7c90*/  LDL.LU.64 R18, [R1+0x2be8] ;  /* 0x002be80001127983 */ /* 0x000ee20000300a00 */
[----:B----4-:R-:W-:-:S02]  /*b7ca0*/  IMAD R6, R6, 0x100, R22 ;  /* 0x0000010006067824 */ /* 0x010fc400078e0216 */
[----:B------:R-:W-:Y:S02]  /*b7cb0*/  IMAD R7, R7, 0x100, R23 ;  /* 0x0000010007077824 */ /* 0x000fe400078e0217 */
[----:B------:R-:W-:Y:S02]  /*b7cc0*/  IMAD R4, R4, 0x100, R20 ;  /* 0x0000010004047824 */ /* 0x000fe400078e0214 */
[----:B------:R-:W-:Y:S01]  /*b7cd0*/  IMAD R5, R5, 0x100, R21 ;  /* 0x0000010005057824 */ /* 0x000fe200078e0215 */
[----:B--2---:R0:W-:Y:S04]  /*b7ce0*/  STL [R1+0x1240c], R10 ;  /* 0x01240c0a01007387 */ /* 0x0041e80000100800 */
[----:B------:R1:W-:Y:S01]  /*b7cf0*/  STL [R1+0x12408], R11 ;  /* 0x0124080b01007387 */ /* 0x0003e20000100800 */
[----:B---3--:R-:W-:Y:S01]  /*b7d00*/  IMAD.MOV.U32 R22, RZ, RZ, R9 ;  /* 0x000000ffff167224 */ /* 0x008fe200078e0009 */
[----:B------:R-:W-:-:S15]  /*b7d10*/  HMMA.16816.F32 R16, R12, R10, R16 ;  /* 0x0000000a0c10723c */ /* 0x000fde0000001810 */
[----:B------:R-:W-:-:S08]  /*b7d20*/  NOP ;  /* 0x0000000000007918 */ /* 0x000fd00000000000 */
[----:B------:R-:W-:Y:S04]  /*b7d30*/  STL.64 [R1+0x4a0], R16 ;  /* 0x0004a01001007387 */ /* 0x000fe80000100a00 */
[----:B------:R2:W-:Y:S04]  /*b7d40*/  STL.64 [R1+0x4a8], R18 ;  /* 0x0004a81201007387 */ /* 0x0005e80000100a00 */
[----:B------:R-:W2:Y:S04]  /*b7d50*/  LDL.LU R9, [R1+0x12634] ;  /* 0x0126340001097983 */ /* 0x000ea80000300800 */
[----:B------:R-:W3:Y:S04]  /*b7d60*/  LDL R23, [R1+0x8c] ;  /* 0x00008c0001177983 */ /* 0x000ee80000100800 */
[----:B------:R-:W4:Y:S04]  /*b7d70*/  LDL R20, [R1+0x90] ;  /* 0x0000900001147983 */ /* 0x000f280000100800 */
[----:B------:R-:W4:Y:S01]  /*b7d80*/  LDL R21, [R1+0x94] ;  /* 0x0000940001157983 */ /* 0x000f220000100800 */
[----:B0-----:R-:W-:-:S02]  /*b7d90*/  IMAD.MOV.U32 R10, RZ, RZ, R2 ;  /* 0x000000ffff0a7224 */ /* 0x001fc400078e0002 */
[----:B-1----:R-:W-:Y:S01]  /*b7da0*/  IMAD.MOV.U32 R11, RZ, RZ, R3 ;  /* 0x000000ffff0b7224 */ /* 0x002fe200078e0003 */
[----:B--2---:R-:W-:Y:S01]  /*b7db0*/  HMMA.16816.F32 R16, R12, R8, R24 ;  /* 0x000000080c10723c */ /* 0x004fe20000001818 */
[----:B---3--:R-:W-:Y:S06]  /*b7dc0*/  STL.64 [R1+0x125d8], R22 ;  /* 0x0125d81601007387 */ /* 0x008fec0000100a00 */
[----:B------:R-:W-:Y:S01]  /*b7dd0*/  IMAD.MOV.U32 R25, RZ, RZ, R0 ;  /* 0x000000ffff197224 */ /* 0x000fe200078e0000 */
[----:B----4-:R-:W-:Y:S04]  /*b7de0*/  STL.64 [R1+0x125d0], R20 ;  /* 0x0125d01401007387 */ /* 0x010fe80000100a00 */
[----:B------:R-:W2:Y:S11]  /*b7df0*/  LDL R26, [R1+0x8] ;  /* 0x00000800011a7983 */ /* 0x000eb60000100800 */
[----:B------:R0:W-:Y:S04]  /*b7e00*/  STL.64 [R1+0x890], R16 ;  /* 0x0008901001007387 */ /* 0x0001e80000100a00 */
[----:B------:R1:W-:Y:S04]  /*b7e10*/  STL.64 [R1+0x898], R18 ;  /* 0x0008981201007387 */ /* 0x0003e80000100a00 */
[----:B------:R-:W2:Y:S04]  /*b7e20*/  LDL R27, [R1+0xc] ;  /* 0x00000c00011b7983 */ /* 0x000ea80000100800 */
[----:B------:R-:W3:Y:S04]  /*b7e30*/  LDL R24, [R1+0x10] ;  /* 0x0000100001187983 */ /* 0x000ee80000100800 */
[----:B------:R-:W4:Y:S04]  /*b7e40*/  LDL.LU R0, [R1+0x12630] ;  /* 0x0126300001007983 */ /* 0x000f280000300800 */
[----:B------:R-:W2:Y:S04]  /*b7e50*/  LDL.LU R2, [R1+0x1262c] ;  /* 0x01262c0001027983 */ /* 0x000ea80000300800 */
[----:B------:R-:W3:Y:S04]  /*b7e60*/  LDL.LU R3, [R1+0x12628] ;  /* 0x0126280001037983 */ /* 0x000ee80000300800 */
        /* <DEDUP_REMOVED lines=8> */
[----:B---3--:R0:W-:Y:S02]  /*b7ef0*/  STL.64 [R1+0x125e8], R22 ;  /* 0x0125e81601007387 */ /* 0x0081e40000100a00 */
[----:B0-----:R-:W-:-:S02]  /*b7f00*/  IMAD.MOV.U32 R22, RZ, RZ, R2 ;  /* 0x000000ffff167224 */ /* 0x001fc400078e0002 */
[----:B------:R-:W2:Y:S01]  /*b7f10*/  LDL.LU R2, [R1+0x12624] ;  /* 0x0126240001027983 */ /* 0x000ea20000300800 */
[----:B------:R-:W-:-:S03]  /*b7f20*/  IMAD.MOV.U32 R23, RZ, RZ, R3 ;  /* 0x000000ffff177224 */ /* 0x000fc600078e0003 */
[----:B------:R-:W2:Y:S04]  /*b7f30*/  LDL.LU R3, [R1+0x12620] ;  /* 0x0126200001037983 */ /* 0x000ea80000300800 */
[----:B----4-:R0:W-:Y:S04]  /*b7f40*/  STL.64 [R1+0x125e0], R20 ;  /* 0x0125e01401007387 */ /* 0x0101e80000100a00 */
[----:B0-----:R-:W3:Y:S04]  /*b7f50*/  LDL.64 R20, [R1+0xa8] ;  /* 0x0000a80001147983 */ /* 0x001ee80000100a00 */
[----:B------:R-:W-:Y:S04]  /*b7f60*/  STL.64 [R1+0x12488], R26 ;  /* 0x0124881a01007387 */ /* 0x000fe80000100a00 */
[----:B------:R0:W-:Y:S04]  /*b7f70*/  STL.64 [R1+0x12480], R24 ;  /* 0x0124801801007387 */ /* 0x0001e80000100a00 */
[----:B0-----:R-:W4:Y:S04]  /*b7f80*/  LDL.LU.64 R24, [R1+0x2b90] ;  /* 0x002b900001187983 */ /* 0x001f280000300a00 */
[----:B------:R-:W3:Y:S01]  /*b7f90*/  LDL.LU.64 R26, [R1+0x2b98] ;  /* 0x002b9800011a7983 */ /* 0x000ee20000300a00 */
[C---:B--2---:R-:W-:Y:S03]  /*b7fa0*/  HMMA.16816.F32 R16, R12.reuse, R2, R16 ;  /* 0x000000020c10723c */ /* 0x044fe60000001810 */
[----:B---3--:R-:W-:Y:S04]  /*b7fb0*/  STL.64 [R1+0x125f8], R26 ;  /* 0x0125f81a01007387 */ /* 0x008fe80000100a00 */
[----:B----4-:R0:W-:Y:S04]  /*b7fc0*/  STL.64 [R1+0x125f0], R24 ;  /* 0x0125f01801007387 */ /* 0x0101e80000100a00 */
[----:B0-----:R-:W2:Y:S04]  /*b7fd0*/  LDL.LU.64 R24, [R1+0x2bc0] ;  /* 0x002bc00001187983 */ /* 0x001ea80000300a00 */
[----:B------:R-:W2:Y:S04]  /*b7fe0*/  LDL.LU.64 R26, [R1+0x2bc8] ;  /* 0x002bc800011a7983 */ /* 0x000ea80000300a00 */
[----:B------:R-:W-:Y:S04]  /*b7ff0*/  STL [R1+0x12414], R8 ;  /* 0x0124140801007387 */ /* 0x000fe80000100800 */
[----:B------:R-:W-:Y:S04]  /*b8000*/  STL [R1+0x12410], R9 ;  /* 0x0124100901007387 */ /* 0x000fe80000100800 */
[----:B------:R-:W-:Y:S04]  /*b8010*/  STL.64 [R1+0x880], R16 ;  /* 0x0008801001007387 */ /* 0x000fe80000100a00 */
[----:B------:R0:W-:Y:S04]  /*b8020*/  STL.64 [R1+0x888], R18 ;  /* 0x0008881201007387 */ /* 0x0001e80000100a00 */
[----:B0-----:R-:W3:Y:S04]  /*b8030*/  LDL.LU.64 R18, [R1+0x12618] ;  /* 0x0126180001127983 */ /* 0x001ee80000300a00 */
[----:B------:R-:W3:Y:S02]  /*b8040*/  LDL.LU.64 R16, [R1+0x12610] ;  /* 0x0126100001107983 */ /* 0x000ee40000300a00 */
[----:B---3--:R-:W-:Y:S02]  /*b8050*/  HMMA.16816.F32 R12, R12, R20, R16 ;  /* 0x000000140c0c723c */ /* 0x008fe40000001810 */
[----:B------:R-:W3:Y:S04]  /*b8060*/  LDL.LU.64 R18, [R1+0x12608] ;  /* 0x0126080001127983 */ /* 0x000ee80000300a00 */
[----:B------:R-:W4:-:S15]  /*b8070*/  LDL.LU R16, [R1+0x12604] ;  /* 0x0126040001107983 */ /* 0x000f1e0000300800 */
[----:B------:R-:W-:-:S02]  /*b8080*/  NOP ;  /* 0x0000000000007918 */ /* 0x000fc40000000000 */
[----:B------:R0:W-:Y:S04]  /*b8090*/  STL.64 [R1+0x490], R12 ;  /* 0x0004900c01007387 */ /* 0x0001e80000100a00 */
[----:B------:R-:W-:Y:S04]  /*b80a0*/  STL.64 [R1+0x498], R14 ;  /* 0x0004980e01007387 */ /* 0x000fe80000100a00 */
[----:B0-----:R-:W3:Y:S01]  /*b80b0*/  LDL R12, [R1+0x20] ;  /* 0x00002000010c7983 */ /* 0x001ee20000100800 */
[----:B------:R-:W-:Y:S02]  /*b80c0*/  F2FP.F16.E5M2.UNPACK_B R4, R4 ;  /* 0x00000004ff04723e */ /* 0x000fe400020004ff */
[----:B------:R-:W-:-:S02]  /*b80d0*/  F2FP.F16.E5M2.UNPACK_B R5, R5 ;  /* 0x00000005ff05723e */ /* 0x000fc400020004ff */
[----:B------:R-:W-:Y:S02]  /*b80e0*/  F2FP.F16.E5M2.UNPACK_B R6, R6 ;  /* 0x00000006ff06723e */ /* 0x000fe400020004ff */
[----:B------:R-:W-:Y:S01]  /*b80f0*/  F2FP.F16.E5M2.UNPACK_B R7, R7 ;  /* 0x00000007ff07723e */ /* 0x000fe200020004ff */
[----:B------:R-:W-:-:S06]  /*b8100*/  IMAD.MOV.U32 R17, RZ, RZ, R20 ;  /* 0x000000ffff117224 */ /* 0x000fcc00078e0014 */
[C---:B--2---:R-:W-:Y:S01]  /*b8110*/  HMMA.16816.F32 R20, R4.reuse, R22, R24 ;  /* 0x000000160414723c */ /* 0x044fe20000001818 */
[----:B------:R-:W-:Y:S02]  /*b8120*/  IMAD.MOV.U32 R13, RZ, RZ, R0 ;  /* 0x000000ffff0d7224 */ /* 0x000fe400078e0000 */
[----:B------:R-:W2:Y:S04]  /*b8130*/  LDL.LU R0, [R1+0x12600] ;  /* 0x0126000001007983 */ /* 0x000ea80000300800 */
[----:B---3--:R0:W-:Y:S04]  /*b8140*/  STL.64 [R1+0x12568], R12 ;  /* 0x0125680c01007387 */ /* 0x0081e80000100a00 */
[----:B0-----:R-:W3:Y:S04]  /*b8150*/  LDL.LU.64 R12, [R1+0x2ba0] ;  /* 0x002ba000010c7983 */ /* 0x001ee80000300a00 */
[----:B------:R-:W3:Y:S04]  /*b8160*/  LDL.LU.64 R14, [R1+0x2ba8] ;  /* 0x002ba800010e7983 */ /* 0x000ee80000300a00 */
[----:B------:R0:W-:Y:S04]  /*b8170*/  STL.64 [R1+0x12438], R18 ;  /* 0x0124381201007387 */ /* 0x0001e80000100a00 */
[----:B0-----:R-:W2:Y:S04]  /*b8180*/  LDL.64 R18, [R1+0x98] ;  /* 0x0000980001127983 */ /* 0x001ea80000100a00 */
[----:B----4-:R-:W-:Y:S04]  /*b8190*/  STL.64 [R1+0x12430], R16 ;  /* 0x0124301001007387 */ /* 0x010fe80000100a00 */
[----:B------:R-:W4:Y:S04]  /*b81a0*/  LDL.LU.64 R26, [R1+0x125f8] ;  /* 0x0125f800011a7983 */ /* 0x000f280000300a00 */
[----:B------:R-:W4:Y:S04]  /*b81b0*/  LDL.LU.64 R24, [R1+0x125f0] ;  /* 0x0125f00001187983 */ /* 0x000f280000300a00 */
[----:B------:R-:W-:Y:S04]  /*b81c0*/  STL.64 [R1+0x480], R20 ;  /* 0x0004801401007387 */ /* 0x000fe80000100a00 */
[----:B------:R0:W-:Y:S04]  /*b81d0*/  STL.64 [R1+0x488], R22 ;  /* 0x0004881601007387 */ /* 0x0001e80000100a00 */
[----:B0-----:R-:W2:Y:S04]  /*b81e0*/  LDL.LU.64 R22, [R1+0x125e8] ;  /* 0x0125e80001167983 */ /* 0x001ea80000300a00 */
[----:B------:R-:W2:Y:S02]  /*b81f0*/  LDL.LU.64 R20, [R1+0x125e0] ;  /* 0x0125e00001147983 */ /* 0x000ea40000300a00 */
[----:B--2---:R-:W-:-:S15]  /*b8200*/  HMMA.16816.F32 R20, R4, R18, R20 ;  /* 0x000000120414723c */ /* 0x004fde0000001814 */
[----:B------:R-:W-:-:S08]  /*b8210*/  NOP ;  /* 0x0000000000007918 */ /* 0x000fd00000000000 */
[----:B------:R-:W-:Y:S04]  /*b8220*/  STL.64 [R1+0x470], R20 ;  /* 0x0004701401007387 */ /* 0x000fe80000100a00 */
[----:B------:R0:W-:Y:S04]  /*b8230*/  STL.64 [R1+0x478], R22 ;  /* 0x0004781601007387 */ /* 0x0001e80000100a00 */
[----:B0-----:R-:W4:Y:S04]  /*b8240*/  LDL.LU.64 R22, [R1+0x125d8] ;  /* 0x0125d80001167983 */ /* 0x001f280000300a00 */
[----:B------:R-:W3:Y:S01]  /*b8250*/  LDL.LU.64 R20, [R1+0x125d0] ;  /* 0x0125d00001147983 */ /* 0x000ee20000300a00 */
[----:B------:R-:W-:-:S02]  /*b8260*/  IMAD.MOV.U32 R8, RZ, RZ, R18 ;  /* 0x000000ffff087224 */ /* 0x000fc400078e0012 */
[----:B------:R-:W-:Y:S01]  /*b8270*/  IMAD.MOV.U32 R9, RZ, RZ, R19 ;  /* 0x000000ffff097224 */ /* 0x000fe200078e0013 */
[----:B------:R-:W-:Y:S04]  /*b8280*/  STL.64 [R1+0x12498], R10 ;  /* 0x0124980a01007387 */ /* 0x000fe80000100a00 */
[----:B------:R0:W-:Y:S04]  /*b8290*/  STL.64 [R1+0x12490], R8 ;  /* 0x0124900801007387 */ /* 0x0001e80000100a00 */
[----:B0-----:R-:W2:Y:S01]  /*b82a0*/  LDL.LU.64 R8, [R1+0x28c0] ;  /* 0x0028c00001087983 */ /* 0x001ea20000300a00 */
[----:B---3--:R-:W-:-:S15]  /*b82b0*/  HMMA.16816.F32 R16, R4, R20, R12 ;  /* 0x000000140410723c */ /* 0x008fde000000180c */
[----:B------:R-:W-:-:S08]  /*b82c0*/  NOP ;  /* 0x0000000000007918 */ /* 0x000fd00000000000 */
[----:B------:R-:W-:Y:S04]  /*b82d0*/  STL.64 [R1+0x460], R16 ;  /* 0x0004601001007387 */ /* 0x000fe80000100a00 */
[----:B------:R-:W-:Y:S04]  /*b82e0*/  STL.64 [R1+0x468], R18 ;  /* 0x0004681201007387 */ /* 0x000fe80000100a00 */
[----:B------:R-:W3:Y:S01]  /*b82f0*/  LDL.LU.64 R10, [R1+0x28c8] ;  /* 0x0028c800010a7983 */ /* 0x000ee20000300a00 */
[----:B----4-:R-:W-:-:S15]  /*b8300*/  HMMA.16816.F32 R12, R4, R22, R24 ;  /* 0x00000016040c723c */ /* 0x010fde0000001818 */
[----:B------:R-:W-:-:S08]  /*b8310*/  NOP ;  /* 0x0000000000007918 */ /* 0x000fd00000000000 */
[----:B------:R-:W-:Y:S04]  /*b8320*/  STL.64 [R1+0x450], R12 ;  /* 0x0004500c01007387 */ /* 0x000fe80000100a00 */
[----:B------:R-:W-:Y:S04]  /*b8330*/  STL.64 [R1+0x458], R14 ;  /* 0x0004580e01007387 */ /* 0x000fe80000100a00 */
[----:B---3--:R0:W-:Y:S04]  /*b8340*/  STL.64 [R1+0x124a8], R10 ;  /* 0x0124a80a01007387 */ /* 0x0081e80000100a00 */
[----:B0-----:R-:W3:Y:S04]  /*b8350*/  LDL R10, [R1+0x28] ;  /* 0x00002800010a7983 */ /* 0x001ee80000100800 */
[----:B------:R-:W3:Y:S04]  /*b8360*/  LDL R11, [R1+0x2c] ;  /* 0x00002c00010b7983 */ /* 0x000ee80000100800 */
[----:B--2---:R0:W-:Y:S02]  /*b8370*/  STL.64 [R1+0x124a0], R8 ;  /* 0x0124a00801007387 */ /* 0x0041e40000100a00 */
[----:B0-----:R-:W-:-:S02]  /*b8380*/  IMAD.MOV.U32 R8, RZ, RZ, R0 ;  /* 0x000000ffff087224 */ /* 0x001fc400078e0000 */
[----:B------:R-:W2:Y:S04]  /*b8390*/  LDL.LU R0, [R1+0x125cc] ;  /* 0x0125cc0001007983 */ /* 0x000ea80000300800 */
[----:B------:R-:W4:Y:S04]  /*b83a0*/  LDL R9, [R1+0x34] ;  /* 0x0000340001097983 */ /* 0x000f280000100800 */
[----:B---3--:R0:W-:Y:S04]  /*b83b0*/  STL.64 [R1+0x124c0], R10 ;  /* 0x0124c00a01007387 */ /* 0x0081e80000100a00 */
[----:B0-----:R-:W3:Y:S04]  /*b83c0*/  LDL R10, [R1+0x38] ;  /* 0x00003800010a7983 */ /* 0x001ee80000100800 */
[----:B------:R-:W3:Y:S04]  /*b83d0*/  LDL R11, [R1+0x3c] ;  /* 0x00003c00010b7983 */ /* 0x000ee80000100800 */
[----:B----4-:R0:W-:Y:S04]  /*b83e0*/  STL.64 [R1+0x124d8], R8 ;  /* 0x0124d80801007387 */ /* 0x0101e80000100a00 */
[----:B0-----:R-:W4:Y:S01]  /*b83f0*/  LDL R8, [R1+0x40] ;  /* 0x0000400001087983 */ /* 0x001f220000100800 */
[----:B--2---:R-:W-:-:S03]  /*b8400*/  IMAD.MOV.U32 R9, RZ, RZ, R0 ;  /* 0x000000ffff097224 */ /* 0x004fc600078e0000 */
[----:B------:R-:W2:Y:S04]  /*b8410*/  LDL.LU R0, [R1+0x125c8] ;  /* 0x0125c80001007983 */ /* 0x000ea80000300800 */
[----:B---3--:R0:W-:Y:S04]  /*b8420*/  STL.64 [R1+0x124f0], R10 ;  /* 0x0124f00a01007387 */ /* 0x0081e80000100a00 */
[----:B0-----:R-:W3:Y:S04]  /*b8430*/  LDL R10, [R1+0x48] ;  /* 0x00004800010a7983 */ /* 0x001ee80000100800 */
[----:B------:R-:W3:Y:S04]  /*b8440*/  LDL R11, [R1+0x4c] ;  /* 0x00004c00010b7983 */ /* 0x000ee80000100800 */
[----:B----4-:R0:W-:Y:S04]  /*b8450*/  STL.64 [R1+0x12508], R8 ;  /* 0x0125080801007387 */ /* 0x0101e80000100a00 */
[----:B0-----:R-:W4:Y:S04]  /*b8460*/  LDL R8, [R1+0x50] ;  /* 0x0000500001087983 */ /* 0x001f280000100800 */
[----:B------:R-:W4:Y:S04]  /*b8470*/  LDL R9, [R1+0x54] ;  /* 0x0000540001097983 */ /* 0x000f280000100800 */
[----:B---3--:R2:W-:Y:S02]  /*b8480*/  STL.64 [R1+0x12520], R10 ;  /* 0x0125200a01007387 */ /* 0x0085e40000100a00 */
[----:B--2---:R-:W-:-:S02]  /*b8490*/  IMAD.MOV.U32 R10, RZ, RZ, R0 ;  /* 0x000000ffff0a7224 */ /* 0x004fc400078e0000 */
[----:B------:R-:W2:Y:S04]  /*b84a0*/  LDL.LU R0, [R1+0x125c4] ;  /* 0x0125c40001007983 */ /* 0x000ea80000300800 */
[----:B------:R-:W3:Y:S04]  /*b84b0*/  LDL R11, [R1+0x5c] ;  /* 0x00005c00010b7983 */ /* 0x000ee80000100800 */
[----:B----4-:R0:W-:Y:S04]  /*b84c0*/  STL.64 [R1+0x12538], R8 ;  /* 0x0125380801007387 */ /* 0x0101e80000100a00 */
[----:B------:R-:W4:Y:S04]  /*b84d0*/  LDL R14, [R1+0x68] ;  /* 0x00006800010e7983 */ /* 0x000f280000100800 */
[----:B------:R-:W4:Y:S04]  /*b84e0*/  LDL R15, [R1+0x6c] ;  /* 0x00006c00010f7983 */ /* 0x000f280000100800 */
[----:B0-----:R-:W3:Y:S04]  /*b84f0*/  LDL R8, [R1+0x60] ;  /* 0x0000600001087983 */ /* 0x001ee80000100800 */
[----:B------:R-:W3:Y:S01]  /*b8500*/  LDL R9, [R1+0x64] ;  /* 0x0000640001097983 */ /* 0x000ee20000100800 */
[----:B--2---:R-:W-:-:S03]  /*b8510*/  IMAD.MOV.U32 R12, RZ, RZ, R0 ;  /* 0x000000ffff0c7224 */ /* 0x004fc600078e0000 */
[----:B------:R-:W2:Y:S04]  /*b8520*/  LDL.LU R0, [R1+0x125c0] ;  /* 0x0125c00001007983 */ /* 0x000ea80000300800 */
[----:B------:R-:W3:Y:S04]  /*b8530*/  LDL R13, [R1+0x74] ;  /* 0x00007400010d7983 */ /* 0x000ee80000100800 */
[----:B----4-:R0:W-:Y:S04]  /*b8540*/  STL.64 [R1+0x12578], R14 ;  /* 0x0125780e01007387 */ /* 0x0101e80000100a00 */
[----:B0-----:R-:W4:Y:S04]  /*b8550*/  LDL R14, [R1+0x78] ;  /* 0x00007800010e7983 */ /* 0x001f280000100800 */
[----:B------:R-:W4:Y:S04]  /*b8560*/  LDL R15, [R1+0x7c] ;  /* 0x00007c00010f7983 */ /* 0x000f280000100800 */
[----:B---3--:R0:W-:Y:S04]  /*b8570*/  STL.64 [R1+0x12590], R12 ;  /* 0x0125900c01007387 */ /* 0x0081e80000100a00 */
[----:B0-----:R-:W3:Y:S04]  /*b8580*/  LDL R12, [R1+0x80] ;  /* 0x00008000010c7983 */ /* 0x001ee80000100800 */
[----:B----4-:R-:W-:Y:S04]  /*b8590*/  STL.64 [R1+0x125a8], R14 ;  /* 0x0125a80e01007387 */ /* 0x010fe80000100a00 */
[----:B------:R-:W-:Y:S04]  /*b85a0*/  STL.64 [R1+0x12550], R10 ;  /* 0x0125500a01007387 */ /* 0x000fe80000100a00 */
[----:B------:R0:W-:Y:S04]  /*b85b0*/  STL.64 [R1+0x12570], R8 ;  /* 0x0125700801007387 */ /* 0x0001e80000100a00 */
[----:B0-----:R-:W4:Y:S04]  /*b85c0*/  LDL.LU.64 R8, [R1+0x2950] ;  /* 0x0029500001087983 */ /* 0x001f280000300a00 */
[----:B------:R-:W2:Y:S04]  /*b85d0*/  LDL.LU.64 R10, [R1+0x2958] ;  /* 0x00295800010a7983 */ /* 0x000ea80000300a00 */
[----:B--2---:R-:W-:Y:S04]  /*b85e0*/  STL.64 [R1+0x12588], R10 ;  /* 0x0125880a01007387 */ /* 0x004fe80000100a00 */
[----:B----4-:R0:W-:Y:S04]  /*b85f0*/  STL.64 [R1+0x12580], R8 ;  /* 0x0125800801007387 */ /* 0x0101e80000100a00 */
[----:B0-----:R-:W2:Y:S04]  /*b8600*/  LDL.LU.64 R8, [R1+0x2960] ;  /* 0x0029600001087983 */ /* 0x001ea80000300a00 */
[----:B------:R-:W4:Y:S04]  /*b8610*/  LDL.LU.64 R10, [R1+0x2968] ;  /* 0x00296800010a7983 */ /* 0x000f280000300a00 */
[----:B----4-:R-:W-:Y:S04]  /*b8620*/  STL.64 [R1+0x125a0], R10 ;  /* 0x0125a00a01007387 */ /* 0x010fe80000100a00 */
[----:B--2---:R0:W-:Y:S04]  /*b8630*/  STL.64 [R1+0x12598], R8 ;  /* 0x0125980801007387 */ /* 0x0041e80000100a00 */
[----:B0-----:R-:W2:Y:S04]  /*b8640*/  LDL.LU.64 R8, [R1+0x2970] ;  /* 0x0029700001087983 */ /* 0x001ea80000300a00 */
[----:B------:R-:W4:Y:S04]  /*b8650*/  LDL.LU.64 R10, [R1+0x2978] ;  /* 0x00297800010a7983 */ /* 0x000f280000300a00 */
[----:B----4-:R-:W-:Y:S04]  /*b8660*/  STL.64 [R1+0x125b8], R10 ;  /* 0x0125b80a01007387 */ /* 0x010fe80000100a00 */
[----:B--2---:R0:W-:Y:S04]  /*b8670*/  STL.64 [R1+0x125b0], R8 ;  /* 0x0125b00801007387 */ /* 0x0041e80000100a00 */
[----:B0-----:R-:W3:Y:S04]  /*b8680*/  LDL.LU.64 R8, [R1+0x2980] ;  /* 0x0029800001087983 */ /* 0x001ee80000300a00 */
[----:B------:R-:W3:Y:S04]  /*b8690*/  LDL.LU.64 R10, [R1+0x2988] ;  /* 0x00298800010a7983 */ /* 0x000ee80000300a00 */
[----:B------:R-:W2:Y:S04]  /*b86a0*/  LDL.LU.64 R24, [R1+0x28b0] ;  /* 0x0028b00001187983 */ /* 0x000ea80000300a00 */
[----:B------:R-:W4:Y:S04]  /*b86b0*/  LDL.LU.64 R26, [R1+0x28b8] ;  /* 0x0028b800011a7983 */ /* 0x000f280000300a00 */
[----:B----4-:R-:W-:Y:S04]  /*b86c0*/  STL.64 [R1+0x124b8], R26 ;  /* 0x0124b81a01007387 */ /* 0x010fe80000100a00 */
[----:B--2---:R0:W-:Y:S04]  /*b86d0*/  STL.64 [R1+0x124b0], R24 ;  /* 0x0124b01801007387 */ /* 0x0041e80000100a00 */
        /* <DEDUP_REMOVED lines=21> */
[----:B------:R-:W4:Y:S01]  /*b8830*/  LDL.LU.64 R26, [R1+0x2928] ;  /* 0x00292800011a7983 */ /* 0x000f220000300a00 */
[----:B------:R-:W-:-:S07]  /*b8840*/  IMAD.MOV.U32 R13, RZ, RZ, R0 ;  /* 0x000000ffff0d7224 */ /* 0x000fce00078e0000 */
[C---:B---3--:R-:W-:Y:S01]  /*b8850*/  HMMA.16816.F32 R12, R4.reuse, R12, R8 ;  /* 0x0000000c040c723c */ /* 0x048fe20000001808 */
[----:B----4-:R-:W-:Y:S04]  /*b8860*/  STL.64 [R1+0x12548], R26 ;  /* 0x0125481a01007387 */ /* 0x010fe80000100a00 */
        /* <DEDUP_REMOVED lines=9> */
[----:B------:R-:W4:Y:S04]  /*b8900*/  LDL.LU.64 R16, [R1+0x2890] ;  /* 0x0028900001107983 */ /* 0x000f280000300a00 */
[----:B------:R-:W4:Y:S04]  /*b8910*/  LDL.LU.64 R18, [R1+0x2898] ;  /* 0x0028980001127983 */ /* 0x000f280000300a00 */
[----:B------:R-:W2:Y:S04]  /*b8920*/  LDL.LU.64 R10, [R1+0x125b8] ;  /* 0x0125b800010a7983 */ /* 0x000ea80000300a00 */
[----:B------:R-:W2:Y:S04]  /*b8930*/  LDL.LU.64 R8, [R1+0x125b0] ;  /* 0x0125b00001087983 */ /* 0x000ea80000300a00 */
[----:B------:R-:W-:Y:S04]  /*b8940*/  STL.64 [R1+0x440], R12 ;  /* 0x0004400c01007387 */ /* 0x000fe80000100a00 */
[----:B------:R0:W-:Y:S04]  /*b8950*/  STL.64 [R1+0x448], R14 ;  /* 0x0004480e01007387 */ /* 0x0001e80000100a00 */
[----:B0-----:R-:W2:Y:S02]  /*b8960*/  LDL.LU.64 R14, [R1+0x125a8] ;  /* 0x0125a800010e7983 */ /* 0x001ea40000300a00 */
[----:B--2---:R-:W-:Y:S02]  /*b8970*/  HMMA.16816.F32 R12, R4, R14, R8 ;  /* 0x0000000e040c723c */ /* 0x004fe40000001808 */
[----:B------:R-:W2:Y:S04]  /*b8980*/  LDL.LU.64 R10, [R1+0x125a0] ;  /* 0x0125a000010a7983 */ /* 0x000ea80000300a00 */
[----:B------:R-:W2:-:S15]  /*b8990*/  LDL.LU.64 R8, [R1+0x12598] ;  /* 0x0125980001087983 */ /* 0x000e9e0000300a00 */
[----:B------:R-:W-:-:S02]  /*b89a0*/  NOP ;  /* 0x0000000000007918 */ /* 0x000fc40000000000 */
[----:B------:R0:W-:Y:S04]  /*b89b0*/  STL.64 [R1+0x430], R12 ;  /* 0x0004300c01007387 */ /* 0x0001e80000100a00 */
        /* <DEDUP_REMOVED lines=8> */
[----:B0-----:R-:W2:Y:S02]  /*b8a40*/  LDL.LU.64 R14, [R1+0x12578] ;  /* 0x01257800010e7983 */ /* 0x001ea40000300a00 */
[----:B--2---:R-:W-:Y:S02]  /*b8a50*/  HMMA.16816.F32 R12, R4, R14, R8 ;  /* 0x0000000e040c723c */ /* 0x004fe40000001808 */
[----:B------:R-:W2:-:S15]  /*b8a60*/  LDL.LU.64 R8, [R1+0x12570] ;  /* 0x0125700001087983 */ /* 0x000e9e0000300a00 */
[----:B------:R-:W-:-:S06]  /*b8a70*/  NOP ;  /* 0x0000000000007918 */ /* 0x000fcc0000000000 */
[----:B------:R0:W-:Y:S04]  /*b8a80*/  STL.64 [R1+0x410], R12 ;  /* 0x0004100c01007387 */ /* 0x0001e80000100a00 */
[----:B------:R1:W-:Y:S04]  /*b8a90*/  STL.64 [R1+0x418], R14 ;  /* 0x0004180e01007387 */ /* 0x0003e80000100a00 */
[----:B0-----:R-:W3:Y:S04]  /*b8aa0*/  LDL.LU.64 R12, [R1+0x12568] ;  /* 0x01256800010c7983 */ /* 0x001ee80000300a00 */
[----:B-1----:R-:W4:Y:S01]  /*b8ab0*/  LDL.64 R14, [R1] ;  /* 0x00000000010e7983 */ /* 0x002f220000100a00 */
        /* <DEDUP_REMOVED lines=67> */
[----:B0-----:R-:W4:Y:S04]  /*b8ef0*/  LDL.LU.64 R26, [R1+0x12488] ;  /* 0x01248800011a7983 */ /* 0x001f280000300a00 */
[----:B------:R-:W2:Y:S02]  /*b8f00*/  LDL.LU.64 R24, [R1+0x12480] ;  /* 0x0124800001187983 */ /* 0x000ea40000300a00 */
[C---:B--2---:R-:W-:Y:S02]  /*b8f10*/  HMMA.16816.F32 R20, R4.reuse, R24, R20 ;  /* 0x000000180414723c */ /* 0x044fe40000001814 */
[----:B------:R-:W2:Y:S04]  /*b8f20*/  LDL.LU.64 R24, [R1+0x2870] ;  /* 0x0028700001187983 */ /* 0x000ea80000300a00 */
[----:B----4-:R-:W-:-:S15]  /*b8f30*/  HMMA.16816.F32 R16, R4, R26, R16 ;  /* 0x0000001a0410723c */ /* 0x010fde0000001810 */
[----:B------:R-:W-:-:S02]  /*b8f40*/  NOP ;  /* 0x0000000000007918 */ /* 0x000fc40000000000 */
[----:B------:R-:W-:Y:S04]  /*b8f50*/  STL.64 [R1+0x360], R20 ;  /* 0x0003601401007387 */ /* 0x000fe80000100a00 */
[----:B------:R-:W-:Y:S04]  /*b8f60*/  STL.64 [R1+0x368], R22 ;  /* 0x0003681601007387 */ /* 0x000fe80000100a00 */
[----:B------:R-:W4:Y:S04]  /*b8f70*/  LDL.LU.64 R26, [R1+0x2878] ;  /* 0x00287800011a7983 */ /* 0x000f280000300a00 */
[----:B------:R-:W-:Y:S04]  /*b8f80*/  STL.64 [R1+0x350], R16 ;  /* 0x0003501001007387 */ /* 0x000fe80000100a00 */
[----:B------:R-:W-:Y:S04]  /*b8f90*/  STL.64 [R1+0x358], R18 ;  /* 0x0003581201007387 */ /* 0x000fe80000100a00 */
[----:B----4-:R-:W-:Y:S04]  /*b8fa0*/  STL.64 [R1+0x12478], R26 ;  /* 0x0124781a01007387 */ /* 0x010fe80000100a00 */
[----:B--2---:R0:W-:Y:S04]  /*b8fb0*/  STL.64 [R1+0x12470], R24 ;  /* 0x0124701801007387 */ /* 0x0041e80000100a00 */
[----:B0-----:R-:W2:Y:S04]  /*b8fc0*/  LDL.LU.64 R24, [R1+0x2880] ;  /* 0x0028800001187983 */ /* 0x001ea80000300a00 */
[----:B------:R-:W2:Y:S04]  /*b8fd0*/  LDL.LU.64 R26, [R1+0x2888] ;  /* 0x00288800011a7983 */ /* 0x000ea80000300a00 */
[----:B------:R-:W4:Y:S04]  /*b8fe0*/  LDL.LU.64 R20, [R1+0x2850] ;  /* 0x0028500001147983 */ /* 0x000f280000300a00 */
[----:B------:R-:W4:Y:S04]  /*b8ff0*/  LDL.LU.64 R22, [R1+0x2858] ;  /* 0x0028580001167983 */ /* 0x000f280000300a00 */
[----:B------:R-:W3:Y:S04]  /*b9000*/  LDL.LU.64 R16, [R1+0x2830] ;  /* 0x0028300001107983 */ /* 0x000ee80000300a00 */
[----:B------:R-:W2:Y:S04]  /*b9010*/  LDL.LU.64 R18, [R1+0x2838] ;  /* 0x0028380001127983 */ /* 0x000ea80000300a00 */
[----:B--2---:R-:W-:Y:S04]  /*b9020*/  STL.64 [R1+0x12448], R18 ;  /* 0x0124481201007387 */ /* 0x004fe80000100a00 */
[----:B---3--:R0:W-:Y:S04]  /*b9030*/  STL.64 [R1+0x12440], R16 ;  /* 0x0124401001007387 */ /* 0x0081e80000100a00 */
[----:B0-----:R-:W2:Y:S04]  /*b9040*/  LDL.LU.64 R16, [R1+0x2840] ;  /* 0x0028400001107983 */ /* 0x001ea80000300a00 */
[----:B------:R-:W2:Y:S04]  /*b9050*/  LDL.LU.64 R18, [R1+0x2848] ;  /* 0x0028480001127983 */ /* 0x000ea80000300a00 */
[----:B------:R-:W3:Y:S04]  /*b9060*/  LDL.LU R10, [R1+0x320c] ;  /* 0x00320c00010a7983 */ /* 0x000ee80000300800 */
[----:B------:R-:W2:Y:S04]  /*b9070*/  LDL.LU R12, [R1+0x3208] ;  /* 0x00320800010c7983 */ /* 0x000ea80000300800 */
[----:B------:R-:W3:Y:S01]  /*b9080*/  LDL.LU R11, [R1+0x3214] ;  /* 0x00321400010b7983 */ /* 0x000ee20000300800 */
[C---:B------:R-:W-:Y:S03]  /*b9090*/  HMMA.16816.F32 R24, R4.reuse, R14, R24 ;  /* 0x0000000e0418723c */ /* 0x040fe60000001818 */
[----:B---3--:R-:W-:Y:S04]  /*b90a0*/  STL.64 [R1+0x12420], R10 ;  /* 0x0124200a01007387 */ /* 0x008fe80000100a00 */
[----:B------:R0:W-:Y:S04]  /*b90b0*/  STL.64 [R1+0x12418], R8 ;  /* 0x0124180801007387 */ /* 0x0001e80000100a00 */
[----:B0-----:R-:W3:Y:S04]  /*b90c0*/  LDL.LU.64 R8, [R1+0x2860] ;  /* 0x0028600001087983 */ /* 0x001ee80000300a00 */
[----:B------:R-:W3:Y:S04]  /*b90d0*/  LDL.LU.64 R10, [R1+0x2868] ;  /* 0x00286800010a7983 */ /* 0x000ee80000300a00 */
[----:B------:R-:W2:Y:S04]  /*b90e0*/  LDL.LU R13, [R1+0x3210] ;  /* 0x00321000010d7983 */ /* 0x000ea80000300800 */
[----:B------:R-:W-:Y:S04]  /*b90f0*/  STL.64 [R1+0x340], R24 ;  /* 0x0003401801007387 */ /* 0x000fe80000100a00 */
[----:B------:R0:W-:Y:S04]  /*b9100*/  STL.64 [R1+0x348], R26 ;  /* 0x0003481a01007387 */ /* 0x0001e80000100a00 */
[----:B0-----:R-:W4:Y:S04]  /*b9110*/  LDL.LU.64 R26, [R1+0x12478] ;  /* 0x01247800011a7983 */ /* 0x001f280000300a00 */
[----:B------:R-:W4:Y:S02]  /*b9120*/  LDL.LU.64 R24, [R1+0x12470] ;  /* 0x0124700001187983 */ /* 0x000f240000300a00 */
[----:B----4-:R-:W-:-:S15]  /*b9130*/  HMMA.16816.F32 R24, R4, R28, R24 ;  /* 0x0000001c0418723c */ /* 0x010fde0000001818 */
[----:B------:R-:W-:-:S08]  /*b9140*/  NOP ;  /* 0x0000000000007918 */ /* 0x000fd00000000000 */
[----:B------:R-:W-:Y:S04]  /*b9150*/  STL.64 [R1+0x330], R24 ;  /* 0x0003301801007387 */ /* 0x000fe80000100a00 */
[----:B------:R0:W-:Y:S04]  /*b9160*/  STL.64 [R1+0x338], R26 ;  /* 0x0003381a01007387 */ /* 0x0001e80000100a00 */
[----:B0-----:R-:W3:Y:S04]  /*b9170*/  LDL.LU.64 R26, [R1+0x12468] ;  /* 0x01246800011a7983 */ /* 0x001ee80000300a00 */
[----:B------:R-:W4:Y:S01]  /*b9180*/  LDL.LU.64 R24, [R1+0x12460] ;  /* 0x0124600001187983 */ /* 0x000f220000300a00 */
[----:B------:R-:W-:Y:S01]  /*b9190*/  IMAD.MOV.U32 R0, RZ, RZ, R15 ;  /* 0x000000ffff007224 */ /* 0x000fe200078e000f */
[C---:B---3--:R-:W-:Y:S06]  /*b91a0*/  HMMA.16816.F32 R8, R4.reuse, R26, R8 ;  /* 0x0000001a0408723c */ /* 0x048fec0000001808 */
[----:B----4-:R-:W-:-:S15]  /*b91b0*/  HMMA.16816.F32 R20, R4, R24, R20 ;  /* 0x000000180414723c */ /* 0x010fde0000001814 */
[----:B------:R-:W-:-:S02]  /*b91c0*/  NOP ;  /* 0x0000000000007918 */ /* 0x000fc40000000000 */
[----:B------:R0:W-:Y:S04]  /*b91d0*/  STL.64 [R1+0x320], R8 ;  /* 0x0003200801007387 */ /* 0x0001e80000100a00 */
[----:B------:R1:W-:Y:S04]  /*b91e0*/  STL.64 [R1+0x328], R10 ;  /* 0x0003280a01007387 */ /* 0x0003e80000100a00 */
[----:B0-----:R-:W3:Y:S04]  /*b91f0*/  LDL.LU.64 R8, [R1+0x2820] ;  /* 0x0028200001087983 */ /* 0x001ee80000300a00 */
[----:B-1----:R-:W3:Y:S04]  /*b9200*/  LDL.LU.64 R10, [R1+0x2828] ;  /* 0x00282800010a7983 */ /* 0x002ee80000300a00 */
[----:B------:R-:W4:Y:S04]  /*b9210*/  LDL.LU R14, [R1+0x3218] ;  /* 0x00321800010e7983 */ /* 0x000f280000300800 */
[----:B------:R-:W4:Y:S04]  /*b9220*/  LDL.LU R15, [R1+0x3220] ;  /* 0x00322000010f7983 */ /* 0x000f280000300800 */
[----:B------:R-:W-:Y:S04]  /*b9230*/  STL.64 [R1+0x310], R20 ;  /* 0x0003101401007387 */ /* 0x000fe80000100a00 */
[----:B------:R0:W-:Y:S04]  /*b9240*/  STL.64 [R1+0x318], R22 ;  /* 0x0003181601007387 */ /* 0x0001e80000100a00 */
[----:B0-----:R-:W2:Y:S04]  /*b9250*/  LDL.LU.64 R22, [R1+0x12458] ;  /* 0x0124580001167983 */ /* 0x001ea80000300a00 */
[----:B------:R-:W3:Y:S04]  /*b9260*/  LDL.LU.64 R20, [R1+0x12450] ;  /* 0x0124500001147983 */ /* 0x000ee80000300a00 */
[----:B------:R-:W-:Y:S04]  /*b9270*/  STL.64 [R1+0x12308], R26 ;  /* 0x0123081a01007387 */ /* 0x000fe80000100a00 */
[----:B------:R0:W-:Y:S04]  /*b9280*/  STL.64 [R1+0x12300], R24 ;  /* 0x0123001801007387 */ /* 0x0001e80000100a00 */
[----:B0-----:R-:W4:Y:S04]  /*b9290*/  LDL.LU R24, [R1+0x321c] ;  /* 0x00321c0001187983 */ /* 0x001f280000300800 */
[----:B------:R-:W4:Y:S01]  /*b92a0*/  LDL.LU R25, [R1+0x3224] ;  /* 0x0032240001197983 */ /* 0x000f220000300800 */
        /* <DEDUP_REMOVED lines=11> */
[----:B------:R-:W3:Y:S04]  /*b9360*/  LDL.LU.64 R16, [R1+0x12430] ;  /* 0x0124300001107983 */ /* 0x000ee80000300a00 */
[----:B------:R0:W-:Y:S04]  /*b9370*/  STL.64 [R1+0x122e8], R22 ;  /* 0x0122e81601007387 */ /* 0x0001e80000100a00 */
[----:B0-----:R-:W4:Y:S04]  /*b9380*/  LDL.64 R22, [R1+0xa0] ;  /* 0x0000a00001167983 */ /* 0x001f280000100a00 */
[----:B------:R3:W-:Y:S02]  /*b9390*/  STL.64 [R1+0x122e0], R20 ;  /* 0x0122e01401007387 */ /* 0x0007e40000100a00 */
[----:B---3--:R-:W-:-:S02]  /*b93a0*/  IMAD.MOV.U32 R20, RZ, RZ, R17 ;  /* 0x000000ffff147224 */ /* 0x008fc400078e0011 */
[----:B------:R-:W3:Y:S04]  /*b93b0*/  LDL.LU R17, [R1+0x12428] ;  /* 0x0124280001117983 */ /* 0x000ee80000300800 */
[----:B------:R-:W3:Y:S01]  /*b93c0*/  LDL R21, [R1+0xac] ;  /* 0x0000ac0001157983 */ /* 0x000ee20000100800 */
[C---:B--2---:R-:W-:Y:S03]  /*b93d0*/  HMMA.16816.F32 R8, R4.reuse, R18, R8 ;  /* 0x000000120408723c */ /* 0x044fe60000001808 */
[----:B----4-:R-:W-:Y:S04]  /*b93e0*/  STL.64 [R1+0x12400], R22 ;  /* 0x0124001601007387 */ /* 0x010fe80000100a00 */
[----:B---3--:R0:W-:Y:S04]  /*b93f0*/  STL.64 [R1+0x123f8], R20 ;  /* 0x0123f81401007387 */ /* 0x0081e80000100a00 */
[----:B0-----:R-:W2:Y:S04]  /*b9400*/  LDL.LU.64 R20, [R1+0x2810] ;  /* 0x0028100001147983 */ /* 0x001ea80000300a00 */
[----:B------:R-:W2:Y:S08]  /*b9410*/  LDL.LU.64 R22, [R1+0x2818] ;  /* 0x0028180001167983 */ /* 0x000eb00000300a00 */
[----:B------:R-:W-:Y:S04]  /*b9420*/  STL.64 [R1+0x2e0], R8 ;  /* 0x0002e00801007387 */ /* 0x000fe80000100a00 */
[----:B------:R0:W-:Y:S04]  /*b9430*/  STL.64 [R1+0x2e8], R10 ;  /* 0x0002e80a01007387 */ /* 0x0001e80000100a00 */
[----:B0-----:R-:W3:Y:S04]  /*b9440*/  LDL.LU.64 R10, [R1+0x12420] ;  /* 0x01242000010a7983 */ /* 0x001ee80000300a00 */
[----:B------:R-:W4:Y:S01]  /*b9450*/  LDL.LU.64 R8, [R1+0x12418] ;  /* 0x0124180001087983 */ /* 0x000f220000300a00 */
[----:B--2---:R-:W-:Y:S01]  /*b9460*/  HMMA.16816.F32 R20, R4, R16, R20 ;  /* 0x000000100414723c */ /* 0x004fe20000001814 */
[----:B----4-:R-:W-:-:S02]  /*b9470*/  IMAD.MOV.U32 R26, RZ, RZ, R8 ;  /* 0x000000ffff1a7224 */ /* 0x010fc400078e0008 */
[----:B------:R-:W2:Y:S01]  /*b9480*/  LDL.LU R8, [R1+0x12414] ;  /* 0x0124140001087983 */ /* 0x000ea20000300800 */
[----:B------:R-:W-:-:S15]  /*b9490*/  IMAD.MOV.U32 R27, RZ, RZ, R9 ;  /* 0x000000ffff1b7224 */ /* 0x000fde00078e0009 */
[----:B------:R-:W-:-:S04]  /*b94a0*/  NOP ;  /* 0x0000000000007918 */ /* 0x000fc80000000000 */
[----:B------:R0:W-:Y:S04]  /*b94b0*/  STL.64 [R1+0x2d0], R20 ;  /* 0x0002d01401007387 */ /* 0x0001e80000100a00 */
[----:B------:R1:W-:Y:S04]  /*b94c0*/  STL.64 [R1+0x2d8], R22 ;  /* 0x0002d81601007387 */ /* 0x0003e80000100a00 */
[----:B------:R-:W2:Y:S04]  /*b94d0*/  LDL.LU R9, [R1+0x12410] ;  /* 0x0124100001097983 */ /* 0x000ea80000300800 */
[----:B0-----:R-:W2:Y:S04]  /*b94e0*/  LDL.LU.64 R20, [R1+0x3130] ;  /* 0x0031300001147983 */ /* 0x001ea80000300a00 */
[----:B-1----:R-:W2:Y:S01]  /*b94f0*/  LDL.LU.64 R22, [R1+0x3138] ;  /* 0x0031380001167983 */ /* 0x002ea20000300a00 */
[----:B---3--:R-:W-:-:S03]  /*b9500*/  IMAD R12, R12, 0x100, R10 ;  /* 0x000001000c0c7824 */ /* 0x008fc600078e020a */
[----:B------:R-:W-:Y:S01]  /*b9510*/  STL.64 [R1+0x122c8], R18 ;  /* 0x0122c81201007387 */ /* 0x000fe20000100a00 */
[----:B------:R-:W-:-:S03]  /*b9520*/  IMAD R13, R13, 0x100, R11 ;  /* 0x000001000d0d7824 */ /* 0x000fc600078e020b */
[----:B------:R0:W-:Y:S04]  /*b9530*/  STL.64 [R1+0x122c0], R16 ;  /* 0x0122c01001007387 */ /* 0x0001e80000100a00 */
[----:B0-----:R-:W3:Y:S04]  /*b9540*/  LDL.LU.64 R16, [R1+0x2800] ;  /* 0x0028000001107983 */ /* 0x001ee80000300a00 */
[----:B------:R-:W3:Y:S04]  /*b9550*/  LDL.LU.64 R18, [R1+0x2808] ;  /* 0x0028080001127983 */ /* 0x000ee80000300a00 */
[----:B------:R-:W3:Y:S04]  /*b9560*/  LDL.LU R10, [R1+0x1240c] ;  /* 0x01240c00010a7983 */ /* 0x000ee80000300800 */
[----:B------:R-:W3:Y:S02]  /*b9570*/  LDL.LU R11, [R1+0x12408] ;  /* 0x01240800010b7983 */ /* 0x000ee40000300800 */
[----:B---3--:R-:W-:-:S15]  /*b9580*/  HMMA.16816.F32 R16, R4, R10, R16 ;  /* 0x0000000a0410723c */ /* 0x008fde0000001810 */
[----:B------:R-:W-:-:S08]  /*b9590*/  NOP ;  /* 0x0000000000007918 */ /* 0x000fd00000000000 */
[----:B------:R0:W-:Y:S04]  /*b95a0*/  STL.64 [R1+0x2c0], R16 ;  /* 0x0002c01001007387 */ /* 0x0001e80000100a00 */
[----:B------:R1:W-:Y:S04]  /*b95b0*/  STL.64 [R1+0x2c8], R18 ;  /* 0x0002c81201007387 */ /* 0x0003e80000100a00 */
[----:B0-----:R-:W3:Y:S04]  /*b95c0*/  LDL.LU.64 R16, [R1+0x27e0] ;  /* 0x0027e00001107983 */ /* 0x001ee80000300a00 */
[----:B-1----:R-:W4:Y:S01]  /*b95d0*/  LDL.LU.64 R18, [R1+0x27e8] ;  /* 0x0027e80001127983 */ /* 0x002f220000300a00 */
[----:B--2---:R-:W-:Y:S01]  /*b95e0*/  HMMA.16816.F32 R20, R4, R8, R20 ;  /* 0x000000080414723c */ /* 0x004fe20000001814 */
[----:B------:R-:W-:-:S02]  /*b95f0*/  IMAD R14, R14, 0x100, R24 ;  /* 0x000001000e0e7824 */ /* 0x000fc400078e0218 */
[----:B------:R-:W-:Y:S01]  /*b9600*/  IMAD R15, R15, 0x100, R25 ;  /* 0x000001000f0f7824 */ /* 0x000fe200078e0219 */
[----:B----4-:R-:W-:Y:S04]  /*b9610*/  STL.64 [R1+0x123f0], R18 ;  /* 0x0123f01201007387 */ /* 0x010fe80000100a00 */
[----:B---3--:R0:W-:Y:S04]  /*b9620*/  STL.64 [R1+0x123e8], R16 ;  /* 0x0123e81001007387 */ /* 0x0081e80000100a00 */
[----:B0-----:R-:W2:Y:S04]  /*b9630*/  LDL.LU.64 R16, [R1+0x27f0] ;  /* 0x0027f00001107983 */ /* 0x001ea80000300a00 */
[----:B------:R-:W2:Y:S07]  /*b9640*/  LDL.LU.64 R18, [R1+0x27f8] ;  /* 0x0027f80001127983 */ /* 0x000eae0000300a00 */
[----:B------:R-:W-:Y:S04]  /*b9650*/  STL.64 [R1+0x870], R20 ;  /* 0x0008701401007387 */ /* 0x000fe80000100a00 */
[----:B------:R0:W-:Y:S04]  /*b9660*/  STL.64 [R1+0x878], R22 ;  /* 0x0008781601007387 */ /* 0x0001e80000100a00 */
[----:B0-----:R-:W3:Y:S04]  /*b9670*/  LDL.LU.64 R22, [R1+0x12400] ;  /* 0x0124000001167983 */ /* 0x001ee80000300a00 */
[----:B------:R-:W2:Y:S04]  /*b9680*/  LDL.LU.64 R20, [R1+0x123f8] ;  /* 0x0123f80001147983 */ /* 0x000ea80000300a00 */
[----:B------:R-:W4:Y:S04]  /*b9690*/  LDL.64 R24, [R1+0x90] ;  /* 0x0000900001187983 */ /* 0x000f280000100a00 */
[----:B------:R-:W-:Y:S04]  /*b96a0*/  STL.64 [R1+0x122a8], R10 ;  /* 0x0122a80a01007387 */ /* 0x000fe80000100a00 */
[----:B------:R0:W-:Y:S04]  /*b96b0*/  STL.64 [R1+0x122a0], R8 ;  /* 0x0122a00801007387 */ /* 0x0001e80000100a00 */
[----:B0-----:R-:W3:Y:S04]  /*b96c0*/  LDL.LU.64 R8, [R1+0x3120] ;  /* 0x0031200001087983 */ /* 0x001ee80000300a00 */
[----:B------:R-:W3:Y:S02]  /*b96d0*/  LDL.LU.64 R10, [R1+0x3128] ;  /* 0x00312800010a7983 */ /* 0x000ee40000300a00 */
[C---:B---3--:R-:W-:Y:S06]  /*b96e0*/  HMMA.16816.F32 R8, R4.reuse, R2, R8 ;  /* 0x000000020408723c */ /* 0x048fec0000001808 */
[----:B--2---:R-:W-:-:S15]  /*b96f0*/  HMMA.16816.F32 R4, R4, R20, R16 ;  /* 0x000000140404723c */ /* 0x004fde0000001810 */
[----:B------:R-:W-:-:S02]  /*b9700*/  NOP ;  /* 0x0000000000007918 */ /* 0x000fc40000000000 */
[----:B------:R0:W-:Y:S04]  /*b9710*/  STL.64 [R1+0x860], R8 ;  /* 0x0008600801007387 */ /* 0x0001e80000100a00 */
[----:B------:R1:W-:Y:S04]  /*b9720*/  STL.64 [R1+0x868], R10 ;  /* 0x0008680a01007387 */ /* 0x0003e80000100a00 */
[----:B0-----:R-:W2:Y:S04]  /*b9730*/  LDL.LU.64 R8, [R1+0x27d0] ;  /* 0x0027d00001087983 */ /* 0x001ea80000300a00 */
[----:B-1----:R-:W2:Y:S04]  /*b9740*/  LDL.LU.64 R10, [R1+0x27d8] ;  /* 0x0027d800010a7983 */ /* 0x002ea80000300a00 */
[----:B------:R-:W-:Y:S04]  /*b9750*/  STL [R1+0x12294], R2 ;  /* 0x0122940201007387 */ /* 0x000fe80000100800 */
[----:B------:R-:W-:Y:S04]  /*b9760*/  STL [R1+0x12290], R3 ;  /* 0x0122900301007387 */ /* 0x000fe80000100800 */
[----:B------:R-:W3:Y:S04]  /*b9770*/  LDL.LU.64 R18, [R1+0x123f0] ;  /* 0x0123f00001127983 */ /* 0x000ee80000300a00 */
[----:B------:R-:W3:Y:S01]  /*b9780*/  LDL.LU.64 R16, [R1+0x123e8] ;  /* 0x0123e80001107983 */ /* 0x000ee20000300a00 */
[----:B------:R-:W-:-:S02]  /*b9790*/  F2FP.F16.E5M2.UNPACK_B R12, R12 ;  /* 0x0000000cff0c723e */ /* 0x000fc400020004ff */
[----:B------:R-:W-:Y:S02]  /*b97a0*/  F2FP.F16.E5M2.UNPACK_B R13, R13 ;  /* 0x0000000dff0d723e */ /* 0x000fe400020004ff */
[----:B------:R-:W-:Y:S02]  /*b97b0*/  F2FP.F16.E5M2.UNPACK_B R14, R14 ;  /* 0x0000000eff0e723e */ /* 0x000fe400020004ff */
[----:B------:R-:W-:Y:S01]  /*b97c0*/  F2FP.F16.E5M2.UNPACK_B R15, R15 ;  /* 0x0000000fff0f723e */ /* 0x000fe200020004ff */
[----:B------:R-:W-:Y:S04]  /*b97d0*/  STL.64 [R1+0x2b0], R4 ;  /* 0x0002b00401007387 */ /* 0x000fe80000100a00 */
[----:B------:R3:W-:Y:S02]  /*b97e0*/  STL.64 [R1+0x2b8], R6 ;  /* 0x0002b80601007387 */ /* 0x0007e40000100a00 */
[----:B---3--:R-:W-:Y:S02]  /*b97f0*/  HMMA.16816.F32 R4, R12, R22, R16 ;  /* 0x000000160c04723c */ /* 0x008fe40000001810 */
[----:B------:R-:W3:-:S15]  /*b9800*/  LDL R18, [R1+0x68] ;  /* 0x0000680001127983 */ /* 0x000ede0000100800 */
[----:B------:R-:W-:-:S06]  /*b9810*/  NOP ;  /* 0x0000000000007918 */ /* 0x000fcc0000000000 */
[----:B------:R0:W-:Y:S04]  /*b9820*/  STL.64 [R1+0x2a0], R4 ;  /* 0x0002a00401007387 */ /* 0x0001e80000100a00 */
[----:B------:R1:W-:Y:S04]  /*b9830*/  STL.64 [R1+0x2a8], R6 ;  /* 0x0002a80601007387 */ /* 0x0003e80000100a00 */
[----:B------:R-:W3:Y:S04]  /*b9840*/  LDL R19, [R1+0x6c] ;  /* 0x00006c0001137983 */ /* 0x000ee80000100800 */
[----:B------:R-:W4:Y:S04]  /*b9850*/  LDL R16, [R1+0x70] ;  /* 0x0000700001107983 */ /* 0x000f280000100800 */
[----:B------:R-:W4:Y:S01]  /*b9860*/  LDL R17, [R1+0x74] ;  /* 0x0000740001117983 */ /* 0x000f220000100800 */
[----:B--2---:R-:W-:Y:S03]  /*b9870*/  HMMA.16816.F32 R8, R12, R26, R8 ;  /* 0x0000001a0c08723c */ /* 0x004fe60000001808 */
[----:B0-----:R-:W2:Y:S04]  /*b9880*/  LDL.LU.64 R4, [R1+0x27c0] ;  /* 0x0027c00001047983 */ /* 0x001ea80000300a00 */
[----:B-1----:R-:W2:Y:S01]  /*b9890*/  LDL.LU.64 R6, [R1+0x27c8] ;  /* 0x0027c80001067983 */ /* 0x002ea20000300a00 */
[----:B------:R-:W-:-:S03]  /*b98a0*/  IMAD.MOV.U32 R3, RZ, RZ, R22 ;  /* 0x000000ffff037224 */ /* 0x000fc600078e0016 */
[----:B---3--:R-:W-:Y:S04]  /*b98b0*/  STL.64 [R1+0x12398], R18 ;  /* 0x0123981201007387 */ /* 0x008fe80000100a00 */
[----:B----4-:R0:W-:Y:S04]  /*b98c0*/  STL.64 [R1+0x123b0], R16 ;  /* 0x0123b01001007387 */ /* 0x0101e80000100a00 */
[----:B------:R-:W3:Y:S04]  /*b98d0*/  LDL R20, [R1+0x58] ;  /* 0x0000580001147983 */ /* 0x000ee80000100800 */
[----:B------:R-:W3:Y:S04]  /*b98e0*/  LDL R21, [R1+0x5c] ;  /* 0x00005c0001157983 */ /* 0x000ee80000100800 */
[----:B------:R-:W-:Y:S04]  /*b98f0*/  STL [R1+0x12298], R3 ;  /* 0x0122980301007387 */ /* 0x000fe80000100800 */
[----:B0-----:R-:W4:Y:S04]  /*b9900*/  LDL R16, [R1+0x80] ;  /* 0x0000800001107983 */ /* 0x001f280000100800 */
[----:B------:R-:W-:Y:S04]  /*b9910*/  STL.64 [R1+0x290], R8 ;  /* 0x0002900801007387 */ /* 0x000fe80000100a00 */
[----:B------:R-:W-:Y:S04]  /*b9920*/  STL.64 [R1+0x298], R10 ;  /* 0x0002980a01007387 */ /* 0x000fe80000100a00 */
[----:B------:R-:W3:Y:S04]  /*b9930*/  LDL R18, [R1+0x78] ;  /* 0x0000780001127983 */ /* 0x000ee80000100800 */
[----:B------:R-:W3:Y:S04]  /*b9940*/  LDL R19, [R1+0x7c] ;  /* 0x00007c0001137983 */ /* 0x000ee80000100800 */
[----:B------:R-:W4:Y:S01]  /*b9950*/  LDL R17, [R1+0x84] ;  /* 0x0000840001117983 */ /* 0x000f220000100800 */
[----:B--2---:R-:W-:Y:S03]  /*b9960*/  HMMA.16816.F32 R4, R12, R24, R4 ;  /* 0x000000180c04723c */ /* 0x004fe60000001804 */
[----:B---3--:R0:W-:Y:S04]  /*b9970*/  STL.64 [R1+0x123d0], R18 ;  /* 0x0123d01201007387 */ /* 0x0081e80000100a00 */
[----:B0-----:R-:W2:Y:S04]  /*b9980*/  LDL R18, [R1+0x88] ;  /* 0x0000880001127983 */ /* 0x001ea80000100800 */
[----:B------:R-:W2:Y:S04]  /*b9990*/  LDL R19, [R1+0x8c] ;  /* 0x00008c0001137983 */ /* 0x000ea80000100800 */
[----:B----4-:R-:W-:Y:S04]  /*b99a0*/  STL.64 [R1+0x123c8], R16 ;  /* 0x0123c81001007387 */ /* 0x010fe80000100a00 */
[----:B------:R-:W3:Y:S04]  /*b99b0*/  LDL R10, [R1+0x60] ;  /* 0x00006000010a7983 */ /* 0x000ee80000100800 */
[----:B------:R-:W3:Y:S04]  /*b99c0*/  LDL R11, [R1+0x64] ;  /* 0x00006400010b7983 */ /* 0x000ee80000100800 */
[----:B------:R-:W4:Y:S04]  /*b99d0*/  LDL R26, [R1+0x8] ;  /* 0x00000800011a7983 */ /* 0x000f280000100800 */
[----:B------:R-:W4:Y:S04]  /*b99e0*/  LDL R27, [R1+0xc] ;  /* 0x00000c00011b7983 */ /* 0x000f280000100800 */
[----:B------:R-:W2:Y:S04]  /*b99f0*/  LDL R8, [R1+0x18] ;  /* 0x0000180001087983 */ /* 0x000ea80000100800 */
[----:B------:R-:W-:Y:S04]  /*b9a00*/  STL.64 [R1+0x8f0], R4 ;  /* 0x0008f00401007387 */ /* 0x000fe80000100a00 */
[----:B------:R-:W-:Y:S04]  /*b9a10*/  STL.64 [R1+0x8f8], R6 ;  /* 0x0008f80601007387 */ /* 0x000fe80000100a00 */
[----:B------:R-:W2:Y:S01]  /*b9a20*/  LDL R9, [R1+0x1c] ;  /* 0x00001c0001097983 */ /* 0x000ea20000100800 */
[----:B------:R-:W-:-:S03]  /*b9a30*/  IMAD.MOV.U32 R2, RZ, RZ, R25 ;  /* 0x000000ffff027224 */ /* 0x000fc600078e0019 */
[----:B---3--:R-:W-:Y:S04]  /*b9a40*/  STL.64 [R1+0x123a8], R10 ;  /* 0x0123a80a01007387 */ /* 0x008fe80000100a00 */
[----:B--2---:R0:W-:Y:S04]  /*b9a50*/  STL.64 [R1+0x123a0], R8 ;  /* 0x0123a00801007387 */ /* 0x0041e80000100a00 */
[----:B------:R-:W2:Y:S04]  /*b9a60*/  LDL R24, [R1+0x10] ;  /* 0x0000100001187983 */ /* 0x000ea80000100800 */
[----:B------:R-:W2:Y:S04]  /*b9a70*/  LDL R25, [R1+0x14] ;  /* 0x0000140001197983 */ /* 0x000ea80000100800 */
        /* <DEDUP_REMOVED lines=9> */
[----:B------:R-:W3:Y:S04]  /*b9b10*/  LDL.LU.64 R10, [R1+0x27b8] ;  /* 0x0027b800010a7983 */ /* 0x000ee80000300a00 */
[----:B------:R-:W4:Y:S04]  /*b9b20*/  LDL.64 R22, [R1+0x50] ;  /* 0x0000500001167983 */ /* 0x000f280000100a00 */
[----:B------:R0:W-:Y:S04]  /*b9b30*/  STL.64 [R1+0x12318], R26 ;  /* 0x0123181a01007387 */ /* 0x0001e80000100a00 */
[----:B0-----:R-:W4:Y:S04]  /*b9b40*/  LDL R26, [R1+0x20] ;  /* 0x00002000011a7983 */ /* 0x001f280000100800 */
[----:B------:R-:W4:Y:S04]  /*b9b50*/  LDL R27, [R1+0x24] ;  /* 0x00002400011b7983 */ /* 0x000f280000100800 */
[----:B------:R-:W4:Y:S04]  /*b9b60*/  LDL.LU.64 R4, [R1+0x2750] ;  /* 0x0027500001047983 */ /* 0x000f280000300a00 */
[----:B------:R-:W4:Y:S04]  /*b9b70*/  LDL.LU.64 R6, [R1+0x2758] ;  /* 0x0027580001067983 */ /* 0x000f280000300a00 */
[----:B--2---:R0:W-:Y:S01]  /*b9b80*/  STL.64 [R1+0x12310], R24 ;  /* 0x0123101801007387 */ /* 0x0041e20000100a00 */
[C---:B---3--:R-:W-:Y:S03]  /*b9b90*/  HMMA.16816.F32 R16, R12.reuse, R18, R8 ;  /* 0x000000120c10723c */ /* 0x048fe60000001808 */
[----:B----4-:R1:W-:Y:S04]  /*b9ba0*/  STL.64 [R1+0x12330], R26 ;  /* 0x0123301a01007387 */ /* 0x0103e80000100a00 */
[----:B0-----:R-:W2:Y:S04]  /*b9bb0*/  LDL.LU.64 R24, [R1+0x27a0] ;  /* 0x0027a00001187983 */ /* 0x001ea80000300a00 */
[----:B-1----:R-:W2:Y:S04]  /*b9bc0*/  LDL.LU.64 R26, [R1+0x27a8] ;  /* 0x0027a800011a7983 */ /* 0x002ea80000300a00 */
[----:B------:R-:W-:Y:S04]  /*b9bd0*/  STL [R1+0x1229c], R2 ;  /* 0x01229c0201007387 */ /* 0x000fe80000100800 */
[----:B------:R-:W3:Y:S04]  /*b9be0*/  LDL.LU.64 R10, [R1+0x123e0] ;  /* 0x0123e000010a7983 */ /* 0x000ee80000300a00 */
[----:B------:R-:W3:Y:S04]  /*b9bf0*/  LDL.LU.64 R8, [R1+0x123d8] ;  /* 0x0123d80001087983 */ /* 0x000ee80000300a00 */
[----:B------:R-:W-:Y:S04]  /*b9c00*/  STL.64 [R1+0x900], R16 ;  /* 0x0009001001007387 */ /* 0x000fe80000100a00 */
[----:B------:R0:W-:Y:S04]  /*b9c10*/  STL.64 [R1+0x908], R18 ;  /* 0x0009081201007387 */ /* 0x0001e80000100a00 */
[----:B0-----:R-:W3:Y:S04]  /*b9c20*/  LDL.LU.64 R18, [R1+0x123d0] ;  /* 0x0123d00001127983 */ /* 0x001ee80000300a00 */
[----:B------:R-:W2:Y:S02]  /*b9c30*/  LDL.LU.64 R16, [R1+0x123c8] ;  /* 0x0123c80001107983 */ /* 0x000ea40000300a00 */
[----:B--2---:R-:W-:-:S15]  /*b9c40*/  HMMA.16816.F32 R24, R12, R16, R24 ;  /* 0x000000100c18723c */ /* 0x004fde0000001818 */
[----:B------:R-:W-:-:S08]  /*b9c50*/  NOP ;  /* 0x0000000000007918 */ /* 0x000fd00000000000 */
[----:B------:R0:W-:Y:S04]  /*b9c60*/  STL.64 [R1+0x910], R24 ;  /* 0x0009101801007387 */ /* 0x0001e80000100a00 */
[----:B------:R-:W-:Y:S04]  /*b9c70*/  STL.64 [R1+0x918], R26 ;  /* 0x0009181a01007387 */ /* 0x000fe80000100a00 */
[----:B0-----:R-:W2:Y:S04]  /*b9c80*/  LDL R24, [R1+0x28] ;  /* 0x0000280001187983 */ /* 0x001ea80000100800 */
[----:B------:R-:W2:Y:S01]  /*b9c90*/  LDL R25, [R1+0x2c] ;  /* 0x00002c0001197983 */ /* 0x000ea20000100800 */
[C---:B---3--:R-:W-:Y:S03]  /*b9ca0*/  HMMA.16816.F32 R16, R12.reuse, R18, R8 ;  /* 0x000000120c10723c */ /* 0x048fe60000001808 */
[----:B--2---:R0:W-:Y:S04]  /*b9cb0*/  STL.64 [R1+0x12348], R24 ;  /* 0x0123481801007387 */ /* 0x0041e80000100a00 */
[----:B0-----:R-:W2:Y:S04]  /*b9cc0*/  LDL.LU.64 R24, [R1+0x2770] ;  /* 0x0027700001187983 */ /* 0x001ea80000300a00 */
[----:B------:R-:W2:Y:S04]  /*b9cd0*/  LDL.LU.64 R26, [R1+0x2778] ;  /* 0x00277800011a7983 */ /* 0x000ea80000300a00 */
[----:B------:R-:W3:Y:S04]  /*b9ce0*/  LDL.LU.64 R10, [R1+0x123c0] ;  /* 0x0123c000010a7983 */ /* 0x000ee80000300a00 */
[----:B------:R-:W3:Y:S04]  /*b9cf0*/  LDL.LU.64 R8, [R1+0x123b8] ;  /* 0x0123b80001087983 */ /* 0x000ee80000300a00 */
[----:B------:R0:W-:Y:S04]  /*b9d00*/  STL.64 [R1+0x920], R16 ;  /* 0x0009201001007387 */ /* 0x0001e80000100a00 */
[----:B------:R3:W-:Y:S04]  /*b9d10*/  STL.64 [R1+0x928], R18 ;  /* 0x0009281201007387 */ /* 0x0007e80000100a00 */
[----:B0-----:R-:W3:Y:S02]  /*b9d20*/  LDL.LU.64 R16, [R1+0x123b0] ;  /* 0x0123b00001107983 */ /* 0x001ee40000300a00 */
[----:B---3--:R-:W-:Y:S02]  /*b9d30*/  HMMA.16816.F32 R16, R12, R16, R8 ;  /* 0x000000100c10723c */ /* 0x008fe40000001808 */
[----:B------:R-:W3:Y:S04]  /*b9d40*/  LDL.LU.64 R10, [R1+0x123a8] ;  /* 0x0123a800010a7983 */ /* 0x000ee80000300a00 */
[----:B------:R-:W4:-:S15]  /*b9d50*/  LDL.LU.64 R8, [R1+0x123a0] ;  /* 0x0123a00001087983 */ /* 0x000f1e0000300a00 */
[----:B------:R-:W-:-:S02]  /*b9d60*/  NOP ;  /* 0x0000000000007918 */ /* 0x000fc40000000000 */
[----:B------:R-:W-:Y:S04]  /*b9d70*/  STL.64 [R1+0x930], R16 ;  /* 0x0009301001007387 */ /* 0x000fe80000100a00 */
[----:B------:R0:W-:Y:S04]  /*b9d80*/  STL.64 [R1+0x938], R18 ;  /* 0x0009381201007387 */ /* 0x0001e80000100a00 */
[----:B0-----:R-:W2:Y:S04]  /*b9d90*/  LDL.LU.64 R18, [R1+0x12398] ;  /* 0x0123980001127983 */ /* 0x001ea80000300a00 */
[----:B------:R-:W4:Y:S01]  /*b9da0*/  LDL.LU.64 R16, [R1+0x2740] ;  /* 0x0027400001107983 */ /* 0x000f220000300a00 */
[----:B--2---:R-:W-:Y:S03]  /*b9db0*/  HMMA.16816.F32 R24, R12, R18, R24 ;  /* 0x000000120c18723c */ /* 0x004fe60000001818 */
[----:B------:R-:W2:-:S15]  /*b9dc0*/  LDL.LU.64 R18, [R1+0x2748] ;  /* 0x0027480001127983 */ /* 0x000e9e0000300a00 */
[----:B------:R-:W-:-:S05]  /*b9dd0*/  NOP ;  /* 0x0000000000007918 */ /* 0x000fca0000000000 */
[----:B------:R-:W-:Y:S04]  /*b9de0*/  STL.64 [R1+0x940], R24 ;  /* 0x0009401801007387 */ /* 0x000fe80000100a00 */
[----:B------:R0:W-:Y:S04]  /*b9df0*/  STL.64 [R1+0x948], R26 ;  /* 0x0009481a01007387 */ /* 0x0001e80000100a00 */
[----:B0-----:R-:W3:Y:S04]  /*b9e00*/  LDL R26, [R1+0x30] ;  /* 0x00003000011a7983 */ /* 0x001ee80000100800 */
[----:B------:R-:W3:Y:S04]  /*b9e10*/  LDL R27, [R1+0x34] ;  /* 0x00003400011b7983 */ /* 0x000ee80000100800 */
[----:B---3--:R0:W-:Y:S04]  /*b9e20*/  STL.64 [R1+0x12360], R26 ;  /* 0x0123601a01007387 */ /* 0x0081e80000100a00 */
[----:B------:R-:W3:Y:S04]  /*b9e30*/  LDL.LU.64 R24, [R1+0x2760] ;  /* 0x0027600001187983 */ /* 0x000ee80000300a00 */
[----:B0-----:R-:W3:Y:S02]  /*b9e40*/  LDL.LU.64 R26, [R1+0x2768] ;  /* 0x00276800011a7983 */ /* 0x001ee40000300a00 */
[----:B---3--:R-:W-:-:S15]  /*b9e50*/  HMMA.16816.F32 R24, R12, R10, R24 ;  /* 0x0000000a0c18723c */ /* 0x008fde0000001818 */
[----:B------:R-:W-:-:S08]  /*b9e60*/  NOP ;  /* 0x0000000000007918 */ /* 0x000fd00000000000 */
[----:B------:R-:W-:Y:S04]  /*b9e70*/  STL.64 [R1+0x950], R24 ;  /* 0x0009501801007387 */ /* 0x000fe80000100a00 */
[----:B------:R0:W-:Y:S02]  /*b9e80*/  STL.64 [R1+0x958], R26 ;  /* 0x0009581a01007387 */ /* 0x0001e40000100a00 */
[----:B0-----:R-:W-:Y:S02]  /*b9e90*/  HMMA.16816.F32 R24, R12, R20, R4 ;  /* 0x000000140c18723c */ /* 0x001fe40000001804 */
[----:B------:R-:W3:-:S15]  /*b9ea0*/  LDL R4, [R1+0x40] ;  /* 0x0000400001047983 */ /* 0x000ede0000100800 */
[----:B------:R-:W-:-:S06]  /*b9eb0*/  NOP ;  /* 0x0000000000007918 */ /* 0x000fcc0000000000 */
[----:B------:R0:W-:Y:S04]  /*b9ec0*/  STL.64 [R1+0x960], R24 ;  /* 0x0009601801007387 */ /* 0x0001e80000100a00 */
[----:B------:R-:W-:Y:S04]  /*b9ed0*/  STL.64 [R1+0x968], R26 ;  /* 0x0009681a01007387 */ /* 0x000fe80000100a00 */
[----:B------:R-:W3:Y:S04]  /*b9ee0*/  LDL R5, [R1+0x44] ;  /* 0x0000440001057983 */ /* 0x000ee80000100800 */
[----:B------:R-:W2:Y:S04]  /*b9ef0*/  LDL R6, [R1+0x48] ;  /* 0x0000480001067983 */ /* 0x000ea80000100800 */
[----:B------:R-:W2:Y:S04]  /*b9f00*/  LDL R7, [R1+0x4c] ;  /* 0x00004c0001077983 */ /* 0x000ea80000100800 */
[----:B---3--:R-:W-:Y:S04]  /*b9f10*/  STL.64 [R1+0x12380], R4 ;  /* 0x0123800401007387 */ /* 0x008fe80000100a00 */
[----:B0-----:R-:W3:Y:S04]  /*b9f20*/  LDL R24, [R1+0x38] ;  /* 0x0000380001187983 */ /* 0x001ee80000100800 */
[----:B------:R-:W3:Y:S01]  /*b9f30*/  LDL R25, [R1+0x3c] ;  /* 0x00003c0001197983 */ /* 0x000ee20000100800 */
[----:B------:R-:W-:-:S03]  /*b9f40*/  IMAD.MOV.U32 R11, RZ, RZ, R0 ;  /* 0x000000ffff0b7224 */ /* 0x000fc600078e0000 */
[----:B---3--:R-:W-:Y:S04]  /*b9f50*/  STL.64 [R1+0x12378], R24 ;  /* 0x0123781801007387 */ /* 0x008fe80000100a00 */
[----:B------:R-:W3:Y:S04]  /*b9f60*/  LDL R10, [R1] ;  /* 0x00000000010a7983 */ /* 0x000ee80000100800 */
[----:B---3--:R-:W-:Y:S04]  /*b9f70*/  STL.64 [R1+0x12328], R10 ;  /* 0x0123280a01007387 */ /* 0x008fe80000100a00 */
[----:B----4-:R2:W-:Y:S02]  /*b9f80*/  STL.64 [R1+0x12320], R8 ;  /* 0x0123200801007387 */ /* 0x0105e40000100a00 */
[----:B--2---:R-:W-:-:S15]  /*b9f90*/  HMMA.16816.F32 R8, R12, R22, R16 ;  /* 0x000000160c08723c */ /* 0x004fde0000001810 */
[----:B------:R-:W-:-:S08]  /*b9fa0*/  NOP ;  /* 0x0000000000007918 */ /* 0x000fd00000000000 */
[----:B------:R-:W-:Y:S04]  /*b9fb0*/  STL.64 [R1+0x980], R8 ;  /* 0x0009800801007387 */ /* 0x000fe80000100a00 */
[----:B------:R-:W-:Y:S04]  /*b9fc0*/  STL.64 [R1+0x988], R10 ;  /* 0x0009880a01007387 */ /* 0x000fe80000100a00 */
[----:B------:R-:W2:Y:S04]  /*b9fd0*/  LDL.LU.64 R24, [R1+0x2720] ;  /* 0x0027200001187983 */ /* 0x000ea80000300a00 */
[----:B------:R-:W3:Y:S04]  /*b9fe0*/  LDL.LU.64 R26, [R1+0x2728] ;  /* 0x00272800011a7983 */ /* 0x000ee80000300a00 */
[----:B---3--:R-:W-:Y:S04]  /*b9ff0*/  STL.64 [R1+0x12390], R26 ;  /* 0x0123901a01007387 */ /* 0x008fe80000100a00 */
[----:B--2---:R0:W-:Y:S04]  /*ba000*/  STL.64 [R1+0x12388], R24 ;  /* 0x0123881801007387 */ /* 0x0041e80000100a00 */
[----:B0-----:R-:W2:Y:S04]  /*ba010*/  LDL.LU.64 R24, [R1+0x2730] ;  /* 0x0027300001187983 */ /* 0x001ea80000300a00 */
[----:B------:R-:W2:Y:S04]  /*ba020*/  LDL.LU.64 R26, [R1+0x2738] ;  /* 0x00273800011a7983 */ /* 0x000ea80000300a00 */
[----:B------:R-:W3:Y:S04]  /*ba030*/  LDL.LU.64 R8, [R1+0x26e0] ;  /* 0x0026e00001087983 */ /* 0x000ee80000300a00 */
[----:B------:R-:W4:Y:S04]  /*ba040*/  LDL.LU.64 R10, [R1+0x26e8] ;  /* 0x0026e800010a7983 */ /* 0x000f280000300a00 */
[----:B----4-:R-:W-:Y:S04]  /*ba050*/  STL.64 [R1+0x12340], R10 ;  /* 0x0123400a01007387 */ /* 0x010fe80000100a00 */
[----:B---3--:R0:W-:Y:S04]  /*ba060*/  STL.64 [R1+0x12338], R8 ;  /* 0x0123380801007387 */ /* 0x0081e80000100a00 */
[----:B0-----:R-:W3:Y:S04]  /*ba070*/  LDL.LU.64 R8, [R1+0x26f0] ;  /* 0x0026f00001087983 */ /* 0x001ee80000300a00 */
[----:B------:R-:W4:Y:S01]  /*ba080*/  LDL.LU.64 R10, [R1+0x26f8] ;  /* 0x0026f800010a7983 */ /* 0x000f220000300a00 */
[----:B--2---:R-:W-:Y:S03]  /*ba090*/  HMMA.16816.F32 R4, R12, R6, R24 ;  /* 0x000000060c04723c */ /* 0x004fe60000001818 */
[----:B----4-:R-:W-:Y:S04]  /*ba0a0*/  STL.64 [R1+0x12358], R10 ;  /* 0x0123580a01007387 */ /* 0x010fe80000100a00 */
[----:B---3--:R0:W-:Y:S04]  /*ba0b0*/  STL.64 [R1+0x12350], R8 ;  /* 0x0123500801007387 */ /* 0x0081e80000100a00 */
[----:B0-----:R-:W2:Y:S04]  /*ba0c0*/  LDL.LU.64 R8, [R1+0x2700] ;  /* 0x0027000001087983 */ /* 0x001ea80000300a00 */
[----:B------:R-:W3:Y:S01]  /*ba0d0*/  LDL.LU.64 R10, [R1+0x2708] ;  /* 0x00270800010a7983 */ /* 0x000ee20000300a00 */
[----:B------:R-:W-:-:S02]  /*ba0e0*/  IMAD.MOV.U32 R2, RZ, RZ, R22 ;  /* 0x000000ffff027224 */ /* 0x000fc400078e0016 */
[----:B------:R-:W-:Y:S01]  /*ba0f0*/  IMAD.MOV.U32 R3, RZ, RZ, R23 ;  /* 0x000000ffff037224 */ /* 0x000fe200078e0017 */
        /* <DEDUP_REMOVED lines=10> */
[----:B------:R0:W-:Y:S04]  /*ba1a0*/  STL.64 [R1+0x990], R4 ;  /* 0x0009900401007387 */ /* 0x0001e80000100a00 */
[----:B------:R1:W-:Y:S04]  /*ba1b0*/  STL.64 [R1+0x998], R6 ;  /* 0x0009980601007387 */ /* 0x0003e80000100a00 */
[----:B0-----:R-:W2:Y:S04]  /*ba1c0*/  LDL.LU.64 R4, [R1+0x12380] ;  /* 0x0123800001047983 */ /* 0x001ea80000300a00 */
[----:B-1----:R-:W3:Y:S04]  /*ba1d0*/  LDL.LU R6, [R1+0x3238] ;  /* 0x0032380001067983 */ /* 0x002ee80000300800 */
[----:B------:R-:W3:Y:S01]  /*ba1e0*/  LDL.LU R7, [R1+0x3240] ;  /* 0x0032400001077983 */ /* 0x000ee20000300800 */
[----:B--2---:R-:W-:-:S15]  /*ba1f0*/  HMMA.16816.F32 R24, R12, R4, R24 ;  /* 0x000000040c18723c */ /* 0x004fde0000001818 */
[----:B------:R-:W-:-:S08]  /*ba200*/  NOP ;  /* 0x0000000000007918 */ /* 0x000fd00000000000 */
[----:B------:R0:W-:Y:S04]  /*ba210*/  STL.64 [R1+0x9a0], R24 ;  /* 0x0009a01801007387 */ /* 0x0001e80000100a00 */
[----:B------:R1:W-:Y:S04]  /*ba220*/  STL.64 [R1+0x9a8], R26 ;  /* 0x0009a81a01007387 */ /* 0x0003e80000100a00 */
[----:B0-----:R-:W1:Y:S04]  /*ba230*/  LDL.LU.64 R24, [R1+0x12378] ;  /* 0x0123780001187983 */ /* 0x001e680000300a00 */
[----:B------:R-:W2:Y:S04]  /*ba240*/  LDL.LU R4, [R1+0x3228] ;  /* 0x0032280001047983 */ /* 0x000ea80000300800 */
[----:B------:R-:W2:Y:S04]  /*ba250*/  LDL.LU R5, [R1+0x3230] ;  /* 0x0032300001057983 */ /* 0x000ea80000300800 */
[----:B---3--:R-:W-:Y:S01]  /*ba260*/  STL.64 [R1+0x122b8], R6 ;  /* 0x0122b80601007387 */ /* 0x008fe20000100a00 */
[C---:B-1----:R-:W-:Y:S03]  /*ba270*/  HMMA.16816.F32 R24, R12.reuse, R24, R8 ;  /* 0x000000180c18723c */ /* 0x042fe60000001808 */
[----:B--2---:R0:W-:Y:S04]  /*ba280*/  STL.64 [R1+0x122b0], R4 ;  /* 0x0122b00401007387 */ /* 0x0041e80000100a00 */
[----:B0-----:R-:W2:Y:S04]  /*ba290*/  LDL.LU.64 R4, [R1+0x26d0] ;  /* 0x0026d00001047983 */ /* 0x001ea80000300a00 */
[----:B------:R-:W2:Y:S04]  /*ba2a0*/  LDL.LU.64 R6, [R1+0x26d8] ;  /* 0x0026d80001067983 */ /* 0x000ea80000300a00 */
[----:B------:R-:W3:Y:S04]  /*ba2b0*/  LDL.LU.64 R10, [R1+0x12370] ;  /* 0x01237000010a7983 */ /* 0x000ee80000300a00 */
[----:B------:R-:W3:Y:S04]  /*ba2c0*/  LDL.LU.64 R8, [R1+0x12368] ;  /* 0x0123680001087983 */ /* 0x000ee80000300a00 */
[----:B------:R-:W-:Y:S04]  /*ba2d0*/  STL.64 [R1+0x9b0], R24 ;  /* 0x0009b01801007387 */ /* 0x000fe80000100a00 */
[----:B------:R0:W-:Y:S04]  /*ba2e0*/  STL.64 [R1+0x9b8], R26 ;  /* 0x0009b81a01007387 */ /* 0x0001e80000100a00 */
[----:B0-----:R-:W3:Y:S02]  /*ba2f0*/  LDL.LU.64 R26, [R1+0x12360] ;  /* 0x01236000011a7983 */ /* 0x001ee40000300a00 */
[----:B---3--:R-:W-:Y:S02]  /*ba300*/  HMMA.16816.F32 R24, R12, R26, R8 ;  /* 0x0000001a0c18723c */ /* 0x008fe40000001808 */
[----:B------:R-:W3:Y:S04]  /*ba310*/  LDL.LU.64 R10, [R1+0x12358] ;  /* 0x01235800010a7983 */ /* 0x000ee80000300a00 */
[----:B------:R-:W3:-:S15]  /*ba320*/  LDL.LU.64 R8, [R1+0x12350] ;  /* 0x0123500001087983 */ /* 0x000ede0000300a00 */
[----:B------:R-:W-:-:S02]  /*ba330*/  NOP ;  /* 0x0000000000007918 */ /* 0x000fc40000000000 */
[----:B------:R0:W-:Y:S04]  /*ba340*/  STL.64 [R1+0x9c0], R24 ;  /* 0x0009c01801007387 */ /* 0x0001e80000100a00 */
[----:B------:R3:W-:Y:S04]  /*ba350*/  STL.64 [R1+0x9c8], R26 ;  /* 0x0009c81a01007387 */ /* 0x0007e80000100a00 */
[----:B0-----:R-:W3:Y:S02]  /*ba360*/  LDL.LU.64 R24, [R1+0x12348] ;  /* 0x0123480001187983 */ /* 0x001ee40000300a00 */
[----:B---3--:R-:W-:Y:S02]  /*ba370*/  HMMA.16816.F32 R24, R12, R24, R8 ;  /* 0x000000180c18723c */ /* 0x008fe40000001808 */
[----:B------:R-:W3:Y:S04]  /*ba380*/  LDL.LU.64 R10, [R1+0x12340] ;  /* 0x01234000010a7983 */ /* 0x000ee80000300a00 */
[----:B------:R-:W3:-:S15]  /*ba390*/  LDL.LU.64 R8, [R1+0x12338] ;  /* 0x0123380001087983 */ /* 0x000ede0000300a00 */
[----:B------:R-:W-:-:S02]  /*ba3a0*/  NOP ;  /* 0x0000000000007918 */ /* 0x000fc40000000000 */
[----:B------:R-:W-:Y:S04]  /*ba3b0*/  STL.64 [R1+0x9d0], R24 ;  /* 0x0009d01801007387 */ /* 0x000fe80000100a00 */
[----:B------:R0:W-:Y:S04]  /*ba3c0*/  STL.64 [R1+0x9d8], R26 ;  /* 0x0009d81a01007387 */ /* 0x0001e80000100a00 */
[----:B0-----:R-:W3:Y:S02]  /*ba3d0*/  LDL.LU.64 R26, [R1+0x12330] ;  /* 0x01233000011a7983 */ /* 0x001ee40000300a00 */
[----:B---3--:R-:W-:Y:S02]  /*ba3e0*/  HMMA.16816.F32 R24, R12, R26, R8 ;  /* 0x0000001a0c18723c */ /* 0x008fe40000001808 */
[----:B------:R-:W3:Y:S04]  /*ba3f0*/  LDL.LU.64 R10, [R1+0x12328] ;  /* 0x01232800010a7983 */ /* 0x000ee80000300a00 */
[----:B------:R-:W2:-:S15]  /*ba400*/  LDL.LU.64 R8, [R1+0x12320] ;  /* 0x0123200001087983 */ /* 0x000e9e0000300a00 */
[----:B------:R-:W-:-:S02]  /*ba410*/  NOP ;  /* 0x0000000000007918 */ /* 0x000fc40000000000 */
[----:B------:R-:W-:Y:S04]  /*ba420*/  STL.64 [R1+0x9e0], R24 ;  /* 0x0009e01801007387 */ /* 0x000fe80000100a00 */
[----:B------:R0:W-:Y:S04]  /*ba430*/  STL.64 [R1+0x9e8], R26 ;  /* 0x0009e81a01007387 */ /* 0x0001e80000100a00 */
[----:B0-----:R-:W4:Y:S04]  /*ba440*/  LDL.LU.64 R26, [R1+0x12318] ;  /* 0x01231800011a7983 */ /* 0x001f280000300a00 */
[----:B------:R-:W3:Y:S01]  /*ba450*/  LDL.LU.64 R24, [R1+0x12310] ;  /* 0x0123100001187983 */ /* 0x000ee20000300a00 */
[C---:B--2---:R-:W-:Y:S06]  /*ba460*/  HMMA.16816.F32 R4, R12.reuse, R8, R4 ;  /* 0x000000080c04723c */ /* 0x044fec0000001804 */
[C---:B----4-:R-:W-:Y:S06]  /*ba470*/  HMMA.16816.F32 R16, R12.reuse, R26, R16 ;  /* 0x0000001a0c10723c */ /* 0x050fec0000001810 */
[C---:B---3--:R-:W-:Y:S11]  /*ba480*/  HMMA.16816.F32 R20, R12.reuse, R24, R20 ;  /* 0x000000180c14723c */ /* 0x048ff60000001814 */
[----:B------:R0:W-:Y:S04]  /*ba490*/  STL.64 [R1+0xa20], R4 ;  /* 0x000a200401007387 */ /* 0x0001e80000100a00 */
[----:B------:R1:W-:Y:S04]  /*ba4a0*/  STL.64 [R1+0xa28], R6 ;  /* 0x000a280601007387 */ /* 0x0003e80000100a00 */
[----:B0-----:R-:W2:Y:S04]  /*ba4b0*/  LDL.LU.64 R4, [R1+0x26a0] ;  /* 0x0026a00001047983 */ /* 0x001ea80000300a00 */
[----:B-1----:R-:W2:Y:S04]  /*ba4c0*/  LDL.LU.64 R6, [R1+0x26a8] ;  /* 0x0026a80001067983 */ /* 0x002ea80000300a00 */
[----:B------:R-:W3:Y:S04]  /*ba4d0*/  LDL.LU.64 R24, [R1+0x2690] ;  /* 0x0026900001187983 */ /* 0x000ee80000300a00 */
[----:B------:R0:W-:Y:S04]  /*ba4e0*/  STL.64 [R1+0xa30], R20 ;  /* 0x000a301401007387 */ /* 0x0001e80000100a00 */
[----:B------:R1:W-:Y:S04]  /*ba4f0*/  STL.64 [R1+0xa38], R22 ;  /* 0x000a381601007387 */ /* 0x0003e80000100a00 */
[----:B------:R-:W3:Y:S04]  /*ba500*/  LDL.LU.64 R26, [R1+0x2698] ;  /* 0x00269800011a7983 */ /* 0x000ee80000300a00 */
[----:B------:R-:W-:Y:S04]  /*ba510*/  STL.64 [R1+0xa40], R16 ;  /* 0x000a401001007387 */ /* 0x000fe80000100a00 */
[----:B------:R-:W-:Y:S04]  /*ba520*/  STL.64 [R1+0xa48], R18 ;  /* 0x000a481201007387 */ /* 0x000fe80000100a00 */
[----:B0-----:R-:W4:Y:S04]  /*ba530*/  LDL.LU.64 R20, [R1+0x2670] ;  /* 0x0026700001147983 */ /* 0x001f280000300a00 */
[----:B-1----:R-:W2:Y:S04]  /*ba540*/  LDL.LU.64 R22, [R1+0x2678] ;  /* 0x0026780001167983 */ /* 0x002ea80000300a00 */
[----:B--2---:R-:W-:Y:S04]  /*ba550*/  STL.64 [R1+0x122f8], R22 ;  /* 0x0122f81601007387 */ /* 0x004fe80000100a00 */
[----:B----4-:R0:W-:Y:S04]  /*ba560*/  STL.64 [R1+0x122f0], R20 ;  /* 0x0122f01401007387 */ /* 0x0101e80000100a00 */
[----:B0-----:R-:W2:Y:S04]  /*ba570*/  LDL.LU.64 R20, [R1+0x2680] ;  /* 0x0026800001147983 */ /* 0x001ea80000300a00 */
[----:B------:R-:W2:Y:S04]  /*ba580*/  LDL.LU.64 R22, [R1+0x2688] ;  /* 0x0026880001167983 */ /* 0x000ea80000300a00 */
[----:B------:R-:W4:Y:S04]  /*ba590*/  LDL.LU.64 R16, [R1+0x2650] ;  /* 0x0026500001107983 */ /* 0x000f280000300a00 */
[----:B------:R-:W2:Y:S01]  /*ba5a0*/  LDL.LU.64 R18, [R1+0x2658] ;  /* 0x0026580001127983 */ /* 0x000ea20000300a00 */
[C---:B------:R-:W-:Y:S06]  /*ba5b0*/  HMMA.16816.F32 R4, R12.reuse, R10, R4 ;  /* 0x0000000a0c04723c */ /* 0x040fec0000001804 */
[----:B---3--:R-:W-:-:S15]  /*ba5c0*/  HMMA.16816.F32 R24, R12, R28, R24 ;  /* 0x0000001c0c18723c */ /* 0x008fde0000001818 */
[----:B------:R-:W-:-:S03]  /*ba5d0*/  NOP ;  /* 0x0000000000007918 */ /* 0x000fc60000000000 */
[----:B------:R-:W-:Y:S01]  /*ba5e0*/  IMAD.MOV.U32 R0, RZ, RZ, R7 ;  /* 0x000000ffff007224 */ /* 0x000fe200078e0007 */
[----:B--2---:R-:W-:Y:S04]  /*ba5f0*/  STL.64 [R1+0x122d8], R18 ;  /* 0x0122d81201007387 */ /* 0x004fe80000100a00 */
[----:B----4-:R0:W-:Y:S04]  /*ba600*/  STL.64 [R1+0x122d0], R16 ;  /* 0x0122d01001007387 */ /* 0x0101e80000100a00 */
[----:B0-----:R-:W2:Y:S04]  /*ba610*/  LDL.LU.64 R16, [R1+0x2660] ;  /* 0x0026600001107983 */ /* 0x001ea80000300a00 */
[----:B------:R-:W2:Y:S04]  /*ba620*/  LDL.LU.64 R18, [R1+0x2668] ;  /* 0x0026680001127983 */ /* 0x000ea80000300a00 */
[----:B------:R0:W-:Y:S04]  /*ba630*/  STL.64 [R1+0xa50], R4 ;  /* 0x000a500401007387 */ /* 0x0001e80000100a00 */
[----:B------:R1:W-:Y:S04]  /*ba640*/  STL [R1+0xa58], R6 ;  /* 0x000a580601007387 */ /* 0x0003e80000100800 */
[----:B0-----:R-:W3:Y:S04]  /*ba650*/  LDL.LU.64 R4, [R1+0x2640] ;  /* 0x0026400001047983 */ /* 0x001ee80000300a00 */
[----:B-1----:R-:W3:Y:S04]  /*ba660*/  LDL.LU.64 R6, [R1+0x2648] ;  /* 0x0026480001067983 */ /* 0x002ee80000300a00 */
[----:B------:R-:W4:Y:S04]  /*ba670*/  LDL.LU.64 R8, [R1+0x2630] ;  /* 0x0026300001087983 */ /* 0x000f280000300a00 */
[----:B------:R-:W4:Y:S04]  /*ba680*/  LDL.LU.64 R10, [R1+0x2638] ;  /* 0x00263800010a7983 */ /* 0x000f280000300a00 */
[----:B------:R0:W-:Y:S04]  /*ba690*/  STL [R1+0x10600], R0 ;  /* 0x0106000001007387 */ /* 0x0001e80000100800 */
[----:B0-----:R-:W4:Y:S04]  /*ba6a0*/  LDL.LU R0, [R1+0x3244] ;  /* 0x0032440001007983 */ /* 0x001f280000300800 */
        /* <DEDUP_REMOVED lines=16> */
[----:B------:R-:W-:Y:S04]  /*ba7b0*/  STL.64 [R1+0x121a0], R26 ;  /* 0x0121a01a01007387 */ /* 0x000fe80000100a00 */
[----:B------:R0:W-:Y:S04]  /*ba7c0*/  STL.64 [R1+0x12198], R24 ;  /* 0x0121981801007387 */ /* 0x0001e80000100a00 */
[----:B0-----:R-:W4:Y:S04]  /*ba7d0*/  LDL.LU.64 R24, [R1+0x3110] ;  /* 0x0031100001187983 */ /* 0x001f280000300a00 */
[----:B------:R-:W4:Y:S01]  /*ba7e0*/  LDL.LU.64 R26, [R1+0x3118] ;  /* 0x00311800011a7983 */ /* 0x000f220000300a00 */
        /* <DEDUP_REMOVED lines=12> */
[----:B------:R0:W-:Y:S04]  /*ba8b0*/  STL.64 [R1+0x12180], R22 ;  /* 0x0121801601007387 */ /* 0x0001e80000100a00 */
[----:B0-----:R-:W3:Y:S04]  /*ba8c0*/  LDL.LU R22, [R1+0x3234] ;  /* 0x0032340001167983 */ /* 0x001ee80000300800 */
[----:B------:R-:W3:Y:S04]  /*ba8d0*/  LDL.LU R23, [R1+0x323c] ;  /* 0x00323c0001177983 */ /* 0x000ee80000300800 */
[----:B------:R0:W-:Y:S04]  /*ba8e0*/  STL.64 [R1+0x12178], R20 ;  /* 0x0121781401007387 */ /* 0x0001e80000100a00 */
[----:B0-----:R-:W3:Y:S01]  /*ba8f0*/  LDL.LU R21, [R1+0x322c] ;  /* 0x00322c0001157983 */ /* 0x001ee20000300800 */
[C---:B--2---:R-:W-:Y:S06]  /*ba900*/  HMMA.16816.F32 R4, R12.reuse, R18, R4 ;  /* 0x000000120c04723c */ /* 0x044fec0000001804 */
[----:B----4-:R-:W-:-:S15]  /*ba910*/  HMMA.16816.F32 R8, R12, R16, R8 ;  /* 0x000000100c08723c */ /* 0x010fde0000001808 */
[----:B------:R-:W-:-:S02]  /*ba920*/  NOP ;  /* 0x0000000000007918 */ /* 0x000fc40000000000 */
[----:B------:R-:W-:Y:S04]  /*ba930*/  STL.64 [R1+0xad0], R4 ;  /* 0x000ad00401007387 */ /* 0x000fe80000100a00 */
[----:B------:R0:W-:Y:S04]  /*ba940*/  STL.64 [R1+0xad8], R6 ;  /* 0x000ad80601007387 */ /* 0x0001e80000100a00 */
[----:B0-----:R-:W2:Y:S04]  /*ba950*/  LDL.LU.64 R6, [R1+0x122b8] ;  /* 0x0122b80001067983 */ /* 0x001ea80000300a00 */
[----:B------:R-:W3:Y:S04]  /*ba960*/  LDL.LU.64 R4, [R1+0x122b0] ;  /* 0x0122b00001047983 */ /* 0x000ee80000300a00 */
[----:B------:R-:W-:Y:S04]  /*ba970*/  STL.64 [R1+0xaf0], R8 ;  /* 0x000af00801007387 */ /* 0x000fe80000100a00 */
[----:B------:R0:W-:Y:S04]  /*ba980*/  STL.64 [R1+0xaf8], R10 ;  /* 0x000af80a01007387 */ /* 0x0001e80000100a00 */
[----:B0-----:R-:W4:Y:S04]  /*ba990*/  LDL.LU.64 R10, [R1+0x122a8] ;  /* 0x0122a800010a7983 */ /* 0x001f280000300a00 */
[----:B------:R-:W2:Y:S04]  /*ba9a0*/  LDL.LU.64 R8, [R1+0x122a0] ;  /* 0x0122a00001087983 */ /* 0x000ea80000300a00 */
[----:B------:R-:W-:Y:S04]  /*ba9b0*/  STL.64 [R1+0x12160], R18 ;  /* 0x0121601201007387 */ /* 0x000fe80000100a00 */
[----:B------:R0:W-:Y:S04]  /*ba9c0*/  STL.64 [R1+0x12158], R16 ;  /* 0x0121581001007387 */ /* 0x0001e80000100a00 */
[----:B0-----:R-:W4:Y:S04]  /*ba9d0*/  LDL.LU.64 R16, [R1+0x2620] ;  /* 0x0026200001107983 */ /* 0x001f280000300a00 */
[----:B------:R-:W4:Y:S02]  /*ba9e0*/  LDL.LU.64 R18, [R1+0x2628] ;  /* 0x0026280001127983 */ /* 0x000f240000300a00 */
[----:B----4-:R-:W-:-:S15]  /*ba9f0*/  HMMA.16816.F32 R16, R12, R10, R16 ;  /* 0x0000000a0c10723c */ /* 0x010fde0000001810 */
[----:B------:R-:W-:-:S08]  /*baa00*/  NOP ;  /* 0x0000000000007918 */ /* 0x000fd00000000000 */
[----:B------:R-:W-:Y:S04]  /*baa10*/  STL.64 [R1+0xb00], R16 ;  /* 0x000b001001007387 */ /* 0x000fe80000100a00 */
[----:B------:R2:W-:Y:S02]  /*baa20*/  STL.64 [R1+0xb08], R18 ;  /* 0x000b081201007387 */ /* 0x0005e40000100a00 */
[----:B--2---:R-:W-:Y:S02]  /*baa30*/  HMMA.16816.F32 R16, R12, R8, R24 ;  /* 0x000000080c10723c */ /* 0x004fe40000001818 */
[----:B------:R-:W2:-:S15]  /*baa40*/  LDL R24, [R1+0x48] ;  /* 0x0000480001187983 */ /* 0x000e9e0000100800 */
[----:B------:R-:W-:-:S06]  /*baa50*/  NOP ;  /* 0x0000000000007918 */ /* 0x000fcc0000000000 */
[----:B------:R-:W-:Y:S04]  /*baa60*/  STL.64 [R1+0xb20], R16 ;  /* 0x000b201001007387 */ /* 0x000fe80000100a00 */
[----:B------:R-:W-:Y:S04]  /*baa70*/  STL.64 [R1+0xb28], R18 ;  /* 0x000b281201007387 */ /* 0x000fe80000100a00 */
[----:B------:R-:W4:Y:S04]  /*baa80*/  LDL.64 R26, [R1+0x38] ;  /* 0x00003800011a7983 */ /* 0x000f280000100a00 */
[----:B------:R-:W2:Y:S01]  /*baa90*/  LDL R25, [R1+0x4c] ;  /* 0x00004c0001197983 */ /* 0x000ea20000100800 */
[----:B---3--:R-:W-:-:S02]  /*baaa0*/  IMAD R5, R5, 0x100, R22 ;  /* 0x0000010005057824 */ /* 0x008fc400078e0216 */
[----:B------:R-:W-:Y:S01]  /*baab0*/  IMAD R6, R6, 0x100, R23 ;  /* 0x0000010006067824 */ /* 0x000fe200078e0217 */
[----:B----4-:R0:W-:Y:S02]  /*baac0*/  STL.64 [R1+0x121e8], R26 ;  /* 0x0121e81a01007387 */ /* 0x0101e40000100a00 */
[----:B0-----:R-:W-:Y:S02]  /*baad0*/  IMAD.MOV.U32 R26, RZ, RZ, R2 ;  /* 0x000000ffff1a7224 */ /* 0x001fe400078e0002 */
[----:B------:R-:W-:Y:S01]  /*baae0*/  IMAD.MOV.U32 R27, RZ, RZ, R3 ;  /* 0x000000ffff1b7224 */ /* 0x000fe200078e0003 */
[----:B------:R-:W3:Y:S04]  /*baaf0*/  LDL.LU R2, [R1+0x1229c] ;  /* 0x01229c0001027983 */ /* 0x000ee80000300800 */
[----:B------:R-:W4:Y:S04]  /*bab00*/  LDL.LU R3, [R1+0x12298] ;  /* 0x0122980001037983 */ /* 0x000f280000300800 */
[----:B--2---:R0:W-:Y:S04]  /*bab10*/  STL.64 [R1+0x12200], R24 ;  /* 0x0122001801007387 */ /* 0x0041e80000100a00 */
[----:B------:R1:W-:Y:S04]  /*bab20*/  STL.64 [R1+0x12218], R26 ;  /* 0x0122181a01007387 */ /* 0x0003e80000100a00 */
[----:B0-----:R-:W2:Y:S04]  /*bab30*/  LDL.LU.64 R24, [R1+0x3100] ;  /* 0x0031000001187983 */ /* 0x001ea80000300a00 */
[----:B-1----:R-:W2:Y:S04]  /*bab40*/  LDL.LU.64 R26, [R1+0x3108] ;  /* 0x00310800011a7983 */ /* 0x002ea80000300a00 */
[----:B------:R-:W3:Y:S01]  /*bab50*/  LDL.64 R22, [R1+0x28] ;  /* 0x0000280001167983 */ /* 0x000ee20000100a00 */
[----:B------:R-:W-:-:S03]  /*bab60*/  IMAD R4, R4, 0x100, R21 ;  /* 0x0000010004047824 */ /* 0x000fc600078e0215 */
[----:B------:R-:W2:Y:S01]  /*bab70*/  LDL.64 R20, [R1+0x30] ;  /* 0x0000300001147983 */ /* 0x000ea20000100a00 */
[----:B----4-:R-:W-:-:S03]  /*bab80*/  IMAD.MOV.U32 R18, RZ, RZ, R3 ;  /* 0x000000ffff127224 */ /* 0x010fc600078e0003 */
[----:B---3--:R0:W-:Y:S04]  /*bab90*/  STL.64 [R1+0x121d0], R22 ;  /* 0x0121d01601007387 */ /* 0x0081e80000100a00 */
[----:B0-----:R-:W3:Y:S01]  /*baba0*/  LDL R22, [R1+0x90] ;  /* 0x0000900001167983 */ /* 0x001ee20000100800 */
[----:B------:R-:W-:-:S03]  /*babb0*/  IMAD.MOV.U32 R23, RZ, RZ, R2 ;  /* 0x000000ffff177224 */ /* 0x000fc600078e0002 */
[----:B------:R-:W4:Y:S04]  /*babc0*/  LDL.LU R2, [R1+0x12294] ;  /* 0x0122940001027983 */ /* 0x000f280000300800 */
[----:B------:R-:W4:Y:S04]  /*babd0*/  LDL.LU R3, [R1+0x12290] ;  /* 0x0122900001037983 */ /* 0x000f280000300800 */
[----:B------:R-:W3:Y:S04]  /*babe0*/  LDL R19, [R1+0xa4] ;  /* 0x0000a40001137983 */ /* 0x000ee80000100800 */
[----:B------:R-:W3:Y:S04]  /*babf0*/  LDL R16, [R1+0x98] ;  /* 0x0000980001107983 */ /* 0x000ee80000100800 */
[----:B------:R-:W3:Y:S04]  /*bac00*/  LDL R17, [R1+0x9c] ;  /* 0x00009c0001117983 */ /* 0x000ee80000100800 */
[----:B--2---:R0:W-:Y:S04]  /*bac10*/  STL.64 [R1+0x121c8], R20 ;  /* 0x0121c81401007387 */ /* 0x0041e80000100a00 */
[----:B0-----:R-:W2:Y:S04]  /*bac20*/  LDL.64 R20, [R1+0xa8] ;  /* 0x0000a80001147983 */ /* 0x001ea80000100a00 */
[----:B------:R-:W-:Y:S04]  /*bac30*/  STL [R1+0x12124], R8 ;  /* 0x0121240801007387 */ /* 0x000fe80000100800 */
[----:B------:R-:W-:Y:S01]  /*bac40*/  STL [R1+0x12120], R9 ;  /* 0x0121200901007387 */ /* 0x000fe20000100800 */
[----:B----4-:R-:W-:-:S15]  /*bac50*/  HMMA.16816.F32 R24, R12, R2, R24 ;  /* 0x000000020c18723c */ /* 0x010fde0000001818 */
[----:B------:R-:W-:-:S08]  /*bac60*/  NOP ;  /* 0x0000000000007918 */ /* 0x000fd00000000000 */
[----:B------:R0:W-:Y:S04]  /*bac70*/  STL.64 [R1+0xb40], R24 ;  /* 0x000b401801007387 */ /* 0x0001e80000100a00 */
[----:B------:R1:W-:Y:S04]  /*bac80*/  STL.64 [R1+0xb48], R26 ;  /* 0x000b481a01007387 */ /* 0x0003e80000100a00 */
[----:B0-----:R-:W4:Y:S04]  /*bac90*/  LDL R24, [R1+0x58] ;  /* 0x0000580001187983 */ /* 0x001f280000100800 */
[----:B-1----:R-:W3:Y:S04]  /*baca0*/  LDL R26, [R1+0x60] ;  /* 0x00006000011a7983 */ /* 0x002ee80000100800 */
[----:B------:R-:W3:Y:S04]  /*bacb0*/  LDL R27, [R1+0x64] ;  /* 0x00006400011b7983 */ /* 0x000ee80000100800 */
[----:B------:R-:W4:Y:S04]  /*bacc0*/  LDL R25, [R1+0x5c] ;  /* 0x00005c0001197983 */ /* 0x000f280000100800 */
[----:B---3--:R0:W-:Y:S04]  /*bacd0*/  STL.64 [R1+0x12238], R26 ;  /* 0x0122381a01007387 */ /* 0x0081e80000100a00 */
[----:B0-----:R-:W3:Y:S04]  /*bace0*/  LDL R26, [R1+0x68] ;  /* 0x00006800011a7983 */ /* 0x001ee80000100800 */
[----:B------:R-:W3:Y:S04]  /*bacf0*/  LDL R27, [R1+0x6c] ;  /* 0x00006c00011b7983 */ /* 0x000ee80000100800 */
[----:B----4-:R0:W-:Y:S04]  /*bad00*/  STL.64 [R1+0x12230], R24 ;  /* 0x0122301801007387 */ /* 0x0101e80000100a00 */
[----:B---3--:R1:W-:Y:S04]  /*bad10*/  STL.64 [R1+0x12250], R26 ;  /* 0x0122501a01007387 */ /* 0x0083e80000100a00 */
[----:B0-----:R-:W2:Y:S04]  /*bad20*/  LDL.LU.64 R24, [R1+0x2610] ;  /* 0x0026100001187983 */ /* 0x001ea80000300a00 */
[----:B-1----:R-:W2:Y:S04]  /*bad30*/  LDL.LU.64 R26, [R1+0x2618] ;  /* 0x00261800011a7983 */ /* 0x002ea80000300a00 */
[----:B------:R-:W-:Y:S04]  /*bad40*/  STL [R1+0x12114], R2 ;  /* 0x0121140201007387 */ /* 0x000fe80000100800 */
[----:B------:R0:W-:Y:S04]  /*bad50*/  STL [R1+0x12110], R3 ;  /* 0x0121100301007387 */ /* 0x0001e80000100800 */
[----:B0-----:R-:W3:Y:S01]  /*bad60*/  LDL.64 R2, [R1+0x40] ;  /* 0x0000400001027983 */ /* 0x001ee20000100a00 */
[----:B--2---:R-:W-:Y:S03]  /*bad70*/  HMMA.16816.F32 R24, R12, R20, R24 ;  /* 0x000000140c18723c */ /* 0x004fe60000001818 */
[----:B------:R-:W2:-:S15]  /*bad80*/  LDL.LU.64 R12, [R1+0x25e0] ;  /* 0x0025e000010c7983 */ /* 0x000e9e0000300a00 */
[----:B------:R-:W-:-:S05]  /*bad90*/  NOP ;  /* 0x0000000000007918 */ /* 0x000fca0000000000 */
[----:B------:R0:W-:Y:S04]  /*bada0*/  STL.64 [R1+0xb30], R24 ;  /* 0x000b301801007387 */ /* 0x0001e80000100a00 */
[----:B------:R-:W-:Y:S04]  /*badb0*/  STL.64 [R1+0xb38], R26 ;  /* 0x000b381a01007387 */ /* 0x000fe80000100a00 */
[----:B------:R-:W2:Y:S04]  /*badc0*/  LDL.LU.64 R14, [R1+0x25e8] ;  /* 0x0025e800010e7983 */ /* 0x000ea80000300a00 */
[----:B0-----:R-:W4:Y:S04]  /*badd0*/  LDL R24, [R1+0x70] ;  /* 0x0000700001187983 */ /* 0x001f280000100800 */
[----:B------:R-:W4:Y:S01]  /*bade0*/  LDL R25, [R1+0x74] ;  /* 0x0000740001197983 */ /* 0x000f220000100800 */
[----:B------:R-:W-:-:S02]  /*badf0*/  IMAD.MOV.U32 R8, RZ, RZ, R21 ;  /* 0x000000ffff087224 */ /* 0x000fc400078e0015 */
[----:B------:R-:W-:Y:S01]  /*bae00*/  IMAD R7, R7, 0x100, R0 ;  /* 0x0000010007077824 */ /* 0x000fe200078e0200 */
[----:B----4-:R0:W-:Y:S04]  /*bae10*/  STL.64 [R1+0x12268], R24 ;  /* 0x0122681801007387 */ /* 0x0101e80000100a00 */
[----:B0-----:R-:W4:Y:S04]  /*bae20*/  LDL.LU.64 R24, [R1+0x25f0] ;  /* 0x0025f00001187983 */ /* 0x001f280000300a00 */
[----:B------:R-:W4:Y:S04]  /*bae30*/  LDL.LU.64 R26, [R1+0x25f8] ;  /* 0x0025f800011a7983 */ /* 0x000f280000300a00 */
[----:B------:R-:W-:Y:S04]  /*bae40*/  STL.64 [R1+0x121e0], R10 ;  /* 0x0121e00a01007387 */ /* 0x000fe80000100a00 */
[----:B------:R0:W-:Y:S04]  /*bae50*/  STL [R1+0x121d8], R8 ;  /* 0x0121d80801007387 */ /* 0x0001e80000100800 */
[----:B0-----:R-:W3:Y:S04]  /*bae60*/  LDL.LU.64 R8, [R1+0x2600] ;  /* 0x0026000001087983 */ /* 0x001ee80000300a00 */
[----:B------:R-:W3:Y:S01]  /*bae70*/  LDL.LU.64 R10, [R1+0x2608] ;  /* 0x00260800010a7983 */ /* 0x000ee20000300a00 */
[----:B------:R-:W-:-:S02]  /*bae80*/  F2FP.F16.E5M2.UNPACK_B R4, R4 ;  /* 0x00000004ff04723e */ /* 0x000fc400020004ff */
[----:B------:R-:W-:Y:S02]  /*bae90*/  F2FP.F16.E5M2.UNPACK_B R5, R5 ;  /* 0x00000005ff05723e */ /* 0x000fe400020004ff */
[----:B------:R-:W-:Y:S02]  /*baea0*/  F2FP.F16.E5M2.UNPACK_B R6, R6 ;  /* 0x00000006ff06723e */ /* 0x000fe400020004ff */
[----:B------:R-:W-:-:S07]  /*baeb0*/  F2FP.F16.E5M2.UNPACK_B R7, R7 ;  /* 0x00000007ff07723e */ /* 0x000fce00020004ff */
[----:B---3--:R-:W-:Y:S01]  /*baec0*/  HMMA.16816.F32 R8, R4, R18, R8 ;  /* 0x000000120408723c */ /* 0x008fe20000001808 */
[----:B------:R-:W3:-:S15]  /*baed0*/  LDL R18, [R1+0x78] ;  /* 0x0000780001127983 */ /* 0x000ede0000100800 */
[----:B------:R-:W-:-:S07]  /*baee0*/  NOP ;  /* 0x0000000000007918 */ /* 0x000fce0000000000 */
[----:B------:R-:W-:Y:S04]  /*baef0*/  STL.64 [R1+0xb50], R8 ;  /* 0x000b500801007387 */ /* 0x000fe80000100a00 */
[----:B------:R4:W-:Y:S04]  /*baf00*/  STL.64 [R1+0xb58], R10 ;  /* 0x000b580a01007387 */ /* 0x0009e80000100a00 */
[----:B------:R-:W3:Y:S01]  /*baf10*/  LDL R19, [R1+0x7c] ;  /* 0x00007c0001137983 */ /* 0x000ee20000100800 */
[----:B----4-:R-:W-:Y:S03]  /*baf20*/  HMMA.16816.F32 R8, R4, R16, R24 ;  /* 0x000000100408723c */ /* 0x010fe60000001818 */
[----:B---3--:R-:W-:Y:S04]  /*baf30*/  STL.64 [R1+0x12270], R18 ;  /* 0x0122701201007387 */ /* 0x008fe80000100a00 */
[----:B------:R-:W3:-:S15]  /*baf40*/  LDL R16, [R1+0x80] ;  /* 0x0000800001107983 */ /* 0x000ede0000100800 */
[----:B------:R-:W-:-:S01]  /*baf50*/  NOP ;  /* 0x0000000000007918 */ /* 0x000fc20000000000 */
[----:B------:R-:W-:Y:S04]  /*baf60*/  STL.64 [R1+0xb60], R8 ;  /* 0x000b600801007387 */ /* 0x000fe80000100a00 */
[----:B------:R2:W-:Y:S04]  /*baf70*/  STL.64 [R1+0xb68], R10 ;  /* 0x000b680a01007387 */ /* 0x0005e80000100a00 */
[----:B------:R-:W3:Y:S01]  /*baf80*/  LDL R17, [R1+0x84] ;  /* 0x0000840001117983 */ /* 0x000ee20000100800 */
[----:B--2---:R-:W-:Y:S03]  /*baf90*/  HMMA.16816.F32 R8, R4, R22, R12 ;  /* 0x000000160408723c */ /* 0x004fe6000000180c */
[----:B---3--:R0:W-:Y:S04]  /*bafa0*/  STL.64 [R1+0x12288], R16 ;  /* 0x0122881001007387 */ /* 0x0081e80000100a00 */
[----:B------:R-:W2:-:S15]  /*bafb0*/  LDL R22, [R1+0x88] ;  /* 0x0000880001167983 */ /* 0x000e9e0000100800 */
[----:B------:R-:W-:-:S01]  /*bafc0*/  NOP ;  /* 0x0000000000007918 */ /* 0x000fc20000000000 */
[----:B------:R-:W-:Y:S04]  /*bafd0*/  STL.64 [R1+0xb80], R8 ;  /* 0x000b800801007387 */ /* 0x000fe80000100a00 */
[----:B------:R-:W-:Y:S04]  /*bafe0*/  STL.64 [R1+0xb88], R10 ;  /* 0x000b880a01007387 */ /* 0x000fe80000100a00 */
[----:B------:R-:W2:Y:S04]  /*baff0*/  LDL R23, [R1+0x8c] ;  /* 0x00008c0001177983 */ /* 0x000ea80000100800 */
[----:B0-----:R-:W2:Y:S04]  /*bb000*/  LDL.LU.64 R16, [R1+0x25d0] ;  /* 0x0025d00001107983 */ /* 0x001ea80000300a00 */
[----:B------:R-:W2:Y:S04]  /*bb010*/  LDL.LU.64 R18, [R1+0x25d8] ;  /* 0x0025d80001127983 */ /* 0x000ea80000300a00 */
[----:B------:R-:W3:Y:S04]  /*bb020*/  LDL.LU.64 R24, [R1+0x25b0] ;  /* 0x0025b00001187983 */ /* 0x000ee80000300a00 */
[----:B------:R-:W4:Y:S04]  /*bb030*/  LDL.LU.64 R26, [R1+0x25b8] ;  /* 0x0025b800011a7983 */ /* 0x000f280000300a00 */
[----:B----4-:R-:W-:Y:S04]  /*bb040*/  STL.64 [R1+0x12280], R26 ;  /* 0x0122801a01007387 */ /* 0x010fe80000100a00 */
[----:B---3--:R0:W-:Y:S04]  /*bb050*/  STL.64 [R1+0x12278], R24 ;  /* 0x0122781801007387 */ /* 0x0081e80000100a00 */
[----:B0-----:R-:W3:Y:S04]  /*bb060*/  LDL.LU.64 R24, [R1+0x25c0] ;  /* 0x0025c00001187983 */ /* 0x001ee80000300a00 */
[----:B------:R-:W3:Y:S04]  /*bb070*/  LDL.LU.64 R26, [R1+0x25c8] ;  /* 0x0025c800011a7983 */ /* 0x000ee80000300a00 */
[----:B------:R-:W4:Y:S04]  /*bb080*/  LDL.LU.64 R12, [R1+0x2580] ;  /* 0x00258000010c7983 */ /* 0x000f280000300a00 */
        /* <DEDUP_REMOVED lines=8> */
[----:B------:R-:W2:Y:S04]  /*bb110*/  LDL.LU.64 R14, [R1+0x25a8] ;  /* 0x0025a800010e7983 */ /* 0x000ea80000300a00 */
        /* <DEDUP_REMOVED lines=9> */
[----:B------:R-:W4:Y:S01]  /*bb1b0*/  LDL.LU.64 R10, [R1+0x2568] ;  /* 0x00256800010a7983 */ /* 0x000f220000300a00 */
[C---:B------:R-:W-:Y:S03]  /*bb1c0*/  HMMA.16816.F32 R20, R4.reuse, R22, R16 ;  /* 0x000000160414723c */ /* 0x040fe60000001810 */
[----:B----4-:R-:W-:Y:S04]  /*bb1d0*/  STL.64 [R1+0x12228], R10 ;  /* 0x0122280a01007387 */ /* 0x010fe80000100a00 */
[----:B---3--:R0:W-:Y:S04]  /*bb1e0*/  STL.64 [R1+0x12220], R8 ;  /* 0x0122200801007387 */ /* 0x0081e80000100a00 */
[----:B0-----:R-:W3:Y:S04]  /*bb1f0*/  LDL.LU.64 R8, [R1+0x2570] ;  /* 0x0025700001087983 */ /* 0x001ee80000300a00 */
[----:B------:R-:W3:Y:S04]  /*bb200*/  LDL.LU.64 R10, [R1+0x2578] ;  /* 0x00257800010a7983 */ /* 0x000ee80000300a00 */
[----:B------:R-:W4:Y:S04]  /*bb210*/  LDL.LU.64 R16, [R1+0x12288] ;  /* 0x0122880001107983 */ /* 0x000f280000300a00 */
[----:B------:R0:W-:Y:S04]  /*bb220*/  STL.64 [R1+0xb90], R20 ;  /* 0x000b901401007387 */ /* 0x0001e80000100a00 */
[----:B------:R1:W-:Y:S04]  /*bb230*/  STL.64 [R1+0xb98], R22 ;  /* 0x000b981601007387 */ /* 0x0003e80000100a00 */
[----:B0-----:R-:W3:Y:S04]  /*bb240*/  LDL.LU.64 R20, [R1+0x2530] ;  /* 0x0025300001147983 */ /* 0x001ee80000300a00 */
[----:B-1----:R-:W3:Y:S01]  /*bb250*/  LDL.LU.64 R22, [R1+0x2538] ;  /* 0x0025380001167983 */ /* 0x002ee20000300a00 */
[----:B----4-:R-:W-:Y:S03]  /*bb260*/  HMMA.16816.F32 R16, R4, R16, R24 ;  /* 0x000000100410723c */ /* 0x010fe60000001818 */
[----:B------:R-:W4:Y:S04]  /*bb270*/  LDL.LU.64 R26, [R1+0x12280] ;  /* 0x01228000011a7983 */ /* 0x000f280000300a00 */
[----:B------:R-:W4:-:S15]  /*bb280*/  LDL.LU.64 R24, [R1+0x12278] ;  /* 0x0122780001187983 */ /* 0x000f1e0000300a00 */
[----:B------:R-:W-:-:S01]  /*bb290*/  NOP ;  /* 0x0000000000007918 */ /* 0x000fc20000000000 */
[----:B------:R-:W-:Y:S04]  /*bb2a0*/  STL.64 [R1+0xba0], R16 ;  /* 0x000ba01001007387 */ /* 0x000fe80000100a00 */
[----:B------:R0:W-:Y:S04]  /*bb2b0*/  STL.64 [R1+0xba8], R18 ;  /* 0x000ba81201007387 */ /* 0x0001e80000100a00 */
[----:B0-----:R-:W4:Y:S02]  /*bb2c0*/  LDL.LU.64 R18, [R1+0x12270] ;  /* 0x0122700001127983 */ /* 0x001f240000300a00 */
[----:B----4-:R-:W-:Y:S02]  /*bb2d0*/  HMMA.16816.F32 R16, R4, R18, R24 ;  /* 0x000000120410723c */ /* 0x010fe40000001818 */
[----:B------:R-:W2:-:S15]  /*bb2e0*/  LDL.LU.64 R24, [R1+0x12268] ;  /* 0x0122680001187983 */ /* 0x000e9e0000300a00 */
[----:B------:R-:W-:-:S06]  /*bb2f0*/  NOP ;  /* 0x0000000000007918 */ /* 0x000fcc0000000000 */
        /* <DEDUP_REMOVED lines=18> */
[----:B------:R-:W3:Y:S01]  /*bb420*/  LDL.LU.64 R24, [R1+0x12230] ;  /* 0x0122300001187983 */ /* 0x000ee20000300a00 */
[C---:B--2---:R-:W-:Y:S06]  /*bb430*/  HMMA.16816.F32 R12, R4.reuse, R26, R12 ;  /* 0x0000001a040c723c */ /* 0x044fec000000180c */
[----:B---3--:R-:W-:-:S15]  /*bb440*/  HMMA.16816.F32 R24, R4, R24, R8 ;  /* 0x000000180418723c */ /* 0x008fde0000001808 */
[----:B------:R-:W-:-:S02]  /*bb450*/  NOP ;  /* 0x0000000000007918 */ /* 0x000fc40000000000 */
[----:B------:R0:W-:Y:S04]  /*bb460*/  STL.64 [R1+0xc00], R12 ;  /* 0x000c000c01007387 */ /* 0x0001e80000100a00 */
[----:B------:R1:W-:Y:S04]  /*bb470*/  STL.64 [R1+0xc08], R14 ;  /* 0x000c080e01007387 */ /* 0x0003e80000100a00 */
[----:B0-----:R-:W2:Y:S04]  /*bb480*/  LDL.LU.64 R12, [R1+0x2510] ;  /* 0x00251000010c7983 */ /* 0x001ea80000300a00 */
[----:B-1----:R-:W2:Y:S04]  /*bb490*/  LDL.LU.64 R14, [R1+0x2518] ;  /* 0x00251800010e7983 */ /* 0x002ea80000300a00 */
        /* <DEDUP_REMOVED lines=18> */
[----:B0-----:R-:W4:Y:S04]  /*bb5c0*/  LDL.LU.64 R26, [R1+0x121e8] ;  /* 0x0121e800011a7983 */ /* 0x001f280000300a00 */
[----:B------:R-:W2:Y:S01]  /*bb5d0*/  LDL.64 R24, [R1+0x20] ;  /* 0x0000200001187983 */ /* 0x000ea20000100a00 */
[C---:B---3--:R-:W-:Y:S07]  /*bb5e0*/  HMMA.16816.F32 R8, R4.reuse, R2, R8 ;  /* 0x000000020408723c */ /* 0x048fee0000001808 */
[----:B------:R-:W-:Y:S01]  /*bb5f0*/  IMAD.MOV.U32 R3, RZ, RZ, R2 ;  /* 0x000000ffff037224 */ /* 0x000fe200078e0002 */
[----:B----4-:R-:W-:-:S15]  /*bb600*/  HMMA.16816.F32 R20, R4, R26, R20 ;  /* 0x0000001a0414723c */ /* 0x010fde0000001814 */
[----:B------:R-:W-:Y:S04]  /*bb610*/  STL.64 [R1+0xc50], R8 ;  /* 0x000c500801007387 */ /* 0x000fe80000100a00 */
[----:B------:R0:W-:Y:S04]  /*bb620*/  STL.64 [R1+0xc58], R10 ;  /* 0x000c580a01007387 */ /* 0x0001e80000100a00 */
[----:B0-----:R-:W3:Y:S04]  /*bb630*/  LDL.LU.64 R10, [R1+0x121e0] ;  /* 0x0121e000010a7983 */ /* 0x001ee80000300a00 */
[----:B------:R-:W4:Y:S04]  /*bb640*/  LDL.LU R8, [R1+0x121d8] ;  /* 0x0121d80001087983 */ /* 0x000f280000300800 */
[----:B------:R-:W-:Y:S04]  /*bb650*/  STL [R1+0x12118], R3 ;  /* 0x0121180301007387 */ /* 0x000fe80000100800 */
[----:B------:R-:W-:Y:S04]  /*bb660*/  STL.64 [R1+0xc60], R20 ;  /* 0x000c601401007387 */ /* 0x000fe80000100a00 */
[----:B------:R0:W-:Y:S04]  /*bb670*/  STL.64 [R1+0xc68], R22 ;  /* 0x000c681601007387 */ /* 0x0001e80000100a00 */
[----:B0-----:R-:W2:Y:S04]  /*bb680*/  LDL.LU.64 R22, [R1+0x121d0] ;  /* 0x0121d00001167983 */ /* 0x001ea80000300a00 */
[----:B------:R-:W3:Y:S01]  /*bb690*/  LDL.LU.64 R20, [R1+0x121c8] ;  /* 0x0121c80001147983 */ /* 0x000ee20000300a00 */
[----:B------:R-:W-:-:S03]  /*bb6a0*/  IMAD.MOV.U32 R2, RZ, RZ, R27 ;  /* 0x000000ffff027224 */ /* 0x000fc600078e001b */
[----:B------:R-:W4:Y:S04]  /*bb6b0*/  LDL.64 R26, [R1+0x18] ;  /* 0x00001800011a7983 */ /* 0x000f280000100a00 */
[----:B------:R-:W-:Y:S01]  /*bb6c0*/  STL [R1+0x1211c], R2 ;  /* 0x01211c0201007387 */ /* 0x000fe20000100800 */
[----:B---3--:R-:W-:-:S15]  /*bb6d0*/  HMMA.16816.F32 R16, R4, R20, R16 ;  /* 0x000000140410723c */ /* 0x008fde0000001810 */
[----:B------:R-:W-:-:S08]  /*bb6e0*/  NOP ;  /* 0x0000000000007918 */ /* 0x000fd00000000000 */
[----:B------:R-:W-:Y:S04]  /*bb6f0*/  STL.64 [R1+0xc70], R16 ;  /* 0x000c701001007387 */ /* 0x000fe80000100a00 */
[----:B------:R0:W-:Y:S04]  /*bb700*/  STL.64 [R1+0xc78], R18 ;  /* 0x000c781201007387 */ /* 0x0001e80000100a00 */
[----:B0-----:R-:W3:Y:S01]  /*bb710*/  LDL.64 R18, [R1+0x8] ;  /* 0x0000080001127983 */ /* 0x001ee20000100a00 */
[----:B--2---:R-:W-:Y:S01]  /*bb720*/  HMMA.16816.F32 R12, R4, R22, R12 ;  /* 0x00000016040c723c */ /* 0x004fe2000000180c */
[----:B------:R-:W-:-:S05]  /*bb730*/  IMAD.MOV.U32 R3, RZ, RZ, R21 ;  /* 0x000000ffff037224 */ /* 0x000fca00078e0015 */
[----:B------:R-:W-:Y:S02]  /*bb740*/  IMAD.MOV.U32 R9, RZ, RZ, R22 ;  /* 0x000000ffff097224 */ /* 0x000fe400078e0016 */
[----:B------:R-:W-:Y:S01]  /*bb750*/  IMAD.MOV.U32 R2, RZ, RZ, R23 ;  /* 0x000000ffff027224 */ /* 0x000fe200078e0017 */
[----:B---3--:R-:W-:Y:S04]  /*bb760*/  STL.64 [R1+0x121b0], R18 ;  /* 0x0121b01201007387 */ /* 0x008fe80000100a00 */
[----:B------:R-:W-:Y:S10]  /*bb770*/  STL [R1+0x12128], R3 ;  /* 0x0121280301007387 */ /* 0x000ff40000100800 */
[----:B------:R0:W-:Y:S04]  /*bb780*/  STL.64 [R1+0xc90], R12 ;  /* 0x000c900c01007387 */ /* 0x0001e80000100a00 */
[----:B------:R1:W-:Y:S04]  /*bb790*/  STL.64 [R1+0xc98], R14 ;  /* 0x000c980e01007387 */ /* 0x0003e80000100a00 */
[----:B------:R-:W2:Y:S04]  /*bb7a0*/  LDL R16, [R1+0x10] ;  /* 0x0000100001107983 */ /* 0x000ea80000100800 */
[----:B------:R-:W2:Y:S04]  /*bb7b0*/  LDL R17, [R1+0x14] ;  /* 0x0000140001117983 */ /* 0x000ea80000100800 */
[----:B------:R-:W4:Y:S04]  /*bb7c0*/  LDL.LU.64 R20, [R1+0x24f0] ;  /* 0x0024f00001147983 */ /* 0x000f280000300a00 */
[----:B------:R-:W4:Y:S04]  /*bb7d0*/  LDL.LU.64 R22, [R1+0x24f8] ;  /* 0x0024f80001167983 */ /* 0x000f280000300a00 */
[----:B0-----:R-:W3:Y:S04]  /*bb7e0*/  LDL.LU R12, [R1+0x3248] ;  /* 0x00324800010c7983 */ /* 0x001ee80000300800 */
[----:B------:R-:W3:Y:S04]  /*bb7f0*/  LDL.LU R13, [R1+0x3250] ;  /* 0x00325000010d7983 */ /* 0x000ee80000300800 */
[----:B-1----:R-:W2:Y:S04]  /*bb800*/  LDL.LU R14, [R1+0x3258] ;  /* 0x00325800010e7983 */ /* 0x002ea80000300800 */
[----:B------:R-:W2:Y:S04]  /*bb810*/  LDL.LU R15, [R1+0x3260] ;  /* 0x00326000010f7983 */ /* 0x000ea80000300800 */
[----:B--2---:R0:W-:Y:S04]  /*bb820*/  STL.64 [R1+0x12140], R14 ;  /* 0x0121400e01007387 */ /* 0x0041e80000100a00 */
[----:B0-----:R-:W2:Y:S04]  /*bb830*/  LDL R14, [R1] ;  /* 0x00000000010e7983 */ /* 0x001ea80000100800 */
[----:B------:R-:W2:Y:S04]  /*bb840*/  LDL R15, [R1+0x4] ;  /* 0x00000400010f7983 */ /* 0x000ea80000100800 */
[----:B---3--:R0:W-:Y:S04]  /*bb850*/  STL.64 [R1+0x12138], R12 ;  /* 0x0121380c01007387 */ /* 0x0081e80000100a00 */
[----:B--2---:R1:W-:Y:S04]  /*bb860*/  STL.64 [R1+0x121a8], R14 ;  /* 0x0121a80e01007387 */ /* 0x0043e80000100a00 */
[----:B0-----:R-:W2:Y:S04]  /*bb870*/  LDL.LU.64 R12, [R1+0x2500] ;  /* 0x00250000010c7983 */ /* 0x001ea80000300a00 */
[----:B-1----:R-:W2:Y:S04]  /*bb880*/  LDL.LU.64 R14, [R1+0x2508] ;  /* 0x00250800010e7983 */ /* 0x002ea80000300a00 */
[----:B------:R-:W-:Y:S04]  /*bb890*/  STL [R1+0x12130], R2 ;  /* 0x0121300201007387 */ /* 0x000fe80000100800 */
[----:B------:R-:W-:Y:S01]  /*bb8a0*/  STL [R1+0x1212c], R9 ;  /* 0x01212c0901007387 */ /* 0x000fe20000100800 */
[----:B--2---:R-:W-:-:S15]  /*bb8b0*/  HMMA.16816.F32 R12, R4, R24, R12 ;  /* 0x00000018040c723c */ /* 0x004fde000000180c */
[----:B------:R-:W-:-:S08]  /*bb8c0*/  NOP ;  /* 0x0000000000007918 */ /* 0x000fd00000000000 */
[----:B------:R0:W-:Y:S04]  /*bb8d0*/  STL.64 [R1+0xca0], R12 ;  /* 0x000ca00c01007387 */ /* 0x0001e80000100a00 */
[----:B------:R1:W-:Y:S04]  /*bb8e0*/  STL.64 [R1+0xca8], R14 ;  /* 0x000ca80e01007387 */ /* 0x0003e80000100a00 */
[----:B0-----:R-:W2:Y:S04]  /*bb8f0*/  LDL.LU.64 R12, [R1+0x24d0] ;  /* 0x0024d000010c7983 */ /* 0x001ea80000300a00 */
[----:B-1----:R-:W3:Y:S01]  /*bb900*/  LDL.LU.64 R14, [R1+0x24d8] ;  /* 0x0024d800010e7983 */ /* 0x002ee20000300a00 */
[----:B----4-:R-:W-:Y:S01]  /*bb910*/  HMMA.16816.F32 R20, R4, R26, R20 ;  /* 0x0000001a0414723c */ /* 0x010fe20000001814 */
[----:B------:R-:W-:-:S05]  /*bb920*/  IMAD.MOV.U32 R3, RZ, RZ, R25 ;  /* 0x000000ffff037224 */ /* 0x000fca00078e0019 */
[----:B------:R-:W-:Y:S02]  /*bb930*/  IMAD.MOV.U32 R2, RZ, RZ, R26 ;  /* 0x000000ffff027224 */ /* 0x000fe400078e001a */
[----:B------:R-:W-:Y:S01]  /*bb940*/  IMAD.MOV.U32 R9, RZ, RZ, R27 ;  /* 0x000000ffff097224 */ /* 0x000fe200078e001b */
[----:B---3--:R-:W-:Y:S04]  /*bb950*/  STL.64 [R1+0x121c0], R14 ;  /* 0x0121c00e01007387 */ /* 0x008fe80000100a00 */
[----:B--2---:R0:W-:Y:S04]  /*bb960*/  STL.64 [R1+0x121b8], R12 ;  /* 0x0121b80c01007387 */ /* 0x0041e80000100a00 */
[----:B0-----:R-:W2:Y:S04]  /*bb970*/  LDL.LU.64 R12, [R1+0x24e0] ;  /* 0x0024e000010c7983 */ /* 0x001ea80000300a00 */
[----:B------:R-:W2:Y:S04]  /*bb980*/  LDL.LU.64 R14, [R1+0x24e8] ;  /* 0x0024e800010e7983 */ /* 0x000ea80000300a00 */
[----:B------:R0:W-:Y:S04]  /*bb990*/  STL.64 [R1+0xcb0], R20 ;  /* 0x000cb01401007387 */ /* 0x0001e80000100a00 */
[----:B------:R1:W-:Y:S04]  /*bb9a0*/  STL.64 [R1+0xcb8], R22 ;  /* 0x000cb81601007387 */ /* 0x0003e80000100a00 */
[----:B------:R-:W3:Y:S04]  /*bb9b0*/  LDL.LU.64 R24, [R1+0x24b0] ;  /* 0x0024b00001187983 */ /* 0x000ee80000300a00 */
[----:B------:R-:W3:Y:S04]  /*bb9c0*/  LDL.LU.64 R26, [R1+0x24b8] ;  /* 0x0024b800011a7983 */ /* 0x000ee80000300a00 */
[----:B0-----:R-:W4:Y:S04]  /*bb9d0*/  LDL.LU.64 R20, [R1+0x2490] ;  /* 0x0024900001147983 */ /* 0x001f280000300a00 */
[----:B-1----:R-:W3:Y:S01]  /*bb9e0*/  LDL.LU.64 R22, [R1+0x2498] ;  /* 0x0024980001167983 */ /* 0x002ee20000300a00 */
[C---:B--2---:R-:W-:Y:S03]  /*bb9f0*/  HMMA.16816.F32 R16, R4.reuse, R16, R12 ;  /* 0x000000100410723c */ /* 0x044fe6000000180c */
[----:B---3--:R-:W-:Y:S04]  /*bba00*/  STL.64 [R1+0x12190], R22 ;  /* 0x0121901601007387 */ /* 0x008fe80000100a00 */
        /* <DEDUP_REMOVED lines=11> */
[----:B0-----:R-:W4:Y:S02]  /*bbac0*/  LDL.LU.64 R18, [R1+0x121b0] ;  /* 0x0121b00001127983 */ /* 0x001f240000300a00 */
[----:B----4-:R-:W-:Y:S06]  /*bbad0*/  HMMA.16816.F32 R12, R4, R18, R12 ;  /* 0x00000012040c723c */ /* 0x010fec000000180c */
[----:B------:R-:W-:-:S15]  /*bbae0*/  IMAD.MOV.U32 R0, RZ, RZ, R19 ;  /* 0x000000ffff007224 */ /* 0x000fde00078e0013 */
[----:B------:R-:W-:-:S02]  /*bbaf0*/  NOP ;  /* 0x0000000000007918 */ /* 0x000fc40000000000 */
[----:B------:R-:W-:Y:S04]  /*bbb00*/  STL.64 [R1+0xce0], R12 ;  /* 0x000ce00c01007387 */ /* 0x000fe80000100a00 */
[----:B------:R0:W-:Y:S04]  /*bbb10*/  STL.64 [R1+0xce8], R14 ;  /* 0x000ce80e01007387 */ /* 0x0001e80000100a00 */
[----:B0-----:R-:W3:Y:S04]  /*bbb20*/  LDL.LU.64 R14, [R1+0x121a8] ;  /* 0x0121a800010e7983 */ /* 0x001ee80000300a00 */
[----:B------:R-:W4:Y:S04]  /*bbb30*/  LDL.LU.64 R16, [R1+0x2470] ;  /* 0x0024700001107983 */ /* 0x000f280000300a00 */
[----:B------:R-:W2:Y:S01]  /*bbb40*/  LDL.LU.64 R18, [R1+0x2478] ;  /* 0x0024780001127983 */ /* 0x000ea20000300a00 */
[C---:B------:R-:W-:Y:S06]  /*bbb50*/  HMMA.16816.F32 R24, R4.reuse, R28, R24 ;  /* 0x0000001c0418723c */ /* 0x040fec0000001818 */
[C---:B---3--:R-:W-:Y:S01]  /*bbb60*/  HMMA.16816.F32 R12, R4.reuse, R14, R8 ;  /* 0x0000000e040c723c */ /* 0x048fe20000001808 */
[----:B--2---:R-:W-:Y:S04]  /*bbb70*/  STL.64 [R1+0x12170], R18 ;  /* 0x0121701201007387 */ /* 0x004fe80000100a00 */
[----:B----4-:R0:W-:Y:S04]  /*bbb80*/  STL.64 [R1+0x12168], R16 ;  /* 0x0121681001007387 */ /* 0x0101e80000100a00 */
[----:B0-----:R-:W2:Y:S04]  /*bbb90*/  LDL.LU.64 R16, [R1+0x2480] ;  /* 0x0024800001107983 */ /* 0x001ea80000300a00 */
[----:B------:R-:W2:Y:S04]  /*bbba0*/  LDL.LU.64 R18, [R1+0x2488] ;  /* 0x0024880001127983 */ /* 0x000ea80000300a00 */
[----:B------:R-:W3:Y:S04]  /*bbbb0*/  LDL.LU.64 R8, [R1+0x2460] ;  /* 0x0024600001087983 */ /* 0x000ee80000300a00 */
[----:B------:R-:W3:Y:S04]  /*bbbc0*/  LDL.LU.64 R10, [R1+0x2468] ;  /* 0x00246800010a7983 */ /* 0x000ee80000300a00 */
[----:B------:R0:W-:Y:S04]  /*bbbd0*/  STL.64 [R1+0xcf0], R12 ;  /* 0x000cf00c01007387 */ /* 0x0001e80000100a00 */
[----:B------:R1:W-:Y:S04]  /*bbbe0*/  STL.64 [R1+0xcf8], R14 ;  /* 0x000cf80e01007387 */ /* 0x0003e80000100a00 */
[----:B0-----:R-:W4:Y:S04]  /*bbbf0*/  LDL.LU.64 R12, [R1+0x2450] ;  /* 0x00245000010c7983 */ /* 0x001f280000300a00 */
[----:B-1----:R-:W4:Y:S04]  /*bbc00*/  LDL.LU.64 R14, [R1+0x2458] ;  /* 0x00245800010e7983 */ /* 0x002f280000300a00 */
        /* <DEDUP_REMOVED lines=17> */
[----:B0-----:R-:W4:Y:S04]  /*bbd20*/  LDL.LU R26, [R1+0x325c] ;  /* 0x00325c00011a7983 */ /* 0x001f280000300800 */
[----:B------:R-:W4:Y:S04]  /*bbd30*/  LDL.LU R27, [R1+0x3264] ;  /* 0x00326400011b7983 */ /* 0x000f280000300800 */
        /* <DEDUP_REMOVED lines=24> */
[----:B0-----:R-:W3:Y:S04]  /*bbec0*/  LDL.LU.64 R10, [R1+0x12150] ;  /* 0x01215000010a7983 */ /* 0x001ee80000300a00 */
[----:B------:R-:W2:Y:S04]  /*bbed0*/  LDL.LU.64 R8, [R1+0x12148] ;  /* 0x0121480001087983 */ /* 0x000ea80000300a00 */
[----:B------:R-:W-:Y:S04]  /*bbee0*/  STL.64 [R1+0xd80], R12 ;  /* 0x000d800c01007387 */ /* 0x000fe80000100a00 */
[----:B------:R0:W-:Y:S04]  /*bbef0*/  STL.64 [R1+0xd88], R14 ;  /* 0x000d880e01007387 */ /* 0x0001e80000100a00 */
[----:B0-----:R-:W4:Y:S04]  /*bbf00*/  LDL.LU.64 R14, [R1+0x12140] ;  /* 0x01214000010e7983 */ /* 0x001f280000300a00 */
[----:B------:R-:W2:Y:S04]  /*bbf10*/  LDL.LU.64 R12, [R1+0x12138] ;  /* 0x01213800010c7983 */ /* 0x000ea80000300a00 */
[----:B------:R-:W-:Y:S04]  /*bbf20*/  STL.64 [R1+0x11f38], R18 ;  /* 0x011f381201007387 */ /* 0x000fe80000100a00 */
[----:B------:R3:W-:Y:S02]  /*bbf30*/  STL.64 [R1+0x11f30], R16 ;  /* 0x011f301001007387 */ /* 0x0007e40000100a00 */
[----:B---3--:R-:W-:Y:S06]  /*bbf40*/  HMMA.16816.F32 R16, R4, R10, R20 ;  /* 0x0000000a0410723c */ /* 0x008fec0000001814 */
[----:B------:R-:W-:Y:S04]  /*bbf50*/  STL [R1+0x11f14], R10 ;  /* 0x011f140a01007387 */ /* 0x000fe80000100800 */
[----:B------:R-:W-:-:S13]  /*bbf60*/  STL [R1+0x11f10], R11 ;  /* 0x011f100b01007387 */ /* 0x000fda0000100800 */
[----:B------:R0:W-:Y:S01]  /*bbf70*/  STL.64 [R1+0xd90], R16 ;  /* 0x000d901001007387 */ /* 0x0001e20000100a00 */
[----:B----4-:R-:W-:Y:S02]  /*bbf80*/  IMAD R14, R14, 0x100, R26 ;  /* 0x000001000e0e7824 */ /* 0x010fe400078e021a */
[----:B------:R-:W-:Y:S01]  /*bbf90*/  IMAD R15, R15, 0x100, R27 ;  /* 0x000001000f0f7824 */ /* 0x000fe200078e021b */
[----:B------:R1:W-:Y:S01]  /*bbfa0*/  STL.64 [R1+0xd98], R18 ;  /* 0x000d981201007387 */ /* 0x0003e20000100a00 */
[----:B------:R-:W-:Y:S02]  /*bbfb0*/  IMAD.MOV.U32 R26, RZ, RZ, R2 ;  /* 0x000000ffff1a7224 */ /* 0x000fe400078e0002 */
[----:B--2---:R-:W-:Y:S01]  /*bbfc0*/  IMAD.MOV.U32 R27, RZ, RZ, R9 ;  /* 0x000000ffff1b7224 */ /* 0x004fe200078e0009 */
[----:B------:R-:W2:Y:S01]  /*bbfd0*/  LDL.LU R2, [R1+0x12130] ;  /* 0x0121300001027983 */ /* 0x000ea20000300800 */
[----:B------:R-:W-:-:S03]  /*bbfe0*/  IMAD R12, R12, 0x100, R24 ;  /* 0x000001000c0c7824 */ /* 0x000fc600078e0218 */
[----:B------:R-:W3:Y:S04]  /*bbff0*/  LDL.LU R9, [R1+0x1212c] ;  /* 0x01212c0001097983 */ /* 0x000ee80000300800 */
[----:B------:R-:W4:Y:S01]  /*bc000*/  LDL R24, [R1+0x20] ;  /* 0x0000200001187983 */ /* 0x000f220000100800 */
[----:B------:R-:W-:Y:S02]  /*bc010*/  IMAD R13, R13, 0x100, R25 ;  /* 0x000001000d0d7824 */ /* 0x000fe400078e0219 */
[----:B------:R-:W-:Y:S02]  /*bc020*/  IMAD.MOV.U32 R25, RZ, RZ, R3 ;  /* 0x000000ffff197224 */ /* 0x000fe400078e0003 */
[----:B------:R-:W2:Y:S01]  /*bc030*/  LDL.LU R3, [R1+0x12128] ;  /* 0x0121280001037983 */ /* 0x000ea20000300800 */
[----:B0-----:R-:W-:-:S03]  /*bc040*/  IMAD.MOV.U32 R17, RZ, RZ, R8 ;  /* 0x000000ffff117224 */ /* 0x001fc600078e0008 */
[----:B------:R-:W2:Y:S04]  /*bc050*/  LDL R16, [R1+0xa8] ;  /* 0x0000a80001107983 */ /* 0x000ea80000100800 */
[----:B------:R-:W2:Y:S04]  /*bc060*/  LDL.LU R8, [R1+0x12124] ;  /* 0x0121240001087983 */ /* 0x000ea80000300800 */
[----:B-1----:R-:W2:Y:S04]  /*bc070*/  LDL.64 R18, [R1+0xa0] ;  /* 0x0000a00001127983 */ /* 0x002ea80000100a00 */
[----:B------:R-:W-:Y:S01]  /*bc080*/  STL.64 [R1+0x11fc8], R26 ;  /* 0x011fc81a01007387 */ /* 0x000fe20000100a00 */
[----:B---3--:R-:W-:-:S03]  /*bc090*/  IMAD.MOV.U32 R22, RZ, RZ, R9 ;  /* 0x000000ffff167224 */ /* 0x008fc600078e0009 */
[----:B----4-:R0:W-:Y:S04]  /*bc0a0*/  STL.64 [R1+0x11fc0], R24 ;  /* 0x011fc01801007387 */ /* 0x0101e80000100a00 */
[----:B0-----:R-:W3:Y:S04]  /*bc0b0*/  LDL.LU.64 R24, [R1+0x30f0] ;  /* 0x0030f00001187983 */ /* 0x001ee80000300a00 */
[----:B------:R-:W3:Y:S04]  /*bc0c0*/  LDL.LU.64 R26, [R1+0x30f8] ;  /* 0x0030f800011a7983 */ /* 0x000ee80000300a00 */
[----:B------:R-:W3:Y:S01]  /*bc0d0*/  LDL.LU R9, [R1+0x12120] ;  /* 0x0121200001097983 */ /* 0x000ee20000300800 */
[----:B--2---:R-:W-:-:S03]  /*bc0e0*/  IMAD.MOV.U32 R23, RZ, RZ, R2 ;  /* 0x000000ffff177224 */ /* 0x004fc600078e0002 */
[----:B------:R-:W2:Y:S04]  /*bc0f0*/  LDL.LU R2, [R1+0x1211c] ;  /* 0x01211c0001027983 */ /* 0x000ea80000300800 */
[----:B------:R-:W4:Y:S01]  /*bc100*/  LDL R20, [R1+0x30] ;  /* 0x0000300001147983 */ /* 0x000f220000100800 */
[----:B------:R-:W-:-:S03]  /*bc110*/  IMAD.MOV.U32 R21, RZ, RZ, R3 ;  /* 0x000000ffff157224 */ /* 0x000fc600078e0003 */
[----:B------:R-:W4:Y:S04]  /*bc120*/  LDL.LU R3, [R1+0x12118] ;  /* 0x0121180001037983 */ /* 0x000f280000300800 */
[----:B------:R2:W-:Y:S01]  /*bc130*/  STL.64 [R1+0x11fd8], R22 ;  /* 0x011fd81601007387 */ /* 0x0005e20000100a00 */
[----:B---3--:R-:W-:Y:S01]  /*bc140*/  HMMA.16816.F32 R24, R4, R8, R24 ;  /* 0x000000080418723c */ /* 0x008fe20000001818 */
[----:B--2---:R-:W-:Y:S02]  /*bc150*/  IMAD.MOV.U32 R23, RZ, RZ, R2 ;  /* 0x000000ffff177224 */ /* 0x004fe400078e0002 */
[----:B----4-:R0:W-:Y:S04]  /*bc160*/  STL.64 [R1+0x11fd0], R20 ;  /* 0x011fd01401007387 */ /* 0x0101e80000100a00 */
[----:B------:R-:W2:-:S15]  /*bc170*/  LDL R22, [R1+0x38] ;  /* 0x0000380001167983 */ /* 0x000e9e0000100800 */
[----:B------:R-:W-:-:S01]  /*bc180*/  NOP ;  /* 0x0000000000007918 */ /* 0x000fc20000000000 */
[----:B------:R1:W-:Y:S01]  /*bc190*/  STL.64 [R1+0xdb0], R24 ;  /* 0x000db01801007387 */ /* 0x0003e20000100a00 */
[----:B0-----:R-:W-:-:S03]  /*bc1a0*/  IMAD.MOV.U32 R20, RZ, RZ, R3 ;  /* 0x000000ffff147224 */ /* 0x001fc600078e0003 */
[----:B------:R0:W-:Y:S04]  /*bc1b0*/  STL.64 [R1+0xdb8], R26 ;  /* 0x000db81a01007387 */ /* 0x0001e80000100a00 */
[----:B------:R-:W3:Y:S04]  /*bc1c0*/  LDL.LU R2, [R1+0x12114] ;  /* 0x0121140001027983 */ /* 0x000ee80000300800 */
[----:B-1----:R-:W4:Y:S04]  /*bc1d0*/  LDL.LU.64 R24, [R1+0x2420] ;  /* 0x0024200001187983 */ /* 0x002f280000300a00 */
[----:B0-----:R-:W4:Y:S04]  /*bc1e0*/  LDL.LU.64 R26, [R1+0x2428] ;  /* 0x00242800011a7983 */ /* 0x001f280000300a00 */
[----:B------:R-:W3:Y:S04]  /*bc1f0*/  LDL.LU R3, [R1+0x12110] ;  /* 0x0121100001037983 */ /* 0x000ee80000300800 */
[----:B------:R-:W4:Y:S04]  /*bc200*/  LDL R21, [R1+0x44] ;  /* 0x0000440001157983 */ /* 0x000f280000100800 */
[----:B--2---:R-:W-:Y:S04]  /*bc210*/  STL.64 [R1+0x11ff0], R22 ;  /* 0x011ff01601007387 */ /* 0x004fe80000100a00 */
[----:B----4-:R0:W-:Y:S04]  /*bc220*/  STL.64 [R1+0x12008], R20 ;  /* 0x0120081401007387 */ /* 0x0101e80000100a00 */
[----:B0-----:R-:W3:Y:S04]  /*bc230*/  LDL.LU.64 R20, [R1+0x30e0] ;  /* 0x0030e00001147983 */ /* 0x001ee80000300a00 */
[----:B------:R-:W3:Y:S04]  /*bc240*/  LDL.LU.64 R22, [R1+0x30e8] ;  /* 0x0030e80001167983 */ /* 0x000ee80000300a00 */
[----:B------:R-:W-:Y:S04]  /*bc250*/  STL [R1+0x11f0c], R8 ;  /* 0x011f0c0801007387 */ /* 0x000fe80000100800 */
[----:B------:R0:W-:Y:S04]  /*bc260*/  STL [R1+0x11f08], R9 ;  /* 0x011f080901007387 */ /* 0x0001e80000100800 */
[----:B0-----:R-:W2:Y:S04]  /*bc270*/  LDL.LU.64 R8, [R1+0x2430] ;  /* 0x0024300001087983 */ /* 0x001ea80000300a00 */
[----:B------:R-:W2:Y:S01]  /*bc280*/  LDL.LU.64 R10, [R1+0x2438] ;  /* 0x00243800010a7983 */ /* 0x000ea20000300a00 */
[----:B---3--:R-:W-:-:S15]  /*bc290*/  HMMA.16816.F32 R20, R4, R2, R20 ;  /* 0x000000020414723c */ /* 0x008fde0000001814 */
[----:B------:R-:W-:-:S08]  /*bc2a0*/  NOP ;  /* 0x0000000000007918 */ /* 0x000fd00000000000 */
[----:B------:R-:W-:Y:S04]  /*bc2b0*/  STL.64 [R1+0xde0], R20 ;  /* 0x000de01401007387 */ /* 0x000fe80000100a00 */
[----:B------:R0:W-:Y:S04]  /*bc2c0*/  STL.64 [R1+0xde8], R22 ;  /* 0x000de81601007387 */ /* 0x0001e80000100a00 */
[----:B0-----:R-:W3:Y:S04]  /*bc2d0*/  LDL R22, [R1+0x48] ;  /* 0x0000480001167983 */ /* 0x001ee80000100800 */
[----:B------:R-:W3:Y:S01]  /*bc2e0*/  LDL R23, [R1+0x4c] ;  /* 0x00004c0001177983 */ /* 0x000ee20000100800 */
[----:B--2---:R-:W-:Y:S01]  /*bc2f0*/  HMMA.16816.F32 R4, R4, R16, R8 ;  /* 0x000000100404723c */ /* 0x004fe20000001808 */
[----:B------:R-:W-:-:S02]  /*bc300*/  F2FP.F16.E5M2.UNPACK_B R12, R12 ;  /* 0x0000000cff0c723e */ /* 0x000fc400020004ff */
[----:B------:R-:W-:Y:S02]  /*bc310*/  F2FP.F16.E5M2.UNPACK_B R13, R13 ;  /* 0x0000000dff0d723e */ /* 0x000fe400020004ff */
[----:B------:R-:W-:Y:S02]  /*bc320*/  F2FP.F16.E5M2.UNPACK_B R14, R14 ;  /* 0x0000000eff0e723e */ /* 0x000fe400020004ff */
[----:B------:R-:W-:Y:S01]  /*bc330*/  F2FP.F16.E5M2.UNPACK_B R15, R15 ;  /* 0x0000000fff0f723e */ /* 0x000fe200020004ff */
[----:B---3--:R-:W-:Y:S04]  /*bc340*/  STL.64 [R1+0x12020], R22 ;  /* 0x0120201601007387 */ /* 0x008fe80000100a00 */
[----:B------:R-:W-:Y:S04]  /*bc350*/  STL [R1+0x11f2c], R2 ;  /* 0x011f2c0201007387 */ /* 0x000fe80000100800 */
[----:B------:R-:W-:Y:S04]  /*bc360*/  STL [R1+0x11f28], R3 ;  /* 0x011f280301007387 */ /* 0x000fe80000100800 */
[----:B------:R-:W2:Y:S04]  /*bc370*/  LDL R20, [R1+0x50] ;  /* 0x0000500001147983 */ /* 0x000ea80000100800 */
[----:B------:R-:W-:Y:S04]  /*bc380*/  STL.64 [R1+0xdd0], R4 ;  /* 0x000dd00401007387 */ /* 0x000fe80000100a00 */
[----:B------:R0:W-:Y:S04]  /*bc390*/  STL.64 [R1+0xdd8], R6 ;  /* 0x000dd80601007387 */ /* 0x0001e80000100a00 */
[----:B------:R-:W2:Y:S01]  /*bc3a0*/  LDL R21, [R1+0x54] ;  /* 0x0000540001157983 */ /* 0x000ea20000100800 */
[----:B0-----:R-:W-:Y:S03]  /*bc3b0*/  HMMA.16816.F32 R4, R12, R18, R24 ;  /* 0x000000120c04723c */ /* 0x001fe60000001818 */
[----:B--2---:R0:W-:-:S15]  /*bc3c0*/  STL.64 [R1+0x12038], R20 ;  /* 0x0120381401007387 */ /* 0x0041de0000100a00 */
[----:B------:R-:W-:-:S05]  /*bc3d0*/  NOP ;  /* 0x0000000000007918 */ /* 0x000fca0000000000 */
[----:B------:R-:W-:Y:S04]  /*bc3e0*/  STL.64 [R1+0xdf0], R4 ;  /* 0x000df00401007387 */ /* 0x000fe80000100a00 */
[----:B------:R-:W-:Y:S04]  /*bc3f0*/  STL.64 [R1+0xdf8], R6 ;  /* 0x000df80601007387 */ /* 0x000fe80000100a00 */
[----:B------:R-:W2:Y:S04]  /*bc400*/  LDL R22, [R1+0x58] ;  /* 0x0000580001167983 */ /* 0x000ea80000100800 */
[----:B------:R-:W2:Y:S04]  /*bc410*/  LDL R23, [R1+0x5c] ;  /* 0x00005c0001177983 */ /* 0x000ea80000100800 */
        /* <DEDUP_REMOVED lines=23> */
[----:B---3--:R-:W-:Y:S04]  /*bc590*/  STL.64 [R1+0x120f8], R20 ;  /* 0x0120f81401007387 */ /* 0x008fe80000100a00 */
[----:B------:R-:W3:Y:S04]  /*bc5a0*/  LDL.LU.64 R24, [R1+0x2340] ;  /* 0x0023400001187983 */ /* 0x000ee80000300a00 */
        /* <DEDUP_REMOVED lines=53> */
[----:B------:R-:W-:-:S02]  /*bc900*/  IMAD.MOV.U32 R2, RZ, RZ, R18 ;  /* 0x000000ffff027224 */ /* 0x000fc400078e0012 */
[----:B------:R-:W-:Y:S01]  /*bc910*/  IMAD.MOV.U32 R3, RZ, RZ, R19 ;  /* 0x000000ffff037224 */ /* 0x000fe200078e0013 */
[----:B------:R-:W3:Y:S04]  /*bc920*/  LDL.LU.64 R16, [R1+0x2330] ;  /* 0x0023300001107983 */ /* 0x000ee80000300a00 */
[----:B------:R-:W3:Y:S04]  /*bc930*/  LDL.LU.64 R18, [R1+0x2338] ;  /* 0x0023380001127983 */ /* 0x000ee80000300a00 */
[----:B------:R-:W4:Y:S04]  /*bc940*/  LDL.LU.64 R8, [R1+0x2320] ;  /* 0x0023200001087983 */ /* 0x000f280000300a00 */
[----:B------:R-:W4:Y:S04]  /*bc950*/  LDL.LU.64 R10, [R1+0x2328] ;  /* 0x00232800010a7983 */ /* 0x000f280000300a00 */
[----:B------:R-:W4:Y:S04]  /*bc960*/  LDL.LU.64 R4, [R1+0x2310] ;  /* 0x0023100001047983 */ /* 0x000f280000300a00 */
[----:B------:R-:W4:Y:S01]  /*bc970*/  LDL.LU.64 R6, [R1+0x2318] ;  /* 0x0023180001067983 */ /* 0x000f220000300a00 */
        /* <DEDUP_REMOVED lines=96> */
[----:B0-----:R-:W2:Y:S04]  /*bcf80*/  LDL.LU.64 R26, [R1+0x11fc8] ;  /* 0x011fc800011a7983 */ /* 0x001ea80000300a00 */
[----:B------:R-:W4:Y:S01]  /*bcf90*/  LDL.LU.64 R24, [R1+0x11fc0] ;  /* 0x011fc00001187983 */ /* 0x000f220000300a00 */
[----:B---3--:R-:W-:-:S15]  /*bcfa0*/  HMMA.16816.F32 R16, R12, R22, R16 ;  /* 0x000000160c10723c */ /* 0x008fde0000001810 */
[----:B------:R-:W-:-:S08]  /*bcfb0*/  NOP ;  /* 0x0000000000007918 */ /* 0x000fd00000000000 */
[----:B------:R-:W-:Y:S04]  /*bcfc0*/  STL.64 [R1+0xf10], R16 ;  /* 0x000f101001007387 */ /* 0x000fe80000100a00 */
[----:B------:R-:W-:Y:S01]  /*bcfd0*/  STL.64 [R1+0xf18], R18 ;  /* 0x000f181201007387 */ /* 0x000fe20000100a00 */
[C---:B----4-:R-:W-:Y:S03]  /*bcfe0*/  HMMA.16816.F32 R8, R12.reuse, R24, R8 ;  /* 0x000000180c08723c */ /* 0x050fe60000001808 */
[----:B------:R-:W3:Y:S03]  /*bcff0*/  LDL.LU.64 R24, [R1+0x22d0] ;  /* 0x0022d00001187983 */ /* 0x000ee60000300a00 */
[----:B--2---:R-:W-:-:S15]  /*bd000*/  HMMA.16816.F32 R4, R12, R26, R4 ;  /* 0x0000001a0c04723c */ /* 0x004fde0000001804 */
[----:B------:R-:W-:-:S02]  /*bd010*/  NOP ;  /* 0x0000000000007918 */ /* 0x000fc40000000000 */
[----:B------:R-:W-:Y:S04]  /*bd020*/  STL.64 [R1+0xf30], R8 ;  /* 0x000f300801007387 */ /* 0x000fe80000100a00 */
[----:B------:R-:W-:Y:S04]  /*bd030*/  STL.64 [R1+0xf38], R10 ;  /* 0x000f380a01007387 */ /* 0x000fe80000100a00 */
[----:B------:R-:W2:Y:S04]  /*bd040*/  LDL.LU.64 R26, [R1+0x22d8] ;  /* 0x0022d800011a7983 */ /* 0x000ea80000300a00 */
[----:B------:R-:W-:Y:S04]  /*bd050*/  STL.64 [R1+0xf40], R4 ;  /* 0x000f400401007387 */ /* 0x000fe80000100a00 */
[----:B------:R-:W-:Y:S04]  /*bd060*/  STL.64 [R1+0xf48], R6 ;  /* 0x000f480601007387 */ /* 0x000fe80000100a00 */
[----:B--2---:R-:W-:Y:S04]  /*bd070*/  STL.64 [R1+0x11f88], R26 ;  /* 0x011f881a01007387 */ /* 0x004fe80000100a00 */
[----:B---3--:R0:W-:Y:S04]  /*bd080*/  STL.64 [R1+0x11f80], R24 ;  /* 0x011f801801007387 */ /* 0x0081e80000100a00 */
[----:B0-----:R-:W2:Y:S04]  /*bd090*/  LDL.LU.64 R24, [R1+0x22e0] ;  /* 0x0022e00001187983 */ /* 0x001ea80000300a00 */
[----:B------:R-:W3:Y:S04]  /*bd0a0*/  LDL.LU.64 R26, [R1+0x22e8] ;  /* 0x0022e800011a7983 */ /* 0x000ee80000300a00 */
[----:B---3--:R0:W-:Y:S04]  /*bd0b0*/  STL.64 [R1+0x11f98], R26 ;  /* 0x011f981a01007387 */ /* 0x0081e80000100a00 */
[----:B0-----:R-:W3:Y:S04]  /*bd0c0*/  LDL R26, [R1+0x8] ;  /* 0x00000800011a7983 */ /* 0x001ee80000100800 */
[----:B--2---:R0:W-:Y:S04]  /*bd0d0*/  STL.64 [R1+0x11f90], R24 ;  /* 0x011f901801007387 */ /* 0x0041e80000100a00 */
[----:B0-----:R-:W2:Y:S04]  /*bd0e0*/  LDL.64 R24, [R1+0x10] ;  /* 0x0000100001187983 */ /* 0x001ea80000100a00 */
        /* <DEDUP_REMOVED lines=20> */
[----:B------:R-:W4:Y:S04]  /*bd230*/  LDL.LU R10, [R1+0x326c] ;  /* 0x00326c00010a7983 */ /* 0x000f280000300800 */
[----:B------:R-:W3:Y:S04]  /*bd240*/  LDL.LU R4, [R1+0x3268] ;  /* 0x0032680001047983 */ /* 0x000ee80000300800 */
[----:B------:R-:W4:Y:S04]  /*bd250*/  LDL.LU R11, [R1+0x3274] ;  /* 0x00327400010b7983 */ /* 0x000f280000300800 */
[----:B------:R-:W3:Y:S04]  /*bd260*/  LDL.LU R5, [R1+0x3270] ;  /* 0x0032700001057983 */ /* 0x000ee80000300800 */
[----:B------:R-:W3:Y:S04]  /*bd270*/  LDL.LU R8, [R1+0x327c] ;  /* 0x00327c0001087983 */ /* 0x000ee80000300800 */
[----:B------:R-:W3:Y:S04]  /*bd280*/  LDL.LU R6, [R1+0x3278] ;  /* 0x0032780001067983 */ /* 0x000ee80000300800 */
[----:B------:R-:W3:Y:S01]  /*bd290*/  LDL.LU R9, [R1+0x3284] ;  /* 0x0032840001097983 */ /* 0x000ee20000300800 */
[----:B--2---:R-:W-:Y:S03]  /*bd2a0*/  HMMA.16816.F32 R20, R12, R24, R20 ;  /* 0x000000180c14723c */ /* 0x004fe60000001814 */
[----:B----4-:R0:W-:Y:S04]  /*bd2b0*/  STL.64 [R1+0x11f20], R10 ;  /* 0x011f200a01007387 */ /* 0x0101e80000100a00 */
[----:B0-----:R-:W2:Y:S04]  /*bd2c0*/  LDL.64 R10, [R1] ;  /* 0x00000000010a7983 */ /* 0x001ea80000100a00 */
[----:B---3--:R-:W-:Y:S04]  /*bd2d0*/  STL.64 [R1+0x11f18], R8 ;  /* 0x011f180801007387 */ /* 0x008fe80000100a00 */
[----:B------:R-:W3:Y:S08]  /*bd2e0*/  LDL.LU R7, [R1+0x3280] ;  /* 0x0032800001077983 */ /* 0x000ef00000300800 */
[----:B------:R-:W-:Y:S04]  /*bd2f0*/  STL.64 [R1+0xf60], R20 ;  /* 0x000f601401007387 */ /* 0x000fe80000100a00 */
[----:B------:R0:W-:Y:S04]  /*bd300*/  STL.64 [R1+0xf68], R22 ;  /* 0x000f681601007387 */ /* 0x0001e80000100a00 */
[----:B0-----:R-:W4:Y:S04]  /*bd310*/  LDL.LU.64 R22, [R1+0x11fb8] ;  /* 0x011fb80001167983 */ /* 0x001f280000300a00 */
[----:B------:R-:W4:Y:S01]  /*bd320*/  LDL.LU.64 R20, [R1+0x11fb0] ;  /* 0x011fb00001147983 */ /* 0x000f220000300a00 */
[----:B------:R-:W-:-:S02]  /*bd330*/  IMAD.MOV.U32 R27, RZ, RZ, R0 ;  /* 0x000000ffff1b7224 */ /* 0x000fc400078e0000 */
[----:B------:R-:W-:-:S05]  /*bd340*/  IMAD.MOV.U32 R0, RZ, RZ, R25 ;  /* 0x000000ffff007224 */ /* 0x000fca00078e0019 */
[----:B------:R-:W-:Y:S01]  /*bd350*/  STL [R1+0x11ef8], R0 ;  /* 0x011ef80001007387 */ /* 0x000fe20000100800 */
[----:B----4-:R-:W-:Y:S03]  /*bd360*/  HMMA.16816.F32 R24, R12, R26, R20 ;  /* 0x0000001a0c18723c */ /* 0x010fe60000001814 */
[----:B------:R-:W4:Y:S04]  /*bd370*/  LDL.LU.64 R22, [R1+0x11fa8] ;  /* 0x011fa80001167983 */ /* 0x000f280000300a00 */
[----:B------:R-:W4:-:S15]  /*bd380*/  LDL.LU.64 R20, [R1+0x11fa0] ;  /* 0x011fa00001147983 */ /* 0x000f1e0000300a00 */
[----:B------:R-:W-:-:S01]  /*bd390*/  NOP ;  /* 0x0000000000007918 */ /* 0x000fc20000000000 */
        /* <DEDUP_REMOVED lines=8> */
[----:B0-----:R-:W2:Y:S04]  /*bd420*/  LDL.LU.64 R26, [R1+0x11f88] ;  /* 0x011f8800011a7983 */ /* 0x001ea80000300a00 */
[----:B------:R-:W2:Y:S01]  /*bd430*/  LDL.LU.64 R24, [R1+0x11f80] ;  /* 0x011f800001187983 */ /* 0x000ea20000300a00 */
[----:B------:R-:W-:-:S03]  /*bd440*/  IMAD.MOV.U32 R0, RZ, RZ, R11 ;  /* 0x000000ffff007224 */ /* 0x000fc600078e000b */
[----:B------:R-:W3:Y:S04]  /*bd450*/  LDL.LU.64 R8, [R1+0x2270] ;  /* 0x0022700001087983 */ /* 0x000ee80000300a00 */
[----:B------:R-:W3:Y:S01]  /*bd460*/  LDL.LU.64 R10, [R1+0x2278] ;  /* 0x00227800010a7983 */ /* 0x000ee20000300a00 */
[----:B--2---:R-:W-:-:S15]  /*bd470*/  HMMA.16816.F32 R24, R12, R28, R24 ;  /* 0x0000001c0c18723c */ /* 0x004fde0000001818 */
[----:B------:R-:W-:-:S08]  /*bd480*/  NOP ;  /* 0x0000000000007918 */ /* 0x000fd00000000000 */
[----:B------:R-:W-:Y:S04]  /*bd490*/  STL.64 [R1+0xfb0], R24 ;  /* 0x000fb01801007387 */ /* 0x000fe80000100a00 */
[----:B------:R0:W-:Y:S04]  /*bd4a0*/  STL.64 [R1+0xfb8], R26 ;  /* 0x000fb81a01007387 */ /* 0x0001e80000100a00 */
[----:B0-----:R-:W4:Y:S04]  /*bd4b0*/  LDL.LU.64 R26, [R1+0x11f78] ;  /* 0x011f7800011a7983 */ /* 0x001f280000300a00 */
[----:B------:R-:W2:Y:S01]  /*bd4c0*/  LDL.LU.64 R24, [R1+0x11f70] ;  /* 0x011f700001187983 */ /* 0x000ea20000300a00 */
[----:B----4-:R-:W-:-:S15]  /*bd4d0*/  HMMA.16816.F32 R20, R12, R26, R20 ;  /* 0x0000001a0c14723c */ /* 0x010fde0000001814 */
[----:B------:R-:W-:-:S08]  /*bd4e0*/  NOP ;  /* 0x0000000000007918 */ /* 0x000fd00000000000 */
        /* <DEDUP_REMOVED lines=14> */
[----:B--2---:R-:W-:-:S15]  /*bd5d0*/  HMMA.16816.F32 R16, R12, R22, R16 ;  /* 0x000000160c10723c */ /* 0x004fde0000001810 */
[----:B------:R-:W-:-:S08]  /*bd5e0*/  NOP ;  /* 0x0000000000007918 */ /* 0x000fd00000000000 */
        /* <DEDUP_REMOVED lines=9> */
[----:B------:R-:W2:Y:S04]  /*bd680*/  LDL.LU.64 R16, [R1+0x11f30] ;  /* 0x011f300001107983 */ /* 0x000ea80000300a00 */
[----:B------:R-:W-:Y:S04]  /*bd690*/  STL.64 [R1+0x11d90], R22 ;  /* 0x011d901601007387 */ /* 0x000fe80000100a00 */
[----:B------:R0:W-:Y:S04]  /*bd6a0*/  STL.64 [R1+0x11d88], R20 ;  /* 0x011d881401007387 */ /* 0x0001e80000100a00 */
[----:B0-----:R-:W4:Y:S04]  /*bd6b0*/  LDL.LU.64 R20, [R1+0x30d0] ;  /* 0x0030d00001147983 */ /* 0x001f280000300a00 */
[----:B------:R-:W4:Y:S01]  /*bd6c0*/  LDL.LU.64 R22, [R1+0x30d8] ;  /* 0x0030d80001167983 */ /* 0x000f220000300a00 */
[C---:B---3--:R-:W-:Y:S06]  /*bd6d0*/  HMMA.16816.F32 R24, R12.reuse, R18, R24 ;  /* 0x000000120c18723c */ /* 0x048fec0000001818 */
[----:B--2---:R-:W-:-:S15]  /*bd6e0*/  HMMA.16816.F32 R8, R12, R16, R8 ;  /* 0x000000100c08723c */ /* 0x004fde0000001808 */
[----:B------:R-:W-:-:S02]  /*bd6f0*/  NOP ;  /* 0x0000000000007918 */ /* 0x000fc40000000000 */
[----:B------:R0:W-:Y:S04]  /*bd700*/  STL.64 [R1+0x1000], R24 ;  /* 0x0010001801007387 */ /* 0x0001e80000100a00 */
[----:B------:R1:W-:Y:S04]  /*bd710*/  STL.64 [R1+0x1008], R26 ;  /* 0x0010081a01007387 */ /* 0x0003e80000100a00 */
[----:B0-----:R-:W2:Y:S04]  /*bd720*/  LDL R24, [R1+0xa8] ;  /* 0x0000a80001187983 */ /* 0x001ea80000100800 */
[----:B------:R-:W2:Y:S01]  /*bd730*/  LDL R25, [R1+0xac] ;  /* 0x0000ac0001197983 */ /* 0x000ea20000100800 */
[----:B-1----:R-:W-:-:S02]  /*bd740*/  IMAD.MOV.U32 R26, RZ, RZ, R2 ;  /* 0x000000ffff1a7224 */ /* 0x002fc400078e0002 */
[----:B------:R-:W-:Y:S01]  /*bd750*/  IMAD.MOV.U32 R27, RZ, RZ, R3 ;  /* 0x000000ffff1b7224 */ /* 0x000fe200078e0003 */
[----:B------:R-:W3:Y:S04]  /*bd760*/  LDL.LU R2, [R1+0x11f2c] ;  /* 0x011f2c0001027983 */ /* 0x000ee80000300800 */
[----:B------:R-:W3:Y:S04]  /*bd770*/  LDL.LU R3, [R1+0x11f28] ;  /* 0x011f280001037983 */ /* 0x000ee80000300800 */
[----:B------:R-:W-:Y:S04]  /*bd780*/  STL.64 [R1+0x1010], R8 ;  /* 0x0010100801007387 */ /* 0x000fe80000100a00 */
[----:B------:R0:W-:Y:S04]  /*bd790*/  STL.64 [R1+0x1018], R10 ;  /* 0x0010180a01007387 */ /* 0x0001e80000100a00 */
[----:B0-----:R-:W4:Y:S04]  /*bd7a0*/  LDL.LU.64 R10, [R1+0x11f20] ;  /* 0x011f2000010a7983 */ /* 0x001f280000300a00 */
[----:B------:R-:W2:Y:S04]  /*bd7b0*/  LDL.LU.64 R8, [R1+0x11f18] ;  /* 0x011f180001087983 */ /* 0x000ea80000300a00 */
[----:B------:R-:W-:Y:S04]  /*bd7c0*/  STL.64 [R1+0x11d70], R18 ;  /* 0x011d701201007387 */ /* 0x000fe80000100a00 */
[----:B------:R0:W-:Y:S04]  /*bd7d0*/  STL.64 [R1+0x11d68], R16 ;  /* 0x011d681001007387 */ /* 0x0001e80000100a00 */
[----:B0-----:R-:W3:Y:S04]  /*bd7e0*/  LDL.LU.64 R16, [R1+0x2260] ;  /* 0x0022600001107983 */ /* 0x001ee80000300a00 */
[----:B------:R-:W3:Y:S01]  /*bd7f0*/  LDL.LU.64 R18, [R1+0x2268] ;  /* 0x0022680001127983 */ /* 0x000ee20000300a00 */
[----:B----4-:R-:W-:-:S03]  /*bd800*/  IMAD R4, R4, 0x100, R10 ;  /* 0x0000010004047824 */ /* 0x010fc600078e020a */
[----:B------:R-:W3:Y:S01]  /*bd810*/  LDL.LU R10, [R1+0x11f14] ;  /* 0x011f1400010a7983 */ /* 0x000ee20000300800 */
[----:B------:R-:W-:-:S03]  /*bd820*/  IMAD R5, R5, 0x100, R11 ;  /* 0x0000010005057824 */ /* 0x000fc600078e020b */
[----:B------:R-:W3:Y:S01]  /*bd830*/  LDL.LU R11, [R1+0x11f10] ;  /* 0x011f1000010b7983 */ /* 0x000ee20000300800 */
[----:B--2---:R-:W-:Y:S02]  /*bd840*/  IMAD R6, R6, 0x100, R8 ;  /* 0x0000010006067824 */ /* 0x004fe400078e0208 */
[----:B------:R-:W-:Y:S01]  /*bd850*/  IMAD R7, R7, 0x100, R9 ;  /* 0x0000010007077824 */ /* 0x000fe200078e0209 */
[----:B---3--:R-:W-:-:S15]  /*bd860*/  HMMA.16816.F32 R16, R12, R10, R16 ;  /* 0x0000000a0c10723c */ /* 0x008fde0000001810 */
[----:B------:R-:W-:-:S08]  /*bd870*/  NOP ;  /* 0x0000000000007918 */ /* 0x000fd00000000000 */
[----:B------:R0:W-:Y:S04]  /*bd880*/  STL.64 [R1+0x1030], R16 ;  /* 0x0010301001007387 */ /* 0x0001e80000100a00 */
[----:B------:R1:W-:Y:S04]  /*bd890*/  STL.64 [R1+0x1038], R18 ;  /* 0x0010381201007387 */ /* 0x0003e80000100a00 */
[----:B0-----:R-:W2:Y:S04]  /*bd8a0*/  LDL.LU.64 R16, [R1+0x30c0] ;  /* 0x0030c00001107983 */ /* 0x001ea80000300a00 */
[----:B-1----:R-:W2:Y:S04]  /*bd8b0*/  LDL.LU.64 R18, [R1+0x30c8] ;  /* 0x0030c80001127983 */ /* 0x002ea80000300a00 */
[----:B------:R-:W3:Y:S04]  /*bd8c0*/  LDL.LU R8, [R1+0x11f0c] ;  /* 0x011f0c0001087983 */ /* 0x000ee80000300800 */
[----:B------:R-:W3:Y:S02]  /*bd8d0*/  LDL.LU R9, [R1+0x11f08] ;  /* 0x011f080001097983 */ /* 0x000ee40000300800 */
[----:B---3--:R-:W-:-:S15]  /*bd8e0*/  HMMA.16816.F32 R20, R12, R8, R20 ;  /* 0x000000080c14723c */ /* 0x008fde0000001814 */
[----:B------:R-:W-:-:S08]  /*bd8f0*/  NOP ;  /* 0x0000000000007918 */ /* 0x000fd00000000000 */
[----:B------:R0:W-:Y:S04]  /*bd900*/  STL.64 [R1+0x1040], R20 ;  /* 0x0010401401007387 */ /* 0x0001e80000100a00 */
[----:B------:R-:W-:Y:S04]  /*bd910*/  STL.64 [R1+0x1048], R22 ;  /* 0x0010481601007387 */ /* 0x000fe80000100a00 */
[----:B0-----:R-:W3:Y:S01]  /*bd920*/  LDL.64 R20, [R1+0x98] ;  /* 0x0000980001147983 */ /* 0x001ee20000100a00 */
[C---:B--2---:R-:W-:Y:S03]  /*bd930*/  HMMA.16816.F32 R16, R12.reuse, R2, R16 ;  /* 0x000000020c10723c */ /* 0x044fe60000001810 */
[----:B---3--:R0:W-:Y:S04]  /*bd940*/  STL.64 [R1+0x11f00], R20 ;  /* 0x011f001401007387 */ /* 0x0081e80000100a00 */
[----:B0-----:R-:W2:Y:S04]  /*bd950*/  LDL.LU.64 R20, [R1+0x2250] ;  /* 0x0022500001147983 */ /* 0x001ea80000300a00 */
[----:B------:R-:W2:Y:S04]  /*bd960*/  LDL.LU.64 R22, [R1+0x2258] ;  /* 0x0022580001167983 */ /* 0x000ea80000300a00 */
[----:B------:R-:W-:Y:S04]  /*bd970*/  STL [R1+0x11d38], R8 ;  /* 0x011d380801007387 */ /* 0x000fe80000100800 */
[----:B------:R0:W-:Y:S04]  /*bd980*/  STL [R1+0x11d34], R9 ;  /* 0x011d340901007387 */ /* 0x0001e80000100800 */
[----:B------:R1:W-:Y:S04]  /*bd990*/  STL.64 [R1+0x11ed8], R10 ;  /* 0x011ed80a01007387 */ /* 0x0003e80000100a00 */
[----:B0-----:R-:W3:Y:S04]  /*bd9a0*/  LDL.LU.64 R8, [R1+0x2240] ;  /* 0x0022400001087983 */ /* 0x001ee80000300a00 */
[----:B-1----:R-:W3:Y:S04]  /*bd9b0*/  LDL.LU.64 R10, [R1+0x2248] ;  /* 0x00224800010a7983 */ /* 0x002ee80000300a00 */
[----:B------:R0:W-:Y:S04]  /*bd9c0*/  STL.64 [R1+0x1070], R16 ;  /* 0x0010701001007387 */ /* 0x0001e80000100a00 */
[----:B------:R1:W-:Y:S04]  /*bd9d0*/  STL.64 [R1+0x1078], R18 ;  /* 0x0010781201007387 */ /* 0x0003e80000100a00 */
[----:B0-----:R-:W4:Y:S04]  /*bd9e0*/  LDL.64 R16, [R1+0x80] ;  /* 0x0000800001107983 */ /* 0x001f280000100a00 */
[----:B-1----:R-:W3:Y:S04]  /*bd9f0*/  LDL R18, [R1+0x78] ;  /* 0x0000780001127983 */ /* 0x002ee80000100800 */
[----:B------:R-:W3:Y:S01]  /*bda00*/  LDL R19, [R1+0x7c] ;  /* 0x00007c0001137983 */ /* 0x000ee20000100800 */
[----:B--2---:R-:W-:Y:S03]  /*bda10*/  HMMA.16816.F32 R12, R12, R24, R20 ;  /* 0x000000180c0c723c */ /* 0x004fe60000001814 */
[----:B---3--:R0:W-:Y:S04]  /*bda20*/  STL.64 [R1+0x11ee8], R18 ;  /* 0x011ee81201007387 */ /* 0x0081e80000100a00 */
[----:B0-----:R-:W2:Y:S04]  /*bda30*/  LDL R18, [R1+0x90] ;  /* 0x0000900001127983 */ /* 0x001ea80000100800 */
[----:B------:R-:W2:Y:S04]  /*bda40*/  LDL R19, [R1+0x94] ;  /* 0x0000940001137983 */ /* 0x000ea80000100800 */
[----:B----4-:R-:W-:Y:S04]  /*bda50*/  STL.64 [R1+0x11ee0], R16 ;  /* 0x011ee01001007387 */ /* 0x010fe80000100a00 */
[----:B------:R-:W-:Y:S04]  /*bda60*/  STL [R1+0x11d3c], R2 ;  /* 0x011d3c0201007387 */ /* 0x000fe80000100800 */
[----:B------:R-:W-:Y:S04]  /*bda70*/  STL [R1+0x11d30], R3 ;  /* 0x011d300301007387 */ /* 0x000fe80000100800 */
[----:B------:R-:W3:Y:S04]  /*bda80*/  LDL.LU.64 R20, [R1+0x11f00] ;  /* 0x011f000001147983 */ /* 0x000ee80000300a00 */
[----:B------:R0:W-:Y:S04]  /*bda90*/  STL.64 [R1+0x1060], R12 ;  /* 0x0010600c01007387 */ /* 0x0001e80000100a00 */
[----:B------:R-:W-:Y:S04]  /*bdaa0*/  STL.64 [R1+0x1068], R14 ;  /* 0x0010680e01007387 */ /* 0x000fe80000100a00 */
[----:B0-----:R-:W4:Y:S01]  /*bdab0*/  LDL.64 R12, [R1+0x88] ;  /* 0x00008800010c7983 */ /* 0x001f220000100a00 */
[----:B------:R-:W-:-:S02]  /*bdac0*/  F2FP.F16.E5M2.UNPACK_B R4, R4 ;  /* 0x00000004ff04723e */ /* 0x000fc400020004ff */
[----:B------:R-:W-:Y:S02]  /*bdad0*/  F2FP.F16.E5M2.UNPACK_B R5, R5 ;  /* 0x00000005ff05723e */ /* 0x000fe400020004ff */
[----:B------:R-:W-:Y:S02]  /*bdae0*/  F2FP.F16.E5M2.UNPACK_B R6, R6 ;  /* 0x00000006ff06723e */ /* 0x000fe400020004ff */
[----:B------:R-:W-:-:S07]  /*bdaf0*/  F2FP.F16.E5M2.UNPACK_B R7, R7 ;  /* 0x00000007ff07723e */ /* 0x000fce00020004ff */
[----:B------:R-:W-:Y:S07]  /*bdb00*/  HMMA.16816.F32 R8, R4, R26, R8 ;  /* 0x0000001a0408723c */ /* 0x000fee0000001808 */
[----:B------:R-:W-:Y:S01]  /*bdb10*/  IMAD.MOV.U32 R27, RZ, RZ, R0 ;  /* 0x000000ffff1b7224 */ /* 0x000fe200078e0000 */
[----:B----4-:R0:W-:Y:S04]  /*bdb20*/  STL.64 [R1+0x11ef0], R12 ;  /* 0x011ef00c01007387 */ /* 0x0101e80000100a00 */
[----:B------:R-:W4:Y:S11]  /*bdb30*/  LDL R26, [R1] ;  /* 0x00000000011a7983 */ /* 0x000f360000100800 */
[----:B------:R-:W-:Y:S04]  /*bdb40*/  STL.64 [R1+0x1080], R8 ;  /* 0x0010800801007387 */ /* 0x000fe80000100a00 */
[----:B------:R-:W-:Y:S04]  /*bdb50*/  STL.64 [R1+0x1088], R10 ;  /* 0x0010880a01007387 */ /* 0x000fe80000100a00 */
[----:B------:R-:W2:Y:S04]  /*bdb60*/  LDL.LU R0, [R1+0x11ef8] ;  /* 0x011ef80001007983 */ /* 0x000ea80000300800 */
[----:B------:R-:W3:Y:S04]  /*bdb70*/  LDL R24, [R1+0x8] ;  /* 0x0000080001187983 */ /* 0x000ee80000100800 */
[----:B------:R-:W3:Y:S04]  /*bdb80*/  LDL R25, [R1+0xc] ;  /* 0x00000c0001197983 */ /* 0x000ee80000100800 */
[----:B0-----:R-:W2:Y:S04]  /*bdb90*/  LDL.LU.64 R12, [R1+0x1970] ;  /* 0x00197000010c7983 */ /* 0x001ea80000300a00 */
[----:B------:R-:W2:Y:S04]  /*bdba0*/  LDL.LU.64 R14, [R1+0x1978] ;  /* 0x00197800010e7983 */ /* 0x000ea80000300a00 */
[----:B----4-:R-:W-:Y:S04]  /*bdbb0*/  STL.64 [R1+0x11dc0], R26 ;  /* 0x011dc01a01007387 */ /* 0x010fe80000100a00 */
[----:B---3--:R0:W-:Y:S04]  /*bdbc0*/  STL.64 [R1+0x11db8], R24 ;  /* 0x011db81801007387 */ /* 0x0081e80000100a00 */
[----:B0-----:R-:W3:Y:S04]  /*bdbd0*/  LDL.LU.64 R24, [R1+0x2230] ;  /* 0x0022300001187983 */ /* 0x001ee80000300a00 */
[----:B------:R-:W3:Y:S04]  /*bdbe0*/  LDL.LU.64 R26, [R1+0x2238] ;  /* 0x00223800011a7983 */ /* 0x000ee80000300a00 */
[----:B------:R-:W4:Y:S01]  /*bdbf0*/  LDL R22, [R1+0x10] ;  /* 0x0000100001167983 */ /* 0x000f220000100800 */
[----:B--2---:R-:W-:-:S03]  /*bdc00*/  IMAD.MOV.U32 R23, RZ, RZ, R0 ;  /* 0x000000ffff177224 */ /* 0x004fc600078e0000 */
[----:B------:R-:W2:Y:S04]  /*bdc10*/  LDL.LU.64 R8, [R1+0x1950] ;  /* 0x0019500001087983 */ /* 0x000ea80000300a00 */
[----:B------:R-:W2:Y:S01]  /*bdc20*/  LDL.LU.64 R10, [R1+0x1958] ;  /* 0x00195800010a7983 */ /* 0x000ea20000300a00 */
[----:B------:R-:W-:Y:S02]  /*bdc30*/  IMAD.MOV.U32 R3, RZ, RZ, R20 ;  /* 0x000000ffff037224 */ /* 0x000fe400078e0014 */
[----:B------:R-:W-:Y:S01]  /*bdc40*/  IMAD.MOV.U32 R0, RZ, RZ, R21 ;  /* 0x000000ffff007224 */ /* 0x000fe200078e0015 */
[----:B---3--:R-:W-:Y:S01]  /*bdc50*/  HMMA.16816.F32 R24, R4, R20, R24 ;  /* 0x000000140418723c */ /* 0x008fe20000001818 */
[----:B----4-:R-:W-:-:S15]  /*bdc60*/  STL.64 [R1+0x11dc8], R22 ;  /* 0x011dc81601007387 */ /* 0x010fde0000100a00 */
[----:B------:R-:W-:-:S07]  /*bdc70*/  NOP ;  /* 0x0000000000007918 */ /* 0x000fce0000000000 */
[----:B------:R0:W-:Y:S04]  /*bdc80*/  STL.64 [R1+0x1090], R24 ;  /* 0x0010901801007387 */ /* 0x0001e80000100a00 */
[----:B------:R1:W-:Y:S04]  /*bdc90*/  STL.64 [R1+0x1098], R26 ;  /* 0x0010981a01007387 */ /* 0x0003e80000100a00 */
[----:B0-----:R-:W3:Y:S04]  /*bdca0*/  LDL.LU.64 R24, [R1+0x16b0] ;  /* 0x0016b00001187983 */ /* 0x001ee80000300a00 */
[----:B-1----:R-:W3:Y:S04]  /*bdcb0*/  LDL.LU.64 R26, [R1+0x16b8] ;  /* 0x0016b800011a7983 */ /* 0x002ee80000300a00 */
[----:B------:R-:W4:Y:S04]  /*bdcc0*/  LDL R20, [R1+0x18] ;  /* 0x0000180001147983 */ /* 0x000f280000100800 */
[----:B------:R-:W4:Y:S01]  /*bdcd0*/  LDL R21, [R1+0x1c] ;  /* 0x00001c0001157983 */ /* 0x000f220000100800 */
[C---:B------:R-:W-:Y:S03]  /*bdce0*/  HMMA.16816.F32 R16, R4.reuse, R18, R12 ;  /* 0x000000120410723c */ /* 0x040fe6000000180c */
[----:B----4-:R0:W-:Y:S04]  /*bdcf0*/  STL.64 [R1+0x11de0], R20 ;  /* 0x011de01401007387 */ /* 0x0101e80000100a00 */
[----:B0-----:R-:W4:Y:S04]  /*bdd00*/  LDL.LU.64 R20, [R1+0x16d0] ;  /* 0x0016d00001147983 */ /* 0x001f280000300a00 */
[----:B------:R-:W4:Y:S04]  /*bdd10*/  LDL.LU.64 R22, [R1+0x16d8] ;  /* 0x0016d80001167983 */ /* 0x000f280000300a00 */
[----:B------:R-:W-:Y:S04]  /*bdd20*/  STL [R1+0x11d40], R3 ;  /* 0x011d400301007387 */ /* 0x000fe80000100800 */
[----:B------:R-:W2:Y:S04]  /*bdd30*/  LDL.LU.64 R12, [R1+0x11ef0] ;  /* 0x011ef000010c7983 */ /* 0x000ea80000300a00 */
[----:B------:R-:W-:Y:S04]  /*bdd40*/  STL.64 [R1+0x10b0], R16 ;  /* 0x0010b01001007387 */ /* 0x000fe80000100a00 */
[----:B------:R0:W-:Y:S04]  /*bdd50*/  STL.64 [R1+0x10b8], R18 ;  /* 0x0010b81201007387 */ /* 0x0001e80000100a00 */
[----:B0-----:R-:W3:Y:S04]  /*bdd60*/  LDL.LU.64 R18, [R1+0x11ee8] ;  /* 0x011ee80001127983 */ /* 0x001ee80000300a00 */
[----:B------:R-:W4:Y:S04]  /*bdd70*/  LDL.LU.64 R16, [R1+0x11ee0] ;  /* 0x011ee00001107983 */ /* 0x000f280000300a00 */
[----:B------:R-:W3:Y:S04]  /*bdd80*/  LDL R14, [R1+0x20] ;  /* 0x00002000010e7983 */ /* 0x000ee80000100800 */
[----:B------:R-:W3:Y:S01]  /*bdd90*/  LDL R15, [R1+0x24] ;  /* 0x00002400010f7983 */ /* 0x000ee20000100800 */
[----:B--2---:R-:W-:Y:S03]  /*bdda0*/  HMMA.16816.F32 R8, R4, R12, R8 ;  /* 0x0000000c0408723c */ /* 0x004fe60000001808 */
[----:B---3--:R-:W-:-:S15]  /*bddb0*/  STL.64 [R1+0x11e98], R14 ;  /* 0x011e980e01007387 */ /* 0x008fde0000100a00 */
[----:B------:R-:W-:-:S05]  /*bddc0*/  NOP ;  /* 0x0000000000007918 */ /* 0x000fca0000000000 */
[----:B------:R-:W-:Y:S04]  /*bddd0*/  STL.64 [R1+0x10c0], R8 ;  /* 0x0010c00801007387 */ /* 0x000fe80000100a00 */
[----:B------:R0:W-:Y:S04]  /*bdde0*/  STL.64 [R1+0x10c8], R10 ;  /* 0x0010c80a01007387 */ /* 0x0001e80000100a00 */
[----:B0-----:R-:W2:Y:S01]  /*bddf0*/  LDL.LU.64 R10, [R1+0x11ed8] ;  /* 0x011ed800010a7983 */ /* 0x001ea20000300a00 */
[----:B------:R-:W-:Y:S02]  /*bde00*/  IMAD.MOV.U32 R8, RZ, RZ, R12 ;  /* 0x000000ffff087224 */ /* 0x000fe400078e000c */
[----:B------:R-:W-:Y:S01]  /*bde10*/  IMAD.MOV.U32 R9, RZ, RZ, R13 ;  /* 0x000000ffff097224 */ /* 0x000fe200078e000d */
[----:B--2---:R-:W-:Y:S04]  /*bde20*/  STL.64 [R1+0x11d50], R10 ;  /* 0x011d500a01007387 */ /* 0x004fe80000100a00 */
[----:B------:R4:W-:Y:S02]  /*bde30*/  STL.64 [R1+0x11d48], R8 ;  /* 0x011d480801007387 */ /* 0x0009e40000100a00 */
[----:B----4-:R-:W-:-:S15]  /*bde40*/  HMMA.16816.F32 R8, R4, R16, R20 ;  /* 0x000000100408723c */ /* 0x010fde0000001814 */
[----:B------:R-:W-:-:S08]  /*bde50*/  NOP ;  /* 0x0000000000007918 */ /* 0x000fd00000000000 */
[----:B------:R-:W-:Y:S04]  /*bde60*/  STL.64 [R1+0x10d0], R8 ;  /* 0x0010d00801007387 */ /* 0x000fe80000100a00 */
[----:B------:R0:W-:Y:S04]  /*bde70*/  STL.64 [R1+0x10d8], R10 ;  /* 0x0010d80a01007387 */ /* 0x0001e80000100a00 */
[----:B------:R-:W2:Y:S04]  /*bde80*/  LDL.LU.64 R20, [R1+0x11d0] ;  /* 0x0011d00001147983 */ /* 0x000ea80000300a00 */
[----:B------:R-:W3:Y:S01]  /*bde90*/  LDL.LU.64 R22, [R1+0x11d8] ;  /* 0x0011d80001167983 */ /* 0x000ee20000300a00 */
[----:B0-----:R-:W-:-:S15]  /*bdea0*/  HMMA.16816.F32 R8, R4, R18, R24 ;  /* 0x000000120408723c */ /* 0x001fde0000001818 */
[----:B------:R-:W-:-:S08]  /*bdeb0*/  NOP ;  /* 0x0000000000007918 */ /* 0x000fd00000000000 */
[----:B------:R-:W-:Y:S04]  /*bdec0*/  STL.64 [R1+0x10e0], R8 ;  /* 0x0010e00801007387 */ /* 0x000fe80000100a00 */
[----:B------:R-:W-:Y:S04]  /*bded0*/  STL.64 [R1+0x10e8], R10 ;  /* 0x0010e80a01007387 */ /* 0x000fe80000100a00 */
        /* <DEDUP_REMOVED lines=19> */
[----:B------:R-:W3:Y:S04]  /*be010*/  LDL R12, [R1+0x60] ;  /* 0x00006000010c7983 */ /* 0x000ee80000100800 */
[----:B------:R-:W3:Y:S04]  /*be020*/  LDL R13, [R1+0x64] ;  /* 0x00006400010d7983 */ /* 0x000ee80000100800 */
[----:B------:R-:W4:Y:S04]  /*be030*/  LDL R14, [R1+0x68] ;  /* 0x00006800010e7983 */ /* 0x000f280000100800 */
[----:B------:R-:W4:Y:S04]  /*be040*/  LDL R15, [R1+0x6c] ;  /* 0x00006c00010f7983 */ /* 0x000f280000100800 */
[----:B0-----:R-:W2:Y:S04]  /*be050*/  LDL R22, [R1+0x58] ;  /* 0x0000580001167983 */ /* 0x001ea80000100800 */
[----:B------:R-:W2:Y:S04]  /*be060*/  LDL R23, [R1+0x5c] ;  /* 0x00005c0001177983 */ /* 0x000ea80000100800 */
[----:B---3--:R0:W-:Y:S04]  /*be070*/  STL.64 [R1+0x11ea8], R12 ;  /* 0x011ea80c01007387 */ /* 0x0081e80000100a00 */
[----:B0-----:R-:W3:Y:S04]  /*be080*/  LDL R12, [R1+0x70] ;  /* 0x00007000010c7983 */ /* 0x001ee80000100800 */
[----:B------:R-:W3:Y:S04]  /*be090*/  LDL R13, [R1+0x74] ;  /* 0x00007400010d7983 */ /* 0x000ee80000100800 */
[----:B----4-:R-:W-:Y:S04]  /*be0a0*/  STL.64 [R1+0x11ec0], R14 ;  /* 0x011ec00e01007387 */ /* 0x010fe80000100a00 */
[----:B--2---:R0:W-:Y:S04]  /*be0b0*/  STL.64 [R1+0x11e80], R20 ;  /* 0x011e801401007387 */ /* 0x0041e80000100a00 */
[----:B------:R1:W-:Y:S04]  /*be0c0*/  STL.64 [R1+0x11ea0], R22 ;  /* 0x011ea01601007387 */ /* 0x0003e80000100a00 */
[----:B0-----:R-:W2:Y:S04]  /*be0d0*/  LDL.LU.64 R20, [R1+0x12d0] ;  /* 0x0012d00001147983 */ /* 0x001ea80000300a00 */
[----:B-1----:R-:W4:Y:S04]  /*be0e0*/  LDL.LU.64 R22, [R1+0x12d8] ;  /* 0x0012d80001167983 */ /* 0x002f280000300a00 */
        /* <DEDUP_REMOVED lines=34> */
[----:B---3--:R-:W-:Y:S03]  /*be310*/  HMMA.16816.F32 R12, R4, R12, R20 ;  /* 0x0000000c040c723c */ /* 0x008fe60000001814 */
[----:B----4-:R-:W-:Y:S04]  /*be320*/  STL.64 [R1+0x11e78], R26 ;  /* 0x011e781a01007387 */ /* 0x010fe80000100a00 */
[----:B--2---:R0:W-:Y:S04]  /*be330*/  STL.64 [R1+0x11e70], R24 ;  /* 0x011e701801007387 */ /* 0x0041e80000100a00 */
        /* <DEDUP_REMOVED lines=25> */
[----:B------:R-:W2:-:S15]  /*be4d0*/  LDL.LU.64 R22, [R1+0x11ea0] ;  /* 0x011ea00001167983 */ /* 0x000e9e0000300a00 */
[----:B------:R-:W-:-:S06]  /*be4e0*/  NOP ;  /* 0x0000000000007918 */ /* 0x000fcc0000000000 */
[----:B------:R-:W-:Y:S04]  /*be4f0*/  STL.64 [R1+0x1120], R12 ;  /* 0x0011200c01007387 */ /* 0x000fe80000100a00 */
[----:B------:R0:W-:Y:S04]  /*be500*/  STL.64 [R1+0x1128], R14 ;  /* 0x0011280e01007387 */ /* 0x0001e80000100a00 */
[----:B0-----:R-:W3:Y:S04]  /*be510*/  LDL.LU.64 R14, [R1+0x11e98] ;  /* 0x011e9800010e7983 */ /* 0x001ee80000300a00 */
[----:B------:R-:W4:Y:S04]  /*be520*/  LDL.LU R12, [R1+0x3288] ;  /* 0x00328800010c7983 */ /* 0x000f280000300800 */
[----:B------:R-:W4:Y:S01]  /*be530*/  LDL.LU R13, [R1+0x3290] ;  /* 0x00329000010d7983 */ /* 0x000f220000300800 */
        /* <DEDUP_REMOVED lines=63> */
[----:B------:R-:W4:Y:S04]  /*be930*/  LDL.LU.64 R26, [R1+0x11dc0] ;  /* 0x011dc000011a7983 */ /* 0x000f280000300a00 */
[----:B------:R-:W2:-:S15]  /*be940*/  LDL.LU.64 R24, [R1+0x11db8] ;  /* 0x011db80001187983 */ /* 0x000e9e0000300a00 */
[----:B------:R-:W-:-:S02]  /*be950*/  NOP ;  /* 0x0000000000007918 */ /* 0x000fc40000000000 */
[----:B------:R0:W-:Y:S04]  /*be960*/  STL.64 [R1+0x11f0], R20 ;  /* 0x0011f01401007387 */ /* 0x0001e80000100a00 */
[----:B------:R1:W-:Y:S01]  /*be970*/  STL.64 [R1+0x11f8], R22 ;  /* 0x0011f81601007387 */ /* 0x0003e20000100a00 */
[C---:B--2---:R-:W-:Y:S06]  /*be980*/  HMMA.16816.F32 R16, R4.reuse, R24, R16 ;  /* 0x000000180410723c */ /* 0x044fec0000001810 */
[----:B----4-:R-:W-:Y:S01]  /*be990*/  HMMA.16816.F32 R8, R4, R26, R8 ;  /* 0x0000001a0408723c */ /* 0x010fe20000001808 */
[----:B------:R-:W2:-:S15]  /*be9a0*/  LDL.LU.64 R24, [R1+0x1220] ;  /* 0x0012200001187983 */ /* 0x000e9e0000300a00 */
[----:B------:R-:W-:-:S01]  /*be9b0*/  NOP ;  /* 0x0000000000007918 */ /* 0x000fc20000000000 */
[----:B------:R-:W-:Y:S04]  /*be9c0*/  STL.64 [R1+0x1200], R16 ;  /* 0x0012001001007387 */ /* 0x000fe80000100a00 */
[----:B------:R-:W-:Y:S04]  /*be9d0*/  STL.64 [R1+0x1208], R18 ;  /* 0x0012081201007387 */ /* 0x000fe80000100a00 */
[----:B------:R-:W2:Y:S04]  /*be9e0*/  LDL.LU.64 R26, [R1+0x1228] ;  /* 0x00122800011a7983 */ /* 0x000ea80000300a00 */
[----:B------:R-:W-:Y:S04]  /*be9f0*/  STL.64 [R1+0x1210], R8 ;  /* 0x0012100801007387 */ /* 0x000fe80000100a00 */
[----:B------:R-:W-:Y:S04]  /*bea00*/  STL.64 [R1+0x1218], R10 ;  /* 0x0012180a01007387 */ /* 0x000fe80000100a00 */
[----:B0-----:R-:W3:Y:S04]  /*bea10*/  LDL.LU.64 R20, [R1+0x1240] ;  /* 0x0012400001147983 */ /* 0x001ee80000300a00 */
[----:B-1----:R-:W4:Y:S04]  /*bea20*/  LDL.LU.64 R22, [R1+0x1248] ;  /* 0x0012480001167983 */ /* 0x002f280000300a00 */
[----:B----4-:R-:W-:Y:S04]  /*bea30*/  STL.64 [R1+0x11da0], R22 ;  /* 0x011da01601007387 */ /* 0x010fe80000100a00 */
[----:B---3--:R0:W-:Y:S04]  /*bea40*/  STL.64 [R1+0x11d98], R20 ;  /* 0x011d981401007387 */ /* 0x0081e80000100a00 */
[----:B0-----:R-:W3:Y:S04]  /*bea50*/  LDL.LU.64 R20, [R1+0x1230] ;  /* 0x0012300001147983 */ /* 0x001ee80000300a00 */
[----:B------:R-:W3:Y:S04]  /*bea60*/  LDL.LU.64 R22, [R1+0x1238] ;  /* 0x0012380001167983 */ /* 0x000ee80000300a00 */
[----:B------:R-:W4:Y:S04]  /*bea70*/  LDL.LU.64 R16, [R1+0x1260] ;  /* 0x0012600001107983 */ /* 0x000f280000300a00 */
[----:B------:R-:W3:Y:S01]  /*bea80*/  LDL.LU.64 R18, [R1+0x1268] ;  /* 0x0012680001127983 */ /* 0x000ee20000300a00 */
[C---:B--2---:R-:W-:Y:S03]  /*bea90*/  HMMA.16816.F32 R24, R4.reuse, R28, R24 ;  /* 0x0000001c0418723c */ /* 0x044fe60000001818 */
[----:B---3--:R-:W-:Y:S04]  /*beaa0*/  STL.64 [R1+0x11d80], R18 ;  /* 0x011d801201007387 */ /* 0x008fe80000100a00 */
[----:B----4-:R0:W-:Y:S04]  /*beab0*/  STL.64 [R1+0x11d78], R16 ;  /* 0x011d781001007387 */ /* 0x0101e80000100a00 */
        /* <DEDUP_REMOVED lines=8> */
[----:B------:R-:W-:Y:S04]  /*beb40*/  STL.64 [R1+0x1220], R24 ;  /* 0x0012201801007387 */ /* 0x000fe80000100a00 */
[----:B------:R0:W-:Y:S04]  /*beb50*/  STL.64 [R1+0x1228], R26 ;  /* 0x0012281a01007387 */ /* 0x0001e80000100a00 */
[----:B0-----:R-:W4:Y:S04]  /*beb60*/  LDL.LU.64 R26, [R1+0x11db0] ;  /* 0x011db000011a7983 */ /* 0x001f280000300a00 */
[----:B------:R-:W2:Y:S04]  /*beb70*/  LDL.LU.64 R24, [R1+0x11da8] ;  /* 0x011da80001187983 */ /* 0x000ea80000300a00 */
[----:B------:R-:W3:Y:S04]  /*beb80*/  LDL.LU R14, [R1+0x3298] ;  /* 0x00329800010e7983 */ /* 0x000ee80000300800 */
[----:B------:R-:W3:Y:S01]  /*beb90*/  LDL.LU R15, [R1+0x32a0] ;  /* 0x0032a000010f7983 */ /* 0x000ee20000300800 */
        /* <DEDUP_REMOVED lines=28> */
[----:B------:R0:W-:Y:S04]  /*bed60*/  STL.64 [R1+0x11bf8], R22 ;  /* 0x011bf81601007387 */ /* 0x0001e80000100a00 */
[----:B0-----:R-:W4:Y:S04]  /*bed70*/  LDL.LU R22, [R1+0x328c] ;  /* 0x00328c0001167983 */ /* 0x001f280000300800 */
[----:B------:R-:W4:Y:S04]  /*bed80*/  LDL.LU R23, [R1+0x3294] ;  /* 0x0032940001177983 */ /* 0x000f280000300800 */
[----:B------:R-:W-:Y:S01]  /*bed90*/  STL.64 [R1+0x11bf0], R20 ;  /* 0x011bf01401007387 */ /* 0x000fe20000100a00 */
[----:B---3--:R-:W-:-:S15]  /*beda0*/  HMMA.16816.F32 R8, R4, R18, R8 ;  /* 0x000000120408723c */ /* 0x008fde0000001808 */
        /* <DEDUP_REMOVED lines=10> */
[----:B------:R-:W3:Y:S04]  /*bee50*/  LDL.LU.64 R8, [R1+0x11d48] ;  /* 0x011d480001087983 */ /* 0x000ee80000300a00 */
[----:B------:R-:W-:Y:S04]  /*bee60*/  STL.64 [R1+0x11bd8], R18 ;  /* 0x011bd81201007387 */ /* 0x000fe80000100a00 */
[----:B------:R2:W-:Y:S01]  /*bee70*/  STL.64 [R1+0x11bd0], R16 ;  /* 0x011bd01001007387 */ /* 0x0005e20000100a00 */
[----:B------:R-:W-:-:S03]  /*bee80*/  IMAD.MOV.U32 R20, RZ, RZ, R3 ;  /* 0x000000ffff147224 */ /* 0x000fc600078e0003 */
[----:B------:R-:W4:Y:S01]  /*bee90*/  LDL.LU R3, [R1+0x11d40] ;  /* 0x011d400001037983 */ /* 0x000f220000300800 */
[----:B------:R-:W-:Y:S01]  /*beea0*/  IMAD.MOV.U32 R21, RZ, RZ, R2 ;  /* 0x000000ffff157224 */ /* 0x000fe200078e0002 */
[----:B--2---:R-:W-:-:S15]  /*beeb0*/  HMMA.16816.F32 R16, R4, R10, R24 ;  /* 0x0000000a0410723c */ /* 0x004fde0000001818 */
[----:B------:R-:W-:-:S08]  /*beec0*/  NOP ;  /* 0x0000000000007918 */ /* 0x000fd00000000000 */
[----:B------:R-:W-:Y:S04]  /*beed0*/  STL.64 [R1+0x1290], R16 ;  /* 0x0012901001007387 */ /* 0x000fe80000100a00 */
[----:B------:R3:W-:Y:S04]  /*beee0*/  STL.64 [R1+0x1298], R18 ;  /* 0x0012981201007387 */ /* 0x0007e80000100a00 */
[----:B------:R-:W2:Y:S01]  /*beef0*/  LDL.LU R2, [R1+0x11d3c] ;  /* 0x011d3c0001027983 */ /* 0x000ea20000300800 */
[----:B---3--:R-:W-:Y:S02]  /*bef00*/  IMAD.MOV.U32 R18, RZ, RZ, R8 ;  /* 0x000000ffff127224 */ /* 0x008fe400078e0008 */
[----:B------:R-:W-:Y:S01]  /*bef10*/  IMAD.MOV.U32 R19, RZ, RZ, R9 ;  /* 0x000000ffff137224 */ /* 0x000fe200078e0009 */
[----:B------:R-:W3:Y:S04]  /*bef20*/  LDL.LU R8, [R1+0x11d38] ;  /* 0x011d380001087983 */ /* 0x000ee80000300800 */
[----:B------:R-:W3:Y:S04]  /*bef30*/  LDL.LU R9, [R1+0x11d34] ;  /* 0x011d340001097983 */ /* 0x000ee80000300800 */
[----:B------:R-:W3:Y:S04]  /*bef40*/  LDL.LU.64 R24, [R1+0x30b0] ;  /* 0x0030b00001187983 */ /* 0x000ee80000300a00 */
[----:B------:R-:W3:Y:S04]  /*bef50*/  LDL.LU.64 R26, [R1+0x30b8] ;  /* 0x0030b800011a7983 */ /* 0x000ee80000300a00 */
[----:B------:R-:W2:Y:S04]  /*bef60*/  LDL.64 R16, [R1+0x90] ;  /* 0x0000900001107983 */ /* 0x000ea80000100a00 */
[----:B------:R0:W-:Y:S01]  /*bef70*/  STL.64 [R1+0x11cf8], R18 ;  /* 0x011cf81201007387 */ /* 0x0001e20000100a00 */
[----:B----4-:R-:W-:-:S02]  /*bef80*/  IMAD R12, R12, 0x100, R22 ;  /* 0x000001000c0c7824 */ /* 0x010fc400078e0216 */
[----:B------:R-:W-:Y:S01]  /*bef90*/  IMAD R13, R13, 0x100, R23 ;  /* 0x000001000d0d7824 */ /* 0x000fe200078e0217 */
[----:B0-----:R-:W4:Y:S04]  /*befa0*/  LDL.LU R18, [R1+0x329c] ;  /* 0x00329c0001127983 */ /* 0x001f280000300800 */
[----:B------:R-:W3:Y:S04]  /*befb0*/  LDL.LU R19, [R1+0x32a4] ;  /* 0x0032a40001137983 */ /* 0x000ee80000300800 */
[----:B--2---:R-:W-:Y:S04]  /*befc0*/  STL.64 [R1+0x11cf0], R16 ;  /* 0x011cf01001007387 */ /* 0x004fe80000100a00 */
[----:B------:R-:W2:Y:S01]  /*befd0*/  LDL.64 R22, [R1+0x78] ;  /* 0x0000780001167983 */ /* 0x000ea20000100a00 */
[----:B----4-:R-:W-:-:S02]  /*befe0*/  IMAD R14, R14, 0x100, R18 ;  /* 0x000001000e0e7824 */ /* 0x010fc400078e0212 */
[----:B------:R-:W-:Y:S01]  /*beff0*/  IMAD.MOV.U32 R18, RZ, RZ, R3 ;  /* 0x000000ffff127224 */ /* 0x000fe200078e0003 */
[----:B--2---:R-:W-:Y:S04]  /*bf000*/  STL.64 [R1+0x11cc0], R22 ;  /* 0x011cc01601007387 */ /* 0x004fe80000100a00 */
[----:B------:R0:W-:Y:S04]  /*bf010*/  STL.64 [R1+0x11cd8], R20 ;  /* 0x011cd81401007387 */ /* 0x0001e80000100a00 */
[----:B------:R-:W-:Y:S04]  /*bf020*/  STL [R1+0x11bb4], R10 ;  /* 0x011bb40a01007387 */ /* 0x000fe80000100800 */
[----:B------:R-:W-:Y:S04]  /*bf030*/  STL [R1+0x11bb0], R11 ;  /* 0x011bb00b01007387 */ /* 0x000fe80000100800 */
[----:B0-----:R-:W2:Y:S04]  /*bf040*/  LDL.LU.64 R20, [R1+0x30a0] ;  /* 0x0030a00001147983 */ /* 0x001ea80000300a00 */
[----:B------:R-:W2:Y:S04]  /*bf050*/  LDL.LU.64 R22, [R1+0x30a8] ;  /* 0x0030a80001167983 */ /* 0x000ea80000300a00 */
[----:B------:R-:W2:Y:S04]  /*bf060*/  LDL.LU R3, [R1+0x11d30] ;  /* 0x011d300001037983 */ /* 0x000ea80000300800 */
[----:B------:R-:W4:Y:S01]  /*bf070*/  LDL.64 R16, [R1+0xa0] ;  /* 0x0000a00001107983 */ /* 0x000f220000100a00 */
[----:B---3--:R-:W-:-:S02]  /*bf080*/  IMAD R15, R15, 0x100, R19 ;  /* 0x000001000f0f7824 */ /* 0x008fc400078e0213 */
[----:B------:R-:W-:-:S05]  /*bf090*/  IMAD.MOV.U32 R19, RZ, RZ, R0 ;  /* 0x000000ffff137224 */ /* 0x000fca00078e0000 */
[----:B------:R-:W-:Y:S04]  /*bf0a0*/  STL.64 [R1+0x11d28], R18 ;  /* 0x011d281201007387 */ /* 0x000fe80000100a00 */
[----:B----4-:R0:W-:Y:S02]  /*bf0b0*/  STL.64 [R1+0x11d20], R16 ;  /* 0x011d201001007387 */ /* 0x0101e40000100a00 */
[C---:B0-----:R-:W-:Y:S02]  /*bf0c0*/  HMMA.16816.F32 R16, R4.reuse, R8, R24 ;  /* 0x000000080410723c */ /* 0x041fe40000001818 */
[----:B------:R-:W3:Y:S04]  /*bf0d0*/  LDL.64 R26, [R1+0x68] ;  /* 0x00006800011a7983 */ /* 0x000ee80000100a00 */
[----:B------:R-:W4:Y:S01]  /*bf0e0*/  LDL.64 R24, [R1+0x70] ;  /* 0x0000700001187983 */ /* 0x000f220000100a00 */
[----:B--2---:R-:W-:-:S15]  /*bf0f0*/  HMMA.16816.F32 R20, R4, R2, R20 ;  /* 0x000000020414723c */ /* 0x004fde0000001814 */
[----:B------:R-:W-:-:S01]  /*bf100*/  NOP ;  /* 0x0000000000007918 */ /* 0x000fc20000000000 */
[----:B------:R-:W-:Y:S04]  /*bf110*/  STL.64 [R1+0x12a0], R16 ;  /* 0x0012a01001007387 */ /* 0x000fe80000100a00 */
[----:B------:R-:W-:Y:S04]  /*bf120*/  STL.64 [R1+0x12a8], R18 ;  /* 0x0012a81201007387 */ /* 0x000fe80000100a00 */
[----:B---3--:R-:W-:Y:S04]  /*bf130*/  STL.64 [R1+0x11cd0], R26 ;  /* 0x011cd01a01007387 */ /* 0x008fe80000100a00 */
[----:B----4-:R-:W-:Y:S04]  /*bf140*/  STL.64 [R1+0x11cc8], R24 ;  /* 0x011cc81801007387 */ /* 0x010fe80000100a00 */
[----:B------:R-:W-:Y:S04]  /*bf150*/  STL [R1+0x11b9c], R8 ;  /* 0x011b9c0801007387 */ /* 0x000fe80000100800 */
[----:B------:R0:W-:Y:S04]  /*bf160*/  STL [R1+0x11b98], R9 ;  /* 0x011b980901007387 */ /* 0x0001e80000100800 */
[----:B0-----:R-:W2:Y:S04]  /*bf170*/  LDL.64 R8, [R1+0xa8] ;  /* 0x0000a80001087983 */ /* 0x001ea80000100a00 */
[----:B------:R-:W2:Y:S04]  /*bf180*/  LDL.LU.64 R16, [R1+0x12b0] ;  /* 0x0012b00001107983 */ /* 0x000ea80000300a00 */
[----:B------:R-:W2:Y:S04]  /*bf190*/  LDL.LU.64 R18, [R1+0x12b8] ;  /* 0x0012b80001127983 */ /* 0x000ea80000300a00 */
[----:B------:R0:W-:Y:S04]  /*bf1a0*/  STL.64 [R1+0x12d0], R20 ;  /* 0x0012d01401007387 */ /* 0x0001e80000100a00 */
[----:B------:R1:W-:Y:S04]  /*bf1b0*/  STL.64 [R1+0x12d8], R22 ;  /* 0x0012d81601007387 */ /* 0x0003e80000100a00 */
[----:B0-----:R-:W3:Y:S04]  /*bf1c0*/  LDL.LU.64 R20, [R1+0x1310] ;  /* 0x0013100001147983 */ /* 0x001ee80000300a00 */
[----:B-1----:R-:W4:Y:S04]  /*bf1d0*/  LDL.LU.64 R22, [R1+0x1318] ;  /* 0x0013180001167983 */ /* 0x002f280000300a00 */
[----:B----4-:R-:W-:Y:S04]  /*bf1e0*/  STL.64 [R1+0x11ce8], R22 ;  /* 0x011ce81601007387 */ /* 0x010fe80000100a00 */
[----:B---3--:R0:W-:Y:S04]  /*bf1f0*/  STL.64 [R1+0x11ce0], R20 ;  /* 0x011ce01401007387 */ /* 0x0081e80000100a00 */
[----:B0-----:R-:W3:Y:S04]  /*bf200*/  LDL.LU.64 R20, [R1+0x1300] ;  /* 0x0013000001147983 */ /* 0x001ee80000300a00 */
        /* <DEDUP_REMOVED lines=9> */
[----:B------:R-:W2:Y:S04]  /*bf2a0*/  LDL.LU.64 R22, [R1+0x12e8] ;  /* 0x0012e80001167983 */ /* 0x000ea80000300a00 */
[----:B------:R-:W3:Y:S04]  /*bf2b0*/  LDL.LU.64 R24, [R1+0x1320] ;  /* 0x0013200001187983 */ /* 0x000ee80000300a00 */
[----:B------:R-:W3:Y:S04]  /*bf2c0*/  LDL.LU.64 R26, [R1+0x1328] ;  /* 0x00132800011a7983 */ /* 0x000ee80000300a00 */
[----:B------:R-:W-:Y:S04]  /*bf2d0*/  STL [R1+0x11b94], R2 ;  /* 0x011b940201007387 */ /* 0x000fe80000100800 */
[----:B------:R-:W-:Y:S04]  /*bf2e0*/  STL [R1+0x11b90], R3 ;  /* 0x011b900301007387 */ /* 0x000fe80000100800 */
[----:B------:R-:W4:Y:S04]  /*bf2f0*/  LDL.LU.64 R18, [R1+0x11d28] ;  /* 0x011d280001127983 */ /* 0x000f280000300a00 */
[----:B------:R-:W2:Y:S01]  /*bf300*/  LDL.LU.64 R16, [R1+0x11d20] ;  /* 0x011d200001107983 */ /* 0x000ea20000300a00 */
[----:B------:R-:W-:-:S02]  /*bf310*/  F2FP.F16.E5M2.UNPACK_B R12, R12 ;  /* 0x0000000cff0c723e */ /* 0x000fc400020004ff */
[----:B------:R-:W-:Y:S02]  /*bf320*/  F2FP.F16.E5M2.UNPACK_B R13, R13 ;  /* 0x0000000dff0d723e */ /* 0x000fe400020004ff */
[----:B------:R-:W-:Y:S02]  /*bf330*/  F2FP.F16.E5M2.UNPACK_B R14, R14 ;  /* 0x0000000eff0e723e */ /* 0x000fe400020004ff */
[----:B------:R-:W-:Y:S01]  /*bf340*/  F2FP.F16.E5M2.UNPACK_B R15, R15 ;  /* 0x0000000fff0f723e */ /* 0x000fe200020004ff */
[----:B------:R0:W-:Y:S04]  /*bf350*/  STL.64 [R1+0x12b0], R4 ;  /* 0x0012b00401007387 */ /* 0x0001e80000100a00 */
[----:B------:R1:W-:Y:S04]  /*bf360*/  STL.64 [R1+0x12b8], R6 ;  /* 0x0012b80601007387 */ /* 0x0003e80000100a00 */
[----:B0-----:R-:W3:Y:S04]  /*bf370*/  LDL.LU.64 R4, [R1+0x1330] ;  /* 0x0013300001047983 */ /* 0x001ee80000300a00 */
[----:B-1----:R-:W3:Y:S01]  /*bf380*/  LDL.LU.64 R6, [R1+0x1338] ;  /* 0x0013380001067983 */ /* 0x002ee20000300a00 */
        /* <DEDUP_REMOVED lines=9> */
[----:B------:R-:W2:Y:S04]  /*bf420*/  LDL.LU.64 R22, [R1+0x11d08] ;  /* 0x011d080001167983 */ /* 0x000ea80000300a00 */
[----:B------:R-:W2:-:S15]  /*bf430*/  LDL.LU.64 R20, [R1+0x11d00] ;  /* 0x011d000001147983 */ /* 0x000e9e0000300a00 */
[----:B------:R-:W-:-:S01]  /*bf440*/  NOP ;  /* 0x0000000000007918 */ /* 0x000fc20000000000 */
[----:B------:R-:W-:Y:S04]  /*bf450*/  STL.64 [R1+0x12f0], R16 ;  /* 0x0012f01001007387 */ /* 0x000fe80000100a00 */
[----:B------:R0:W-:Y:S04]  /*bf460*/  STL.64 [R1+0x12f8], R18 ;  /* 0x0012f81201007387 */ /* 0x0001e80000100a00 */
[----:B0-----:R-:W4:Y:S04]  /*bf470*/  LDL.LU.64 R18, [R1+0x11cf8] ;  /* 0x011cf80001127983 */ /* 0x001f280000300a00 */
[----:B------:R-:W2:Y:S02]  /*bf480*/  LDL.LU.64 R16, [R1+0x11cf0] ;  /* 0x011cf00001107983 */ /* 0x000ea40000300a00 */
        /* <DEDUP_REMOVED lines=9> */
[----:B------:R-:W3:-:S15]  /*bf520*/  LDL.LU.64 R20, [R1+0x11cd8] ;  /* 0x011cd80001147983 */ /* 0x000ede0000300a00 */
[----:B------:R-:W-:-:S05]  /*bf530*/  NOP ;  /* 0x0000000000007918 */ /* 0x000fca0000000000 */
[----:B------:R0:W-:Y:S04]  /*bf540*/  STL.64 [R1+0x1310], R16 ;  /* 0x0013101001007387 */ /* 0x0001e80000100a00 */
[----:B------:R1:W-:Y:S04]  /*bf550*/  STL.64 [R1+0x1318], R18 ;  /* 0x0013181201007387 */ /* 0x0003e80000100a00 */
[----:B0-----:R-:W2:Y:S04]  /*bf560*/  LDL.LU.64 R16, [R1+0x1350] ;  /* 0x0013500001107983 */ /* 0x001ea80000300a00 */
[----:B-1----:R-:W2:Y:S01]  /*bf570*/  LDL.LU.64 R18, [R1+0x1358] ;  /* 0x0013580001127983 */ /* 0x002ea20000300a00 */
[----:B---3--:R-:W-:Y:S03]  /*bf580*/  HMMA.16816.F32 R20, R12, R20, R24 ;  /* 0x000000140c14723c */ /* 0x008fe60000001818 */
[----:B------:R-:W3:Y:S04]  /*bf590*/  LDL.LU.64 R26, [R1+0x11cd0] ;  /* 0x011cd000011a7983 */ /* 0x000ee80000300a00 */
[----:B------:R-:W4:-:S15]  /*bf5a0*/  LDL.LU.64 R24, [R1+0x11cc8] ;  /* 0x011cc80001187983 */ /* 0x000f1e0000300a00 */
[----:B------:R-:W-:-:S01]  /*bf5b0*/  NOP ;  /* 0x0000000000007918 */ /* 0x000fc20000000000 */
[----:B------:R-:W-:Y:S04]  /*bf5c0*/  STL.64 [R1+0x1320], R20 ;  /* 0x0013201401007387 */ /* 0x000fe80000100a00 */
[----:B------:R0:W-:Y:S04]  /*bf5d0*/  STL.64 [R1+0x1328], R22 ;  /* 0x0013281601007387 */ /* 0x0001e80000100a00 */
[----:B0-----:R-:W2:Y:S02]  /*bf5e0*/  LDL.LU.64 R22, [R1+0x11cc0] ;  /* 0x011cc00001167983 */ /* 0x001ea40000300a00 */
[----:B--2---:R-:W-:-:S15]  /*bf5f0*/  HMMA.16816.F32 R4, R12, R22, R4 ;  /* 0x000000160c04723c */ /* 0x004fde0000001804 */
[----:B------:R-:W-:-:S08]  /*bf600*/  NOP ;  /* 0x0000000000007918 */ /* 0x000fd00000000000 */
[----:B------:R0:W-:Y:S04]  /*bf610*/  STL.64 [R1+0x1330], R4 ;  /* 0x0013300401007387 */ /* 0x0001e80000100a00 */
[----:B------:R1:W-:Y:S04]  /*bf620*/  STL.64 [R1+0x1338], R6 ;  /* 0x0013380601007387 */ /* 0x0003e80000100a00 */
[----:B0-----:R-:W2:Y:S04]  /*bf630*/  LDL.64 R4, [R1+0x58] ;  /* 0x0000580001047983 */ /* 0x001ea80000100a00 */
[----:B-1----:R-:W3:Y:S04]  /*bf640*/  LDL R6, [R1+0x50] ;  /* 0x0000500001067983 */ /* 0x002ee80000100800 */
[----:B------:R-:W3:Y:S04]  /*bf650*/  LDL R7, [R1+0x54] ;  /* 0x0000540001077983 */ /* 0x000ee80000100800 */
[----:B---3--:R-:W-:Y:S04]  /*bf660*/  STL.64 [R1+0x11cb8], R6 ;  /* 0x011cb80601007387 */ /* 0x008fe80000100a00 */
[----:B--2---:R0:W-:Y:S04]  /*bf670*/  STL.64 [R1+0x11cb0], R4 ;  /* 0x011cb00401007387 */ /* 0x0041e80000100a00 */
[----:B0-----:R-:W2:Y:S04]  /*bf680*/  LDL.LU.64 R4, [R1+0x1340] ;  /* 0x0013400001047983 */ /* 0x001ea80000300a00 */
[----:B------:R-:W2:Y:S01]  /*bf690*/  LDL.LU.64 R6, [R1+0x1348] ;  /* 0x0013480001067983 */ /* 0x000ea20000300a00 */
[----:B------:R-:W-:-:S02]  /*bf6a0*/  IMAD.MOV.U32 R0, RZ, RZ, R23 ;  /* 0x000000ffff007224 */ /* 0x000fc400078e0017 */
[----:B------:R-:W-:Y:S02]  /*bf6b0*/  IMAD.MOV.U32 R3, RZ, RZ, R22 ;  /* 0x000000ffff037224 */ /* 0x000fe400078e0016 */
[----:B----4-:R-:W-:Y:S01]  /*bf6c0*/  IMAD.MOV.U32 R2, RZ, RZ, R25 ;  /* 0x000000ffff027224 */ /* 0x010fe200078e0019 */
[----:B------:R-:W3:Y:S04]  /*bf6d0*/  LDL.64 R22, [R1+0x48] ;  /* 0x0000480001167983 */ /* 0x000ee80000100a00 */
[----:B------:R-:W-:Y:S04]  /*bf6e0*/  STL [R1+0x11ba4], R0 ;  /* 0x011ba40001007387 */ /* 0x000fe80000100800 */
[----:B------:R-:W-:Y:S04]  /*bf6f0*/  STL [R1+0x11ba0], R3 ;  /* 0x011ba00301007387 */ /* 0x000fe80000100800 */
[----:B------:R0:W-:Y:S01]  /*bf700*/  STL [R1+0x11ba8], R2 ;  /* 0x011ba80201007387 */ /* 0x0001e20000100800 */
[----:B------:R-:W-:-:S02]  /*bf710*/  IMAD.MOV.U32 R10, RZ, RZ, R8 ;  /* 0x000000ffff0a7224 */ /* 0x000fc400078e0008 */
[----:B------:R-:W-:Y:S02]  /*bf720*/  IMAD.MOV.U32 R11, RZ, RZ, R9 ;  /* 0x000000ffff0b7224 */ /* 0x000fe400078e0009 */
[----:B------:R-:W-:Y:S02]  /*bf730*/  IMAD.MOV.U32 R8, RZ, RZ, R26 ;  /* 0x000000ffff087224 */ /* 0x000fe400078e001a */
[----:B------:R-:W-:Y:S01]  /*bf740*/  IMAD.MOV.U32 R9, RZ, RZ, R27 ;  /* 0x000000ffff097224 */ /* 0x000fe200078e001b */
[----:B--2---:R-:W-:-:S15]  /*bf750*/  HMMA.16816.F32 R4, R12, R24, R4 ;  /* 0x000000180c04723c */ /* 0x004fde0000001804 */
[----:B------:R-:W-:-:S08]  /*bf760*/  NOP ;  /* 0x0000000000007918 */ /* 0x000fd00000000000 */
[----:B------:R-:W-:Y:S04]  /*bf770*/  STL.64 [R1+0x1340], R4 ;  /* 0x0013400401007387 */ /* 0x000fe80000100a00 */
[----:B------:R1:W-:Y:S04]  /*bf780*/  STL.64 [R1+0x1348], R6 ;  /* 0x0013480601007387 */ /* 0x0003e80000100a00 */
[----:B0-----:R-:W2:Y:S01]  /*bf790*/  LDL.64 R2, [R1+0x60] ;  /* 0x0000600001027983 */ /* 0x001ea20000100a00 */
[----:B-1----:R-:W-:-:S15]  /*bf7a0*/  HMMA.16816.F32 R4, R12, R26, R16 ;  /* 0x0000001a0c04723c */ /* 0x002fde0000001810 */
[----:B------:R-:W-:-:S08]  /*bf7b0*/  NOP ;  /* 0x0000000000007918 */ /* 0x000fd00000000000 */
[----:B------:R0:W-:Y:S04]  /*bf7c0*/  STL.64 [R1+0x1350], R4 ;  /* 0x0013500401007387 */ /* 0x0001e80000100a00 */
[----:B------:R1:W-:Y:S04]  /*bf7d0*/  STL.64 [R1+0x1358], R6 ;  /* 0x0013580601007387 */ /* 0x0003e80000100a00 */
[----:B0-----:R-:W2:Y:S04]  /*bf7e0*/  LDL.LU.64 R4, [R1+0x1360] ;  /* 0x0013600001047983 */ /* 0x001ea80000300a00 */
[----:B-1----:R-:W2:Y:S04]  /*bf7f0*/  LDL.LU.64 R6, [R1+0x1368] ;  /* 0x0013680001067983 */ /* 0x002ea80000300a00 */
[----:B------:R-:W4:Y:S04]  /*bf800*/  LDL R26, [R1+0x28] ;  /* 0x00002800011a7983 */ /* 0x000f280000100800 */
[----:B------:R-:W4:Y:S04]  /*bf810*/  LDL R27, [R1+0x2c] ;  /* 0x00002c00011b7983 */ /* 0x000f280000100800 */
[----:B------:R-:W3:Y:S04]  /*bf820*/  LDL R24, [R1+0x30] ;  /* 0x0000300001187983 */ /* 0x000ee80000100800 */
[----:B------:R-:W3:Y:S04]  /*bf830*/  LDL R25, [R1+0x34] ;  /* 0x0000340001197983 */ /* 0x000ee80000100800 */
[----:B------:R-:W2:Y:S04]  /*bf840*/  LDL.LU.64 R16, [R1+0x1390] ;  /* 0x0013900001107983 */ /* 0x000ea80000300a00 */
[----:B------:R-:W4:Y:S04]  /*bf850*/  LDL.LU.64 R18, [R1+0x1398] ;  /* 0x0013980001127983 */ /* 0x000f280000300a00 */
[----:B----4-:R-:W-:Y:S04]  /*bf860*/  STL.64 [R1+0x11c98], R18 ;  /* 0x011c981201007387 */ /* 0x010fe80000100a00 */
[----:B--2---:R0:W-:Y:S04]  /*bf870*/  STL.64 [R1+0x11c90], R16 ;  /* 0x011c901001007387 */ /* 0x0041e80000100a00 */
[----:B0-----:R-:W2:Y:S04]  /*bf880*/  LDL.LU.64 R16, [R1+0x1380] ;  /* 0x0013800001107983 */ /* 0x001ea80000300a00 */
[----:B------:R-:W4:Y:S01]  /*bf890*/  LDL.LU.64 R18, [R1+0x1388] ;  /* 0x0013880001127983 */ /* 0x000f220000300a00 */
[----:B------:R-:W-:Y:S03]  /*bf8a0*/  HMMA.16816.F32 R4, R12, R2, R4 ;  /* 0x000000020c04723c */ /* 0x000fe60000001804 */
[----:B----4-:R-:W-:Y:S04]  /*bf8b0*/  STL.64 [R1+0x11ca8], R18 ;  /* 0x011ca81201007387 */ /* 0x010fe80000100a00 */
[----:B--2---:R0:W-:Y:S04]  /*bf8c0*/  STL.64 [R1+0x11ca0], R16 ;  /* 0x011ca01001007387 */ /* 0x0041e80000100a00 */
[----:B0-----:R-:W2:Y:S04]  /*bf8d0*/  LDL.LU.64 R16, [R1+0x1370] ;  /* 0x0013700001107983 */ /* 0x001ea80000300a00 */
[----:B------:R-:W2:Y:S04]  /*bf8e0*/  LDL.LU.64 R18, [R1+0x1378] ;  /* 0x0013780001127983 */ /* 0x000ea80000300a00 */
[----:B------:R0:W-:Y:S04]  /*bf8f0*/  STL.64 [R1+0x11c78], R26 ;  /* 0x011c781a01007387 */ /* 0x0001e80000100a00 */
[----:B---3--:R-:W-:Y:S04]  /*bf900*/  STL.64 [R1+0x11c70], R24 ;  /* 0x011c701801007387 */ /* 0x008fe80000100a00 */
[----:B------:R-:W3:Y:S04]  /*bf910*/  LDL R20, [R1+0x38] ;  /* 0x0000380001147983 */ /* 0x000ee80000100800 */
[----:B------:R-:W3:Y:S04]  /*bf920*/  LDL R21, [R1+0x3c] ;  /* 0x00003c0001157983 */ /* 0x000ee80000100800 */
[----:B0-----:R-:W4:Y:S04]  /*bf930*/  LDL R26, [R1+0x40] ;  /* 0x00004000011a7983 */ /* 0x001f280000100800 */
[----:B------:R-:W4:Y:S04]  /*bf940*/  LDL R27, [R1+0x44] ;  /* 0x00004400011b7983 */ /* 0x000f280000100800 */
[----:B------:R-:W-:Y:S04]  /*bf950*/  STL [R1+0x11bb8], R9 ;  /* 0x011bb80901007387 */ /* 0x000fe80000100800 */
[----:B------:R-:W-:Y:S04]  /*bf960*/  STL [R1+0x11bac], R8 ;  /* 0x011bac0801007387 */ /* 0x000fe80000100800 */
[----:B------:R-:W-:Y:S04]  /*bf970*/  STL.64 [R1+0x1360], R4 ;  /* 0x0013600401007387 */ /* 0x000fe80000100a00 */
[----:B------:R0:W-:Y:S04]  /*bf980*/  STL.64 [R1+0x1368], R6 ;  /* 0x0013680601007387 */ /* 0x0001e80000100a00 */
[----:B0-----:R-:W3:Y:S04]  /*bf990*/  LDL.LU.64 R6, [R1+0x11cb8] ;  /* 0x011cb80001067983 */ /* 0x001ee80000300a00 */
[----:B------:R-:W2:Y:S01]  /*bf9a0*/  LDL.LU.64 R4, [R1+0x11cb0] ;  /* 0x011cb00001047983 */ /* 0x000ea20000300a00 */
[----:B------:R-:W-:-:S05]  /*bf9b0*/  IMAD.MOV.U32 R0, RZ, RZ, R2 ;  /* 0x000000ffff007224 */ /* 0x000fca00078e0002 */
[----:B------:R-:W-:Y:S01]  /*bf9c0*/  STL [R1+0x11bbc], R0 ;  /* 0x011bbc0001007387 */ /* 0x000fe20000100800 */
[----:B--2---:R-:W-:-:S15]  /*bf9d0*/  HMMA.16816.F32 R16, R12, R4, R16 ;  /* 0x000000040c10723c */ /* 0x004fde0000001810 */
[----:B------:R-:W-:-:S08]  /*bf9e0*/  NOP ;  /* 0x0000000000007918 */ /* 0x000fd00000000000 */
[----:B------:R-:W-:Y:S04]  /*bf9f0*/  STL.64 [R1+0x1370], R16 ;  /* 0x0013701001007387 */ /* 0x000fe80000100a00 */
[----:B------:R0:W-:Y:S04]  /*bfa00*/  STL.64 [R1+0x1378], R18 ;  /* 0x0013781201007387 */ /* 0x0001e80000100a00 */
[----:B0-----:R-:W3:Y:S04]  /*bfa10*/  LDL.LU.64 R18, [R1+0x11ca8] ;  /* 0x011ca80001127983 */ /* 0x001ee80000300a00 */
[----:B------:R-:W3:Y:S01]  /*bfa20*/  LDL.LU.64 R16, [R1+0x11ca0] ;  /* 0x011ca00001107983 */ /* 0x000ee20000300a00 */
[----:B------:R-:W-:-:S02]  /*bfa30*/  IMAD.MOV.U32 R8, RZ, RZ, R4 ;  /* 0x000000ffff087224 */ /* 0x000fc400078e0004 */
[----:B------:R-:W-:Y:S02]  /*bfa40*/  IMAD.MOV.U32 R2, RZ, RZ, R5 ;  /* 0x000000ffff027224 */ /* 0x000fe400078e0005 */
[----:B---3--:R-:W-:Y:S01]  /*bfa50*/  HMMA.16816.F32 R4, R12, R6, R16 ;  /* 0x000000060c04723c */ /* 0x008fe20000001810 */
[----:B------:R-:W2:Y:S04]  /*bfa60*/  LDL.LU.64 R18, [R1+0x11c98] ;  /* 0x011c980001127983 */ /* 0x000ea80000300a00 */
[----:B------:R-:W2:-:S15]  /*bfa70*/  LDL.LU.64 R16, [R1+0x11c90] ;  /* 0x011c900001107983 */ /* 0x000e9e0000300a00 */
[----:B------:R-:W-:-:S03]  /*bfa80*/  NOP ;  /* 0x0000000000007918 */ /* 0x000fc60000000000 */
[----:B------:R0:W-:Y:S04]  /*bfa90*/  STL.64 [R1+0x1380], R4 ;  /* 0x0013800401007387 */ /* 0x0001e80000100a00 */
[----:B------:R-:W-:Y:S04]  /*bfaa0*/  STL.64 [R1+0x1388], R6 ;  /* 0x0013880601007387 */ /* 0x000fe80000100a00 */
[----:B0-----:R-:W3:Y:S04]  /*bfab0*/  LDL.LU R4, [R1+0x32a8] ;  /* 0x0032a80001047983 */ /* 0x001ee80000300800 */
[----:B---3--:R2:W-:Y:S02]  /*bfac0*/  STL [R1+0x11c00], R4 ;  /* 0x011c000401007387 */ /* 0x0085e40000100800 */
[----:B--2---:R-:W-:-:S15]  /*bfad0*/  HMMA.16816.F32 R4, R12, R22, R16 ;  /* 0x000000160c04723c */ /* 0x004fde0000001810 */
[----:B------:R-:W-:-:S08]  /*bfae0*/  NOP ;  /* 0x0000000000007918 */ /* 0x000fd00000000000 */
[----:B------:R-:W-:Y:S04]  /*bfaf0*/  STL.64 [R1+0x1390], R4 ;  /* 0x0013900401007387 */ /* 0x000fe80000100a00 */
[----:B------:R-:W-:Y:S04]  /*bfb00*/  STL.64 [R1+0x1398], R6 ;  /* 0x0013980601007387 */ /* 0x000fe80000100a00 */
[----:B------:R-:W2:Y:S04]  /*bfb10*/  LDL.LU.64 R16, [R1+0x13c0] ;  /* 0x0013c00001107983 */ /* 0x000ea80000300a00 */
[----:B------:R-:W3:Y:S01]  /*bfb20*/  LDL.LU.64 R18, [R1+0x13c8] ;  /* 0x0013c80001127983 */ /* 0x000ee20000300a00 */
[----:B------:R-:W-:-:S03]  /*bfb30*/  IMAD.MOV.U32 R9, RZ, RZ, R23 ;  /* 0x000000ffff097224 */ /* 0x000fc600078e0017 */
[----:B---3--:R-:W-:Y:S04]  /*bfb40*/  STL.64 [R1+0x11c88], R18 ;  /* 0x011c881201007387 */ /* 0x008fe80000100a00 */
[----:B--2---:R0:W-:Y:S04]  /*bfb50*/  STL.64 [R1+0x11c80], R16 ;  /* 0x011c801001007387 */ /* 0x0041e80000100a00 */
[----:B0-----:R-:W4:Y:S04]  /*bfb60*/  LDL.LU.64 R16, [R1+0x13a0] ;  /* 0x0013a00001107983 */ /* 0x001f280000300a00 */
[----:B------:R-:W4:Y:S04]  /*bfb70*/  LDL.LU.64 R18, [R1+0x13a8] ;  /* 0x0013a80001127983 */ /* 0x000f280000300a00 */
[----:B------:R-:W2:Y:S04]  /*bfb80*/  LDL.LU.64 R4, [R1+0x13d0] ;  /* 0x0013d00001047983 */ /* 0x000ea80000300a00 */
[----:B------:R-:W2:Y:S04]  /*bfb90*/  LDL.LU.64 R6, [R1+0x13d8] ;  /* 0x0013d80001067983 */ /* 0x000ea80000300a00 */
[----:B------:R0:W-:Y:S04]  /*bfba0*/  STL.64 [R1+0x11bc8], R10 ;  /* 0x011bc80a01007387 */ /* 0x0001e80000100a00 */
[----:B0-----:R-:W3:Y:S04]  /*bfbb0*/  LDL R10, [R1+0x8] ;  /* 0x00000800010a7983 */ /* 0x001ee80000100800 */
[----:B------:R-:W3:Y:S04]  /*bfbc0*/  LDL R11, [R1+0xc] ;  /* 0x00000c00010b7983 */ /* 0x000ee80000100800 */
[----:B------:R0:W-:Y:S01]  /*bfbd0*/  STL.64 [R1+0x11bc0], R8 ;  /* 0x011bc00801007387 */ /* 0x0001e20000100a00 */
[----:B------:R-:W-:-:S03]  /*bfbe0*/  IMAD.MOV.U32 R0, RZ, RZ, R22 ;  /* 0x000000ffff007224 */ /* 0x000fc600078e0016 */
[----:B------:R-:W2:Y:S04]  /*bfbf0*/  LDL R23, [R1+0x24] ;  /* 0x0000240001177983 */ /* 0x000ea80000100800 */
[----:B------:R-:W2:Y:S04]  /*bfc00*/  LDL R22, [R1+0x20] ;  /* 0x0000200001167983 */ /* 0x000ea80000100800 */
[----:B0-----:R-:W2:Y:S04]  /*bfc10*/  LDL R8, [R1+0x10] ;  /* 0x0000100001087983 */ /* 0x001ea80000100800 */
[----:B------:R-:W2:Y:S01]  /*bfc20*/  LDL R9, [R1+0x14] ;  /* 0x0000140001097983 */ /* 0x000ea20000100800 */
[C---:B----4-:R-:W-:Y:S03]  /*bfc30*/  HMMA.16816.F32 R24, R12.reuse, R26, R16 ;  /* 0x0000001a0c18723c */ /* 0x050fe60000001810 */
[----:B---3--:R-:W-:Y:S04]  /*bfc40*/  STL.64 [R1+0x11c40], R10 ;  /* 0x011c400a01007387 */ /* 0x008fe80000100a00 */
[----:B--2---:R0:W-:Y:S04]  /*bfc50*/  STL.64 [R1+0x11c58], R8 ;  /* 0x011c580801007387 */ /* 0x0041e80000100a00 */
[----:B0-----:R-:W2:Y:S04]  /*bfc60*/  LDL.LU.64 R8, [R1+0x13b0] ;  /* 0x0013b00001087983 */ /* 0x001ea80000300a00 */
[----:B------:R-:W2:Y:S04]  /*bfc70*/  LDL.LU.64 R10, [R1+0x13b8] ;  /* 0x0013b800010a7983 */ /* 0x000ea80000300a00 */
[----:B------:R-:W3:Y:S04]  /*bfc80*/  LDL.LU.64 R18, [R1+0x11c88] ;  /* 0x011c880001127983 */ /* 0x000ee80000300a00 */
[----:B------:R-:W3:Y:S04]  /*bfc90*/  LDL.LU.64 R16, [R1+0x11c80] ;  /* 0x011c800001107983 */ /* 0x000ee80000300a00 */
[----:B------:R-:W-:Y:S04]  /*bfca0*/  STL.64 [R1+0x13a0], R24 ;  /* 0x0013a01801007387 */ /* 0x000fe80000100a00 */
[----:B------:R0:W-:Y:S04]  /*bfcb0*/  STL.64 [R1+0x13a8], R26 ;  /* 0x0013a81a01007387 */ /* 0x0001e80000100a00 */
[----:B0-----:R-:W4:Y:S04]  /*bfcc0*/  LDL.LU.64 R26, [R1+0x11c78] ;  /* 0x011c7800011a7983 */ /* 0x001f280000300a00 */
[----:B------:R-:W3:Y:S01]  /*bfcd0*/  LDL.LU.64 R24, [R1+0x11c70] ;  /* 0x011c700001187983 */ /* 0x000ee20000300a00 */
[C---:B--2---:R-:W-:Y:S06]  /*bfce0*/  HMMA.16816.F32 R8, R12.reuse, R20, R8 ;  /* 0x000000140c08723c */ /* 0x044fec0000001808 */
[C---:B---3--:R-:W-:Y:S06]  /*bfcf0*/  HMMA.16816.F32 R16, R12.reuse, R24, R16 ;  /* 0x000000180c10723c */ /* 0x048fec0000001810 */
[C---:B----4-:R-:W-:Y:S11]  /*bfd00*/  HMMA.16816.F32 R4, R12.reuse, R26, R4 ;  /* 0x0000001a0c04723c */ /* 0x050ff60000001804 */
[----:B------:R-:W-:Y:S04]  /*bfd10*/  STL.64 [R1+0x13b0], R8 ;  /* 0x0013b00801007387 */ /* 0x000fe80000100a00 */
[----:B------:R0:W-:Y:S04]  /*bfd20*/  STL.64 [R1+0x13b8], R10 ;  /* 0x0013b80a01007387 */ /* 0x0001e80000100a00 */
[----:B0-----:R-:W2:Y:S04]  /*bfd30*/  LDL R10, [R1+0x18] ;  /* 0x00001800010a7983 */ /* 0x001ea80000100800 */
[----:B------:R-:W2:Y:S04]  /*bfd40*/  LDL R11, [R1+0x1c] ;  /* 0x00001c00010b7983 */ /* 0x000ea80000100800 */
[----:B------:R0:W-:Y:S04]  /*bfd50*/  STL.64 [R1+0x13c0], R16 ;  /* 0x0013c01001007387 */ /* 0x0001e80000100a00 */
[----:B------:R1:W-:Y:S04]  /*bfd60*/  STL.64 [R1+0x13c8], R18 ;  /* 0x0013c81201007387 */ /* 0x0003e80000100a00 */
[----:B0-----:R-:W3:Y:S04]  /*bfd70*/  LDL.LU.64 R16, [R1+0x13e0] ;  /* 0x0013e00001107983 */ /* 0x001ee80000300a00 */
[----:B-1----:R-:W3:Y:S04]  /*bfd80*/  LDL.LU.64 R18, [R1+0x13e8] ;  /* 0x0013e80001127983 */ /* 0x002ee80000300a00 */
[----:B------:R-:W-:Y:S04]  /*bfd90*/  STL.64 [R1+0x13d0], R4 ;  /* 0x0013d00401007387 */ /* 0x000fe80000100a00 */
[----:B------:R-:W-:Y:S04]  /*bfda0*/  STL.64 [R1+0x13d8], R6 ;  /* 0x0013d80601007387 */ /* 0x000fe80000100a00 */
[----:B------:R-:W4:Y:S04]  /*bfdb0*/  LDL.LU.64 R24, [R1+0x1430] ;  /* 0x0014300001187983 */ /* 0x000f280000300a00 */
[----:B------:R-:W2:Y:S04]  /*bfdc0*/  LDL.LU.64 R26, [R1+0x1438] ;  /* 0x00143800011a7983 */ /* 0x000ea80000300a00 */
[----:B--2---:R0:W-:Y:S04]  /*bfdd0*/  STL.64 [R1+0x11c20], R26 ;  /* 0x011c201a01007387 */ /* 0x0041e80000100a00 */
[----:B0-----:R-:W2:Y:S04]  /*bfde0*/  LDL R26, [R1] ;  /* 0x00000000011a7983 */ /* 0x001ea80000100800 */
[----:B------:R-:W2:Y:S04]  /*bfdf0*/  LDL R27, [R1+0x4] ;  /* 0x00000400011b7983 */ /* 0x000ea80000100800 */
[----:B----4-:R0:W-:Y:S04]  /*bfe00*/  STL.64 [R1+0x11c18], R24 ;  /* 0x011c181801007387 */ /* 0x0101e80000100a00 */
[----:B--2---:R1:W-:Y:S04]  /*bfe10*/  STL.64 [R1+0x11c38], R26 ;  /* 0x011c381a01007387 */ /* 0x0043e80000100a00 */
[----:B0-----:R-:W2:Y:S04]  /*bfe20*/  LDL.LU.64 R24, [R1+0x1410] ;  /* 0x0014100001187983 */ /* 0x001ea80000300a00 */
[----:B-1----:R-:W4:Y:S04]  /*bfe30*/  LDL.LU.64 R26, [R1+0x1418] ;  /* 0x00141800011a7983 */ /* 0x002f280000300a00 */
[----:B----4-:R-:W-:Y:S04]  /*bfe40*/  STL.64 [R1+0x11c50], R26 ;  /* 0x011c501a01007387 */ /* 0x010fe80000100a00 */
[----:B--2---:R0:W-:Y:S04]  /*bfe50*/  STL.64 [R1+0x11c48], R24 ;  /* 0x011c481801007387 */ /* 0x0041e80000100a00 */
[----:B0-----:R-:W2:Y:S04]  /*bfe60*/  LDL.LU.64 R24, [R1+0x1400] ;  /* 0x0014000001187983 */ /* 0x001ea80000300a00 */
[----:B------:R-:W4:Y:S01]  /*bfe70*/  LDL.LU.64 R26, [R1+0x1408] ;  /* 0x00140800011a7983 */ /* 0x000f220000300a00 */
[C---:B---3--:R-:W-:Y:S03]  /*bfe80*/  HMMA.16816.F32 R16, R12.reuse, R22, R16 ;  /* 0x000000160c10723c */ /* 0x048fe60000001810 */
[----:B----4-:R-:W-:Y:S04]  /*bfe90*/  STL.64 [R1+0x11c68], R26 ;  /* 0x011c681a01007387 */ /* 0x010fe80000100a00 */
        /* <DEDUP_REMOVED lines=10> */
[----:B------:R-:W4:Y:S04]  /*bff40*/  LDL.LU.64 R22, [R1+0x1458] ;  /* 0x0014580001167983 */ /* 0x000f280000300a00 */
[----:B------:R0:W-:Y:S04]  /*bff50*/  STL.64 [R1+0x13e0], R16 ;  /* 0x0013e01001007387 */ /* 0x0001e80000100a00 */
[----:B------:R1:W-:Y:S04]  /*bff60*/  STL.64 [R1+0x13e8], R18 ;  /* 0x0013e81201007387 */ /* 0x0003e80000100a00 */
[----:B0-----:R-:W3:Y:S04]  /*bff70*/  LDL.LU.64 R16, [R1+0x1470] ;  /* 0x0014700001107983 */ /* 0x001ee80000300a00 */
[----:B-1----:R-:W4:Y:S01]  /*bff80*/  LDL.LU.64 R18, [R1+0x1478] ;  /* 0x0014780001127983 */ /* 0x002f220000300a00 */
[C---:B--2---:R-:W-:Y:S03]  /*bff90*/  HMMA.16816.F32 R8, R12.reuse, R10, R24 ;  /* 0x0000000a0c08723c */ /* 0x044fe60000001818 */
[----:B----4-:R-:W-:Y:S04]  /*bffa0*/  STL.64 [R1+0x11be8], R18 ;  /* 0x011be81201007387 */ /* 0x010fe80000100a00 */
[----:B---3--:R0:W-:Y:S04]  /*bffb0*/  STL.64 [R1+0x11be0], R16 ;  /* 0x011be01001007387 */ /* 0x0081e80000100a00 */
        /* <DEDUP_REMOVED lines=15> */
[----:B------:R-:W3:-:S15]  /*c00b0*/  LDL.LU.64 R26, [R1+0x11c38] ;  /* 0x011c3800011a7983 */ /* 0x000ede0000300a00 */
[----:B------:R-:W-:-:S06]  /*c00c0*/  NOP ;  /* 0x0000000000007918 */ /* 0x000fcc0000000000 */
[----:B------:R0:W-:Y:S04]  /*c00d0*/  STL.64 [R1+0x1410], R8 ;  /* 0x0014100801007387 */ /* 0x0001e80000100a00 */
[----:B------:R1:W-:Y:S04]  /*c00e0*/  STL.64 [R1+0x1418], R10 ;  /* 0x0014180a01007387 */ /* 0x0003e80000100a00 */
[----:B0-----:R-:W4:Y:S04]  /*c00f0*/  LDL.LU.64 R8, [R1+0x1480] ;  /* 0x0014800001087983 */ /* 0x001f280000300a00 */
[----:B-1----:R-:W4:Y:S01]  /*c0100*/  LDL.LU.64 R10, [R1+0x1488] ;  /* 0x00148800010a7983 */ /* 0x002f220000300a00 */
[----:B---3--:R-:W-:Y:S03]  /*c0110*/  HMMA.16816.F32 R24, R12, R26, R4 ;  /* 0x0000001a0c18723c */ /* 0x008fe60000001804 */
[----:B------:R-:W3:Y:S04]  /*c0120*/  LDL.LU.64 R6, [R1+0x11c30] ;  /* 0x011c300001067983 */ /* 0x000ee80000300a00 */
[----:B------:R-:W3:-:S15]  /*c0130*/  LDL.LU.64 R4, [R1+0x11c28] ;  /* 0x011c280001047983 */ /* 0x000ede0000300a00 */
        /* <DEDUP_REMOVED lines=16> */
[----:B0-----:R-:W2:Y:S04]  /*c0240*/  LDL.LU R4, [R1+0x11c00] ;  /* 0x011c000001047983 */ /* 0x001ea80000300800 */
[----:B------:R-:W3:Y:S04]  /*c0250*/  LDL.LU R5, [R1+0x32b0] ;  /* 0x0032b00001057983 */ /* 0x000ee80000300800 */
[----:B-1----:R-:W3:Y:S04]  /*c0260*/  LDL.LU R6, [R1+0x32b8] ;  /* 0x0032b80001067983 */ /* 0x002ee80000300800 */
[----:B------:R-:W3:Y:S04]  /*c0270*/  LDL.LU R7, [R1+0x32c0] ;  /* 0x0032c00001077983 */ /* 0x000ee80000300800 */
[----:B------:R-:W-:Y:S04]  /*c0280*/  STL.64 [R1+0x1450], R20 ;  /* 0x0014501401007387 */ /* 0x000fe80000100a00 */
[----:B------:R0:W-:Y:S04]  /*c0290*/  STL.64 [R1+0x1458], R22 ;  /* 0x0014581601007387 */ /* 0x0001e80000100a00 */
[----:B0-----:R-:W4:Y:S04]  /*c02a0*/  LDL.LU.64 R22, [R1+0x11bf8] ;  /* 0x011bf80001167983 */ /* 0x001f280000300a00 */
[----:B------:R-:W2:Y:S04]  /*c02b0*/  LDL.LU.64 R20, [R1+0x11bf0] ;  /* 0x011bf00001147983 */ /* 0x000ea80000300a00 */
[----:B------:R-:W-:Y:S04]  /*c02c0*/  STL.64 [R1+0x11a00], R26 ;  /* 0x011a001a01007387 */ /* 0x000fe80000100a00 */
[----:B------:R0:W-:Y:S04]  /*c02d0*/  STL.64 [R1+0x119f8], R24 ;  /* 0x0119f81801007387 */ /* 0x0001e80000100a00 */
[----:B0-----:R-:W3:Y:S01]  /*c02e0*/  LDL.LU R25, [R1+0x32ac] ;  /* 0x0032ac0001197983 */ /* 0x001ee20000300800 */
        /* <DEDUP_REMOVED lines=14> */
[----:B0-----:R-:W4:Y:S04]  /*c03d0*/  LDL.LU.64 R20, [R1+0x1490] ;  /* 0x0014900001147983 */ /* 0x001f280000300a00 */
[----:B------:R-:W4:Y:S01]  /*c03e0*/  LDL.LU.64 R22, [R1+0x1498] ;  /* 0x0014980001167983 */ /* 0x000f220000300a00 */
[C---:B--2---:R-:W-:Y:S06]  /*c03f0*/  HMMA.16816.F32 R8, R12.reuse, R18, R8 ;  /* 0x000000120c08723c */ /* 0x044fec0000001808 */
[----:B----4-:R-:W-:-:S15]  /*c0400*/  HMMA.16816.F32 R20, R12, R16, R20 ;  /* 0x000000100c14723c */ /* 0x010fde0000001814 */
[----:B------:R-:W-:-:S02]  /*c0410*/  NOP ;  /* 0x0000000000007918 */ /* 0x000fc40000000000 */
[----:B------:R-:W-:Y:S04]  /*c0420*/  STL.64 [R1+0x1480], R8 ;  /* 0x0014800801007387 */ /* 0x000fe80000100a00 */
[----:B------:R0:W-:Y:S04]  /*c0430*/  STL.64 [R1+0x1488], R10 ;  /* 0x0014880a01007387 */ /* 0x0001e80000100a00 */
[----:B0-----:R-:W2:Y:S04]  /*c0440*/  LDL.LU.64 R10, [R1+0x11bc8] ;  /* 0x011bc800010a7983 */ /* 0x001ea80000300a00 */
[----:B------:R-:W4:Y:S04]  /*c0450*/  LDL.LU.64 R8, [R1+0x11bc0] ;  /* 0x011bc00001087983 */ /* 0x000f280000300a00 */
[----:B------:R-:W4:Y:S04]  /*c0460*/  LDL.64 R26, [R1+0x40] ;  /* 0x00004000011a7983 */ /* 0x000f280000100a00 */
[----:B------:R-:W-:Y:S04]  /*c0470*/  STL.64 [R1+0x119d0], R18 ;  /* 0x0119d01201007387 */ /* 0x000fe80000100a00 */
[----:B------:R-:W-:Y:S04]  /*c0480*/  STL.64 [R1+0x1490], R20 ;  /* 0x0014901401007387 */ /* 0x000fe80000100a00 */
[----:B------:R-:W-:Y:S04]  /*c0490*/  STL.64 [R1+0x1498], R22 ;  /* 0x0014981601007387 */ /* 0x000fe80000100a00 */
[----:B------:R0:W-:Y:S04]  /*c04a0*/  STL.64 [R1+0x119c8], R16 ;  /* 0x0119c81001007387 */ /* 0x0001e80000100a00 */
[----:B0-----:R-:W4:Y:S04]  /*c04b0*/  LDL.LU R16, [R1+0x32bc] ;  /* 0x0032bc0001107983 */ /* 0x001f280000300800 */
[----:B------:R-:W4:Y:S04]  /*c04c0*/  LDL.LU R17, [R1+0x32c4] ;  /* 0x0032c40001117983 */ /* 0x000f280000300800 */
[----:B------:R-:W4:Y:S01]  /*c04d0*/  LDL.64 R22, [R1+0x50] ;  /* 0x0000500001167983 */ /* 0x000f220000100a00 */
[----:B---3--:R-:W-:-:S02]  /*c04e0*/  IMAD R4, R4, 0x100, R25 ;  /* 0x0000010004047824 */ /* 0x008fc400078e0219 */
[----:B------:R-:W-:Y:S02]  /*c04f0*/  IMAD.MOV.U32 R24, RZ, RZ, R0 ;  /* 0x000000ffff187224 */ /* 0x000fe400078e0000 */
[----:B--2---:R-:W-:Y:S02]  /*c0500*/  IMAD.MOV.U32 R18, RZ, RZ, R10 ;  /* 0x000000ffff127224 */ /* 0x004fe400078e000a */
[----:B----4-:R-:W-:Y:S02]  /*c0510*/  IMAD.MOV.U32 R25, RZ, RZ, R9 ;  /* 0x000000ffff197224 */ /* 0x010fe400078e0009 */
[----:B------:R-:W-:Y:S01]  /*c0520*/  IMAD.MOV.U32 R19, RZ, RZ, R11 ;  /* 0x000000ffff137224 */ /* 0x000fe200078e000b */
[----:B------:R0:W-:Y:S04]  /*c0530*/  STL.64 [R1+0x11a98], R22 ;  /* 0x011a981601007387 */ /* 0x0001e80000100a00 */
[----:B0-----:R-:W2:Y:S04]  /*c0540*/  LDL.LU R23, [R1+0x32b4] ;  /* 0x0032b40001177983 */ /* 0x001ea80000300800 */
[----:B------:R-:W3:Y:S04]  /*c0550*/  LDL.LU R0, [R1+0x11bbc] ;  /* 0x011bbc0001007983 */ /* 0x000ee80000300800 */
[----:B------:R-:W4:Y:S04]  /*c0560*/  LDL.LU R9, [R1+0x11bb8] ;  /* 0x011bb80001097983 */ /* 0x000f280000300800 */
[----:B------:R-:W4:Y:S04]  /*c0570*/  LDL.LU R10, [R1+0x11bb4] ;  /* 0x011bb400010a7983 */ /* 0x000f280000300800 */
[----:B------:R-:W4:Y:S04]  /*c0580*/  LDL.LU R11, [R1+0x11bb0] ;  /* 0x011bb000010b7983 */ /* 0x000f280000300800 */
[----:B------:R-:W-:Y:S04]  /*c0590*/  STL.64 [R1+0x11aa8], R26 ;  /* 0x011aa81a01007387 */ /* 0x000fe80000100a00 */
[----:B------:R0:W-:Y:S04]  /*c05a0*/  STL.64 [R1+0x11aa0], R24 ;  /* 0x011aa01801007387 */ /* 0x0001e80000100a00 */
[----:B0-----:R-:W4:Y:S04]  /*c05b0*/  LDL.LU.64 R24, [R1+0x14a0] ;  /* 0x0014a00001187983 */ /* 0x001f280000300a00 */
[----:B------:R-:W4:Y:S01]  /*c05c0*/  LDL.LU.64 R26, [R1+0x14a8] ;  /* 0x0014a800011a7983 */ /* 0x000f220000300a00 */
[----:B------:R-:W-:-:S03]  /*c05d0*/  IMAD.MOV.U32 R20, RZ, RZ, R8 ;  /* 0x000000ffff147224 */ /* 0x000fc600078e0008 */
[----:B------:R-:W4:Y:S01]  /*c05e0*/  LDL.LU R8, [R1+0x11bac] ;  /* 0x011bac0001087983 */ /* 0x000f220000300800 */
[----:B------:R-:W-:-:S03]  /*c05f0*/  IMAD.MOV.U32 R21, RZ, RZ, R2 ;  /* 0x000000ffff157224 */ /* 0x000fc600078e0002 */
[----:B------:R-:W4:Y:S04]  /*c0600*/  LDL.LU R2, [R1+0x11ba8] ;  /* 0x011ba80001027983 */ /* 0x000f280000300800 */
[----:B------:R-:W-:Y:S01]  /*c0610*/  STL.64 [R1+0x11ab0], R20 ;  /* 0x011ab01401007387 */ /* 0x000fe20000100a00 */
[----:B--2---:R-:W-:Y:S02]  /*c0620*/  IMAD R5, R5, 0x100, R23 ;  /* 0x0000010005057824 */ /* 0x004fe400078e0217 */
[----:B---3--:R-:W-:Y:S02]  /*c0630*/  IMAD.MOV.U32 R22, RZ, RZ, R0 ;  /* 0x000000ffff167224 */ /* 0x008fe400078e0000 */
[----:B------:R-:W-:Y:S01]  /*c0640*/  IMAD.MOV.U32 R23, RZ, RZ, R3 ;  /* 0x000000ffff177224 */ /* 0x000fe200078e0003 */
[----:B------:R-:W2:Y:S04]  /*c0650*/  LDL.LU R0, [R1+0x11ba4] ;  /* 0x011ba40001007983 */ /* 0x000ea80000300800 */
[----:B------:R-:W3:Y:S04]  /*c0660*/  LDL.LU R3, [R1+0x11ba0] ;  /* 0x011ba00001037983 */ /* 0x000ee80000300800 */
[----:B------:R4:W-:Y:S02]  /*c0670*/  STL.64 [R1+0x11ac8], R22 ;  /* 0x011ac81601007387 */ /* 0x0009e40000100a00 */
[----:B----4-:R-:W-:-:S15]  /*c0680*/  HMMA.16816.F32 R20, R12, R10, R24 ;  /* 0x0000000a0c14723c */ /* 0x010fde0000001818 */
[----:B------:R-:W-:-:S08]  /*c0690*/  NOP ;  /* 0x0000000000007918 */ /* 0x000fd00000000000 */
[----:B------:R0:W-:Y:S04]  /*c06a0*/  STL.64 [R1+0x14a0], R20 ;  /* 0x0014a01401007387 */ /* 0x0001e80000100a00 */
[----:B------:R1:W-:Y:S01]  /*c06b0*/  STL.64 [R1+0x14a8], R22 ;  /* 0x0014a81601007387 */ /* 0x0003e20000100a00 */
[----:B0-----:R-:W-:Y:S02]  /*c06c0*/  IMAD.MOV.U32 R20, RZ, RZ, R8 ;  /* 0x000000ffff147224 */ /* 0x001fe400078e0008 */
[----:B------:R-:W-:Y:S01]  /*c06d0*/  IMAD.MOV.U32 R21, RZ, RZ, R9 ;  /* 0x000000ffff157224 */ /* 0x000fe200078e0009 */
[----:B------:R-:W4:Y:S04]  /*c06e0*/  LDL.LU R8, [R1+0x11b9c] ;  /* 0x011b9c0001087983 */ /* 0x000f280000300800 */
[----:B------:R-:W4:Y:S04]  /*c06f0*/  LDL.LU R9, [R1+0x11b98] ;  /* 0x011b980001097983 */ /* 0x000f280000300800 */
[----:B------:R-:W2:Y:S04]  /*c0700*/  LDL.LU.64 R24, [R1+0x14c0] ;  /* 0x0014c00001187983 */ /* 0x000ea80000300a00 */
[----:B------:R-:W2:Y:S04]  /*c0710*/  LDL.LU.64 R26, [R1+0x14c8] ;  /* 0x0014c800011a7983 */ /* 0x000ea80000300a00 */
[----:B-1----:R-:W3:Y:S01]  /*c0720*/  LDL R22, [R1+0x70] ;  /* 0x0000700001167983 */ /* 0x002ee20000100800 */
[----:B------:R-:W-:-:S03]  /*c0730*/  IMAD.MOV.U32 R23, RZ, RZ, R2 ;  /* 0x000000ffff177224 */ /* 0x000fc600078e0002 */
[----:B------:R-:W2:Y:S04]  /*c0740*/  LDL.LU R2, [R1+0x11b94] ;  /* 0x011b940001027983 */ /* 0x000ea80000300800 */
[----:B------:R0:W-:Y:S04]  /*c0750*/  STL.64 [R1+0x11ae0], R20 ;  /* 0x011ae01401007387 */ /* 0x0001e80000100a00 */
[----:B---3--:R1:W-:Y:S04]  /*c0760*/  STL.64 [R1+0x11af8], R22 ;  /* 0x011af81601007387 */ /* 0x0083e80000100a00 */
[----:B0-----:R-:W4:Y:S04]  /*c0770*/  LDL.LU.64 R20, [R1+0x3090] ;  /* 0x0030900001147983 */ /* 0x001f280000300a00 */
[----:B-1----:R-:W4:Y:S02]  /*c0780*/  LDL.LU.64 R22, [R1+0x3098] ;  /* 0x0030980001167983 */ /* 0x002f240000300a00 */
[----:B----4-:R-:W-:-:S15]  /*c0790*/  HMMA.16816.F32 R20, R12, R8, R20 ;  /* 0x000000080c14723c */ /* 0x010fde0000001814 */
[----:B------:R-:W-:-:S08]  /*c07a0*/  NOP ;  /* 0x0000000000007918 */ /* 0x000fd00000000000 */
[----:B------:R0:W-:Y:S04]  /*c07b0*/  STL.64 [R1+0x14b0], R20 ;  /* 0x0014b01401007387 */ /* 0x0001e80000100a00 */
[----:B------:R1:W-:Y:S01]  /*c07c0*/  STL.64 [R1+0x14b8], R22 ;  /* 0x0014b81601007387 */ /* 0x0003e20000100a00 */
[----:B0-----:R-:W-:Y:S02]  /*c07d0*/  IMAD.MOV.U32 R20, RZ, RZ, R3 ;  /* 0x000000ffff147224 */ /* 0x001fe400078e0003 */
[----:B--2---:R-:W-:Y:S01]  /*c07e0*/  IMAD.MOV.U32 R21, RZ, RZ, R0 ;  /* 0x000000ffff157224 */ /* 0x004fe200078e0000 */
[----:B------:R-:W2:Y:S04]  /*c07f0*/  LDL.LU R3, [R1+0x11b90] ;  /* 0x011b900001037983 */ /* 0x000ea80000300800 */
[----:B------:R-:W3:Y:S04]  /*c0800*/  LDL.LU R0, [R1+0x11b8c] ;  /* 0x011b8c0001007983 */ /* 0x000ee80000300800 */
[----:B-1----:R-:W4:Y:S04]  /*c0810*/  LDL.64 R22, [R1+0x80] ;  /* 0x0000800001167983 */ /* 0x002f280000100a00 */
[----:B----4-:R-:W-:Y:S04]  /*c0820*/  STL.64 [R1+0x11b28], R22 ;  /* 0x011b281601007387 */ /* 0x010fe80000100a00 */
[----:B------:R0:W-:Y:S04]  /*c0830*/  STL.64 [R1+0x11b20], R20 ;  /* 0x011b201401007387 */ /* 0x0001e80000100a00 */
[----:B0-----:R-:W2:Y:S04]  /*c0840*/  LDL.LU.64 R20, [R1+0x3080] ;  /* 0x0030800001147983 */ /* 0x001ea80000300a00 */
[----:B------:R-:W2:Y:S04]  /*c0850*/  LDL.LU.64 R22, [R1+0x3088] ;  /* 0x0030880001167983 */ /* 0x000ea80000300a00 */
[----:B------:R-:W-:Y:S04]  /*c0860*/  STL.64 [R1+0x119b0], R10 ;  /* 0x0119b00a01007387 */ /* 0x000fe80000100a00 */
[----:B------:R0:W-:Y:S02]  /*c0870*/  STL.64 [R1+0x119a8], R8 ;  /* 0x0119a80801007387 */ /* 0x0001e40000100a00 */
[C---:B0-----:R-:W-:Y:S06]  /*c0880*/  HMMA.16816.F32 R8, R12.reuse, R18, R24 ;  /* 0x000000120c08723c */ /* 0x041fec0000001818 */
[----:B--2---:R-:W-:-:S15]  /*c0890*/  HMMA.16816.F32 R20, R12, R2, R20 ;  /* 0x000000020c14723c */ /* 0x004fde0000001814 */
[----:B------:R-:W-:-:S08]  /*c08a0*/  NOP ;  /* 0x0000000000007918 */ /* 0x000fd00000000000 */
[----:B------:R-:W-:Y:S04]  /*c08b0*/  STL.64 [R1+0x14d0], R20 ;  /* 0x0014d01401007387 */ /* 0x000fe80000100a00 */
[----:B------:R0:W-:Y:S04]  /*c08c0*/  STL.64 [R1+0x14d8], R22 ;  /* 0x0014d81601007387 */ /* 0x0001e80000100a00 */
[----:B0-----:R-:W2:Y:S04]  /*c08d0*/  LDL R22, [R1+0x88] ;  /* 0x0000880001167983 */ /* 0x001ea80000100800 */
[----:B------:R-:W-:Y:S04]  /*c08e0*/  STL.64 [R1+0x14c0], R8 ;  /* 0x0014c00801007387 */ /* 0x000fe80000100a00 */
[----:B------:R-:W-:Y:S04]  /*c08f0*/  STL.64 [R1+0x14c8], R10 ;  /* 0x0014c80a01007387 */ /* 0x000fe80000100a00 */
[----:B------:R-:W2:Y:S01]  /*c0900*/  LDL R23, [R1+0x8c] ;  /* 0x00008c0001177983 */ /* 0x000ea20000100800 */
[----:B---3--:R-:W-:-:S03]  /*c0910*/  IMAD.MOV.U32 R20, RZ, RZ, R0 ;  /* 0x000000ffff147224 */ /* 0x008fc600078e0000 */
[----:B------:R-:W3:Y:S04]  /*c0920*/  LDL.LU R0, [R1+0x11b88] ;  /* 0x011b880001007983 */ /* 0x000ee80000300800 */
[----:B------:R-:W4:Y:S04]  /*c0930*/  LDL R21, [R1+0x94] ;  /* 0x0000940001157983 */ /* 0x000f280000100800 */
[----:B--2---:R0:W-:Y:S04]  /*c0940*/  STL.64 [R1+0x11b40], R22 ;  /* 0x011b401601007387 */ /* 0x0041e80000100a00 */
[----:B0-----:R-:W2:Y:S04]  /*c0950*/  LDL R22, [R1+0x98] ;  /* 0x0000980001167983 */ /* 0x001ea80000100800 */
[----:B------:R-:W2:Y:S04]  /*c0960*/  LDL R23, [R1+0x9c] ;  /* 0x00009c0001177983 */ /* 0x000ea80000100800 */
[----:B----4-:R0:W-:Y:S04]  /*c0970*/  STL.64 [R1+0x11b58], R20 ;  /* 0x011b581401007387 */ /* 0x0101e80000100a00 */
[----:B0-----:R-:W4:Y:S04]  /*c0980*/  LDL R20, [R1+0xa0] ;  /* 0x0000a00001147983 */ /* 0x001f280000100800 */
[----:B--2---:R-:W-:Y:S04]  /*c0990*/  STL.64 [R1+0x11b70], R22 ;  /* 0x011b701601007387 */ /* 0x004fe80000100a00 */
        /* <DEDUP_REMOVED lines=33> */
[----:B------:R-:W3:Y:S01]  /*c0bb0*/  LDL.LU.64 R26, [R1+0x14f8] ;  /* 0x0014f800011a7983 */ /* 0x000ee20000300a00 */
[----:B------:R-:W-:-:S02]  /*c0bc0*/  IMAD R6, R6, 0x100, R16 ;  /* 0x0000010006067824 */ /* 0x000fc400078e0210 */
[----:B------:R-:W-:Y:S01]  /*c0bd0*/  IMAD R7, R7, 0x100, R17 ;  /* 0x0000010007077824 */ /* 0x000fe200078e0211 */
[----:B------:R-:W-:Y:S02]  /*c0be0*/  F2FP.F16.E5M2.UNPACK_B R4, R4 ;  /* 0x00000004ff04723e */ /* 0x000fe400020004ff */
[----:B------:R-:W-:Y:S01]  /*c0bf0*/  F2FP.F16.E5M2.UNPACK_B R5, R5 ;  /* 0x00000005ff05723e */ /* 0x000fe200020004ff */
[----:B---3--:R-:W-:Y:S04]  /*c0c00*/  STL.64 [R1+0x11b80], R26 ;  /* 0x011b801a01007387 */ /* 0x008fe80000100a00 */
[----:B--2---:R0:W-:Y:S04]  /*c0c10*/  STL.64 [R1+0x11b78], R24 ;  /* 0x011b781801007387 */ /* 0x0041e80000100a00 */
[----:B0-----:R-:W4:Y:S04]  /*c0c20*/  LDL.LU.64 R24, [R1+0x14e0] ;  /* 0x0014e00001187983 */ /* 0x001f280000300a00 */
[----:B------:R-:W4:Y:S01]  /*c0c30*/  LDL.LU.64 R26, [R1+0x14e8] ;  /* 0x0014e800011a7983 */ /* 0x000f220000300a00 */
[----:B------:R-:W-:-:S02]  /*c0c40*/  F2FP.F16.E5M2.UNPACK_B R6, R6 ;  /* 0x00000006ff06723e */ /* 0x000fc400020004ff */
[----:B------:R-:W-:Y:S01]  /*c0c50*/  F2FP.F16.E5M2.UNPACK_B R7, R7 ;  /* 0x00000007ff07723e */ /* 0x000fe200020004ff */
[----:B------:R-:W-:Y:S01]  /*c0c60*/  IMAD.MOV.U32 R21, RZ, RZ, R0 ;  /* 0x000000ffff157224 */ /* 0x000fe200078e0000 */
[----:B------:R-:W2:Y:S04]  /*c0c70*/  LDL.LU.64 R12, [R1+0x1580] ;  /* 0x00158000010c7983 */ /* 0x000ea80000300a00 */
[----:B------:R-:W2:Y:S04]  /*c0c80*/  LDL.LU.64 R14, [R1+0x1588] ;  /* 0x00158800010e7983 */ /* 0x000ea80000300a00 */
[----:B------:R-:W3:Y:S04]  /*c0c90*/  LDL.LU.64 R16, [R1+0x1590] ;  /* 0x0015900001107983 */ /* 0x000ee80000300a00 */
[----:B------:R-:W3:Y:S04]  /*c0ca0*/  LDL.LU.64 R18, [R1+0x1598] ;  /* 0x0015980001127983 */ /* 0x000ee80000300a00 */
[----:B------:R-:W2:Y:S04]  /*c0cb0*/  LDL.LU.64 R8, [R1+0x15a0] ;  /* 0x0015a00001087983 */ /* 0x000ea80000300a00 */
[----:B------:R-:W2:Y:S01]  /*c0cc0*/  LDL.LU.64 R10, [R1+0x15a8] ;  /* 0x0015a800010a7983 */ /* 0x000ea20000300a00 */
        /* <DEDUP_REMOVED lines=8> */
[----:B------:R-:W4:Y:S04]  /*c0d50*/  LDL.LU.64 R26, [R1+0x11b68] ;  /* 0x011b6800011a7983 */ /* 0x000f280000300a00 */
[----:B------:R-:W4:-:S15]  /*c0d60*/  LDL.LU.64 R24, [R1+0x11b60] ;  /* 0x011b600001187983 */ /* 0x000f1e0000300a00 */
[----:B------:R-:W-:-:S02]  /*c0d70*/  NOP ;  /* 0x0000000000007918 */ /* 0x000fc40000000000 */
[----:B------:R0:W-:Y:S04]  /*c0d80*/  STL.64 [R1+0x14f0], R20 ;  /* 0x0014f01401007387 */ /* 0x0001e80000100a00 */
[----:B------:R4:W-:Y:S04]  /*c0d90*/  STL.64 [R1+0x14f8], R22 ;  /* 0x0014f81601007387 */ /* 0x0009e80000100a00 */
[----:B0-----:R-:W4:Y:S02]  /*c0da0*/  LDL.LU.64 R20, [R1+0x11b58] ;  /* 0x011b580001147983 */ /* 0x001f240000300a00 */
[----:B----4-:R-:W-:Y:S02]  /*c0db0*/  HMMA.16816.F32 R20, R4, R20, R24 ;  /* 0x000000140414723c */ /* 0x010fe40000001818 */
[----:B------:R-:W4:Y:S04]  /*c0dc0*/  LDL.LU.64 R26, [R1+0x11b50] ;  /* 0x011b5000011a7983 */ /* 0x000f280000300a00 */
[----:B------:R-:W4:-:S15]  /*c0dd0*/  LDL.LU.64 R24, [R1+0x11b48] ;  /* 0x011b480001187983 */ /* 0x000f1e0000300a00 */
[----:B------:R-:W-:-:S02]  /*c0de0*/  NOP ;  /* 0x0000000000007918 */ /* 0x000fc40000000000 */
[----:B------:R-:W-:Y:S04]  /*c0df0*/  STL.64 [R1+0x1500], R20 ;  /* 0x0015001401007387 */ /* 0x000fe80000100a00 */
        /* <DEDUP_REMOVED lines=8> */
[----:B0-----:R-:W4:Y:S04]  /*c0e80*/  LDL.LU.64 R22, [R1+0x11b28] ;  /* 0x011b280001167983 */ /* 0x001f280000300a00 */
[----:B------:R-:W3:Y:S01]  /*c0e90*/  LDL.LU.64 R20, [R1+0x11b20] ;  /* 0x011b200001147983 */ /* 0x000ee20000300a00 */
[----:B----4-:R-:W-:-:S15]  /*c0ea0*/  HMMA.16816.F32 R24, R4, R22, R24 ;  /* 0x000000160418723c */ /* 0x010fde0000001818 */
[----:B------:R-:W-:-:S08]  /*c0eb0*/  NOP ;  /* 0x0000000000007918 */ /* 0x000fd00000000000 */
[----:B------:R-:W-:Y:S04]  /*c0ec0*/  STL.64 [R1+0x1520], R24 ;  /* 0x0015201801007387 */ /* 0x000fe80000100a00 */
[----:B------:R0:W-:Y:S04]  /*c0ed0*/  STL.64 [R1+0x1528], R26 ;  /* 0x0015281a01007387 */ /* 0x0001e80000100a00 */
[----:B0-----:R-:W3:Y:S04]  /*c0ee0*/  LDL.LU.64 R26, [R1+0x11b18] ;  /* 0x011b1800011a7983 */ /* 0x001ee80000300a00 */
[----:B------:R-:W3:Y:S01]  /*c0ef0*/  LDL.LU.64 R24, [R1+0x11b10] ;  /* 0x011b100001187983 */ /* 0x000ee20000300a00 */
[----:B------:R-:W-:-:S05]  /*c0f00*/  IMAD.MOV.U32 R0, RZ, RZ, R23 ;  /* 0x000000ffff007224 */ /* 0x000fca00078e0017 */
[----:B------:R-:W-:Y:S01]  /*c0f10*/  STL [R1+0x11990], R0 ;  /* 0x0119900001007387 */ /* 0x000fe20000100800 */
[----:B---3--:R-:W-:Y:S03]  /*c0f20*/  HMMA.16816.F32 R20, R4, R20, R24 ;  /* 0x000000140414723c */ /* 0x008fe60000001818 */
[----:B------:R-:W3:Y:S04]  /*c0f30*/  LDL.LU.64 R26, [R1+0x11b08] ;  /* 0x011b0800011a7983 */ /* 0x000ee80000300a00 */
[----:B------:R-:W3:-:S15]  /*c0f40*/  LDL.LU.64 R24, [R1+0x11b00] ;  /* 0x011b000001187983 */ /* 0x000ede0000300a00 */
[----:B------:R-:W-:-:S01]  /*c0f50*/  NOP ;  /* 0x0000000000007918 */ /* 0x000fc20000000000 */
        /* <DEDUP_REMOVED lines=25> */
[----:B------:R-:W2:Y:S04]  /*c10f0*/  LDL.LU.64 R26, [R1+0x11aa8] ;  /* 0x011aa800011a7983 */ /* 0x000ea80000300a00 */
[----:B------:R-:W3:-:S15]  /*c1100*/  LDL.LU.64 R24, [R1+0x11aa0] ;  /* 0x011aa00001187983 */ /* 0x000ede0000300a00 */
[----:B------:R-:W-:-:S02]  /*c1110*/  NOP ;  /* 0x0000000000007918 */ /* 0x000fc40000000000 */
[----:B------:R-:W-:Y:S04]  /*c1120*/  STL.64 [R1+0x1570], R20 ;  /* 0x0015701401007387 */ /* 0x000fe80000100a00 */
[----:B------:R0:W-:Y:S04]  /*c1130*/  STL.64 [R1+0x1578], R22 ;  /* 0x0015781601007387 */ /* 0x0001e80000100a00 */
[----:B0-----:R-:W4:Y:S01]  /*c1140*/  LDL.LU.64 R22, [R1+0x11a98] ;  /* 0x011a980001167983 */ /* 0x001f220000300a00 */
[C---:B--2---:R-:W-:Y:S06]  /*c1150*/  HMMA.16816.F32 R8, R4.reuse, R26, R8 ;  /* 0x0000001a0408723c */ /* 0x044fec0000001808 */
[----:B----4-:R-:W-:Y:S06]  /*c1160*/  HMMA.16816.F32 R12, R4, R22, R12 ;  /* 0x00000016040c723c */ /* 0x010fec000000180c */
[----:B------:R-:W-:-:S05]  /*c1170*/  IMAD.MOV.U32 R0, RZ, RZ, R23 ;  /* 0x000000ffff007224 */ /* 0x000fca00078e0017 */
[----:B------:R-:W-:-:S12]  /*c1180*/  STL [R1+0x119a0], R0 ;  /* 0x0119a00001007387 */ /* 0x000fd80000100800 */
[----:B------:R-:W-:Y:S04]  /*c1190*/  STL.64 [R1+0x1580], R12 ;  /* 0x0015800c01007387 */ /* 0x000fe80000100a00 */
[----:B------:R3:W-:Y:S02]  /*c11a0*/  STL.64 [R1+0x1588], R14 ;  /* 0x0015880e01007387 */ /* 0x0007e40000100a00 */
[----:B---3--:R-:W-:-:S15]  /*c11b0*/  HMMA.16816.F32 R12, R4, R24, R16 ;  /* 0x00000018040c723c */ /* 0x008fde0000001810 */
[----:B------:R-:W-:-:S08]  /*c11c0*/  NOP ;  /* 0x0000000000007918 */ /* 0x000fd00000000000 */
[----:B------:R-:W-:Y:S04]  /*c11d0*/  STL.64 [R1+0x1590], R12 ;  /* 0x0015900c01007387 */ /* 0x000fe80000100a00 */
[----:B------:R-:W-:Y:S04]  /*c11e0*/  STL.64 [R1+0x1598], R14 ;  /* 0x0015980e01007387 */ /* 0x000fe80000100a00 */
[----:B------:R-:W2:Y:S04]  /*c11f0*/  LDL R18, [R1+0x10] ;  /* 0x0000100001127983 */ /* 0x000ea80000100800 */
[----:B------:R0:W-:Y:S04]  /*c1200*/  STL.64 [R1+0x15a0], R8 ;  /* 0x0015a00801007387 */ /* 0x0001e80000100a00 */
[----:B------:R1:W-:Y:S04]  /*c1210*/  STL.64 [R1+0x15a8], R10 ;  /* 0x0015a80a01007387 */ /* 0x0003e80000100a00 */
[----:B------:R-:W2:Y:S04]  /*c1220*/  LDL R19, [R1+0x14] ;  /* 0x0000140001137983 */ /* 0x000ea80000100800 */
[----:B------:R-:W3:Y:S04]  /*c1230*/  LDL R16, [R1+0x18] ;  /* 0x0000180001107983 */ /* 0x000ee80000100800 */
[----:B------:R-:W3:Y:S04]  /*c1240*/  LDL R17, [R1+0x1c] ;  /* 0x00001c0001117983 */ /* 0x000ee80000100800 */
[----:B--2---:R-:W-:Y:S04]  /*c1250*/  STL.64 [R1+0x11a30], R18 ;  /* 0x011a301201007387 */ /* 0x004fe80000100a00 */
[----:B---3--:R-:W-:Y:S04]  /*c1260*/  STL.64 [R1+0x11a48], R16 ;  /* 0x011a481001007387 */ /* 0x008fe80000100a00 */
[----:B0-----:R-:W2:Y:S04]  /*c1270*/  LDL.LU.64 R8, [R1+0x1630] ;  /* 0x0016300001087983 */ /* 0x001ea80000300a00 */
[----:B-1----:R-:W3:Y:S04]  /*c1280*/  LDL.LU.64 R10, [R1+0x1638] ;  /* 0x00163800010a7983 */ /* 0x002ee80000300a00 */
[----:B---3--:R0:W-:Y:S04]  /*c1290*/  STL.64 [R1+0x11a10], R10 ;  /* 0x011a100a01007387 */ /* 0x0081e80000100a00 */
[----:B------:R-:W3:Y:S04]  /*c12a0*/  LDL R22, [R1+0x28] ;  /* 0x0000280001167983 */ /* 0x000ee80000100800 */
[----:B------:R-:W3:Y:S04]  /*c12b0*/  LDL R23, [R1+0x2c] ;  /* 0x00002c0001177983 */ /* 0x000ee80000100800 */
[----:B0-----:R-:W4:Y:S04]  /*c12c0*/  LDL R10, [R1+0x8] ;  /* 0x00000800010a7983 */ /* 0x001f280000100800 */
[----:B------:R-:W4:Y:S04]  /*c12d0*/  LDL R11, [R1+0xc] ;  /* 0x00000c00010b7983 */ /* 0x000f280000100800 */
[----:B---3--:R0:W-:Y:S04]  /*c12e0*/  STL.64 [R1+0x11a68], R22 ;  /* 0x011a681601007387 */ /* 0x0081e80000100a00 */
[----:B------:R-:W3:Y:S04]  /*c12f0*/  LDL R20, [R1+0x30] ;  /* 0x0000300001147983 */ /* 0x000ee80000100800 */
[----:B------:R-:W3:Y:S04]  /*c1300*/  LDL R21, [R1+0x34] ;  /* 0x0000340001157983 */ /* 0x000ee80000100800 */
[----:B------:R-:W2:Y:S04]  /*c1310*/  LDL R18, [R1+0x20] ;  /* 0x0000200001127983 */ /* 0x000ea80000100800 */
[----:B------:R-:W2:Y:S04]  /*c1320*/  LDL R19, [R1+0x24] ;  /* 0x0000240001137983 */ /* 0x000ea80000100800 */
[----:B0-----:R-:W4:Y:S04]  /*c1330*/  LDL R22, [R1+0x38] ;  /* 0x0000380001167983 */ /* 0x001f280000100800 */
[----:B------:R-:W4:Y:S04]  /*c1340*/  LDL R23, [R1+0x3c] ;  /* 0x00003c0001177983 */ /* 0x000f280000100800 */
[----:B---3--:R-:W-:Y:S04]  /*c1350*/  STL.64 [R1+0x11a80], R20 ;  /* 0x011a801401007387 */ /* 0x008fe80000100a00 */
[----:B--2---:R-:W-:Y:S04]  /*c1360*/  STL.64 [R1+0x11a60], R18 ;  /* 0x011a601201007387 */ /* 0x004fe80000100a00 */
[----:B------:R-:W-:Y:S04]  /*c1370*/  STL.64 [R1+0x11a08], R8 ;  /* 0x011a080801007387 */ /* 0x000fe80000100a00 */
[----:B----4-:R-:W-:Y:S04]  /*c1380*/  STL.64 [R1+0x11a28], R10 ;  /* 0x011a280a01007387 */ /* 0x010fe80000100a00 */
[----:B------:R-:W2:Y:S04]  /*c1390*/  LDL.LU R12, [R1+0x32c8] ;  /* 0x0032c800010c7983 */ /* 0x000ea80000300800 */
[----:B------:R-:W2:Y:S04]  /*c13a0*/  LDL.LU R13, [R1+0x32d0] ;  /* 0x0032d000010d7983 */ /* 0x000ea80000300800 */
[----:B------:R-:W3:Y:S04]  /*c13b0*/  LDL.LU R14, [R1+0x32d8] ;  /* 0x0032d800010e7983 */ /* 0x000ee80000300800 */
[----:B------:R-:W3:Y:S04]  /*c13c0*/  LDL.LU R15, [R1+0x32e0] ;  /* 0x0032e000010f7983 */ /* 0x000ee80000300800 */
[----:B---3--:R0:W-:Y:S04]  /*c13d0*/  STL.64 [R1+0x119c0], R14 ;  /* 0x0119c00e01007387 */ /* 0x0081e80000100a00 */
[----:B0-----:R-:W3:Y:S04]  /*c13e0*/  LDL R14, [R1] ;  /* 0x00000000010e7983 */ /* 0x001ee80000100800 */
[----:B------:R-:W3:Y:S04]  /*c13f0*/  LDL R15, [R1+0x4] ;  /* 0x00000400010f7983 */ /* 0x000ee80000100800 */
        /* <DEDUP_REMOVED lines=16> */
[----:B------:R-:W-:Y:S01]  /*c1500*/  IMAD.MOV.U32 R0, RZ, RZ, R27 ;  /* 0x000000ffff007224 */ /* 0x000fe200078e001b */
[C---:B--2---:R-:W-:Y:S02]  /*c1510*/  HMMA.16816.F32 R20, R4.reuse, R22, R16 ;  /* 0x000000160414723c */ /* 0x044fe40000001810 */
        /* <DEDUP_REMOVED lines=11> */
[----:B------:R-:W4:Y:S04]  /*c15d0*/  LDL.LU.64 R18, [R1+0x11a90] ;  /* 0x011a900001127983 */ /* 0x000f280000300a00 */
[----:B------:R-:W4:Y:S04]  /*c15e0*/  LDL.LU.64 R16, [R1+0x11a88] ;  /* 0x011a880001107983 */ /* 0x000f280000300a00 */
        /* <DEDUP_REMOVED lines=16> */
[----:B-1----:R-:W3:Y:S01]  /*c16f0*/  LDL.LU.64 R22, [R1+0x1658] ;  /* 0x0016580001167983 */ /* 0x002ee20000300a00 */
[C---:B--2---:R-:W-:Y:S03]  /*c1700*/  HMMA.16816.F32 R16, R4.reuse, R18, R8 ;  /* 0x000000120410723c */ /* 0x044fe60000001808 */
[----:B---3--:R-:W-:Y:S04]  /*c1710*/  STL.64 [R1+0x119f0], R22 ;  /* 0x0119f01601007387 */ /* 0x008fe80000100a00 */
[----:B----4-:R0:W-:Y:S04]  /*c1720*/  STL.64 [R1+0x119e8], R20 ;  /* 0x0119e81401007387 */ /* 0x0101e80000100a00 */
        /* <DEDUP_REMOVED lines=28> */
[----:B------:R-:W2:Y:S01]  /*c18f0*/  LDL.LU.64 R8, [R1+0x11a08] ;  /* 0x011a080001087983 */ /* 0x000ea20000300a00 */
[C---:B---3--:R-:W-:Y:S03]  /*c1900*/  HMMA.16816.F32 R12, R4.reuse, R14, R24 ;  /* 0x0000000e040c723c */ /* 0x048fe60000001818 */
[----:B------:R-:W3:Y:S04]  /*c1910*/  LDL.LU.64 R26, [R1+0x11a00] ;  /* 0x011a0000011a7983 */ /* 0x000ee80000300a00 */
[----:B------:R-:W4:Y:S01]  /*c1920*/  LDL.LU.64 R24, [R1+0x119f8] ;  /* 0x0119f80001187983 */ /* 0x000f220000300a00 */
[----:B--2---:R-:W-:-:S15]  /*c1930*/  HMMA.16816.F32 R8, R4, R28, R8 ;  /* 0x0000001c0408723c */ /* 0x004fde0000001808 */
[----:B------:R0:W-:Y:S04]  /*c1940*/  STL.64 [R1+0x1620], R12 ;  /* 0x0016200c01007387 */ /* 0x0001e80000100a00 */
[----:B------:R1:W-:Y:S04]  /*c1950*/  STL.64 [R1+0x1628], R14 ;  /* 0x0016280e01007387 */ /* 0x0003e80000100a00 */
[----:B0-----:R-:W2:Y:S04]  /*c1960*/  LDL.LU.64 R12, [R1+0x1680] ;  /* 0x00168000010c7983 */ /* 0x001ea80000300a00 */
[----:B-1----:R-:W2:Y:S04]  /*c1970*/  LDL.LU.64 R14, [R1+0x1688] ;  /* 0x00168800010e7983 */ /* 0x002ea80000300a00 */
[----:B------:R0:W-:Y:S04]  /*c1980*/  STL.64 [R1+0x1630], R8 ;  /* 0x0016300801007387 */ /* 0x0001e80000100a00 */
[----:B------:R1:W-:Y:S04]  /*c1990*/  STL.64 [R1+0x1638], R10 ;  /* 0x0016380a01007387 */ /* 0x0003e80000100a00 */
[----:B0-----:R-:W2:Y:S04]  /*c19a0*/  LDL.LU.64 R8, [R1+0x1690] ;  /* 0x0016900001087983 */ /* 0x001ea80000300a00 */
[----:B-1----:R-:W2:Y:S04]  /*c19b0*/  LDL.LU.64 R10, [R1+0x1698] ;  /* 0x00169800010a7983 */ /* 0x002ea80000300a00 */
[----:B------:R0:W-:Y:S04]  /*c19c0*/  STL.64 [R1+0x11900], R28 ;  /* 0x0119001c01007387 */ /* 0x0001e80000100a00 */
[----:B0-----:R-:W2:Y:S04]  /*c19d0*/  LDL.LU R28, [R1+0x32dc] ;  /* 0x0032dc00011c7983 */ /* 0x001ea80000300800 */
[----:B------:R-:W2:Y:S01]  /*c19e0*/  LDL.LU R29, [R1+0x32e4] ;  /* 0x0032e400011d7983 */ /* 0x000ea20000300800 */
[----:B---3--:R-:W-:-:S15]  /*c19f0*/  HMMA.16816.F32 R20, R4, R26, R20 ;  /* 0x0000001a0414723c */ /* 0x008fde0000001814 */
        /* <DEDUP_REMOVED lines=10> */
[----:B------:R-:W4:Y:S04]  /*c1aa0*/  LDL.LU.64 R20, [R1+0x119d8] ;  /* 0x0119d80001147983 */ /* 0x000f280000300a00 */
[----:B------:R-:W-:Y:S04]  /*c1ab0*/  STL.64 [R1+0x11838], R26 ;  /* 0x0118381a01007387 */ /* 0x000fe80000100a00 */
[----:B------:R0:W-:Y:S04]  /*c1ac0*/  STL.64 [R1+0x11830], R24 ;  /* 0x0118301801007387 */ /* 0x0001e80000100a00 */
[----:B0-----:R-:W4:Y:S04]  /*c1ad0*/  LDL.LU.64 R24, [R1+0x1670] ;  /* 0x0016700001187983 */ /* 0x001f280000300a00 */
[----:B------:R-:W4:Y:S01]  /*c1ae0*/  LDL.LU.64 R26, [R1+0x1678] ;  /* 0x00167800011a7983 */ /* 0x000f220000300a00 */
[----:B---3--:R-:W-:-:S15]  /*c1af0*/  HMMA.16816.F32 R16, R4, R22, R16 ;  /* 0x000000160410723c */ /* 0x008fde0000001810 */
[----:B------:R-:W-:-:S08]  /*c1b00*/  NOP ;  /* 0x0000000000007918 */ /* 0x000fd00000000000 */
[----:B------:R-:W-:Y:S04]  /*c1b10*/  STL.64 [R1+0x1660], R16 ;  /* 0x0016601001007387 */ /* 0x000fe80000100a00 */
[----:B------:R0:W-:Y:S04]  /*c1b20*/  STL.64 [R1+0x1668], R18 ;  /* 0x0016681201007387 */ /* 0x0001e80000100a00 */
[----:B0-----:R-:W2:Y:S04]  /*c1b30*/  LDL.LU.64 R18, [R1+0x119d0] ;  /* 0x0119d00001127983 */ /* 0x001ea80000300a00 */
[----:B------:R-:W3:Y:S01]  /*c1b40*/  LDL.LU.64 R16, [R1+0x119c8] ;  /* 0x0119c80001107983 */ /* 0x000ee20000300a00 */
[----:B----4-:R-:W-:-:S15]  /*c1b50*/  HMMA.16816.F32 R24, R4, R20, R24 ;  /* 0x000000140418723c */ /* 0x010fde0000001818 */
[----:B------:R-:W-:-:S08]  /*c1b60*/  NOP ;  /* 0x0000000000007918 */ /* 0x000fd00000000000 */
[----:B------:R0:W-:Y:S04]  /*c1b70*/  STL.64 [R1+0x1670], R24 ;  /* 0x0016701801007387 */ /* 0x0001e80000100a00 */
[----:B------:R1:W-:Y:S04]  /*c1b80*/  STL.64 [R1+0x1678], R26 ;  /* 0x0016781a01007387 */ /* 0x0003e80000100a00 */
[----:B0-----:R-:W4:Y:S04]  /*c1b90*/  LDL.LU.64 R24, [R1+0x3070] ;  /* 0x0030700001187983 */ /* 0x001f280000300a00 */
[----:B-1----:R-:W4:Y:S04]  /*c1ba0*/  LDL.LU.64 R26, [R1+0x3078] ;  /* 0x00307800011a7983 */ /* 0x002f280000300a00 */
[----:B------:R-:W-:Y:S04]  /*c1bb0*/  STL.64 [R1+0x11818], R22 ;  /* 0x0118181601007387 */ /* 0x000fe80000100a00 */
[----:B------:R0:W-:Y:S04]  /*c1bc0*/  STL.64 [R1+0x11810], R20 ;  /* 0x0118101401007387 */ /* 0x0001e80000100a00 */
[----:B0-----:R-:W4:Y:S04]  /*c1bd0*/  LDL.LU.64 R20, [R1+0x16a0] ;  /* 0x0016a00001147983 */ /* 0x001f280000300a00 */
[----:B------:R-:W4:Y:S01]  /*c1be0*/  LDL.LU.64 R22, [R1+0x16a8] ;  /* 0x0016a80001167983 */ /* 0x000f220000300a00 */
[C---:B--2---:R-:W-:Y:S06]  /*c1bf0*/  HMMA.16816.F32 R12, R4.reuse, R18, R12 ;  /* 0x00000012040c723c */ /* 0x044fec000000180c */
[----:B---3--:R-:W-:-:S15]  /*c1c00*/  HMMA.16816.F32 R8, R4, R16, R8 ;  /* 0x000000100408723c */ /* 0x008fde0000001808 */
        /* <DEDUP_REMOVED lines=9> */
[----:B------:R0:W-:Y:S04]  /*c1ca0*/  STL.64 [R1+0x117f8], R18 ;  /* 0x0117f81201007387 */ /* 0x0001e80000100a00 */
[----:B0-----:R-:W3:Y:S04]  /*c1cb0*/  LDL.LU R18, [R1+0x32cc] ;  /* 0x0032cc0001127983 */ /* 0x001ee80000300800 */
[----:B------:R-:W3:Y:S04]  /*c1cc0*/  LDL.LU R19, [R1+0x32d4] ;  /* 0x0032d40001137983 */ /* 0x000ee80000300800 */
[----:B------:R0:W-:Y:S04]  /*c1cd0*/  STL.64 [R1+0x117f0], R16 ;  /* 0x0117f01001007387 */ /* 0x0001e80000100a00 */
[----:B0-----:R-:W3:Y:S01]  /*c1ce0*/  LDL.LU.64 R16, [R1+0x3060] ;  /* 0x0030600001107983 */ /* 0x001ee20000300a00 */
[C---:B----4-:R-:W-:Y:S06]  /*c1cf0*/  HMMA.16816.F32 R20, R4.reuse, R10, R20 ;  /* 0x0000000a0414723c */ /* 0x050fec0000001814 */
[----:B--2---:R-:W-:Y:S01]  /*c1d00*/  HMMA.16816.F32 R24, R4, R8, R24 ;  /* 0x000000080418723c */ /* 0x004fe20000001818 */
[----:B---3--:R-:W-:-:S02]  /*c1d10*/  IMAD R12, R12, 0x100, R18 ;  /* 0x000001000c0c7824 */ /* 0x008fc400078e0212 */
[----:B------:R-:W-:Y:S02]  /*c1d20*/  IMAD R13, R13, 0x100, R19 ;  /* 0x000001000d0d7824 */ /* 0x000fe400078e0213 */
[----:B------:R-:W2:-:S12]  /*c1d30*/  LDL.LU.64 R18, [R1+0x3068] ;  /* 0x0030680001127983 */ /* 0x000e980000300a00 */
[----:B------:R0:W-:Y:S04]  /*c1d40*/  STL.64 [R1+0x16a0], R20 ;  /* 0x0016a01401007387 */ /* 0x0001e80000100a00 */
[----:B------:R1:W-:Y:S04]  /*c1d50*/  STL.64 [R1+0x16a8], R22 ;  /* 0x0016a81601007387 */ /* 0x0003e80000100a00 */
[----:B0-----:R-:W3:Y:S04]  /*c1d60*/  LDL R20, [R1+0x90] ;  /* 0x0000900001147983 */ /* 0x001ee80000100800 */
[----:B------:R-:W-:Y:S04]  /*c1d70*/  STL.64 [R1+0x16b0], R24 ;  /* 0x0016b01801007387 */ /* 0x000fe80000100a00 */
[----:B------:R-:W-:Y:S04]  /*c1d80*/  STL.64 [R1+0x16b8], R26 ;  /* 0x0016b81a01007387 */ /* 0x000fe80000100a00 */
[----:B-1----:R-:W4:Y:S04]  /*c1d90*/  LDL.64 R22, [R1+0x88] ;  /* 0x0000880001167983 */ /* 0x002f280000100a00 */
[----:B------:R-:W3:Y:S01]  /*c1da0*/  LDL R21, [R1+0x94] ;  /* 0x0000940001157983 */ /* 0x000ee20000100800 */
[----:B--2---:R-:W-:Y:S03]  /*c1db0*/  HMMA.16816.F32 R16, R4, R2, R16 ;  /* 0x000000020410723c */ /* 0x004fe60000001810 */
[----:B----4-:R-:W-:Y:S04]  /*c1dc0*/  STL.64 [R1+0x11968], R22 ;  /* 0x0119681601007387 */ /* 0x010fe80000100a00 */
[----:B---3--:R-:W-:Y:S04]  /*c1dd0*/  STL.64 [R1+0x11960], R20 ;  /* 0x0119601401007387 */ /* 0x008fe80000100a00 */
[----:B------:R-:W-:Y:S04]  /*c1de0*/  STL [R1+0x117d4], R8 ;  /* 0x0117d40801007387 */ /* 0x000fe80000100800 */
[----:B------:R0:W-:Y:S04]  /*c1df0*/  STL [R1+0x117d0], R9 ;  /* 0x0117d00901007387 */ /* 0x0001e80000100800 */
[----:B------:R1:W-:Y:S04]  /*c1e00*/  STL.64 [R1+0x11998], R10 ;  /* 0x0119980a01007387 */ /* 0x0003e80000100a00 */
[----:B0-----:R-:W2:Y:S04]  /*c1e10*/  LDL.LU.64 R8, [R1+0x16c0] ;  /* 0x0016c00001087983 */ /* 0x001ea80000300a00 */
[----:B-1----:R-:W2:Y:S04]  /*c1e20*/  LDL.LU.64 R10, [R1+0x16c8] ;  /* 0x0016c800010a7983 */ /* 0x002ea80000300a00 */
[----:B------:R-:W-:Y:S04]  /*c1e30*/  STL.64 [R1+0x16d0], R16 ;  /* 0x0016d01001007387 */ /* 0x000fe80000100a00 */
[----:B------:R-:W-:Y:S04]  /*c1e40*/  STL.64 [R1+0x16d8], R18 ;  /* 0x0016d81201007387 */ /* 0x000fe80000100a00 */
[----:B------:R-:W3:Y:S01]  /*c1e50*/  LDL R26, [R1+0x40] ;  /* 0x00004000011a7983 */ /* 0x000ee20000100800 */
[----:B------:R-:W-:-:S03]  /*c1e60*/  IMAD.MOV.U32 R27, RZ, RZ, R0 ;  /* 0x000000ffff1b7224 */ /* 0x000fc600078e0000 */
[----:B------:R-:W4:Y:S04]  /*c1e70*/  LDL.LU R0, [R1+0x119a0] ;  /* 0x0119a00001007983 */ /* 0x000f280000300800 */
[----:B------:R-:W2:Y:S04]  /*c1e80*/  LDL R24, [R1+0x48] ;  /* 0x0000480001187983 */ /* 0x000ea80000100800 */
[----:B------:R-:W2:Y:S04]  /*c1e90*/  LDL R25, [R1+0x4c] ;  /* 0x00004c0001197983 */ /* 0x000ea80000100800 */
[----:B---3--:R0:W-:Y:S04]  /*c1ea0*/  STL.64 [R1+0x118e0], R26 ;  /* 0x0118e01a01007387 */ /* 0x0081e80000100a00 */
[----:B0-----:R-:W3:Y:S04]  /*c1eb0*/  LDL R26, [R1+0x58] ;  /* 0x00005800011a7983 */ /* 0x001ee80000100800 */
[----:B------:R-:W3:Y:S04]  /*c1ec0*/  LDL R27, [R1+0x5c] ;  /* 0x00005c00011b7983 */ /* 0x000ee80000100800 */
[----:B------:R-:W4:Y:S04]  /*c1ed0*/  LDL.LU.64 R20, [R1+0x16f0] ;  /* 0x0016f00001147983 */ /* 0x000f280000300a00 */
[----:B------:R-:W2:Y:S04]  /*c1ee0*/  LDL.LU.64 R22, [R1+0x16f8] ;  /* 0x0016f80001167983 */ /* 0x000ea80000300a00 */
[----:B--2---:R0:W-:Y:S04]  /*c1ef0*/  STL.64 [R1+0x11978], R22 ;  /* 0x0119781601007387 */ /* 0x0041e80000100a00 */
[----:B0-----:R-:W2:Y:S04]  /*c1f00*/  LDL R22, [R1+0xa0] ;  /* 0x0000a00001167983 */ /* 0x001ea80000100800 */
[----:B------:R-:W2:Y:S04]  /*c1f10*/  LDL R23, [R1+0xa4] ;  /* 0x0000a40001177983 */ /* 0x000ea80000100800 */
[----:B----4-:R0:W-:Y:S04]  /*c1f20*/  STL.64 [R1+0x11970], R20 ;  /* 0x0119701401007387 */ /* 0x0101e80000100a00 */
[----:B0-----:R-:W4:Y:S04]  /*c1f30*/  LDL.64 R20, [R1+0xa8] ;  /* 0x0000a80001147983 */ /* 0x001f280000100a00 */
[----:B------:R-:W3:Y:S04]  /*c1f40*/  LDL.LU.64 R16, [R1+0x1720] ;  /* 0x0017200001107983 */ /* 0x000ee80000300a00 */
[----:B------:R-:W2:Y:S01]  /*c1f50*/  LDL.LU.64 R18, [R1+0x1728] ;  /* 0x0017280001127983 */ /* 0x000ea20000300a00 */
[----:B------:R-:W-:-:S02]  /*c1f60*/  IMAD R14, R14, 0x100, R28 ;  /* 0x000001000e0e7824 */ /* 0x000fc400078e021c */
[----:B------:R-:W-:Y:S01]  /*c1f70*/  IMAD R15, R15, 0x100, R29 ;  /* 0x000001000f0f7824 */ /* 0x000fe200078e021d */
[----:B--2---:R-:W-:Y:S04]  /*c1f80*/  STL.64 [R1+0x11988], R18 ;  /* 0x0119881201007387 */ /* 0x004fe80000100a00 */
[----:B---3--:R0:W-:Y:S04]  /*c1f90*/  STL.64 [R1+0x11980], R16 ;  /* 0x0119801001007387 */ /* 0x0081e80000100a00 */
[----:B0-----:R-:W2:Y:S04]  /*c1fa0*/  LDL.LU.64 R16, [R1+0x16e0] ;  /* 0x0016e00001107983 */ /* 0x001ea80000300a00 */
[----:B------:R-:W2:Y:S04]  /*c1fb0*/  LDL.LU.64 R18, [R1+0x16e8] ;  /* 0x0016e80001127983 */ /* 0x000ea80000300a00 */
[----:B------:R-:W3:Y:S04]  /*c1fc0*/  LDL.64 R28, [R1+0x68] ;  /* 0x00006800011c7983 */ /* 0x000ee80000100a00 */
[----:B------:R0:W-:Y:S04]  /*c1fd0*/  STL.64 [R1+0x118d8], R24 ;  /* 0x0118d81801007387 */ /* 0x0001e80000100a00 */
[----:B0-----:R-:W2:Y:S01]  /*c1fe0*/  LDL.64 R24, [R1+0x60] ;  /* 0x0000600001187983 */ /* 0x001ea20000100a00 */
[----:B----4-:R-:W-:Y:S03]  /*c1ff0*/  HMMA.16816.F32 R4, R4, R20, R8 ;  /* 0x000000140404723c */ /* 0x010fe60000001808 */
[----:B------:R-:W-:Y:S01]  /*c2000*/  STL.64 [R1+0x11910], R26 ;  /* 0x0119101a01007387 */ /* 0x000fe20000100a00 */
[----:B------:R-:W-:-:S02]  /*c2010*/  F2FP.F16.E5M2.UNPACK_B R12, R12 ;  /* 0x0000000cff0c723e */ /* 0x000fc400020004ff */
[----:B------:R-:W-:Y:S02]  /*c2020*/  F2FP.F16.E5M2.UNPACK_B R13, R13 ;  /* 0x0000000dff0d723e */ /* 0x000fe400020004ff */
[----:B------:R-:W-:Y:S02]  /*c2030*/  F2FP.F16.E5M2.UNPACK_B R14, R14 ;  /* 0x0000000eff0e723e */ /* 0x000fe400020004ff */
[----:B------:R-:W-:Y:S01]  /*c2040*/  F2FP.F16.E5M2.UNPACK_B R15, R15 ;  /* 0x0000000fff0f723e */ /* 0x000fe200020004ff */
[----:B------:R-:W-:Y:S02]  /*c2050*/  IMAD.MOV.U32 R8, RZ, RZ, R20 ;  /* 0x000000ffff087224 */ /* 0x000fe400078e0014 */
[----:B------:R-:W-:Y:S01]  /*c2060*/  IMAD.MOV.U32 R9, RZ, RZ, R21 ;  /* 0x000000ffff097224 */ /* 0x000fe200078e0015 */
[----:B--2---:R0:W-:Y:S04]  /*c2070*/  STL.64 [R1+0x11908], R24 ;  /* 0x0119081801007387 */ /* 0x0041e80000100a00 */
[----:B0-----:R-:W2:Y:S04]  /*c2080*/  LDL.LU.64 R24, [R1+0x1710] ;  /* 0x0017100001187983 */ /* 0x001ea80000300a00 */
[----:B------:R-:W2:Y:S04]  /*c2090*/  LDL.LU.64 R26, [R1+0x1718] ;  /* 0x00171800011a7983 */ /* 0x000ea80000300a00 */
[----:B------:R0:W-:Y:S04]  /*c20a0*/  STL [R1+0x117cc], R2 ;  /* 0x0117cc0201007387 */ /* 0x0001e80000100800 */
[----:B------:R1:W-:Y:S04]  /*c20b0*/  STL [R1+0x117c8], R3 ;  /* 0x0117c80301007387 */ /* 0x0003e80000100800 */
[----:B------:R-:W4:Y:S04]  /*c20c0*/  LDL.LU.64 R10, [R1+0x11998] ;  /* 0x01199800010a7983 */ /* 0x000f280000300a00 */
[----:B------:R3:W-:Y:S04]  /*c20d0*/  STL.64 [R1+0x16c0], R4 ;  /* 0x0016c00401007387 */ /* 0x0007e80000100a00 */
[----:B------:R3:W-:Y:S01]  /*c20e0*/  STL.64 [R1+0x16c8], R6 ;  /* 0x0016c80601007387 */ /* 0x0007e20000100a00 */
[----:B------:R-:W-:Y:S03]  /*c20f0*/  HMMA.16816.F32 R20, R12, R22, R16 ;  /* 0x000000160c14723c */ /* 0x000fe60000001810 */
[----:B0-----:R-:W4:Y:S04]  /*c2100*/  LDL R2, [R1+0x70] ;  /* 0x0000700001027983 */ /* 0x001f280000100800 */
[----:B-1----:R-:W4:Y:S04]  /*c2110*/  LDL R3, [R1+0x74] ;  /* 0x0000740001037983 */ /* 0x002f280000100800 */
[----:B---3--:R-:W3:Y:S04]  /*c2120*/  LDL R4, [R1+0x98] ;  /* 0x0000980001047983 */ /* 0x008ee80000100800 */
[----:B------:R-:W2:Y:S01]  /*c2130*/  LDL R6, [R1+0x50] ;  /* 0x0000500001067983 */ /* 0x000ea20000100800 */
[----:B------:R-:W-:-:S03]  /*c2140*/  IMAD.MOV.U32 R7, RZ, RZ, R0 ;  /* 0x000000ffff077224 */ /* 0x000fc600078e0000 */
[----:B------:R-:W3:Y:S04]  /*c2150*/  LDL R5, [R1+0x9c] ;  /* 0x00009c0001057983 */ /* 0x000ee80000100800 */
[----:B------:R-:W4:Y:S04]  /*c2160*/  LDL.LU R0, [R1+0x11990] ;  /* 0x0119900001007983 */ /* 0x000f280000300800 */
[----:B--2---:R-:W-:Y:S04]  /*c2170*/  STL.64 [R1+0x118e8], R6 ;  /* 0x0118e80601007387 */ /* 0x004fe80000100a00 */
[----:B------:R-:W-:Y:S04]  /*c2180*/  STL [R1+0x117dc], R8 ;  /* 0x0117dc0801007387 */ /* 0x000fe80000100800 */
[----:B------:R-:W-:Y:S04]  /*c2190*/  STL [R1+0x117d8], R9 ;  /* 0x0117d80901007387 */ /* 0x000fe80000100800 */
[----:B------:R-:W2:Y:S04]  /*c21a0*/  LDL.LU.64 R18, [R1+0x11988] ;  /* 0x0119880001127983 */ /* 0x000ea80000300a00 */
[----:B------:R-:W2:Y:S04]  /*c21b0*/  LDL.LU.64 R16, [R1+0x11980] ;  /* 0x0119800001107983 */ /* 0x000ea80000300a00 */
[----:B------:R-:W-:Y:S04]  /*c21c0*/  STL.64 [R1+0x16e0], R20 ;  /* 0x0016e01401007387 */ /* 0x000fe80000100a00 */
[----:B------:R0:W-:Y:S04]  /*c21d0*/  STL.64 [R1+0x16e8], R22 ;  /* 0x0016e81601007387 */ /* 0x0001e80000100a00 */
[----:B0-----:R-:W3:Y:S04]  /*c21e0*/  LDL.LU.64 R22, [R1+0x11978] ;  /* 0x0119780001167983 */ /* 0x001ee80000300a00 */
[----:B------:R-:W3:Y:S02]  /*c21f0*/  LDL.LU.64 R20, [R1+0x11970] ;  /* 0x0119700001147983 */ /* 0x000ee40000300a00 */
[----:B---3--:R-:W-:Y:S02]  /*c2200*/  HMMA.16816.F32 R4, R12, R4, R20 ;  /* 0x000000040c04723c */ /* 0x008fe40000001814 */
[----:B------:R-:W2:Y:S04]  /*c2210*/  LDL.LU.64 R22, [R1+0x11968] ;  /* 0x0119680001167983 */ /* 0x000ea80000300a00 */
[----:B------:R-:W3:-:S15]  /*c2220*/  LDL.LU.64 R20, [R1+0x11960] ;  /* 0x0119600001147983 */ /* 0x000ede0000300a00 */
[----:B------:R-:W-:-:S02]  /*c2230*/  NOP ;  /* 0x0000000000007918 */ /* 0x000fc40000000000 */
[----:B------:R-:W-:Y:S04]  /*c2240*/  STL.64 [R1+0x16f0], R4 ;  /* 0x0016f00401007387 */ /* 0x000fe80000100a00 */
[----:B------:R2:W-:Y:S01]  /*c2250*/  STL.64 [R1+0x16f8], R6 ;  /* 0x0016f80601007387 */ /* 0x0005e20000100a00 */
[C---:B---3--:R-:W-:Y:S06]  /*c2260*/  HMMA.16816.F32 R24, R12.reuse, R20, R24 ;  /* 0x000000140c18723c */ /* 0x048fec0000001818 */
[----:B--2---:R-:W-:-:S15]  /*c2270*/  HMMA.16816.F32 R4, R12, R22, R16 ;  /* 0x000000160c04723c */ /* 0x004fde0000001810 */
[----:B------:R-:W-:-:S02]  /*c2280*/  NOP ;  /* 0x0000000000007918 */ /* 0x000fc40000000000 */
[----:B------:R0:W-:Y:S04]  /*c2290*/  STL.64 [R1+0x1710], R24 ;  /* 0x0017101801007387 */ /* 0x0001e80000100a00 */
[----:B------:R1:W-:Y:S04]  /*c22a0*/  STL.64 [R1+0x1718], R26 ;  /* 0x0017181a01007387 */ /* 0x0003e80000100a00 */
[----:B------:R-:W-:Y:S04]  /*c22b0*/  STL.64 [R1+0x1720], R4 ;  /* 0x0017200401007387 */ /* 0x000fe80000100a00 */
[----:B------:R-:W-:Y:S04]  /*c22c0*/  STL.64 [R1+0x1728], R6 ;  /* 0x0017280601007387 */ /* 0x000fe80000100a00 */
[----:B0-----:R-:W2:Y:S04]  /*c22d0*/  LDL.LU.64 R24, [R1+0x1790] ;  /* 0x0017900001187983 */ /* 0x001ea80000300a00 */
[----:B-1----:R-:W3:Y:S04]  /*c22e0*/  LDL.LU.64 R26, [R1+0x1798] ;  /* 0x00179800011a7983 */ /* 0x002ee80000300a00 */
[----:B---3--:R-:W-:Y:S04]  /*c22f0*/  STL.64 [R1+0x11920], R26 ;  /* 0x0119201a01007387 */ /* 0x008fe80000100a00 */
[----:B--2---:R0:W-:Y:S04]  /*c2300*/  STL.64 [R1+0x11918], R24 ;  /* 0x0119181801007387 */ /* 0x0041e80000100a00 */
[----:B0-----:R-:W2:Y:S04]  /*c2310*/  LDL.LU.64 R24, [R1+0x1760] ;  /* 0x0017600001187983 */ /* 0x001ea80000300a00 */
[----:B------:R-:W3:Y:S04]  /*c2320*/  LDL.LU.64 R26, [R1+0x1768] ;  /* 0x00176800011a7983 */ /* 0x000ee80000300a00 */
[----:B---3--:R0:W-:Y:S04]  /*c2330*/  STL.64 [R1+0x11930], R26 ;  /* 0x0119301a01007387 */ /* 0x0081e80000100a00 */
[----:B0-----:R-:W3:Y:S04]  /*c2340*/  LDL R26, [R1+0x78] ;  /* 0x00007800011a7983 */ /* 0x001ee80000100800 */
[----:B------:R-:W3:Y:S04]  /*c2350*/  LDL R27, [R1+0x7c] ;  /* 0x00007c00011b7983 */ /* 0x000ee80000100800 */
[----:B--2---:R0:W-:Y:S04]  /*c2360*/  STL.64 [R1+0x11928], R24 ;  /* 0x0119281801007387 */ /* 0x0041e80000100a00 */
[----:B0-----:R-:W2:Y:S04]  /*c2370*/  LDL R24, [R1+0x80] ;  /* 0x0000800001187983 */ /* 0x001ea80000100800 */
        /* <DEDUP_REMOVED lines=11> */
[----:B------:R-:W-:-:S03]  /*c2430*/  IMAD.MOV.U32 R25, RZ, RZ, R0 ;  /* 0x000000ffff197224 */ /* 0x000fc600078e0000 */
        /* <DEDUP_REMOVED lines=10> */
[----:B------:R-:W-:Y:S04]  /*c24e0*/  STL.64 [R1+0x117e8], R10 ;  /* 0x0117e80a01007387 */ /* 0x000fe80000100a00 */
[----:B------:R0:W-:Y:S04]  /*c24f0*/  STL.64 [R1+0x117e0], R8 ;  /* 0x0117e00801007387 */ /* 0x0001e80000100a00 */
[----:B0-----:R-:W3:Y:S04]  /*c2500*/  LDL.LU.64 R8, [R1+0x17d0] ;  /* 0x0017d00001087983 */ /* 0x001ee80000300a00 */
[----:B------:R-:W3:Y:S01]  /*c2510*/  LDL.LU.64 R10, [R1+0x17d8] ;  /* 0x0017d800010a7983 */ /* 0x000ee20000300a00 */
        /* <DEDUP_REMOVED lines=26> */
[----:B------:R-:W2:Y:S01]  /*c26c0*/  LDL.LU.64 R24, [R1+0x11908] ;  /* 0x0119080001187983 */ /* 0x000ea20000300a00 */
[----:B------:R-:W-:-:S02]  /*c26d0*/  IMAD.MOV.U32 R2, RZ, RZ, R28 ;  /* 0x000000ffff027224 */ /* 0x000fc400078e001c */
[----:B------:R-:W-:Y:S02]  /*c26e0*/  IMAD.MOV.U32 R3, RZ, RZ, R29 ;  /* 0x000000ffff037224 */ /* 0x000fe400078e001d */
[----:B------:R-:W3:Y:S01]  /*c26f0*/  LDL.LU.64 R28, [R1+0x11900] ;  /* 0x01190000011c7983 */ /* 0x000ee20000300a00 */
[----:B--2---:R-:W-:-:S15]  /*c2700*/  HMMA.16816.F32 R4, R12, R24, R4 ;  /* 0x000000180c04723c */ /* 0x004fde0000001804 */
[----:B------:R-:W-:-:S08]  /*c2710*/  NOP ;  /* 0x0000000000007918 */ /* 0x000fd00000000000 */
[----:B------:R-:W-:Y:S04]  /*c2720*/  STL.64 [R1+0x17a0], R4 ;  /* 0x0017a00401007387 */ /* 0x000fe80000100a00 */
[----:B------:R0:W-:Y:S04]  /*c2730*/  STL.64 [R1+0x17a8], R6 ;  /* 0x0017a80601007387 */ /* 0x0001e80000100a00 */
[----:B0-----:R-:W4:Y:S04]  /*c2740*/  LDL.LU.64 R6, [R1+0x118f8] ;  /* 0x0118f80001067983 */ /* 0x001f280000300a00 */
[----:B------:R-:W4:Y:S01]  /*c2750*/  LDL.LU.64 R4, [R1+0x118f0] ;  /* 0x0118f00001047983 */ /* 0x000f220000300a00 */
[----:B------:R-:W-:-:S02]  /*c2760*/  IMAD.MOV.U32 R0, RZ, RZ, R25 ;  /* 0x000000ffff007224 */ /* 0x000fc400078e0019 */
[----:B----4-:R-:W-:Y:S01]  /*c2770*/  HMMA.16816.F32 R24, R12, R26, R4 ;  /* 0x0000001a0c18723c */ /* 0x010fe20000001804 */
[----:B------:R-:W3:-:S15]  /*c2780*/  LDL.LU.64 R6, [R1+0x118e8] ;  /* 0x0118e80001067983 */ /* 0x000ede0000300a00 */
[----:B------:R-:W-:-:S07]  /*c2790*/  NOP ;  /* 0x0000000000007918 */ /* 0x000fce0000000000 */
[----:B------:R-:W-:Y:S04]  /*c27a0*/  STL.64 [R1+0x17c0], R24 ;  /* 0x0017c01801007387 */ /* 0x000fe80000100a00 */
[----:B------:R0:W-:Y:S04]  /*c27b0*/  STL.64 [R1+0x17c8], R26 ;  /* 0x0017c81a01007387 */ /* 0x0001e80000100a00 */
[----:B0-----:R-:W2:Y:S04]  /*c27c0*/  LDL.LU.64 R26, [R1+0x118e0] ;  /* 0x0118e000011a7983 */ /* 0x001ea80000300a00 */
[----:B------:R-:W4:Y:S04]  /*c27d0*/  LDL.LU.64 R24, [R1+0x118d8] ;  /* 0x0118d80001187983 */ /* 0x000f280000300a00 */
[----:B------:R-:W2:Y:S04]  /*c27e0*/  LDL.LU R4, [R1+0x32e8] ;  /* 0x0032e80001047983 */ /* 0x000ea80000300800 */
[----:B------:R-:W2:Y:S01]  /*c27f0*/  LDL.LU R5, [R1+0x32f0] ;  /* 0x0032f00001057983 */ /* 0x000ea20000300800 */
[----:B---3--:R-:W-:-:S15]  /*c2800*/  HMMA.16816.F32 R8, R12, R6, R8 ;  /* 0x000000060c08723c */ /* 0x008fde0000001808 */
[----:B------:R-:W-:-:S08]  /*c2810*/  NOP ;  /* 0x0000000000007918 */ /* 0x000fd00000000000 */
[----:B------:R-:W-:Y:S04]  /*c2820*/  STL.64 [R1+0x17d0], R8 ;  /* 0x0017d00801007387 */ /* 0x000fe80000100a00 */
[----:B------:R0:W-:Y:S04]  /*c2830*/  STL.64 [R1+0x17d8], R10 ;  /* 0x0017d80a01007387 */ /* 0x0001e80000100a00 */
[----:B------:R-:W3:Y:S01]  /*c2840*/  LDL.LU R6, [R1+0x32f8] ;  /* 0x0032f80001067983 */ /* 0x000ee20000300800 */
[C---:B----4-:R-:W-:Y:S03]  /*c2850*/  HMMA.16816.F32 R20, R12.reuse, R24, R20 ;  /* 0x000000180c14723c */ /* 0x050fe60000001814 */
[----:B---3--:R-:W-:Y:S04]  /*c2860*/  STL [R1+0x11808], R6 ;  /* 0x0118080601007387 */ /* 0x008fe80000100800 */
[----:B--2---:R1:W-:Y:S04]  /*c2870*/  STL.64 [R1+0x11800], R4 ;  /* 0x0118000401007387 */ /* 0x0043e80000100a00 */
[----:B0-----:R-:W2:Y:S01]  /*c2880*/  LDL R10, [R1+0x10] ;  /* 0x00001000010a7983 */ /* 0x001ea20000100800 */
[C---:B-1----:R-:W-:Y:S11]  /*c2890*/  HMMA.16816.F32 R4, R12.reuse, R26, R16 ;  /* 0x0000001a0c04723c */ /* 0x042ff60000001810 */
[----:B------:R-:W-:Y:S04]  /*c28a0*/  STL.64 [R1+0x17f0], R20 ;  /* 0x0017f01401007387 */ /* 0x000fe80000100a00 */
[----:B------:R-:W-:Y:S08]  /*c28b0*/  STL.64 [R1+0x17f8], R22 ;  /* 0x0017f81601007387 */ /* 0x000ff00000100a00 */
[----:B------:R-:W-:Y:S04]  /*c28c0*/  STL.64 [R1+0x1800], R4 ;  /* 0x0018000401007387 */ /* 0x000fe80000100a00 */
[----:B------:R-:W-:Y:S04]  /*c28d0*/  STL.64 [R1+0x1808], R6 ;  /* 0x0018080601007387 */ /* 0x000fe80000100a00 */
[----:B------:R-:W2:Y:S04]  /*c28e0*/  LDL R11, [R1+0x14] ;  /* 0x00001400010b7983 */ /* 0x000ea80000100800 */
[----:B------:R-:W3:Y:S04]  /*c28f0*/  LDL R8, [R1+0x18] ;  /* 0x0000180001087983 */ /* 0x000ee80000100800 */
[----:B------:R-:W3:Y:S04]  /*c2900*/  LDL R9, [R1+0x1c] ;  /* 0x00001c0001097983 */ /* 0x000ee80000100800 */
[----:B--2---:R0:W-:Y:S04]  /*c2910*/  STL.64 [R1+0x11880], R10 ;  /* 0x0118800a01007387 */ /* 0x0041e80000100a00 */
[----:B---3--:R-:W-:Y:S04]  /*c2920*/  STL.64 [R1+0x11898], R8 ;  /* 0x0118980801007387 */ /* 0x008fe80000100a00 */
[----:B------:R-:W2:Y:S04]  /*c2930*/  LDL.LU.64 R24, [R1+0x18d0] ;  /* 0x0018d00001187983 */ /* 0x000ea80000300a00 */
[----:B------:R-:W3:Y:S04]  /*c2940*/  LDL.LU.64 R26, [R1+0x18d8] ;  /* 0x0018d800011a7983 */ /* 0x000ee80000300a00 */
[----:B---3--:R1:W-:Y:S04]  /*c2950*/  STL.64 [R1+0x11848], R26 ;  /* 0x0118481a01007387 */ /* 0x0083e80000100a00 */
[----:B0-----:R-:W3:Y:S04]  /*c2960*/  LDL R10, [R1+0x20] ;  /* 0x00002000010a7983 */ /* 0x001ee80000100800 */
[----:B------:R-:W3:Y:S04]  /*c2970*/  LDL R11, [R1+0x24] ;  /* 0x00002400010b7983 */ /* 0x000ee80000100800 */
[----:B-1----:R-:W4:Y:S04]  /*c2980*/  LDL R26, [R1] ;  /* 0x00000000011a7983 */ /* 0x002f280000100800 */
[----:B------:R-:W4:Y:S04]  /*c2990*/  LDL R27, [R1+0x4] ;  /* 0x00000400011b7983 */ /* 0x000f280000100800 */
[----:B---3--:R-:W-:Y:S04]  /*c29a0*/  STL.64 [R1+0x118b0], R10 ;  /* 0x0118b00a01007387 */ /* 0x008fe80000100a00 */
[----:B------:R-:W3:Y:S04]  /*c29b0*/  LDL R18, [R1+0x28] ;  /* 0x0000280001127983 */ /* 0x000ee80000100800 */
[----:B------:R-:W3:Y:S04]  /*c29c0*/  LDL R19, [R1+0x2c] ;  /* 0x00002c0001137983 */ /* 0x000ee80000100800 */
[----:B------:R-:W2:Y:S04]  /*c29d0*/  LDL R16, [R1+0x30] ;  /* 0x0000300001107983 */ /* 0x000ea80000100800 */
[----:B------:R-:W2:Y:S04]  /*c29e0*/  LDL R17, [R1+0x34] ;  /* 0x0000340001117983 */ /* 0x000ea80000100800 */
[----:B---3--:R0:W-:Y:S04]  /*c29f0*/  STL.64 [R1+0x118c0], R18 ;  /* 0x0118c01201007387 */ /* 0x0081e80000100a00 */
[----:B--2---:R-:W-:Y:S04]  /*c2a00*/  STL.64 [R1+0x118b8], R16 ;  /* 0x0118b81001007387 */ /* 0x004fe80000100a00 */
[----:B------:R1:W-:Y:S04]  /*c2a10*/  STL.64 [R1+0x11840], R24 ;  /* 0x0118401801007387 */ /* 0x0003e80000100a00 */
[----:B0-----:R-:W2:Y:S04]  /*c2a20*/  LDL R18, [R1+0x38] ;  /* 0x0000380001127983 */ /* 0x001ea80000100800 */
[----:B-1----:R-:W3:Y:S04]  /*c2a30*/  LDL R24, [R1+0x8] ;  /* 0x0000080001187983 */ /* 0x002ee80000100800 */
[----:B------:R-:W3:Y:S04]  /*c2a40*/  LDL R25, [R1+0xc] ;  /* 0x00000c0001197983 */ /* 0x000ee80000100800 */
[----:B------:R-:W2:Y:S04]  /*c2a50*/  LDL R19, [R1+0x3c] ;  /* 0x00003c0001137983 */ /* 0x000ea80000100800 */
[----:B------:R-:W4:Y:S04]  /*c2a60*/  LDL.LU.64 R8, [R1+0x1830] ;  /* 0x0018300001087983 */ /* 0x000f280000300a00 */
[----:B------:R-:W3:Y:S04]  /*c2a70*/  LDL.LU.64 R10, [R1+0x1838] ;  /* 0x00183800010a7983 */ /* 0x000ee80000300a00 */
[----:B---3--:R-:W-:Y:S04]  /*c2a80*/  STL.64 [R1+0x118d0], R10 ;  /* 0x0118d00a01007387 */ /* 0x008fe80000100a00 */
[----:B----4-:R0:W-:Y:S04]  /*c2a90*/  STL.64 [R1+0x118c8], R8 ;  /* 0x0118c80801007387 */ /* 0x0101e80000100a00 */
[----:B0-----:R-:W2:Y:S04]  /*c2aa0*/  LDL.LU.64 R8, [R1+0x1810] ;  /* 0x0018100001087983 */ /* 0x001ea80000300a00 */
[----:B------:R-:W2:Y:S04]  /*c2ab0*/  LDL.LU.64 R10, [R1+0x1818] ;  /* 0x00181800010a7983 */ /* 0x000ea80000300a00 */
[----:B------:R-:W3:Y:S04]  /*c2ac0*/  LDL.LU.64 R4, [R1+0x1840] ;  /* 0x0018400001047983 */ /* 0x000ee80000300a00 */
[----:B------:R-:W3:Y:S04]  /*c2ad0*/  LDL.LU.64 R6, [R1+0x1848] ;  /* 0x0018480001067983 */ /* 0x000ee80000300a00 */
        /* <DEDUP_REMOVED lines=18> */
[C---:B------:R-:W-:Y:S03]  /*c2c00*/  HMMA.16816.F32 R16, R12.reuse, R18, R8 ;  /* 0x000000120c10723c */ /* 0x040fe60000001808 */
        /* <DEDUP_REMOVED lines=8> */
[----:B------:R-:W4:Y:S04]  /*c2c90*/  LDL.LU.64 R10, [R1+0x118d0] ;  /* 0x0118d000010a7983 */ /* 0x000f280000300a00 */
[----:B------:R-:W4:Y:S04]  /*c2ca0*/  LDL.LU.64 R8, [R1+0x118c8] ;  /* 0x0118c80001087983 */ /* 0x000f280000300a00 */
[----:B------:R-:W-:Y:S04]  /*c2cb0*/  STL.64 [R1+0x1810], R16 ;  /* 0x0018101001007387 */ /* 0x000fe80000100a00 */
[----:B------:R0:W-:Y:S04]  /*c2cc0*/  STL.64 [R1+0x1818], R18 ;  /* 0x0018181201007387 */ /* 0x0001e80000100a00 */
[----:B0-----:R-:W2:Y:S04]  /*c2cd0*/  LDL.LU.64 R18, [R1+0x118c0] ;  /* 0x0118c00001127983 */ /* 0x001ea80000300a00 */
[----:B------:R-:W4:Y:S02]  /*c2ce0*/  LDL.LU.64 R16, [R1+0x118b8] ;  /* 0x0118b80001107983 */ /* 0x000f240000300a00 */
[----:B----4-:R-:W-:-:S15]  /*c2cf0*/  HMMA.16816.F32 R8, R12, R16, R8 ;  /* 0x000000100c08723c */ /* 0x010fde0000001808 */
[----:B------:R-:W-:-:S08]  /*c2d00*/  NOP ;  /* 0x0000000000007918 */ /* 0x000fd00000000000 */
[----:B------:R-:W-:Y:S04]  /*c2d10*/  STL.64 [R1+0x1830], R8 ;  /* 0x0018300801007387 */ /* 0x000fe80000100a00 */
[----:B------:R0:W-:Y:S04]  /*c2d20*/  STL.64 [R1+0x1838], R10 ;  /* 0x0018380a01007387 */ /* 0x0001e80000100a00 */
[----:B0-----:R-:W4:Y:S01]  /*c2d30*/  LDL.LU.64 R10, [R1+0x118b0] ;  /* 0x0118b000010a7983 */ /* 0x001f220000300a00 */
[----:B--2---:R-:W-:Y:S03]  /*c2d40*/  HMMA.16816.F32 R16, R12, R18, R4 ;  /* 0x000000120c10723c */ /* 0x004fe60000001804 */
[----:B------:R-:W2:Y:S04]  /*c2d50*/  LDL.LU.64 R4, [R1+0x1900] ;  /* 0x0019000001047983 */ /* 0x000ea80000300a00 */
[----:B------:R-:W2:-:S15]  /*c2d60*/  LDL.LU.64 R6, [R1+0x1908] ;  /* 0x0019080001067983 */ /* 0x000e9e0000300a00 */
[----:B------:R-:W-:-:S01]  /*c2d70*/  NOP ;  /* 0x0000000000007918 */ /* 0x000fc20000000000 */
[----:B------:R0:W-:Y:S04]  /*c2d80*/  STL.64 [R1+0x1840], R16 ;  /* 0x0018401001007387 */ /* 0x0001e80000100a00 */
[----:B------:R1:W-:Y:S04]  /*c2d90*/  STL.64 [R1+0x1848], R18 ;  /* 0x0018481201007387 */ /* 0x0003e80000100a00 */
[----:B0-----:R-:W2:Y:S04]  /*c2da0*/  LDL.LU.64 R16, [R1+0x1910] ;  /* 0x0019100001107983 */ /* 0x001ea80000300a00 */
[----:B-1----:R-:W2:Y:S01]  /*c2db0*/  LDL.LU.64 R18, [R1+0x1918] ;  /* 0x0019180001127983 */ /* 0x002ea20000300a00 */
[----:B----4-:R-:W-:Y:S03]  /*c2dc0*/  HMMA.16816.F32 R8, R12, R10, R24 ;  /* 0x0000000a0c08723c */ /* 0x010fe60000001818 */
[----:B------:R-:W4:Y:S04]  /*c2dd0*/  LDL.LU.64 R26, [R1+0x118a8] ;  /* 0x0118a800011a7983 */ /* 0x000f280000300a00 */
[----:B------:R-:W4:-:S15]  /*c2de0*/  LDL.LU.64 R24, [R1+0x118a0] ;  /* 0x0118a00001187983 */ /* 0x000f1e0000300a00 */
[----:B------:R-:W-:-:S01]  /*c2df0*/  NOP ;  /* 0x0000000000007918 */ /* 0x000fc20000000000 */
        /* <DEDUP_REMOVED lines=54> */
[----:B0-----:R-:W4:Y:S01]  /*c3160*/  LDL.LU R25, [R1+0x32ec] ;  /* 0x0032ec0001197983 */ /* 0x001f220000300800 */
[C---:B--2---:R-:W-:Y:S06]  /*c3170*/  HMMA.16816.F32 R4, R12.reuse, R22, R4 ;  /* 0x000000160c04723c */ /* 0x044fec0000001804 */
[----:B---3--:R-:W-:-:S15]  /*c3180*/  HMMA.16816.F32 R16, R12, R20, R16 ;  /* 0x000000140c10723c */ /* 0x008fde0000001810 */
[----:B------:R-:W-:-:S02]  /*c3190*/  NOP ;  /* 0x0000000000007918 */ /* 0x000fc40000000000 */
[----:B------:R-:W-:Y:S04]  /*c31a0*/  STL.64 [R1+0x1900], R4 ;  /* 0x0019000401007387 */ /* 0x000fe80000100a00 */
[----:B------:R0:W-:Y:S04]  /*c31b0*/  STL.64 [R1+0x1908], R6 ;  /* 0x0019080601007387 */ /* 0x0001e80000100a00 */
[----:B0-----:R-:W2:Y:S04]  /*c31c0*/  LDL.LU R6, [R1+0x11808] ;  /* 0x0118080001067983 */ /* 0x001ea80000300800 */
[----:B------:R-:W3:Y:S04]  /*c31d0*/  LDL.LU.64 R4, [R1+0x11800] ;  /* 0x0118000001047983 */ /* 0x000ee80000300a00 */
[----:B------:R-:W-:Y:S04]  /*c31e0*/  STL.64 [R1+0x1910], R16 ;  /* 0x0019101001007387 */ /* 0x000fe80000100a00 */
[----:B------:R0:W-:Y:S04]  /*c31f0*/  STL.64 [R1+0x1918], R18 ;  /* 0x0019181201007387 */ /* 0x0001e80000100a00 */
[----:B0-----:R-:W4:Y:S04]  /*c3200*/  LDL.LU.64 R18, [R1+0x117f8] ;  /* 0x0117f80001127983 */ /* 0x001f280000300a00 */
[----:B------:R-:W2:Y:S04]  /*c3210*/  LDL.LU.64 R16, [R1+0x117f0] ;  /* 0x0117f00001107983 */ /* 0x000ea80000300a00 */
[----:B------:R-:W-:Y:S04]  /*c3220*/  STL.64 [R1+0x11670], R22 ;  /* 0x0116701601007387 */ /* 0x000fe80000100a00 */
[----:B------:R0:W-:Y:S04]  /*c3230*/  STL.64 [R1+0x11668], R20 ;  /* 0x0116681401007387 */ /* 0x0001e80000100a00 */
[----:B0-----:R-:W2:Y:S04]  /*c3240*/  LDL.LU.64 R20, [R1+0x1930] ;  /* 0x0019300001147983 */ /* 0x001ea80000300a00 */
[----:B------:R-:W2:Y:S01]  /*c3250*/  LDL.LU.64 R22, [R1+0x1938] ;  /* 0x0019380001167983 */ /* 0x000ea20000300a00 */
[C---:B----4-:R-:W-:Y:S06]  /*c3260*/  HMMA.16816.F32 R8, R12.reuse, R18, R8 ;  /* 0x000000120c08723c */ /* 0x050fec0000001808 */
[----:B--2---:R-:W-:-:S15]  /*c3270*/  HMMA.16816.F32 R20, R12, R16, R20 ;  /* 0x000000100c14723c */ /* 0x004fde0000001814 */
[----:B------:R-:W-:-:S02]  /*c3280*/  NOP ;  /* 0x0000000000007918 */ /* 0x000fc40000000000 */
[----:B------:R-:W-:Y:S04]  /*c3290*/  STL.64 [R1+0x1920], R8 ;  /* 0x0019200801007387 */ /* 0x000fe80000100a00 */
[----:B------:R0:W-:Y:S04]  /*c32a0*/  STL.64 [R1+0x1928], R10 ;  /* 0x0019280a01007387 */ /* 0x0001e80000100a00 */
[----:B0-----:R-:W2:Y:S04]  /*c32b0*/  LDL.LU.64 R10, [R1+0x117e8] ;  /* 0x0117e800010a7983 */ /* 0x001ea80000300a00 */
[----:B------:R-:W4:Y:S04]  /*c32c0*/  LDL.LU.64 R8, [R1+0x117e0] ;  /* 0x0117e00001087983 */ /* 0x000f280000300a00 */
[----:B------:R-:W4:Y:S04]  /*c32d0*/  LDL.LU R7, [R1+0x3300] ;  /* 0x0033000001077983 */ /* 0x000f280000300800 */
[----:B------:R-:W-:Y:S04]  /*c32e0*/  STL.64 [R1+0x1930], R20 ;  /* 0x0019301401007387 */ /* 0x000fe80000100a00 */
[----:B------:R0:W-:Y:S04]  /*c32f0*/  STL.64 [R1+0x1938], R22 ;  /* 0x0019381601007387 */ /* 0x0001e80000100a00 */
[----:B0-----:R-:W4:Y:S04]  /*c3300*/  LDL.64 R22, [R1+0x80] ;  /* 0x0000800001167983 */ /* 0x001f280000100a00 */
[----:B------:R-:W-:Y:S04]  /*c3310*/  STL.64 [R1+0x11650], R18 ;  /* 0x0116501201007387 */ /* 0x000fe80000100a00 */
[----:B------:R0:W-:Y:S04]  /*c3320*/  STL.64 [R1+0x11648], R16 ;  /* 0x0116481001007387 */ /* 0x0001e80000100a00 */
[----:B0-----:R-:W2:Y:S04]  /*c3330*/  LDL.LU.64 R16, [R1+0x1940] ;  /* 0x0019400001107983 */ /* 0x001ea80000300a00 */
[----:B------:R-:W2:Y:S04]  /*c3340*/  LDL.LU.64 R18, [R1+0x1948] ;  /* 0x0019480001127983 */ /* 0x000ea80000300a00 */
[----:B------:R-:W4:Y:S01]  /*c3350*/  LDL R24, [R1+0x78] ;  /* 0x0000780001187983 */ /* 0x000f220000100800 */
[----:B--2---:R-:W-:-:S15]  /*c3360*/  HMMA.16816.F32 R16, R12, R10, R16 ;  /* 0x0000000a0c10723c */ /* 0x004fde0000001810 */
[----:B------:R-:W-:-:S08]  /*c3370*/  NOP ;  /* 0x0000000000007918 */ /* 0x000fd00000000000 */
[----:B------:R-:W-:Y:S04]  /*c3380*/  STL.64 [R1+0x1940], R16 ;  /* 0x0019401001007387 */ /* 0x000fe80000100a00 */
[----:B------:R-:W-:Y:S04]  /*c3390*/  STL.64 [R1+0x1948], R18 ;  /* 0x0019481201007387 */ /* 0x000fe80000100a00 */
[----:B------:R-:W2:Y:S01]  /*c33a0*/  LDL.64 R20, [R1+0x70] ;  /* 0x0000700001147983 */ /* 0x000ea20000100a00 */
[----:B---3--:R-:W-:-:S03]  /*c33b0*/  IMAD R4, R4, 0x100, R25 ;  /* 0x0000010004047824 */ /* 0x008fc600078e0219 */
[----:B------:R-:W3:Y:S04]  /*c33c0*/  LDL R25, [R1+0x7c] ;  /* 0x00007c0001197983 */ /* 0x000ee80000100800 */
[----:B----4-:R0:W-:Y:S02]  /*c33d0*/  STL.64 [R1+0x11768], R22 ;  /* 0x0117681601007387 */ /* 0x0101e40000100a00 */
[----:B0-----:R-:W-:Y:S02]  /*c33e0*/  IMAD.MOV.U32 R22, RZ, RZ, R8 ;  /* 0x000000ffff167224 */ /* 0x001fe400078e0008 */
[----:B------:R-:W-:Y:S01]  /*c33f0*/  IMAD.MOV.U32 R23, RZ, RZ, R9 ;  /* 0x000000ffff177224 */ /* 0x000fe200078e0009 */
[----:B------:R-:W4:Y:S04]  /*c3400*/  LDL.LU R8, [R1+0x117dc] ;  /* 0x0117dc0001087983 */ /* 0x000f280000300800 */
[----:B------:R-:W3:Y:S04]  /*c3410*/  LDL.LU R9, [R1+0x117d8] ;  /* 0x0117d80001097983 */ /* 0x000ee80000300800 */
[----:B--2---:R0:W-:Y:S04]  /*c3420*/  STL.64 [R1+0x11760], R20 ;  /* 0x0117601401007387 */ /* 0x0041e80000100a00 */
[----:B------:R-:W2:Y:S04]  /*c3430*/  LDL R18, [R1+0xa0] ;  /* 0x0000a00001127983 */ /* 0x000ea80000100800 */
[----:B------:R-:W2:Y:S04]  /*c3440*/  LDL R19, [R1+0xa4] ;  /* 0x0000a40001137983 */ /* 0x000ea80000100800 */
[----:B0-----:R-:W2:Y:S04]  /*c3450*/  LDL R20, [R1+0x90] ;  /* 0x0000900001147983 */ /* 0x001ea80000100800 */
[----:B------:R-:W2:Y:S01]  /*c3460*/  LDL R21, [R1+0x94] ;  /* 0x0000940001157983 */ /* 0x000ea20000100800 */
[----:B----4-:R-:W-:-:S02]  /*c3470*/  IMAD.MOV.U32 R16, RZ, RZ, R8 ;  /* 0x000000ffff107224 */ /* 0x010fc400078e0008 */
[----:B---3--:R-:W-:Y:S01]  /*c3480*/  IMAD.MOV.U32 R17, RZ, RZ, R9 ;  /* 0x000000ffff117224 */ /* 0x008fe200078e0009 */
[----:B------:R-:W3:Y:S04]  /*c3490*/  LDL.LU R8, [R1+0x117d4] ;  /* 0x0117d40001087983 */ /* 0x000ee80000300800 */
[----:B------:R-:W3:Y:S04]  /*c34a0*/  LDL.LU R9, [R1+0x117d0] ;  /* 0x0117d00001097983 */ /* 0x000ee80000300800 */
[----:B--2---:R-:W-:Y:S04]  /*c34b0*/  STL.64 [R1+0x117c0], R18 ;  /* 0x0117c01201007387 */ /* 0x004fe80000100a00 */
[----:B------:R0:W-:Y:S04]  /*c34c0*/  STL.64 [R1+0x117b8], R16 ;  /* 0x0117b81001007387 */ /* 0x0001e80000100a00 */
[----:B0-----:R-:W3:Y:S04]  /*c34d0*/  LDL.LU.64 R16, [R1+0x3050] ;  /* 0x0030500001107983 */ /* 0x001ee80000300a00 */
[----:B------:R-:W3:Y:S04]  /*c34e0*/  LDL.LU.64 R18, [R1+0x3058] ;  /* 0x0030580001127983 */ /* 0x000ee80000300a00 */
[----:B------:R0:W-:Y:S04]  /*c34f0*/  STL.64 [R1+0x11780], R22 ;  /* 0x0117801601007387 */ /* 0x0001e80000100a00 */
[----:B0-----:R-:W2:Y:S04]  /*c3500*/  LDL.64 R22, [R1+0x98] ;  /* 0x0000980001167983 */ /* 0x001ea80000100a00 */
[----:B--2---:R0:W-:Y:S04]  /*c3510*/  STL.64 [R1+0x117a0], R22 ;  /* 0x0117a01601007387 */ /* 0x0041e80000100a00 */
[----:B0-----:R-:W2:Y:S04]  /*c3520*/  LDL.LU R23, [R1+0x3304] ;  /* 0x0033040001177983 */ /* 0x001ea80000300800 */
[----:B------:R3:W-:Y:S01]  /*c3530*/  STL.64 [R1+0x11798], R20 ;  /* 0x0117981401007387 */ /* 0x0007e20000100a00 */
[----:B------:R-:W-:-:S02]  /*c3540*/  IMAD R5, R5, 0x100, R26 ;  /* 0x0000010005057824 */ /* 0x000fc400078e021a */
[----:B------:R-:W-:Y:S02]  /*c3550*/  IMAD R6, R6, 0x100, R27 ;  /* 0x0000010006067824 */ /* 0x000fe400078e021b */
[----:B------:R-:W-:Y:S02]  /*c3560*/  IMAD.MOV.U32 R26, RZ, RZ, R2 ;  /* 0x000000ffff1a7224 */ /* 0x000fe400078e0002 */
[----:B------:R-:W-:Y:S01]  /*c3570*/  IMAD.MOV.U32 R27, RZ, RZ, R3 ;  /* 0x000000ffff1b7224 */ /* 0x000fe200078e0003 */
[----:B------:R-:W4:Y:S04]  /*c3580*/  LDL.LU R2, [R1+0x117cc] ;  /* 0x0117cc0001027983 */ /* 0x000f280000300800 */
[----:B------:R-:W4:Y:S04]  /*c3590*/  LDL.LU R3, [R1+0x117c8] ;  /* 0x0117c80001037983 */ /* 0x000f280000300800 */
[----:B------:R-:W-:Y:S04]  /*c35a0*/  STL.64 [R1+0x11758], R26 ;  /* 0x0117581a01007387 */ /* 0x000fe80000100a00 */
[----:B------:R-:W-:Y:S01]  /*c35b0*/  STL.64 [R1+0x11750], R24 ;  /* 0x0117501801007387 */ /* 0x000fe20000100a00 */
[----:B--2---:R-:W-:-:S02]  /*c35c0*/  IMAD R7, R7, 0x100, R23 ;  /* 0x0000010007077824 */ /* 0x004fc400078e0217 */
[----:B---3--:R-:W-:Y:S01]  /*c35d0*/  HMMA.16816.F32 R20, R12, R8, R16 ;  /* 0x000000080c14723c */ /* 0x008fe20000001810 */
[----:B------:R-:W4:Y:S04]  /*c35e0*/  LDL.LU.64 R16, [R1+0x3040] ;  /* 0x0030400001107983 */ /* 0x000f280000300a00 */
[----:B------:R-:W4:-:S15]  /*c35f0*/  LDL.LU.64 R18, [R1+0x3048] ;  /* 0x0030480001127983 */ /* 0x000f1e0000300a00 */
[----:B------:R-:W-:-:S03]  /*c3600*/  NOP ;  /* 0x0000000000007918 */ /* 0x000fc60000000000 */
[----:B------:R0:W-:Y:S04]  /*c3610*/  STL.64 [R1+0x1950], R20 ;  /* 0x0019501401007387 */ /* 0x0001e80000100a00 */
[----:B------:R1:W-:Y:S04]  /*c3620*/  STL.64 [R1+0x1958], R22 ;  /* 0x0019581601007387 */ /* 0x0003e80000100a00 */
[----:B0-----:R-:W2:Y:S04]  /*c3630*/  LDL.LU.64 R20, [R1+0x1980] ;  /* 0x0019800001147983 */ /* 0x001ea80000300a00 */
[----:B-1----:R-:W3:Y:S04]  /*c3640*/  LDL.LU.64 R22, [R1+0x1988] ;  /* 0x0019880001167983 */ /* 0x002ee80000300a00 */
[----:B---3--:R-:W-:Y:S04]  /*c3650*/  STL.64 [R1+0x117b0], R22 ;  /* 0x0117b01601007387 */ /* 0x008fe80000100a00 */
[----:B--2---:R0:W-:Y:S04]  /*c3660*/  STL.64 [R1+0x117a8], R20 ;  /* 0x0117a81401007387 */ /* 0x0041e80000100a00 */
[----:B0-----:R-:W2:Y:S04]  /*c3670*/  LDL.LU.64 R20, [R1+0x1960] ;  /* 0x0019600001147983 */ /* 0x001ea80000300a00 */
[----:B------:R-:W2:Y:S04]  /*c3680*/  LDL.LU.64 R22, [R1+0x1968] ;  /* 0x0019680001167983 */ /* 0x000ea80000300a00 */
[----:B------:R-:W3:Y:S04]  /*c3690*/  LDL.LU.64 R24, [R1+0x2200] ;  /* 0x0022000001187983 */ /* 0x000ee80000300a00 */
[----:B------:R-:W2:Y:S01]  /*c36a0*/  LDL.LU.64 R26, [R1+0x2208] ;  /* 0x00220800011a7983 */ /* 0x000ea20000300a00 */
[----:B----4-:R-:W-:Y:S03]  /*c36b0*/  HMMA.16816.F32 R16, R12, R2, R16 ;  /* 0x000000020c10723c */ /* 0x010fe60000001810 */
[----:B--2---:R-:W-:Y:S04]  /*c36c0*/  STL.64 [R1+0x11778], R26 ;  /* 0x0117781a01007387 */ /* 0x004fe80000100a00 */
[----:B---3--:R0:W-:Y:S04]  /*c36d0*/  STL.64 [R1+0x11770], R24 ;  /* 0x0117701801007387 */ /* 0x0081e80000100a00 */
[----:B0-----:R-:W2:Y:S04]  /*c36e0*/  LDL.LU.64 R24, [R1+0x2210] ;  /* 0x0022100001187983 */ /* 0x001ea80000300a00 */
[----:B------:R-:W3:Y:S04]  /*c36f0*/  LDL.LU.64 R26, [R1+0x2218] ;  /* 0x00221800011a7983 */ /* 0x000ee80000300a00 */
[----:B---3--:R-:W-:Y:S04]  /*c3700*/  STL.64 [R1+0x11790], R26 ;  /* 0x0117901a01007387 */ /* 0x008fe80000100a00 */
[----:B--2---:R0:W-:Y:S04]  /*c3710*/  STL.64 [R1+0x11788], R24 ;  /* 0x0117881801007387 */ /* 0x0041e80000100a00 */
[----:B0-----:R-:W2:Y:S04]  /*c3720*/  LDL.LU.64 R24, [R1+0x2220] ;  /* 0x0022200001187983 */ /* 0x001ea80000300a00 */
[----:B------:R-:W2:Y:S04]  /*c3730*/  LDL.LU.64 R26, [R1+0x2228] ;  /* 0x00222800011a7983 */ /* 0x000ea80000300a00 */
[----:B------:R-:W-:Y:S04]  /*c3740*/  STL [R1+0x11624], R8 ;  /* 0x0116240801007387 */ /* 0x000fe80000100800 */
[----:B------:R-:W-:Y:S04]  /*c3750*/  STL [R1+0x11620], R9 ;  /* 0x0116200901007387 */ /* 0x000fe80000100800 */
[----:B------:R-:W-:Y:S04]  /*c3760*/  STL.64 [R1+0x1970], R16 ;  /* 0x0019701001007387 */ /* 0x000fe80000100a00 */
[----:B------:R0:W-:Y:S04]  /*c3770*/  STL.64 [R1+0x1978], R18 ;  /* 0x0019781201007387 */ /* 0x0001e80000100a00 */
[----:B0-----:R-:W3:Y:S04]  /*c3780*/  LDL.LU.64 R18, [R1+0x117c0] ;  /* 0x0117c00001127983 */ /* 0x001ee80000300a00 */
[----:B------:R-:W4:Y:S04]  /*c3790*/  LDL.LU.64 R16, [R1+0x117b8] ;  /* 0x0117b80001107983 */ /* 0x000f280000300a00 */
[----:B------:R-:W-:Y:S04]  /*c37a0*/  STL [R1+0x1161c], R2 ;  /* 0x01161c0201007387 */ /* 0x000fe80000100800 */
[----:B------:R-:W-:Y:S01]  /*c37b0*/  STL [R1+0x11618], R3 ;  /* 0x0116180301007387 */ /* 0x000fe20000100800 */
[----:B------:R-:W-:-:S02]  /*c37c0*/  F2FP.F16.E5M2.UNPACK_B R4, R4 ;  /* 0x00000004ff04723e */ /* 0x000fc400020004ff */
[----:B------:R-:W-:Y:S02]  /*c37d0*/  F2FP.F16.E5M2.UNPACK_B R5, R5 ;  /* 0x00000005ff05723e */ /* 0x000fe400020004ff */
[----:B------:R-:W-:Y:S01]  /*c37e0*/  F2FP.F16.E5M2.UNPACK_B R6, R6 ;  /* 0x00000006ff06723e */ /* 0x000fe200020004ff */
[----:B----4-:R-:W-:Y:S01]  /*c37f0*/  HMMA.16816.F32 R12, R12, R16, R20 ;  /* 0x000000100c0c723c */ /* 0x010fe20000001814 */
[----:B------:R-:W3:Y:S04]  /*c3800*/  LDL.LU.64 R22, [R1+0x117b0] ;  /* 0x0117b00001167983 */ /* 0x000ee80000300a00 */
[----:B------:R-:W3:Y:S01]  /*c3810*/  LDL.LU.64 R20, [R1+0x117a8] ;  /* 0x0117a80001147983 */ /* 0x000ee20000300a00 */
[----:B------:R-:W-:-:S15]  /*c3820*/  F2FP.F16.E5M2.UNPACK_B R7, R7 ;  /* 0x00000007ff07723e */ /* 0x000fde00020004ff */
[----:B------:R-:W-:-:S02]  /*c3830*/  NOP ;  /* 0x0000000000007918 */ /* 0x000fc40000000000 */
[----:B------:R0:W-:Y:S04]  /*c3840*/  STL.64 [R1+0x1960], R12 ;  /* 0x0019600c01007387 */ /* 0x0001e80000100a00 */
[----:B------:R1:W-:Y:S04]  /*c3850*/  STL.64 [R1+0x1968], R14 ;  /* 0x0019680e01007387 */ /* 0x0003e80000100a00 */
[----:B0-----:R-:W4:Y:S04]  /*c3860*/  LDL.LU.64 R12, [R1+0x1990] ;  /* 0x00199000010c7983 */ /* 0x001f280000300a00 */
[----:B-1----:R-:W4:Y:S01]  /*c3870*/  LDL.LU.64 R14, [R1+0x1998] ;  /* 0x00199800010e7983 */ /* 0x002f220000300a00 */
[----:B---3--:R-:W-:Y:S03]  /*c3880*/  HMMA.16816.F32 R16, R4, R18, R20 ;  /* 0x000000120410723c */ /* 0x008fe60000001814 */
[----:B------:R-:W4:Y:S04]  /*c3890*/  LDL.LU.64 R22, [R1+0x117a0] ;  /* 0x0117a00001167983 */ /* 0x000f280000300a00 */
[----:B------:R-:W2:-:S15]  /*c38a0*/  LDL.LU.64 R20, [R1+0x11798] ;  /* 0x0117980001147983 */ /* 0x000e9e0000300a00 */
[----:B------:R-:W-:-:S01]  /*c38b0*/  NOP ;  /* 0x0000000000007918 */ /* 0x000fc20000000000 */
[----:B------:R0:W-:Y:S04]  /*c38c0*/  STL.64 [R1+0x1980], R16 ;  /* 0x0019801001007387 */ /* 0x0001e80000100a00 */
[----:B------:R1:W-:Y:S04]  /*c38d0*/  STL.64 [R1+0x1988], R18 ;  /* 0x0019881201007387 */ /* 0x0003e80000100a00 */
[----:B0-----:R-:W3:Y:S04]  /*c38e0*/  LDL.LU.64 R16, [R1+0x1d70] ;  /* 0x001d700001107983 */ /* 0x001ee80000300a00 */
[----:B-1----:R-:W3:Y:S01]  /*c38f0*/  LDL.LU.64 R18, [R1+0x1d78] ;  /* 0x001d780001127983 */ /* 0x002ee20000300a00 */
[----:B----4-:R-:W-:Y:S06]  /*c3900*/  HMMA.16816.F32 R12, R4, R22, R12 ;  /* 0x00000016040c723c */ /* 0x010fec000000180c */
[----:B------:R-:W-:-:S02]  /*c3910*/  IMAD.MOV.U32 R2, RZ, RZ, R23 ;  /* 0x000000ffff027224 */ /* 0x000fc400078e0017 */
[----:B--2---:R-:W-:-:S15]  /*c3920*/  HMMA.16816.F32 R20, R4, R20, R24 ;  /* 0x000000140414723c */ /* 0x004fde0000001818 */
[----:B------:R0:W-:Y:S04]  /*c3930*/  STL.64 [R1+0x1990], R12 ;  /* 0x0019900c01007387 */ /* 0x0001e80000100a00 */
[----:B------:R1:W-:Y:S04]  /*c3940*/  STL.64 [R1+0x1998], R14 ;  /* 0x0019980e01007387 */ /* 0x0003e80000100a00 */
[----:B0-----:R-:W2:Y:S04]  /*c3950*/  LDL.LU.64 R12, [R1+0x1d50] ;  /* 0x001d5000010c7983 */ /* 0x001ea80000300a00 */
[----:B-1----:R-:W2:Y:S04]  /*c3960*/  LDL.LU.64 R14, [R1+0x1d58] ;  /* 0x001d5800010e7983 */ /* 0x002ea80000300a00 */
[----:B------:R-:W4:Y:S04]  /*c3970*/  LDL.LU.64 R26, [R1+0x11790] ;  /* 0x01179000011a7983 */ /* 0x000f280000300a00 */
[----:B------:R-:W4:Y:S04]  /*c3980*/  LDL.LU.64 R24, [R1+0x11788] ;  /* 0x0117880001187983 */ /* 0x000f280000300a00 */
        /* <DEDUP_REMOVED lines=11> */
[----:B----4-:R-:W-:Y:S06]  /*c3a40*/  HMMA.16816.F32 R24, R4, R22, R24 ;  /* 0x000000160418723c */ /* 0x010fec0000001818 */
[----:B------:R-:W-:-:S02]  /*c3a50*/  IMAD.MOV.U32 R8, RZ, RZ, R22 ;  /* 0x000000ffff087224 */ /* 0x000fc400078e0016 */
[----:B------:R-:W-:-:S15]  /*c3a60*/  IMAD.MOV.U32 R9, RZ, RZ, R23 ;  /* 0x000000ffff097224 */ /* 0x000fde00078e0017 */
[----:B------:R-:W-:Y:S04]  /*c3a70*/  STL.64 [R1+0x19c0], R24 ;  /* 0x0019c01801007387 */ /* 0x000fe80000100a00 */
[----:B------:R0:W-:Y:S04]  /*c3a80*/  STL.64 [R1+0x19c8], R26 ;  /* 0x0019c81a01007387 */ /* 0x0001e80000100a00 */
[----:B0-----:R-:W2:Y:S04]  /*c3a90*/  LDL.LU.64 R26, [R1+0x11758] ;  /* 0x01175800011a7983 */ /* 0x001ea80000300a00 */
[----:B------:R-:W4:Y:S04]  /*c3aa0*/  LDL.LU.64 R24, [R1+0x11750] ;  /* 0x0117500001187983 */ /* 0x000f280000300a00 */
[----:B------:R-:W-:Y:S04]  /*c3ab0*/  STL.64 [R1+0x11630], R10 ;  /* 0x0116300a01007387 */ /* 0x000fe80000100a00 */
[----:B------:R0:W-:Y:S04]  /*c3ac0*/  STL.64 [R1+0x11628], R8 ;  /* 0x0116280801007387 */ /* 0x0001e80000100a00 */
[----:B0-----:R-:W4:Y:S04]  /*c3ad0*/  LDL.LU.64 R8, [R1+0x21f0] ;  /* 0x0021f00001087983 */ /* 0x001f280000300a00 */
[----:B------:R-:W4:Y:S02]  /*c3ae0*/  LDL.LU.64 R10, [R1+0x21f8] ;  /* 0x0021f800010a7983 */ /* 0x000f240000300a00 */
[----:B----4-:R-:W-:Y:S02]  /*c3af0*/  HMMA.16816.F32 R8, R4, R24, R8 ;  /* 0x000000180408723c */ /* 0x010fe40000001808 */
[----:B------:R-:W4:-:S15]  /*c3b00*/  LDL R24, [R1+0x28] ;  /* 0x0000280001187983 */ /* 0x000f1e0000100800 */
[----:B------:R-:W-:-:S06]  /*c3b10*/  NOP ;  /* 0x0000000000007918 */ /* 0x000fcc0000000000 */
[----:B------:R-:W-:Y:S04]  /*c3b20*/  STL.64 [R1+0x19d0], R8 ;  /* 0x0019d00801007387 */ /* 0x000fe80000100a00 */
[----:B------:R3:W-:Y:S04]  /*c3b30*/  STL.64 [R1+0x19d8], R10 ;  /* 0x0019d80a01007387 */ /* 0x0007e80000100a00 */
[----:B------:R-:W4:Y:S04]  /*c3b40*/  LDL R25, [R1+0x2c] ;  /* 0x00002c0001197983 */ /* 0x000f280000100800 */
[----:B------:R-:W4:Y:S01]  /*c3b50*/  LDL R22, [R1+0x60] ;  /* 0x0000600001167983 */ /* 0x000f220000100800 */
[----:B---3--:R-:W-:-:S15]  /*c3b60*/  HMMA.16816.F32 R8, R4, R20, R16 ;  /* 0x000000140408723c */ /* 0x008fde0000001810 */
        /* <DEDUP_REMOVED lines=8> */
[----:B------:R-:W2:Y:S04]  /*c3bf0*/  LDL R27, [R1+0x24] ;  /* 0x00002400011b7983 */ /* 0x000ea80000100800 */
[----:B--2---:R0:W-:Y:S04]  /*c3c00*/  STL.64 [R1+0x116d8], R26 ;  /* 0x0116d81a01007387 */ /* 0x0041e80000100a00 */
[----:B0-----:R-:W2:Y:S04]  /*c3c10*/  LDL R26, [R1+0x38] ;  /* 0x00003800011a7983 */ /* 0x001ea80000100800 */
[----:B------:R-:W2:Y:S04]  /*c3c20*/  LDL R27, [R1+0x3c] ;  /* 0x00003c00011b7983 */ /* 0x000ea80000100800 */
[----:B----4-:R0:W-:Y:S04]  /*c3c30*/  STL.64 [R1+0x116d0], R24 ;  /* 0x0116d01801007387 */ /* 0x0101e80000100a00 */
[----:B--2---:R1:W-:Y:S04]  /*c3c40*/  STL.64 [R1+0x116f0], R26 ;  /* 0x0116f01a01007387 */ /* 0x0043e80000100a00 */
[----:B0-----:R-:W2:Y:S04]  /*c3c50*/  LDL R24, [R1+0x40] ;  /* 0x0000400001187983 */ /* 0x001ea80000100800 */
[----:B------:R-:W2:Y:S04]  /*c3c60*/  LDL R25, [R1+0x44] ;  /* 0x0000440001197983 */ /* 0x000ea80000100800 */
[----:B------:R-:W3:Y:S04]  /*c3c70*/  LDL R10, [R1] ;  /* 0x00000000010a7983 */ /* 0x000ee80000100800 */
[----:B------:R-:W3:Y:S04]  /*c3c80*/  LDL R11, [R1+0x4] ;  /* 0x00000400010b7983 */ /* 0x000ee80000100800 */
[----:B--2---:R0:W-:Y:S04]  /*c3c90*/  STL.64 [R1+0x11708], R24 ;  /* 0x0117081801007387 */ /* 0x0041e80000100a00 */
[----:B-1----:R-:W2:Y:S04]  /*c3ca0*/  LDL R26, [R1+0x48] ;  /* 0x00004800011a7983 */ /* 0x002ea80000100800 */
[----:B------:R-:W2:Y:S04]  /*c3cb0*/  LDL R27, [R1+0x4c] ;  /* 0x00004c00011b7983 */ /* 0x000ea80000100800 */
[----:B------:R-:W4:Y:S04]  /*c3cc0*/  LDL R18, [R1+0x10] ;  /* 0x0000100001127983 */ /* 0x000f280000100800 */
[----:B------:R-:W4:Y:S04]  /*c3cd0*/  LDL R19, [R1+0x14] ;  /* 0x0000140001137983 */ /* 0x000f280000100800 */
[----:B--2---:R-:W-:Y:S04]  /*c3ce0*/  STL.64 [R1+0x11720], R26 ;  /* 0x0117201a01007387 */ /* 0x004fe80000100a00 */
[----:B----4-:R1:W-:Y:S04]  /*c3cf0*/  STL.64 [R1+0x116b8], R18 ;  /* 0x0116b81201007387 */ /* 0x0103e80000100a00 */
[----:B0-----:R-:W2:Y:S04]  /*c3d00*/  LDL R24, [R1+0x50] ;  /* 0x0000500001187983 */ /* 0x001ea80000100800 */
[----:B------:R-:W2:Y:S04]  /*c3d10*/  LDL R25, [R1+0x54] ;  /* 0x0000540001197983 */ /* 0x000ea80000100800 */
[----:B-1----:R-:W4:Y:S04]  /*c3d20*/  LDL R18, [R1+0x30] ;  /* 0x0000300001127983 */ /* 0x002f280000100800 */
[----:B------:R-:W4:Y:S04]  /*c3d30*/  LDL R19, [R1+0x34] ;  /* 0x0000340001137983 */ /* 0x000f280000100800 */
[----:B--2---:R0:W-:Y:S04]  /*c3d40*/  STL.64 [R1+0x11738], R24 ;  /* 0x0117381801007387 */ /* 0x0041e80000100a00 */
[----:B0-----:R-:W2:Y:S04]  /*c3d50*/  LDL.LU.64 R24, [R1+0x1b70] ;  /* 0x001b700001187983 */ /* 0x001ea80000300a00 */
[----:B------:R-:W2:Y:S01]  /*c3d60*/  LDL.LU.64 R26, [R1+0x1b78] ;  /* 0x001b7800011a7983 */ /* 0x000ea20000300a00 */
[----:B------:R-:W-:-:S03]  /*c3d70*/  IMAD.MOV.U32 R23, RZ, RZ, R0 ;  /* 0x000000ffff177224 */ /* 0x000fc600078e0000 */
[----:B---3--:R2:W-:Y:S04]  /*c3d80*/  STL.64 [R1+0x11698], R10 ;  /* 0x0116980a01007387 */ /* 0x0085e80000100a00 */
[----:B------:R-:W3:Y:S04]  /*c3d90*/  LDL.LU R14, [R1+0x3318] ;  /* 0x00331800010e7983 */ /* 0x000ee80000300800 */
[----:B------:R-:W3:Y:S01]  /*c3da0*/  LDL.LU R15, [R1+0x3320] ;  /* 0x00332000010f7983 */ /* 0x000ee20000300800 */
[----:B--2---:R-:W-:Y:S03]  /*c3db0*/  HMMA.16816.F32 R8, R4, R22, R24 ;  /* 0x000000160408723c */ /* 0x004fe60000001818 */
[----:B------:R-:W2:-:S15]  /*c3dc0*/  LDL R26, [R1+0x58] ;  /* 0x00005800011a7983 */ /* 0x000e9e0000100800 */
[----:B------:R-:W-:-:S05]  /*c3dd0*/  NOP ;  /* 0x0000000000007918 */ /* 0x000fca0000000000 */
[----:B------:R-:W-:Y:S04]  /*c3de0*/  STL.64 [R1+0x1a00], R8 ;  /* 0x001a000801007387 */ /* 0x000fe80000100a00 */
[----:B------:R-:W-:Y:S04]  /*c3df0*/  STL.64 [R1+0x1a08], R10 ;  /* 0x001a080a01007387 */ /* 0x000fe80000100a00 */
[----:B------:R-:W3:Y:S04]  /*c3e00*/  LDL R16, [R1+0x18] ;  /* 0x0000180001107983 */ /* 0x000ee80000100800 */
[----:B------:R-:W3:Y:S04]  /*c3e10*/  LDL R17, [R1+0x1c] ;  /* 0x00001c0001117983 */ /* 0x000ee80000100800 */
[----:B------:R-:W2:Y:S04]  /*c3e20*/  LDL R27, [R1+0x5c] ;  /* 0x00005c00011b7983 */ /* 0x000ea80000100800 */
        /* <DEDUP_REMOVED lines=20> */
[----:B------:R-:W3:Y:S04]  /*c3f70*/  LDL R8, [R1+0x8] ;  /* 0x0000080001087983 */ /* 0x000ee80000100800 */
[----:B------:R-:W3:Y:S01]  /*c3f80*/  LDL R9, [R1+0xc] ;  /* 0x00000c0001097983 */ /* 0x000ee20000100800 */
[----:B------:R-:W-:-:S02]  /*c3f90*/  IMAD.MOV.U32 R3, RZ, RZ, R20 ;  /* 0x000000ffff037224 */ /* 0x000fc400078e0014 */
[----:B------:R-:W-:Y:S02]  /*c3fa0*/  IMAD.MOV.U32 R0, RZ, RZ, R21 ;  /* 0x000000ffff007224 */ /* 0x000fe400078e0015 */
[----:B------:R-:W4:Y:S04]  /*c3fb0*/  LDL.LU.64 R20, [R1+0x1a80] ;  /* 0x001a800001147983 */ /* 0x000f280000300a00 */
[----:B------:R-:W4:Y:S04]  /*c3fc0*/  LDL.LU.64 R22, [R1+0x1a88] ;  /* 0x001a880001167983 */ /* 0x000f280000300a00 */
[----:B---3--:R0:W-:Y:S04]  /*c3fd0*/  STL.64 [R1+0x116b0], R8 ;  /* 0x0116b00801007387 */ /* 0x0081e80000100a00 */
[----:B0-----:R-:W3:Y:S04]  /*c3fe0*/  LDL.LU.64 R8, [R1+0x1a70] ;  /* 0x001a700001087983 */ /* 0x001ee80000300a00 */
[----:B------:R-:W3:Y:S04]  /*c3ff0*/  LDL.LU.64 R10, [R1+0x1a78] ;  /* 0x001a7800010a7983 */ /* 0x000ee80000300a00 */
[----:B------:R-:W4:Y:S04]  /*c4000*/  LDL.LU R12, [R1+0x3308] ;  /* 0x00330800010c7983 */ /* 0x000f280000300800 */
[----:B------:R-:W4:Y:S01]  /*c4010*/  LDL.LU R13, [R1+0x3310] ;  /* 0x00331000010d7983 */ /* 0x000f220000300800 */
[C---:B--2---:R-:W-:Y:S03]  /*c4020*/  HMMA.16816.F32 R24, R4.reuse, R26, R16 ;  /* 0x0000001a0418723c */ /* 0x044fe60000001810 */
[----:B------:R-:W-:Y:S04]  /*c4030*/  STL.64 [R1+0x11640], R14 ;  /* 0x0116400e01007387 */ /* 0x000fe80000100a00 */
[----:B----4-:R0:W-:Y:S04]  /*c4040*/  STL.64 [R1+0x11638], R12 ;  /* 0x0116380c01007387 */ /* 0x0101e80000100a00 */
[----:B0-----:R-:W2:Y:S04]  /*c4050*/  LDL.LU.64 R12, [R1+0x1a60] ;  /* 0x001a6000010c7983 */ /* 0x001ea80000300a00 */
[----:B------:R-:W2:Y:S04]  /*c4060*/  LDL.LU.64 R14, [R1+0x1a68] ;  /* 0x001a6800010e7983 */ /* 0x000ea80000300a00 */
        /* <DEDUP_REMOVED lines=27> */
[----:B------:R-:W2:Y:S04]  /*c4220*/  LDL.LU.64 R18, [R1+0x116e8] ;  /* 0x0116e80001127983 */ /* 0x000ea80000300a00 */
[----:B------:R-:W4:-:S15]  /*c4230*/  LDL.LU.64 R16, [R1+0x116e0] ;  /* 0x0116e00001107983 */ /* 0x000f1e0000300a00 */
[----:B------:R-:W-:-:S02]  /*c4240*/  NOP ;  /* 0x0000000000007918 */ /* 0x000fc40000000000 */
[----:B------:R-:W-:Y:S04]  /*c4250*/  STL.64 [R1+0x1a50], R24 ;  /* 0x001a501801007387 */ /* 0x000fe80000100a00 */
[----:B------:R0:W-:Y:S04]  /*c4260*/  STL.64 [R1+0x1a58], R26 ;  /* 0x001a581a01007387 */ /* 0x0001e80000100a00 */
[----:B0-----:R-:W4:Y:S04]  /*c4270*/  LDL.LU.64 R26, [R1+0x116d8] ;  /* 0x0116d800011a7983 */ /* 0x001f280000300a00 */
[----:B------:R-:W3:Y:S01]  /*c4280*/  LDL.LU.64 R24, [R1+0x116d0] ;  /* 0x0116d00001187983 */ /* 0x000ee20000300a00 */
[----:B--2---:R-:W-:-:S15]  /*c4290*/  HMMA.16816.F32 R12, R4, R18, R12 ;  /* 0x00000012040c723c */ /* 0x004fde000000180c */
[----:B------:R-:W-:-:S08]  /*c42a0*/  NOP ;  /* 0x0000000000007918 */ /* 0x000fd00000000000 */
[----:B------:R-:W-:Y:S04]  /*c42b0*/  STL.64 [R1+0x1a60], R12 ;  /* 0x001a600c01007387 */ /* 0x000fe80000100a00 */
[----:B------:R3:W-:Y:S02]  /*c42c0*/  STL.64 [R1+0x1a68], R14 ;  /* 0x001a680e01007387 */ /* 0x0007e40000100a00 */
[----:B---3--:R-:W-:Y:S02]  /*c42d0*/  HMMA.16816.F32 R12, R4, R24, R8 ;  /* 0x00000018040c723c */ /* 0x008fe40000001808 */
[----:B------:R-:W2:Y:S04]  /*c42e0*/  LDL.LU.64 R8, [R1+0x1aa0] ;  /* 0x001aa00001087983 */ /* 0x000ea80000300a00 */
[----:B------:R-:W3:-:S15]  /*c42f0*/  LDL.LU.64 R10, [R1+0x1aa8] ;  /* 0x001aa800010a7983 */ /* 0x000ede0000300a00 */
[----:B------:R-:W-:-:S02]  /*c4300*/  NOP ;  /* 0x0000000000007918 */ /* 0x000fc40000000000 */
[----:B------:R-:W-:Y:S04]  /*c4310*/  STL.64 [R1+0x1a70], R12 ;  /* 0x001a700c01007387 */ /* 0x000fe80000100a00 */
[----:B------:R-:W-:Y:S04]  /*c4320*/  STL.64 [R1+0x1a78], R14 ;  /* 0x001a780e01007387 */ /* 0x000fe80000100a00 */
[----:B---3--:R-:W-:Y:S04]  /*c4330*/  STL.64 [R1+0x116c8], R10 ;  /* 0x0116c80a01007387 */ /* 0x008fe80000100a00 */
[----:B--2---:R0:W-:Y:S04]  /*c4340*/  STL.64 [R1+0x116c0], R8 ;  /* 0x0116c00801007387 */ /* 0x0041e80000100a00 */
[----:B0-----:R-:W2:Y:S04]  /*c4350*/  LDL.LU.64 R8, [R1+0x1a90] ;  /* 0x001a900001087983 */ /* 0x001ea80000300a00 */
[----:B------:R-:W2:Y:S04]  /*c4360*/  LDL.LU.64 R10, [R1+0x1a98] ;  /* 0x001a9800010a7983 */ /* 0x000ea80000300a00 */
[----:B------:R-:W3:Y:S04]  /*c4370*/  LDL.LU.64 R12, [R1+0x1ac0] ;  /* 0x001ac000010c7983 */ /* 0x000ee80000300a00 */
[----:B------:R-:W2:Y:S01]  /*c4380*/  LDL.LU.64 R14, [R1+0x1ac8] ;  /* 0x001ac800010e7983 */ /* 0x000ea20000300a00 */
[----:B----4-:R-:W-:-:S15]  /*c4390*/  HMMA.16816.F32 R20, R4, R26, R20 ;  /* 0x0000001a0414723c */ /* 0x010fde0000001814 */
[----:B------:R-:W-:-:S08]  /*c43a0*/  NOP ;  /* 0x0000000000007918 */ /* 0x000fd00000000000 */
[----:B------:R-:W-:Y:S04]  /*c43b0*/  STL.64 [R1+0x1a80], R20 ;  /* 0x001a801401007387 */ /* 0x000fe80000100a00 */
[----:B------:R-:W-:Y:S04]  /*c43c0*/  STL.64 [R1+0x1a88], R22 ;  /* 0x001a881601007387 */ /* 0x000fe80000100a00 */
[----:B--2---:R-:W-:Y:S04]  /*c43d0*/  STL.64 [R1+0x116a8], R14 ;  /* 0x0116a80e01007387 */ /* 0x004fe80000100a00 */
[----:B---3--:R0:W-:Y:S04]  /*c43e0*/  STL.64 [R1+0x116a0], R12 ;  /* 0x0116a00c01007387 */ /* 0x0081e80000100a00 */
[----:B0-----:R-:W2:Y:S04]  /*c43f0*/  LDL.LU.64 R12, [R1+0x1ab0] ;  /* 0x001ab000010c7983 */ /* 0x001ea80000300a00 */
[----:B------:R-:W2:Y:S04]  /*c4400*/  LDL.LU.64 R14, [R1+0x1ab8] ;  /* 0x001ab800010e7983 */ /* 0x000ea80000300a00 */
[----:B------:R-:W3:Y:S04]  /*c4410*/  LDL.LU.64 R24, [R1+0x1ad0] ;  /* 0x001ad00001187983 */ /* 0x000ee80000300a00 */
[----:B------:R-:W3:Y:S04]  /*c4420*/  LDL.LU.64 R26, [R1+0x1ad8] ;  /* 0x001ad800011a7983 */ /* 0x000ee80000300a00 */
[----:B------:R-:W4:Y:S04]  /*c4430*/  LDL.LU.64 R20, [R1+0x1af0] ;  /* 0x001af00001147983 */ /* 0x000f280000300a00 */
[----:B------:R-:W2:Y:S01]  /*c4440*/  LDL.LU.64 R22, [R1+0x1af8] ;  /* 0x001af80001167983 */ /* 0x000ea20000300a00 */
[C---:B------:R-:W-:Y:S03]  /*c4450*/  HMMA.16816.F32 R16, R4.reuse, R16, R8 ;  /* 0x000000100410723c */ /* 0x040fe60000001808 */
[----:B--2---:R-:W-:Y:S04]  /*c4460*/  STL.64 [R1+0x11680], R22 ;  /* 0x0116801601007387 */ /* 0x004fe80000100a00 */
[----:B----4-:R0:W-:Y:S04]  /*c4470*/  STL.64 [R1+0x11678], R20 ;  /* 0x0116781401007387 */ /* 0x0101e80000100a00 */
[----:B0-----:R-:W2:Y:S04]  /*c4480*/  LDL.LU.64 R20, [R1+0x1ae0] ;  /* 0x001ae00001147983 */ /* 0x001ea80000300a00 */
[----:B------:R-:W2:Y:S04]  /*c4490*/  LDL.LU.64 R22, [R1+0x1ae8] ;  /* 0x001ae80001167983 */ /* 0x000ea80000300a00 */
[----:B------:R-:W4:Y:S04]  /*c44a0*/  LDL.LU.64 R10, [R1+0x116c8] ;  /* 0x0116c800010a7983 */ /* 0x000f280000300a00 */
[----:B------:R-:W4:Y:S04]  /*c44b0*/  LDL.LU.64 R8, [R1+0x116c0] ;  /* 0x0116c00001087983 */ /* 0x000f280000300a00 */
[----:B------:R-:W-:Y:S04]  /*c44c0*/  STL.64 [R1+0x1a90], R16 ;  /* 0x001a901001007387 */ /* 0x000fe80000100a00 */
[----:B------:R0:W-:Y:S04]  /*c44d0*/  STL.64 [R1+0x1a98], R18 ;  /* 0x001a981201007387 */ /* 0x0001e80000100a00 */
[----:B0-----:R-:W4:Y:S02]  /*c44e0*/  LDL.LU.64 R18, [R1+0x116b8] ;  /* 0x0116b80001127983 */ /* 0x001f240000300a00 */
[----:B----4-:R-:W-:Y:S02]  /*c44f0*/  HMMA.16816.F32 R16, R4, R18, R8 ;  /* 0x000000120410723c */ /* 0x010fe40000001808 */
[----:B------:R-:W4:-:S15]  /*c4500*/  LDL.LU.64 R8, [R1+0x116b0] ;  /* 0x0116b00001087983 */ /* 0x000f1e0000300a00 */
[----:B------:R-:W-:-:S06]  /*c4510*/  NOP ;  /* 0x0000000000007918 */ /* 0x000fcc0000000000 */
[----:B------:R0:W-:Y:S04]  /*c4520*/  STL.64 [R1+0x1aa0], R16 ;  /* 0x001aa01001007387 */ /* 0x0001e80000100a00 */
[----:B------:R1:W-:Y:S04]  /*c4530*/  STL.64 [R1+0x1aa8], R18 ;  /* 0x001aa81201007387 */ /* 0x0003e80000100a00 */
[----:B0-----:R-:W3:Y:S04]  /*c4540*/  LDL.LU.64 R16, [R1+0x1b10] ;  /* 0x001b100001107983 */ /* 0x001ee80000300a00 */
[----:B-1----:R-:W2:Y:S01]  /*c4550*/  LDL.LU.64 R18, [R1+0x1b18] ;  /* 0x001b180001127983 */ /* 0x002ea20000300a00 */
[C---:B----4-:R-:W-:Y:S03]  /*c4560*/  HMMA.16816.F32 R8, R4.reuse, R8, R12 ;  /* 0x000000080408723c */ /* 0x050fe6000000180c */
[----:B--2---:R-:W-:Y:S04]  /*c4570*/  STL.64 [R1+0x11660], R18 ;  /* 0x0116601201007387 */ /* 0x004fe80000100a00 */
[----:B---3--:R0:W-:Y:S04]  /*c4580*/  STL.64 [R1+0x11658], R16 ;  /* 0x0116581001007387 */ /* 0x0081e80000100a00 */
[----:B0-----:R-:W2:Y:S04]  /*c4590*/  LDL.LU.64 R16, [R1+0x1b00] ;  /* 0x001b000001107983 */ /* 0x001ea80000300a00 */
[----:B------:R-:W2:Y:S04]  /*c45a0*/  LDL.LU.64 R18, [R1+0x1b08] ;  /* 0x001b080001127983 */ /* 0x000ea80000300a00 */
[----:B------:R-:W3:Y:S04]  /*c45b0*/  LDL.LU.64 R14, [R1+0x116a8] ;  /* 0x0116a800010e7983 */ /* 0x000ee80000300a00 */
[----:B------:R-:W3:Y:S04]  /*c45c0*/  LDL.LU.64 R12, [R1+0x116a0] ;  /* 0x0116a000010c7983 */ /* 0x000ee80000300a00 */
[----:B------:R-:W-:Y:S04]  /*c45d0*/  STL.64 [R1+0x1ab0], R8 ;  /* 0x001ab00801007387 */ /* 0x000fe80000100a00 */
[----:B------:R0:W-:Y:S04]  /*c45e0*/  STL.64 [R1+0x1ab8], R10 ;  /* 0x001ab80a01007387 */ /* 0x0001e80000100a00 */
[----:B0-----:R-:W3:Y:S01]  /*c45f0*/  LDL.LU.64 R10, [R1+0x11698] ;  /* 0x01169800010a7983 */ /* 0x001ee20000300a00 */
[C---:B------:R-:W-:Y:S06]  /*c4600*/  HMMA.16816.F32 R24, R4.reuse, R28, R24 ;  /* 0x0000001c0418723c */ /* 0x040fec0000001818 */
[----:B---3--:R-:W-:Y:S01]  /*c4610*/  HMMA.16816.F32 R8, R4, R10, R12 ;  /* 0x0000000a0408723c */ /* 0x008fe2000000180c */
[----:B------:R-:W3:Y:S04]  /*c4620*/  LDL.LU.64 R12, [R1+0x1b20] ;  /* 0x001b2000010c7983 */ /* 0x000ee80000300a00 */
[----:B------:R-:W3:-:S15]  /*c4630*/  LDL.LU.64 R14, [R1+0x1b28] ;  /* 0x001b2800010e7983 */ /* 0x000ede0000300a00 */
[----:B------:R-:W-:-:S03]  /*c4640*/  NOP ;  /* 0x0000000000007918 */ /* 0x000fc60000000000 */
        /* <DEDUP_REMOVED lines=53> */
[----:B------:R-:W-:Y:S04]  /*c49a0*/  STL.64 [R1+0x114d8], R18 ;  /* 0x0114d81201007387 */ /* 0x000fe80000100a00 */
[----:B------:R3:W-:Y:S02]  /*c49b0*/  STL.64 [R1+0x114d0], R16 ;  /* 0x0114d01001007387 */ /* 0x0007e40000100a00 */
[----:B---3--:R-:W-:Y:S01]  /*c49c0*/  HMMA.16816.F32 R16, R4, R10, R20 ;  /* 0x0000000a0410723c */ /* 0x008fe20000001814 */
[----:B----4-:R-:W-:-:S02]  /*c49d0*/  IMAD R12, R12, 0x100, R24 ;  /* 0x000001000c0c7824 */ /* 0x010fc400078e0218 */
[----:B------:R-:W-:Y:S02]  /*c49e0*/  IMAD R13, R13, 0x100, R25 ;  /* 0x000001000d0d7824 */ /* 0x000fe400078e0219 */
[----:B--2---:R-:W-:Y:S02]  /*c49f0*/  IMAD R14, R14, 0x100, R26 ;  /* 0x000001000e0e7824 */ /* 0x004fe400078e021a */
[----:B------:R-:W-:-:S15]  /*c4a00*/  IMAD R15, R15, 0x100, R27 ;  /* 0x000001000f0f7824 */ /* 0x000fde00078e021b */
[----:B------:R-:W-:-:S01]  /*c4a10*/  NOP ;  /* 0x0000000000007918 */ /* 0x000fc20000000000 */
[----:B------:R0:W-:Y:S04]  /*c4a20*/  STL.64 [R1+0x1b40], R16 ;  /* 0x001b401001007387 */ /* 0x0001e80000100a00 */
[----:B------:R1:W-:Y:S04]  /*c4a30*/  STL.64 [R1+0x1b48], R18 ;  /* 0x001b481201007387 */ /* 0x0003e80000100a00 */
[----:B------:R-:W2:Y:S04]  /*c4a40*/  LDL.LU.64 R24, [R1+0x3030] ;  /* 0x0030300001187983 */ /* 0x000ea80000300a00 */
[----:B------:R-:W2:Y:S04]  /*c4a50*/  LDL.LU.64 R26, [R1+0x3038] ;  /* 0x00303800011a7983 */ /* 0x000ea80000300a00 */
[----:B0-----:R-:W3:Y:S04]  /*c4a60*/  LDL R16, [R1+0xa8] ;  /* 0x0000a80001107983 */ /* 0x001ee80000100800 */
[----:B-1----:R-:W4:Y:S04]  /*c4a70*/  LDL.64 R18, [R1+0xa0] ;  /* 0x0000a00001127983 */ /* 0x002f280000100a00 */
[----:B------:R-:W3:Y:S01]  /*c4a80*/  LDL R17, [R1+0xac] ;  /* 0x0000ac0001117983 */ /* 0x000ee20000100800 */
[----:B------:R-:W-:-:S02]  /*c4a90*/  IMAD.MOV.U32 R22, RZ, RZ, R8 ;  /* 0x000000ffff167224 */ /* 0x000fc400078e0008 */
[----:B------:R-:W-:Y:S01]  /*c4aa0*/  IMAD.MOV.U32 R23, RZ, RZ, R9 ;  /* 0x000000ffff177224 */ /* 0x000fe200078e0009 */
[----:B----4-:R-:W-:Y:S04]  /*c4ab0*/  STL.64 [R1+0x11610], R18 ;  /* 0x0116101201007387 */ /* 0x010fe80000100a00 */
[----:B---3--:R-:W-:Y:S04]  /*c4ac0*/  STL.64 [R1+0x11608], R16 ;  /* 0x0116081001007387 */ /* 0x008fe80000100a00 */
[----:B------:R-:W2:Y:S04]  /*c4ad0*/  LDL.LU R8, [R1+0x11624] ;  /* 0x0116240001087983 */ /* 0x000ea80000300800 */
[----:B------:R-:W2:Y:S04]  /*c4ae0*/  LDL.LU R9, [R1+0x11620] ;  /* 0x0116200001097983 */ /* 0x000ea80000300800 */
[----:B------:R-:W3:Y:S04]  /*c4af0*/  LDL.64 R20, [R1+0x88] ;  /* 0x0000880001147983 */ /* 0x000ee80000100a00 */
[----:B------:R0:W-:Y:S04]  /*c4b00*/  STL.64 [R1+0x115f0], R22 ;  /* 0x0115f01601007387 */ /* 0x0001e80000100a00 */
[----:B0-----:R-:W4:Y:S01]  /*c4b10*/  LDL R22, [R1+0x98] ;  /* 0x0000980001167983 */ /* 0x001f220000100800 */
[----:B------:R-:W-:-:S03]  /*c4b20*/  IMAD.MOV.U32 R23, RZ, RZ, R2 ;  /* 0x000000ffff177224 */ /* 0x000fc600078e0002 */
[----:B------:R-:W2:Y:S04]  /*c4b30*/  LDL.LU R2, [R1+0x1161c] ;  /* 0x01161c0001027983 */ /* 0x000ea80000300800 */
[----:B------:R-:W2:Y:S04]  /*c4b40*/  LDL.LU.64 R16, [R1+0x3020] ;  /* 0x0030200001107983 */ /* 0x000ea80000300a00 */
[----:B------:R-:W2:Y:S04]  /*c4b50*/  LDL.LU.64 R18, [R1+0x3028] ;  /* 0x0030280001127983 */ /* 0x000ea80000300a00 */
[----:B---3--:R-:W-:Y:S04]  /*c4b60*/  STL.64 [R1+0x115e8], R20 ;  /* 0x0115e81401007387 */ /* 0x008fe80000100a00 */
[----:B----4-:R2:W-:Y:S02]  /*c4b70*/  STL.64 [R1+0x11600], R22 ;  /* 0x0116001601007387 */ /* 0x0105e40000100a00 */
[----:B--2---:R-:W-:Y:S07]  /*c4b80*/  HMMA.16816.F32 R20, R4, R8, R24 ;  /* 0x000000080414723c */ /* 0x004fee0000001818 */
[----:B------:R-:W-:-:S02]  /*c4b90*/  IMAD.MOV.U32 R26, RZ, RZ, R3 ;  /* 0x000000ffff1a7224 */ /* 0x000fc400078e0003 */
[----:B------:R-:W2:-:S14]  /*c4ba0*/  LDL.LU R3, [R1+0x11618] ;  /* 0x0116180001037983 */ /* 0x000e9c0000300800 */
[----:B------:R0:W-:Y:S04]  /*c4bb0*/  STL.64 [R1+0x1b50], R20 ;  /* 0x001b501401007387 */ /* 0x0001e80000100a00 */
[----:B------:R1:W-:Y:S04]  /*c4bc0*/  STL.64 [R1+0x1b58], R22 ;  /* 0x001b581601007387 */ /* 0x0003e80000100a00 */
[----:B0-----:R-:W3:Y:S04]  /*c4bd0*/  LDL.LU.64 R20, [R1+0x1b80] ;  /* 0x001b800001147983 */ /* 0x001ee80000300a00 */
[----:B-1----:R-:W3:Y:S04]  /*c4be0*/  LDL.LU.64 R22, [R1+0x1b88] ;  /* 0x001b880001167983 */ /* 0x002ee80000300a00 */
[----:B------:R-:W4:Y:S01]  /*c4bf0*/  LDL.64 R24, [R1+0x78] ;  /* 0x0000780001187983 */ /* 0x000f220000100a00 */
[----:B------:R-:W-:-:S05]  /*c4c00*/  IMAD.MOV.U32 R27, RZ, RZ, R0 ;  /* 0x000000ffff1b7224 */ /* 0x000fca00078e0000 */
[----:B------:R-:W-:Y:S01]  /*c4c10*/  STL.64 [R1+0x115e0], R26 ;  /* 0x0115e01a01007387 */ /* 0x000fe20000100a00 */
[----:B--2---:R-:W-:Y:S03]  /*c4c20*/  HMMA.16816.F32 R16, R4, R2, R16 ;  /* 0x000000020410723c */ /* 0x004fe60000001810 */
[----:B----4-:R0:W-:Y:S04]  /*c4c30*/  STL.64 [R1+0x115d8], R24 ;  /* 0x0115d81801007387 */ /* 0x0101e80000100a00 */
[----:B0-----:R-:W2:Y:S04]  /*c4c40*/  LDL.LU.64 R24, [R1+0x1b60] ;  /* 0x001b600001187983 */ /* 0x001ea80000300a00 */
[----:B------:R-:W2:Y:S04]  /*c4c50*/  LDL.LU.64 R26, [R1+0x1b68] ;  /* 0x001b6800011a7983 */ /* 0x000ea80000300a00 */
[----:B------:R-:W-:Y:S04]  /*c4c60*/  STL [R1+0x11494], R8 ;  /* 0x0114940801007387 */ /* 0x000fe80000100800 */
[----:B------:R0:W-:Y:S04]  /*c4c70*/  STL [R1+0x11490], R9 ;  /* 0x0114900901007387 */ /* 0x0001e80000100800 */
[----:B------:R1:W-:Y:S04]  /*c4c80*/  STL.64 [R1+0x115f8], R10 ;  /* 0x0115f80a01007387 */ /* 0x0003e80000100a00 */
[----:B0-----:R-:W4:Y:S04]  /*c4c90*/  LDL.LU.64 R8, [R1+0x1b90] ;  /* 0x001b900001087983 */ /* 0x001f280000300a00 */
[----:B-1----:R-:W4:Y:S04]  /*c4ca0*/  LDL.LU.64 R10, [R1+0x1b98] ;  /* 0x001b9800010a7983 */ /* 0x002f280000300a00 */
[----:B------:R-:W-:Y:S04]  /*c4cb0*/  STL.64 [R1+0x1b70], R16 ;  /* 0x001b701001007387 */ /* 0x000fe80000100a00 */
[----:B------:R0:W-:Y:S04]  /*c4cc0*/  STL.64 [R1+0x1b78], R18 ;  /* 0x001b781201007387 */ /* 0x0001e80000100a00 */
[----:B0-----:R-:W3:Y:S04]  /*c4cd0*/  LDL.LU.64 R18, [R1+0x11610] ;  /* 0x0116100001127983 */ /* 0x001ee80000300a00 */
[----:B------:R-:W2:Y:S01]  /*c4ce0*/  LDL.LU.64 R16, [R1+0x11608] ;  /* 0x0116080001107983 */ /* 0x000ea20000300a00 */
[----:B------:R-:W-:-:S02]  /*c4cf0*/  F2FP.F16.E5M2.UNPACK_B R12, R12 ;  /* 0x0000000cff0c723e */ /* 0x000fc400020004ff */
[----:B------:R-:W-:Y:S02]  /*c4d00*/  F2FP.F16.E5M2.UNPACK_B R13, R13 ;  /* 0x0000000dff0d723e */ /* 0x000fe400020004ff */
[----:B------:R-:W-:Y:S02]  /*c4d10*/  F2FP.F16.E5M2.UNPACK_B R14, R14 ;  /* 0x0000000eff0e723e */ /* 0x000fe400020004ff */
[----:B------:R-:W-:Y:S01]  /*c4d20*/  F2FP.F16.E5M2.UNPACK_B R15, R15 ;  /* 0x0000000fff0f723e */ /* 0x000fe200020004ff */
[----:B------:R-:W-:Y:S04]  /*c4d30*/  STL [R1+0x1149c], R2 ;  /* 0x01149c0201007387 */ /* 0x000fe80000100800 */
[----:B------:R0:W-:Y:S04]  /*c4d40*/  STL [R1+0x11498], R3 ;  /* 0x0114980301007387 */ /* 0x0001e80000100800 */
[----:B0-----:R-:W4:Y:S01]  /*c4d50*/  LDL.64 R2, [R1+0x90] ;  /* 0x0000900001027983 */ /* 0x001f220000100a00 */
[----:B--2---:R-:W-:Y:S06]  /*c4d60*/  HMMA.16816.F32 R24, R4, R16, R24 ;  /* 0x000000100418723c */ /* 0x004fec0000001818 */
[----:B---3--:R-:W-:Y:S01]  /*c4d70*/  HMMA.16816.F32 R20, R12, R18, R20 ;  /* 0x000000120c14723c */ /* 0x008fe20000001814 */
[----:B------:R-:W2:Y:S04]  /*c4d80*/  LDL.LU.64 R4, [R1+0x1ba0] ;  /* 0x001ba00001047983 */ /* 0x000ea80000300a00 */
[----:B------:R-:W2:-:S12]  /*c4d90*/  LDL.LU.64 R6, [R1+0x1ba8] ;  /* 0x001ba80001067983 */ /* 0x000e980000300a00 */
[----:B------:R0:W-:Y:S04]  /*c4da0*/  STL.64 [R1+0x1b60], R24 ;  /* 0x001b601801007387 */ /* 0x0001e80000100a00 */
[----:B------:R1:W-:Y:S04]  /*c4db0*/  STL.64 [R1+0x1b68], R26 ;  /* 0x001b681a01007387 */ /* 0x0003e80000100a00 */
[----:B0-----:R-:W3:Y:S04]  /*c4dc0*/  LDL.LU.64 R24, [R1+0x1bb0] ;  /* 0x001bb00001187983 */ /* 0x001ee80000300a00 */
[----:B-1----:R-:W3:Y:S04]  /*c4dd0*/  LDL.LU.64 R26, [R1+0x1bb8] ;  /* 0x001bb800011a7983 */ /* 0x002ee80000300a00 */
[----:B------:R-:W-:Y:S04]  /*c4de0*/  STL.64 [R1+0x1b80], R20 ;  /* 0x001b801401007387 */ /* 0x000fe80000100a00 */
[----:B------:R0:W-:Y:S04]  /*c4df0*/  STL.64 [R1+0x1b88], R22 ;  /* 0x001b881601007387 */ /* 0x0001e80000100a00 */
[----:B0-----:R-:W4:Y:S01]  /*c4e00*/  LDL.LU.64 R22, [R1+0x11600] ;  /* 0x0116000001167983 */ /* 0x001f220000300a00 */
[----:B------:R-:W-:-:S03]  /*c4e10*/  IMAD.MOV.U32 R0, RZ, RZ, R19 ;  /* 0x000000ffff007224 */ /* 0x000fc600078e0013 */
[----:B------:R-:W3:Y:S04]  /*c4e20*/  LDL.LU.64 R16, [R1+0x1bc0] ;  /* 0x001bc00001107983 */ /* 0x000ee80000300a00 */
[----:B------:R-:W3:Y:S04]  /*c4e30*/  LDL.LU.64 R18, [R1+0x1bc8] ;  /* 0x001bc80001127983 */ /* 0x000ee80000300a00 */
[----:B------:R-:W-:Y:S01]  /*c4e40*/  STL [R1+0x114a0], R0 ;  /* 0x0114a00001007387 */ /* 0x000fe20000100800 */
[----:B----4-:R-:W-:Y:S03]  /*c4e50*/  HMMA.16816.F32 R20, R12, R22, R8 ;  /* 0x000000160c14723c */ /* 0x010fe60000001808 */
[----:B------:R-:W4:-:S15]  /*c4e60*/  LDL.LU.64 R10, [R1+0x115f8] ;  /* 0x0115f800010a7983 */ /* 0x000f1e0000300a00 */
[----:B------:R-:W-:-:S05]  /*c4e70*/  NOP ;  /* 0x0000000000007918 */ /* 0x000fca0000000000 */
[----:B------:R-:W-:Y:S04]  /*c4e80*/  STL.64 [R1+0x1b90], R20 ;  /* 0x001b901401007387 */ /* 0x000fe80000100a00 */
[----:B------:R0:W-:Y:S04]  /*c4e90*/  STL.64 [R1+0x1b98], R22 ;  /* 0x001b981601007387 */ /* 0x0001e80000100a00 */
[----:B0-----:R-:W3:Y:S04]  /*c4ea0*/  LDL.LU.64 R22, [R1+0x115f0] ;  /* 0x0115f00001167983 */ /* 0x001ee80000300a00 */
[----:B------:R-:W3:Y:S01]  /*c4eb0*/  LDL.LU.64 R20, [R1+0x115e8] ;  /* 0x0115e80001147983 */ /* 0x000ee20000300a00 */
[----:B--2---:R-:W-:Y:S06]  /*c4ec0*/  HMMA.16816.F32 R4, R12, R2, R4 ;  /* 0x000000020c04723c */ /* 0x004fec0000001804 */
[----:B------:R-:W-:-:S02]  /*c4ed0*/  IMAD.MOV.U32 R9, RZ, RZ, R3 ;  /* 0x000000ffff097224 */ /* 0x000fc400078e0003 */
[----:B------:R-:W-:-:S15]  /*c4ee0*/  IMAD.MOV.U32 R8, RZ, RZ, R2 ;  /* 0x000000ffff087224 */ /* 0x000fde00078e0002 */
[----:B------:R0:W-:Y:S04]  /*c4ef0*/  STL.64 [R1+0x1ba0], R4 ;  /* 0x001ba00401007387 */ /* 0x0001e80000100a00 */
[----:B------:R1:W-:Y:S04]  /*c4f00*/  STL.64 [R1+0x1ba8], R6 ;  /* 0x001ba80601007387 */ /* 0x0003e80000100a00 */
[----:B0-----:R-:W2:Y:S04]  /*c4f10*/  LDL.LU.64 R4, [R1+0x1be0] ;  /* 0x001be00001047983 */ /* 0x001ea80000300a00 */
[----:B-1----:R-:W2:Y:S04]  /*c4f20*/  LDL.LU.64 R6, [R1+0x1be8] ;  /* 0x001be80001067983 */ /* 0x002ea80000300a00 */
[----:B------:R-:W-:Y:S04]  /*c4f30*/  STL [R1+0x114a8], R9 ;  /* 0x0114a80901007387 */ /* 0x000fe80000100800 */
[----:B------:R0:W-:Y:S04]  /*c4f40*/  STL [R1+0x114a4], R8 ;  /* 0x0114a40801007387 */ /* 0x0001e80000100800 */
[----:B----4-:R1:W-:Y:S04]  /*c4f50*/  STL.64 [R1+0x115d0], R10 ;  /* 0x0115d00a01007387 */ /* 0x0103e80000100a00 */
[----:B0-----:R-:W4:Y:S04]  /*c4f60*/  LDL.LU.64 R8, [R1+0x1bd0] ;  /* 0x001bd00001087983 */ /* 0x001f280000300a00 */
[----:B-1----:R-:W4:Y:S01]  /*c4f70*/  LDL.LU.64 R10, [R1+0x1bd8] ;  /* 0x001bd800010a7983 */ /* 0x002f220000300a00 */
[----:B---3--:R-:W-:Y:S06]  /*c4f80*/  HMMA.16816.F32 R24, R12, R20, R24 ;  /* 0x000000140c18723c */ /* 0x008fec0000001818 */
[----:B------:R-:W-:-:S02]  /*c4f90*/  IMAD.MOV.U32 R2, RZ, RZ, R20 ;  /* 0x000000ffff027224 */ /* 0x000fc400078e0014 */
[----:B------:R-:W-:Y:S02]  /*c4fa0*/  IMAD.MOV.U32 R3, RZ, RZ, R21 ;  /* 0x000000ffff037224 */ /* 0x000fe400078e0015 */
[----:B------:R-:W-:-:S13]  /*c4fb0*/  HMMA.16816.F32 R20, R12, R22, R16 ;  /* 0x000000160c14723c */ /* 0x000fda0000001810 */
[----:B------:R-:W-:Y:S04]  /*c4fc0*/  STL.64 [R1+0x1bb0], R24 ;  /* 0x001bb01801007387 */ /* 0x000fe80000100a00 */
[----:B------:R0:W-:Y:S04]  /*c4fd0*/  STL.64 [R1+0x1bb8], R26 ;  /* 0x001bb81a01007387 */ /* 0x0001e80000100a00 */
[----:B0-----:R-:W2:Y:S04]  /*c4fe0*/  LDL.LU.64 R26, [R1+0x115e0] ;  /* 0x0115e000011a7983 */ /* 0x001ea80000300a00 */
[----:B------:R-:W4:Y:S04]  /*c4ff0*/  LDL.LU.64 R24, [R1+0x115d8] ;  /* 0x0115d80001187983 */ /* 0x000f280000300a00 */
[----:B------:R-:W3:Y:S04]  /*c5000*/  LDL R18, [R1+0x58] ;  /* 0x0000580001127983 */ /* 0x000ee80000100800 */
[----:B------:R-:W-:Y:S04]  /*c5010*/  STL.64 [R1+0x1bc0], R20 ;  /* 0x001bc01401007387 */ /* 0x000fe80000100a00 */
[----:B------:R0:W-:Y:S04]  /*c5020*/  STL.64 [R1+0x1bc8], R22 ;  /* 0x001bc81601007387 */ /* 0x0001e80000100a00 */
[----:B------:R-:W3:Y:S04]  /*c5030*/  LDL R19, [R1+0x5c] ;  /* 0x00005c0001137983 */ /* 0x000ee80000100800 */
[----:B------:R-:W3:Y:S04]  /*c5040*/  LDL R16, [R1+0x60] ;  /* 0x0000600001107983 */ /* 0x000ee80000100800 */
[----:B------:R-:W3:Y:S04]  /*c5050*/  LDL R17, [R1+0x64] ;  /* 0x0000640001117983 */ /* 0x000ee80000100800 */
[----:B0-----:R-:W2:Y:S04]  /*c5060*/  LDL R22, [R1+0x8] ;  /* 0x0000080001167983 */ /* 0x001ea80000100800 */
[----:B------:R-:W2:Y:S01]  /*c5070*/  LDL R23, [R1+0xc] ;  /* 0x00000c0001177983 */ /* 0x000ea20000100800 */
[----:B----4-:R-:W-:Y:S03]  /*c5080*/  HMMA.16816.F32 R8, R12, R24, R8 ;  /* 0x000000180c08723c */ /* 0x010fe60000001808 */
[----:B--2---:R-:W-:Y:S04]  /*c5090*/  STL.64 [R1+0x11520], R22 ;  /* 0x0115201601007387 */ /* 0x004fe80000100a00 */
[----:B------:R-:W2:-:S15]  /*c50a0*/  LDL R20, [R1+0x10] ;  /* 0x0000100001147983 */ /* 0x000e9e0000100800 */
[----:B------:R-:W-:-:S01]  /*c50b0*/  NOP ;  /* 0x0000000000007918 */ /* 0x000fc20000000000 */
[----:B------:R0:W-:Y:S04]  /*c50c0*/  STL.64 [R1+0x1bd0], R8 ;  /* 0x001bd00801007387 */ /* 0x0001e80000100a00 */
[----:B------:R1:W-:Y:S04]  /*c50d0*/  STL.64 [R1+0x1bd8], R10 ;  /* 0x001bd80a01007387 */ /* 0x0003e80000100a00 */
[----:B------:R-:W2:Y:S01]  /*c50e0*/  LDL R21, [R1+0x14] ;  /* 0x0000140001157983 */ /* 0x000ea20000100800 */
[----:B------:R-:W-:Y:S03]  /*c50f0*/  HMMA.16816.F32 R4, R12, R26, R4 ;  /* 0x0000001a0c04723c */ /* 0x000fe60000001804 */
[----:B--2---:R2:W-:Y:S04]  /*c5100*/  STL.64 [R1+0x11530], R20 ;  /* 0x0115301401007387 */ /* 0x0045e80000100a00 */
[----:B0-----:R-:W4:Y:S04]  /*c5110*/  LDL.LU.64 R8, [R1+0x1bf0] ;  /* 0x001bf00001087983 */ /* 0x001f280000300a00 */
[----:B-1----:R-:W4:-:S12]  /*c5120*/  LDL.LU.64 R10, [R1+0x1bf8] ;  /* 0x001bf800010a7983 */ /* 0x002f180000300a00 */
[----:B------:R-:W-:Y:S04]  /*c5130*/  STL.64 [R1+0x1be0], R4 ;  /* 0x001be00401007387 */ /* 0x000fe80000100a00 */
[----:B------:R-:W-:Y:S04]  /*c5140*/  STL.64 [R1+0x1be8], R6 ;  /* 0x001be80601007387 */ /* 0x000fe80000100a00 */
[----:B------:R-:W3:Y:S04]  /*c5150*/  LDL R22, [R1+0x18] ;  /* 0x0000180001167983 */ /* 0x000ee80000100800 */
[----:B------:R-:W3:Y:S01]  /*c5160*/  LDL R23, [R1+0x1c] ;  /* 0x00001c0001177983 */ /* 0x000ee20000100800 */
[----:B------:R-:W-:-:S03]  /*c5170*/  IMAD.MOV.U32 R0, RZ, RZ, R25 ;  /* 0x000000ffff007224 */ /* 0x000fc600078e0019 */
[----:B---3--:R0:W-:Y:S04]  /*c5180*/  STL.64 [R1+0x11548], R22 ;  /* 0x0115481601007387 */ /* 0x0081e80000100a00 */
[----:B------:R-:W3:Y:S04]  /*c5190*/  LDL R26, [R1+0x20] ;  /* 0x00002000011a7983 */ /* 0x000ee80000100800 */
[----:B------:R-:W3:Y:S04]  /*c51a0*/  LDL R27, [R1+0x24] ;  /* 0x00002400011b7983 */ /* 0x000ee80000100800 */
[----:B--2---:R-:W2:Y:S04]  /*c51b0*/  LDL.LU.64 R20, [R1+0x1c00] ;  /* 0x001c000001147983 */ /* 0x004ea80000300a00 */
[----:B0-----:R-:W2:Y:S04]  /*c51c0*/  LDL.LU.64 R22, [R1+0x1c08] ;  /* 0x001c080001167983 */ /* 0x001ea80000300a00 */
[----:B------:R-:W2:Y:S04]  /*c51d0*/  LDL.LU.64 R4, [R1+0x1c10] ;  /* 0x001c100001047983 */ /* 0x000ea80000300a00 */
[----:B------:R-:W2:Y:S04]  /*c51e0*/  LDL.LU.64 R6, [R1+0x1c18] ;  /* 0x001c180001067983 */ /* 0x000ea80000300a00 */
[----:B------:R-:W4:Y:S04]  /*c51f0*/  LDL R24, [R1+0x28] ;  /* 0x0000280001187983 */ /* 0x000f280000100800 */
[----:B------:R-:W4:Y:S04]  /*c5200*/  LDL R25, [R1+0x2c] ;  /* 0x00002c0001197983 */ /* 0x000f280000100800 */
[----:B---3--:R0:W-:Y:S04]  /*c5210*/  STL.64 [R1+0x11558], R26 ;  /* 0x0115581a01007387 */ /* 0x0081e80000100a00 */
[----:B0-----:R-:W3:Y:S04]  /*c5220*/  LDL R26, [R1+0x30] ;  /* 0x00003000011a7983 */ /* 0x001ee80000100800 */
[----:B------:R-:W3:Y:S04]  /*c5230*/  LDL R27, [R1+0x34] ;  /* 0x00003400011b7983 */ /* 0x000ee80000100800 */
[----:B----4-:R0:W-:Y:S04]  /*c5240*/  STL.64 [R1+0x11550], R24 ;  /* 0x0115501801007387 */ /* 0x0101e80000100a00 */
[----:B0-----:R-:W4:Y:S02]  /*c5250*/  LDL.64 R24, [R1+0x68] ;  /* 0x0000680001187983 */ /* 0x001f240000100a00 */
[----:B----4-:R-:W-:Y:S02]  /*c5260*/  HMMA.16816.F32 R8, R12, R24, R8 ;  /* 0x000000180c08723c */ /* 0x010fe40000001808 */
[----:B---3--:R-:W-:-:S15]  /*c5270*/  STL.64 [R1+0x11570], R26 ;  /* 0x0115701a01007387 */ /* 0x008fde0000100a00 */
[----:B------:R-:W-:-:S06]  /*c5280*/  NOP ;  /* 0x0000000000007918 */ /* 0x000fcc0000000000 */
[----:B------:R0:W-:Y:S04]  /*c5290*/  STL.64 [R1+0x1bf0], R8 ;  /* 0x001bf00801007387 */ /* 0x0001e80000100a00 */
[----:B------:R1:W-:Y:S01]  /*c52a0*/  STL.64 [R1+0x1bf8], R10 ;  /* 0x001bf80a01007387 */ /* 0x0003e20000100a00 */
[----:B0-----:R-:W-:-:S03]  /*c52b0*/  IMAD.MOV.U32 R9, RZ, RZ, R24 ;  /* 0x000000ffff097224 */ /* 0x001fc600078e0018 */
[----:B-1----:R-:W3:Y:S01]  /*c52c0*/  LDL.LU.64 R10, [R1+0x115d0] ;  /* 0x0115d000010a7983 */ /* 0x002ee20000300a00 */
[----:B------:R-:W-:-:S03]  /*c52d0*/  IMAD.MOV.U32 R8, RZ, RZ, R25 ;  /* 0x000000ffff087224 */ /* 0x000fc600078e0019 */
[----:B------:R-:W4:Y:S04]  /*c52e0*/  LDL R24, [R1+0x38] ;  /* 0x0000380001187983 */ /* 0x000f280000100800 */
[----:B------:R-:W4:Y:S01]  /*c52f0*/  LDL R25, [R1+0x3c] ;  /* 0x00003c0001197983 */ /* 0x000f220000100800 */
[C---:B--2---:R-:W-:Y:S03]  /*c5300*/  HMMA.16816.F32 R4, R12.reuse, R18, R4 ;  /* 0x000000120c04723c */ /* 0x044fe60000001804 */
[----:B----4-:R-:W-:Y:S04]  /*c5310*/  STL.64 [R1+0x11588], R24 ;  /* 0x0115881801007387 */ /* 0x010fe80000100a00 */
[----:B---3--:R-:W-:Y:S04]  /*c5320*/  STL.64 [R1+0x114b8], R10 ;  /* 0x0114b80a01007387 */ /* 0x008fe80000100a00 */
[----:B------:R0:W-:Y:S04]  /*c5330*/  STL.64 [R1+0x114b0], R8 ;  /* 0x0114b00801007387 */ /* 0x0001e80000100a00 */
[----:B------:R-:W2:Y:S01]  /*c5340*/  LDL R26, [R1+0x40] ;  /* 0x00004000011a7983 */ /* 0x000ea20000100800 */
[----:B0-----:R-:W-:-:S15]  /*c5350*/  HMMA.16816.F32 R8, R12, R16, R20 ;  /* 0x000000100c08723c */ /* 0x001fde0000001814 */
[----:B------:R-:W-:-:S08]  /*c5360*/  NOP ;  /* 0x0000000000007918 */ /* 0x000fd00000000000 */
[----:B------:R-:W-:Y:S04]  /*c5370*/  STL.64 [R1+0x1c00], R8 ;  /* 0x001c000801007387 */ /* 0x000fe80000100a00 */
[----:B------:R0:W-:Y:S04]  /*c5380*/  STL.64 [R1+0x1c08], R10 ;  /* 0x001c080a01007387 */ /* 0x0001e80000100a00 */
[----:B------:R-:W-:Y:S04]  /*c5390*/  STL.64 [R1+0x1c10], R4 ;  /* 0x001c100401007387 */ /* 0x000fe80000100a00 */
[----:B------:R-:W-:Y:S04]  /*c53a0*/  STL.64 [R1+0x1c18], R6 ;  /* 0x001c180601007387 */ /* 0x000fe80000100a00 */
[----:B------:R-:W2:Y:S04]  /*c53b0*/  LDL R27, [R1+0x44] ;  /* 0x00004400011b7983 */ /* 0x000ea80000100800 */
[----:B--2---:R1:W-:Y:S04]  /*c53c0*/  STL.64 [R1+0x115a0], R26 ;  /* 0x0115a01a01007387 */ /* 0x0043e80000100a00 */
[----:B------:R-:W2:Y:S04]  /*c53d0*/  LDL R24, [R1+0x48] ;  /* 0x0000480001187983 */ /* 0x000ea80000100800 */
[----:B------:R-:W2:Y:S04]  /*c53e0*/  LDL R25, [R1+0x4c] ;  /* 0x00004c0001197983 */ /* 0x000ea80000100800 */
[----:B0-----:R-:W3:Y:S04]  /*c53f0*/  LDL R10, [R1] ;  /* 0x00000000010a7983 */ /* 0x001ee80000100800 */
[----:B------:R-:W3:Y:S04]  /*c5400*/  LDL R11, [R1+0x4] ;  /* 0x00000400010b7983 */ /* 0x000ee80000100800 */
[----:B-1----:R-:W4:Y:S04]  /*c5410*/  LDL R26, [R1+0x50] ;  /* 0x00005000011a7983 */ /* 0x002f280000100800 */
[----:B------:R-:W4:Y:S04]  /*c5420*/  LDL R27, [R1+0x54] ;  /* 0x00005400011b7983 */ /* 0x000f280000100800 */
        /* <DEDUP_REMOVED lines=21> */
[----:B0-----:R-:W4:Y:S04]  /*c5580*/  LDL.LU.64 R20, [R1+0x1c20] ;  /* 0x001c200001147983 */ /* 0x001f280000300a00 */
[----:B------:R-:W4:Y:S04]  /*c5590*/  LDL.LU.64 R22, [R1+0x1c28] ;  /* 0x001c280001167983 */ /* 0x000f280000300a00 */
[----:B------:R0:W-:Y:S04]  /*c55a0*/  STL.64 [R1+0x11528], R10 ;  /* 0x0115280a01007387 */ /* 0x0001e80000100a00 */
[----:B------:R-:W2:Y:S04]  /*c55b0*/  LDL.LU.64 R8, [R1+0x1ca0] ;  /* 0x001ca00001087983 */ /* 0x000ea80000300a00 */
[----:B0-----:R-:W3:Y:S04]  /*c55c0*/  LDL.LU.64 R10, [R1+0x1ca8] ;  /* 0x001ca800010a7983 */ /* 0x001ee80000300a00 */
[----:B---3--:R-:W-:Y:S04]  /*c55d0*/  STL.64 [R1+0x11540], R10 ;  /* 0x0115400a01007387 */ /* 0x008fe80000100a00 */
[----:B--2---:R0:W-:Y:S04]  /*c55e0*/  STL.64 [R1+0x11538], R8 ;  /* 0x0115380801007387 */ /* 0x0041e80000100a00 */
[----:B0-----:R-:W2:Y:S04]  /*c55f0*/  LDL.LU.64 R8, [R1+0x1c90] ;  /* 0x001c900001087983 */ /* 0x001ea80000300a00 */
[----:B------:R-:W2:Y:S04]  /*c5600*/  LDL.LU.64 R10, [R1+0x1c98] ;  /* 0x001c9800010a7983 */ /* 0x000ea80000300a00 */
[----:B------:R-:W3:Y:S04]  /*c5610*/  LDL.LU.64 R16, [R1+0x1cb0] ;  /* 0x001cb00001107983 */ /* 0x000ee80000300a00 */
[----:B------:R-:W3:Y:S04]  /*c5620*/  LDL.LU.64 R18, [R1+0x1cb8] ;  /* 0x001cb80001127983 */ /* 0x000ee80000300a00 */
[----:B------:R-:W2:Y:S04]  /*c5630*/  LDL.LU R4, [R1+0x3328] ;  /* 0x0033280001047983 */ /* 0x000ea80000300800 */
[----:B------:R-:W2:Y:S04]  /*c5640*/  LDL.LU R5, [R1+0x3330] ;  /* 0x0033300001057983 */ /* 0x000ea80000300800 */
[----:B------:R-:W3:Y:S04]  /*c5650*/  LDL.LU R6, [R1+0x3338] ;  /* 0x0033380001067983 */ /* 0x000ee80000300800 */
[----:B------:R-:W3:Y:S01]  /*c5660*/  LDL.LU R7, [R1+0x3340] ;  /* 0x0033400001077983 */ /* 0x000ee20000300800 */
[C---:B----4-:R-:W-:Y:S03]  /*c5670*/  HMMA.16816.F32 R24, R12.reuse, R26, R20 ;  /* 0x0000001a0c18723c */ /* 0x050fe60000001814 */
[----:B---3--:R-:W-:Y:S04]  /*c5680*/  STL.64 [R1+0x114c8], R6 ;  /* 0x0114c80601007387 */ /* 0x008fe80000100a00 */
        /* <DEDUP_REMOVED lines=36> */
[----:B------:R-:W3:Y:S02]  /*c58d0*/  LDL.LU.64 R24, [R1+0x11550] ;  /* 0x0115500001187983 */ /* 0x000ee40000300a00 */
[----:B---3--:R-:W-:-:S15]  /*c58e0*/  HMMA.16816.F32 R20, R12, R24, R20 ;  /* 0x000000180c14723c */ /* 0x008fde0000001814 */
[----:B------:R-:W-:-:S08]  /*c58f0*/  NOP ;  /* 0x0000000000007918 */ /* 0x000fd00000000000 */
[----:B------:R-:W-:Y:S04]  /*c5900*/  STL.64 [R1+0x1c70], R20 ;  /* 0x001c701401007387 */ /* 0x000fe80000100a00 */
[----:B------:R0:W-:Y:S04]  /*c5910*/  STL.64 [R1+0x1c78], R22 ;  /* 0x001c781601007387 */ /* 0x0001e80000100a00 */
[----:B0-----:R-:W3:Y:S01]  /*c5920*/  LDL.LU.64 R22, [R1+0x11548] ;  /* 0x0115480001167983 */ /* 0x001ee20000300a00 */
[----:B--2---:R-:W-:Y:S03]  /*c5930*/  HMMA.16816.F32 R4, R12, R26, R4 ;  /* 0x0000001a0c04723c */ /* 0x004fe60000001804 */
[----:B------:R-:W2:Y:S04]  /*c5940*/  LDL.LU.64 R24, [R1+0x1cc0] ;  /* 0x001cc00001187983 */ /* 0x000ea80000300a00 */
[----:B------:R-:W2:-:S15]  /*c5950*/  LDL.LU.64 R26, [R1+0x1cc8] ;  /* 0x001cc800011a7983 */ /* 0x000e9e0000300a00 */
[----:B------:R-:W-:-:S01]  /*c5960*/  NOP ;  /* 0x0000000000007918 */ /* 0x000fc20000000000 */
        /* <DEDUP_REMOVED lines=8> */
[----:B------:R0:W-:Y:S04]  /*c59f0*/  STL.64 [R1+0x1c90], R20 ;  /* 0x001c901401007387 */ /* 0x0001e80000100a00 */
[----:B------:R3:W-:Y:S04]  /*c5a00*/  STL.64 [R1+0x1c98], R22 ;  /* 0x001c981601007387 */ /* 0x0007e80000100a00 */
[----:B0-----:R-:W3:Y:S02]  /*c5a10*/  LDL.LU.64 R20, [R1+0x11530] ;  /* 0x0115300001147983 */ /* 0x001ee40000300a00 */
[----:B---3--:R-:W-:Y:S02]  /*c5a20*/  HMMA.16816.F32 R20, R12, R20, R8 ;  /* 0x000000140c14723c */ /* 0x008fe40000001808 */
[----:B------:R-:W2:-:S15]  /*c5a30*/  LDL.LU.64 R10, [R1+0x11528] ;  /* 0x01152800010a7983 */ /* 0x000e9e0000300a00 */
[----:B------:R-:W-:-:S06]  /*c5a40*/  NOP ;  /* 0x0000000000007918 */ /* 0x000fcc0000000000 */
[----:B------:R-:W-:Y:S04]  /*c5a50*/  STL.64 [R1+0x1ca0], R20 ;  /* 0x001ca01401007387 */ /* 0x000fe80000100a00 */
[----:B------:R0:W-:Y:S04]  /*c5a60*/  STL.64 [R1+0x1ca8], R22 ;  /* 0x001ca81601007387 */ /* 0x0001e80000100a00 */
[----:B0-----:R-:W3:Y:S04]  /*c5a70*/  LDL.LU.64 R22, [R1+0x11520] ;  /* 0x0115200001167983 */ /* 0x001ee80000300a00 */
[----:B------:R-:W4:Y:S01]  /*c5a80*/  LDL.LU.64 R20, [R1+0x1cf0] ;  /* 0x001cf00001147983 */ /* 0x000f220000300a00 */
[----:B---3--:R-:W-:Y:S03]  /*c5a90*/  HMMA.16816.F32 R16, R12, R22, R16 ;  /* 0x000000160c10723c */ /* 0x008fe60000001810 */
[----:B------:R-:W3:-:S15]  /*c5aa0*/  LDL.LU.64 R22, [R1+0x1cf8] ;  /* 0x001cf80001167983 */ /* 0x000ede0000300a00 */
[----:B------:R-:W-:-:S05]  /*c5ab0*/  NOP ;  /* 0x0000000000007918 */ /* 0x000fca0000000000 */
[----:B------:R-:W-:Y:S04]  /*c5ac0*/  STL.64 [R1+0x1cb0], R16 ;  /* 0x001cb01001007387 */ /* 0x000fe80000100a00 */
[----:B------:R-:W-:Y:S04]  /*c5ad0*/  STL.64 [R1+0x1cb8], R18 ;  /* 0x001cb81201007387 */ /* 0x000fe80000100a00 */
[----:B---3--:R-:W-:Y:S04]  /*c5ae0*/  STL.64 [R1+0x11508], R22 ;  /* 0x0115081601007387 */ /* 0x008fe80000100a00 */
[----:B----4-:R0:W-:Y:S04]  /*c5af0*/  STL.64 [R1+0x11500], R20 ;  /* 0x0115001401007387 */ /* 0x0101e80000100a00 */
        /* <DEDUP_REMOVED lines=11> */
[----:B------:R-:W-:Y:S04]  /*c5bb0*/  STL.64 [R1+0x1cc0], R8 ;  /* 0x001cc00801007387 */ /* 0x000fe80000100a00 */
[----:B------:R0:W-:Y:S02]  /*c5bc0*/  STL.64 [R1+0x1cc8], R10 ;  /* 0x001cc80a01007387 */ /* 0x0001e40000100a00 */
[----:B0-----:R-:W-:Y:S02]  /*c5bd0*/  HMMA.16816.F32 R8, R12, R28, R4 ;  /* 0x0000001c0c08723c */ /* 0x001fe40000001804 */
[----:B------:R-:W2:Y:S04]  /*c5be0*/  LDL.LU.64 R4, [R1+0x1d20] ;  /* 0x001d200001047983 */ /* 0x000ea80000300a00 */
[----:B------:R-:W2:-:S15]  /*c5bf0*/  LDL.LU.64 R6, [R1+0x1d28] ;  /* 0x001d280001067983 */ /* 0x000e9e0000300a00 */
[----:B------:R-:W-:-:S02]  /*c5c00*/  NOP ;  /* 0x0000000000007918 */ /* 0x000fc40000000000 */
        /* <DEDUP_REMOVED lines=38> */
[----:B------:R-:W-:Y:S01]  /*c5e70*/  STL.64 [R1+0x11348], R20 ;  /* 0x0113481401007387 */ /* 0x000fe20000100a00 */
        /* <DEDUP_REMOVED lines=12> */
[----:B------:R4:W-:Y:S02]  /*c5f40*/  STL.64 [R1+0x11328], R16 ;  /* 0x0113281001007387 */ /* 0x0009e40000100a00 */
[----:B----4-:R-:W-:Y:S02]  /*c5f50*/  HMMA.16816.F32 R16, R12, R10, R24 ;  /* 0x0000000a0c10723c */ /* 0x010fe40000001818 */
[----:B------:R-:W4:Y:S01]  /*c5f60*/  LDL.64 R24, [R1+0x70] ;  /* 0x0000700001187983 */ /* 0x000f220000100a00 */
[----:B---3--:R-:W-:-:S02]  /*c5f70*/  IMAD R4, R4, 0x100, R22 ;  /* 0x0000010004047824 */ /* 0x008fc400078e0216 */
[----:B------:R-:W-:Y:S02]  /*c5f80*/  IMAD R5, R5, 0x100, R23 ;  /* 0x0000010005057824 */ /* 0x000fe400078e0217 */
[----:B--2---:R-:W-:Y:S02]  /*c5f90*/  IMAD.MOV.U32 R26, RZ, RZ, R9 ;  /* 0x000000ffff1a7224 */ /* 0x004fe400078e0009 */
[----:B------:R-:W-:-:S14]  /*c5fa0*/  IMAD.MOV.U32 R27, RZ, RZ, R8 ;  /* 0x000000ffff1b7224 */ /* 0x000fdc00078e0008 */
[----:B------:R-:W-:Y:S04]  /*c5fb0*/  STL.64 [R1+0x1d40], R16 ;  /* 0x001d401001007387 */ /* 0x000fe80000100a00 */
[----:B------:R0:W-:Y:S04]  /*c5fc0*/  STL.64 [R1+0x1d48], R18 ;  /* 0x001d481201007387 */ /* 0x0001e80000100a00 */
[----:B------:R-:W2:Y:S04]  /*c5fd0*/  LDL.LU.64 R20, [R1+0x3010] ;  /* 0x0030100001147983 */ /* 0x000ea80000300a00 */
[----:B------:R-:W2:Y:S04]  /*c5fe0*/  LDL.LU.64 R22, [R1+0x3018] ;  /* 0x0030180001167983 */ /* 0x000ea80000300a00 */
[----:B------:R-:W3:Y:S04]  /*c5ff0*/  LDL.LU R9, [R1+0x114a8] ;  /* 0x0114a80001097983 */ /* 0x000ee80000300800 */
[----:B------:R-:W4:Y:S04]  /*c6000*/  LDL.LU R8, [R1+0x114a4] ;  /* 0x0114a40001087983 */ /* 0x000f280000300800 */
[----:B0-----:R-:W2:Y:S01]  /*c6010*/  LDL.64 R18, [R1+0x80] ;  /* 0x0000800001127983 */ /* 0x001ea20000100a00 */
[----:B------:R-:W-:-:S02]  /*c6020*/  IMAD.MOV.U32 R16, RZ, RZ, R2 ;  /* 0x000000ffff107224 */ /* 0x000fc400078e0002 */
[----:B------:R-:W-:Y:S01]  /*c6030*/  IMAD.MOV.U32 R17, RZ, RZ, R3 ;  /* 0x000000ffff117224 */ /* 0x000fe200078e0003 */
[----:B--2---:R-:W-:Y:S04]  /*c6040*/  STL.64 [R1+0x11438], R18 ;  /* 0x0114381201007387 */ /* 0x004fe80000100a00 */
[----:B------:R0:W-:Y:S04]  /*c6050*/  STL.64 [R1+0x11418], R26 ;  /* 0x0114181a01007387 */ /* 0x0001e80000100a00 */
[----:B0-----:R-:W2:Y:S01]  /*c6060*/  LDL R26, [R1+0x78] ;  /* 0x00007800011a7983 */ /* 0x001ea20000100800 */
[----:B------:R-:W-:-:S03]  /*c6070*/  IMAD.MOV.U32 R27, RZ, RZ, R0 ;  /* 0x000000ffff1b7224 */ /* 0x000fc600078e0000 */
[----:B------:R-:W2:Y:S04]  /*c6080*/  LDL.LU R0, [R1+0x114a0] ;  /* 0x0114a00001007983 */ /* 0x000ea80000300800 */
[----:B------:R-:W2:Y:S04]  /*c6090*/  LDL.LU R2, [R1+0x1149c] ;  /* 0x01149c0001027983 */ /* 0x000ea80000300800 */
[----:B------:R-:W2:Y:S01]  /*c60a0*/  LDL.LU R3, [R1+0x11498] ;  /* 0x0114980001037983 */ /* 0x000ea20000300800 */
[----:B----4-:R-:W-:-:S03]  /*c60b0*/  IMAD.MOV.U32 R18, RZ, RZ, R8 ;  /* 0x000000ffff127224 */ /* 0x010fc600078e0008 */
[----:B------:R-:W4:Y:S01]  /*c60c0*/  LDL.LU R8, [R1+0x11494] ;  /* 0x0114940001087983 */ /* 0x000f220000300800 */
[----:B---3--:R-:W-:-:S03]  /*c60d0*/  IMAD.MOV.U32 R19, RZ, RZ, R9 ;  /* 0x000000ffff137224 */ /* 0x008fc600078e0009 */
[----:B------:R-:W4:Y:S04]  /*c60e0*/  LDL.LU R9, [R1+0x11490] ;  /* 0x0114900001097983 */ /* 0x000f280000300800 */
[----:B------:R0:W-:Y:S04]  /*c60f0*/  STL.64 [R1+0x11450], R16 ;  /* 0x0114501001007387 */ /* 0x0001e80000100a00 */
[----:B0-----:R-:W3:Y:S04]  /*c6100*/  LDL.64 R16, [R1+0x98] ;  /* 0x0000980001107983 */ /* 0x001ee80000100a00 */
[----:B------:R-:W-:Y:S01]  /*c6110*/  STL.64 [R1+0x11488], R18 ;  /* 0x0114881201007387 */ /* 0x000fe20000100a00 */
[----:B------:R-:W-:-:S03]  /*c6120*/  IMAD R6, R6, 0x100, R28 ;  /* 0x0000010006067824 */ /* 0x000fc600078e021c */
[----:B---3--:R0:W-:Y:S04]  /*c6130*/  STL.64 [R1+0x11480], R16 ;  /* 0x0114801001007387 */ /* 0x0081e80000100a00 */
[----:B0-----:R-:W3:Y:S04]  /*c6140*/  LDL.LU.64 R16, [R1+0x3000] ;  /* 0x0030000001107983 */ /* 0x001ee80000300a00 */
[----:B------:R-:W3:Y:S01]  /*c6150*/  LDL.LU.64 R18, [R1+0x3008] ;  /* 0x0030080001127983 */ /* 0x000ee20000300a00 */
[----:B----4-:R-:W-:Y:S03]  /*c6160*/  HMMA.16816.F32 R20, R12, R8, R20 ;  /* 0x000000080c14723c */ /* 0x010fe60000001814 */
[----:B------:R-:W-:Y:S04]  /*c6170*/  STL.64 [R1+0x11410], R24 ;  /* 0x0114101801007387 */ /* 0x000fe80000100a00 */
[----:B--2---:R-:W-:Y:S04]  /*c6180*/  STL.64 [R1+0x11430], R26 ;  /* 0x0114301a01007387 */ /* 0x004fe80000100a00 */
[----:B------:R-:W2:Y:S01]  /*c6190*/  LDL R28, [R1+0xa8] ;  /* 0x0000a800011c7983 */ /* 0x000ea20000100800 */
[----:B------:R-:W-:-:S11]  /*c61a0*/  IMAD R7, R7, 0x100, R29 ;  /* 0x0000010007077824 */ /* 0x000fd600078e021d */
[----:B------:R0:W-:Y:S04]  /*c61b0*/  STL.64 [R1+0x1d50], R20 ;  /* 0x001d501401007387 */ /* 0x0001e80000100a00 */
[----:B------:R-:W-:Y:S04]  /*c61c0*/  STL.64 [R1+0x1d58], R22 ;  /* 0x001d581601007387 */ /* 0x000fe80000100a00 */
[----:B------:R-:W2:Y:S04]  /*c61d0*/  LDL R29, [R1+0xac] ;  /* 0x0000ac00011d7983 */ /* 0x000ea80000100800 */
[----:B0-----:R-:W4:Y:S04]  /*c61e0*/  LDL.64 R20, [R1+0x60] ;  /* 0x0000600001147983 */ /* 0x001f280000100a00 */
[----:B------:R-:W-:Y:S04]  /*c61f0*/  STL.64 [R1+0x11310], R10 ;  /* 0x0113100a01007387 */ /* 0x000fe80000100a00 */
[----:B------:R3:W-:Y:S02]  /*c6200*/  STL.64 [R1+0x11308], R8 ;  /* 0x0113080801007387 */ /* 0x0007e40000100a00 */
[----:B---3--:R-:W-:Y:S02]  /*c6210*/  HMMA.16816.F32 R8, R12, R2, R16 ;  /* 0x000000020c08723c */ /* 0x008fe40000001810 */
[----:B------:R-:W2:Y:S04]  /*c6220*/  LDL.LU.64 R16, [R1+0x1d60] ;  /* 0x001d600001107983 */ /* 0x000ea80000300a00 */
[----:B------:R-:W2:-:S15]  /*c6230*/  LDL.LU.64 R18, [R1+0x1d68] ;  /* 0x001d680001127983 */ /* 0x000e9e0000300a00 */
[----:B------:R-:W-:-:S02]  /*c6240*/  NOP ;  /* 0x0000000000007918 */ /* 0x000fc40000000000 */
[----:B------:R-:W-:Y:S04]  /*c6250*/  STL.64 [R1+0x1d70], R8 ;  /* 0x001d700801007387 */ /* 0x000fe80000100a00 */
[----:B------:R-:W-:Y:S04]  /*c6260*/  STL.64 [R1+0x1d78], R10 ;  /* 0x001d780a01007387 */ /* 0x000fe80000100a00 */
        /* <DEDUP_REMOVED lines=21> */
[----:B------:R-:W4:Y:S04]  /*c63c0*/  LDL.64 R22, [R1+0x58] ;  /* 0x0000580001167983 */ /* 0x000f280000100a00 */
[----:B------:R0:W-:Y:S04]  /*c63d0*/  STL [R1+0x112fc], R2 ;  /* 0x0112fc0201007387 */ /* 0x0001e80000100800 */
[----:B------:R-:W-:Y:S04]  /*c63e0*/  STL [R1+0x112f8], R3 ;  /* 0x0112f80301007387 */ /* 0x000fe80000100800 */
[----:B0-----:R-:W3:Y:S04]  /*c63f0*/  LDL R2, [R1+0xa0] ;  /* 0x0000a00001027983 */ /* 0x001ee80000100800 */
[----:B------:R-:W4:Y:S04]  /*c6400*/  LDL.LU.64 R18, [R1+0x11488] ;  /* 0x0114880001127983 */ /* 0x000f280000300a00 */
[----:B------:R-:W2:Y:S04]  /*c6410*/  LDL.LU.64 R16, [R1+0x11480] ;  /* 0x0114800001107983 */ /* 0x000ea80000300a00 */
[----:B------:R-:W4:Y:S04]  /*c6420*/  LDL.LU.64 R28, [R1+0x11478] ;  /* 0x01147800011c7983 */ /* 0x000f280000300a00 */
[----:B------:R0:W-:Y:S04]  /*c6430*/  STL.64 [R1+0x1d60], R12 ;  /* 0x001d600c01007387 */ /* 0x0001e80000100a00 */
[----:B------:R1:W-:Y:S04]  /*c6440*/  STL.64 [R1+0x1d68], R14 ;  /* 0x001d680e01007387 */ /* 0x0003e80000100a00 */
[----:B0-----:R-:W3:Y:S04]  /*c6450*/  LDL.LU.64 R12, [R1+0x1d80] ;  /* 0x001d8000010c7983 */ /* 0x001ee80000300a00 */
[----:B-1----:R-:W3:Y:S01]  /*c6460*/  LDL.LU.64 R14, [R1+0x1d88] ;  /* 0x001d8800010e7983 */ /* 0x002ee20000300a00 */
[----:B------:R-:W-:-:S02]  /*c6470*/  F2FP.F16.E5M2.UNPACK_B R4, R4 ;  /* 0x00000004ff04723e */ /* 0x000fc400020004ff */
[----:B------:R-:W-:Y:S02]  /*c6480*/  F2FP.F16.E5M2.UNPACK_B R5, R5 ;  /* 0x00000005ff05723e */ /* 0x000fe400020004ff */
[----:B------:R-:W-:Y:S02]  /*c6490*/  F2FP.F16.E5M2.UNPACK_B R6, R6 ;  /* 0x00000006ff06723e */ /* 0x000fe400020004ff */
[----:B------:R-:W-:Y:S01]  /*c64a0*/  F2FP.F16.E5M2.UNPACK_B R7, R7 ;  /* 0x00000007ff07723e */ /* 0x000fe200020004ff */
[----:B------:R-:W-:-:S06]  /*c64b0*/  IMAD.MOV.U32 R3, RZ, RZ, R0 ;  /* 0x000000ffff037224 */ /* 0x000fcc00078e0000 */
[C---:B--2---:R-:W-:Y:S06]  /*c64c0*/  HMMA.16816.F32 R24, R4.reuse, R16, R24 ;  /* 0x000000100418723c */ /* 0x044fec0000001818 */
[----:B---3--:R-:W-:-:S15]  /*c64d0*/  HMMA.16816.F32 R12, R4, R2, R12 ;  /* 0x00000002040c723c */ /* 0x008fde000000180c */
[----:B------:R-:W-:-:S08]  /*c64e0*/  NOP ;  /* 0x0000000000007918 */ /* 0x000fd00000000000 */
[----:B------:R0:W-:Y:S04]  /*c64f0*/  STL.64 [R1+0x1d80], R12 ;  /* 0x001d800c01007387 */ /* 0x0001e80000100a00 */
[----:B------:R1:W-:Y:S04]  /*c6500*/  STL.64 [R1+0x1d88], R14 ;  /* 0x001d880e01007387 */ /* 0x0003e80000100a00 */
[----:B0-----:R-:W2:Y:S04]  /*c6510*/  LDL.LU.64 R12, [R1+0x1df0] ;  /* 0x001df000010c7983 */ /* 0x001ea80000300a00 */
[----:B-1----:R-:W2:Y:S04]  /*c6520*/  LDL.LU.64 R14, [R1+0x1df8] ;  /* 0x001df800010e7983 */ /* 0x002ea80000300a00 */
        /* <DEDUP_REMOVED lines=8> */
[----:B------:R-:W3:-:S15]  /*c65b0*/  LDL.LU.64 R24, [R1+0x11458] ;  /* 0x0114580001187983 */ /* 0x000ede0000300a00 */
[----:B------:R-:W-:-:S01]  /*c65c0*/  NOP ;  /* 0x0000000000007918 */ /* 0x000fc20000000000 */
        /* <DEDUP_REMOVED lines=10> */
[----:B---3--:R-:W-:-:S15]  /*c6670*/  HMMA.16816.F32 R24, R4, R18, R24 ;  /* 0x000000120418723c */ /* 0x008fde0000001818 */
[----:B------:R-:W-:-:S08]  /*c6680*/  NOP ;  /* 0x0000000000007918 */ /* 0x000fd00000000000 */
[----:B------:R-:W-:Y:S04]  /*c6690*/  STL.64 [R1+0x1dc0], R24 ;  /* 0x001dc01801007387 */ /* 0x000fe80000100a00 */
[----:B------:R0:W-:Y:S04]  /*c66a0*/  STL.64 [R1+0x1dc8], R26 ;  /* 0x001dc81a01007387 */ /* 0x0001e80000100a00 */
[----:B0-----:R-:W3:Y:S01]  /*c66b0*/  LDL.LU.64 R26, [R1+0x11430] ;  /* 0x01143000011a7983 */ /* 0x001ee20000300a00 */
[----:B------:R-:W-:-:S03]  /*c66c0*/  IMAD.MOV.U32 R0, RZ, RZ, R19 ;  /* 0x000000ffff007224 */ /* 0x000fc600078e0013 */
[----:B------:R-:W4:Y:S04]  /*c66d0*/  LDL.LU.64 R16, [R1+0x1e00] ;  /* 0x001e000001107983 */ /* 0x000f280000300a00 */
[----:B------:R-:W4:Y:S04]  /*c66e0*/  LDL.LU.64 R18, [R1+0x1e08] ;  /* 0x001e080001127983 */ /* 0x000f280000300a00 */
[----:B------:R-:W-:Y:S01]  /*c66f0*/  STL [R1+0x112f4], R0 ;  /* 0x0112f40001007387 */ /* 0x000fe20000100800 */
[----:B---3--:R-:W-:Y:S03]  /*c6700*/  HMMA.16816.F32 R24, R4, R26, R8 ;  /* 0x0000001a0418723c */ /* 0x008fe60000001808 */
[----:B------:R-:W3:Y:S04]  /*c6710*/  LDL.LU.64 R10, [R1+0x11428] ;  /* 0x01142800010a7983 */ /* 0x000ee80000300a00 */
[----:B------:R-:W3:-:S15]  /*c6720*/  LDL.LU.64 R8, [R1+0x11420] ;  /* 0x0114200001087983 */ /* 0x000ede0000300a00 */
[----:B------:R-:W-:-:S01]  /*c6730*/  NOP ;  /* 0x0000000000007918 */ /* 0x000fc20000000000 */
[----:B------:R-:W-:Y:S04]  /*c6740*/  STL.64 [R1+0x1dd0], R24 ;  /* 0x001dd01801007387 */ /* 0x000fe80000100a00 */
[----:B------:R0:W-:Y:S04]  /*c6750*/  STL.64 [R1+0x1dd8], R26 ;  /* 0x001dd81a01007387 */ /* 0x0001e80000100a00 */
[----:B0-----:R-:W2:Y:S04]  /*c6760*/  LDL.LU.64 R26, [R1+0x11418] ;  /* 0x01141800011a7983 */ /* 0x001ea80000300a00 */
[----:B------:R-:W3:Y:S02]  /*c6770*/  LDL.LU.64 R24, [R1+0x11410] ;  /* 0x0114100001187983 */ /* 0x000ee40000300a00 */
[C---:B---3--:R-:W-:Y:S06]  /*c6780*/  HMMA.16816.F32 R8, R4.reuse, R24, R8 ;  /* 0x000000180408723c */ /* 0x048fec0000001808 */
[----:B--2---:R-:W-:Y:S01]  /*c6790*/  HMMA.16816.F32 R12, R4, R26, R12 ;  /* 0x0000001a040c723c */ /* 0x004fe2000000180c */
[----:B------:R-:W-:-:S15]  /*c67a0*/  IMAD.MOV.U32 R0, RZ, RZ, R25 ;  /* 0x000000ffff007224 */ /* 0x000fde00078e0019 */
[----:B------:R-:W-:-:S01]  /*c67b0*/  NOP ;  /* 0x0000000000007918 */ /* 0x000fc20000000000 */
[----:B------:R0:W-:Y:S04]  /*c67c0*/  STL.64 [R1+0x1de0], R8 ;  /* 0x001de00801007387 */ /* 0x0001e80000100a00 */
[----:B------:R1:W-:Y:S04]  /*c67d0*/  STL.64 [R1+0x1de8], R10 ;  /* 0x001de80a01007387 */ /* 0x0003e80000100a00 */
[----:B0-----:R-:W2:Y:S04]  /*c67e0*/  LDL.LU.64 R8, [R1+0x1e10] ;  /* 0x001e100001087983 */ /* 0x001ea80000300a00 */
[----:B-1----:R-:W2:Y:S04]  /*c67f0*/  LDL.LU.64 R10, [R1+0x1e18] ;  /* 0x001e1800010a7983 */ /* 0x002ea80000300a00 */
[----:B------:R-:W-:Y:S04]  /*c6800*/  STL [R1+0x11300], R0 ;  /* 0x0113000001007387 */ /* 0x000fe80000100800 */
[----:B------:R-:W3:Y:S04]  /*c6810*/  LDL R26, [R1+0x20] ;  /* 0x00002000011a7983 */ /* 0x000ee80000100800 */
[----:B------:R0:W-:Y:S04]  /*c6820*/  STL.64 [R1+0x1df0], R12 ;  /* 0x001df00c01007387 */ /* 0x0001e80000100a00 */
[----:B------:R-:W-:Y:S04]  /*c6830*/  STL.64 [R1+0x1df8], R14 ;  /* 0x001df80e01007387 */ /* 0x000fe80000100a00 */
[----:B------:R-:W3:Y:S04]  /*c6840*/  LDL R27, [R1+0x24] ;  /* 0x00002400011b7983 */ /* 0x000ee80000100800 */
[----:B------:R-:W2:Y:S04]  /*c6850*/  LDL R24, [R1+0x28] ;  /* 0x0000280001187983 */ /* 0x000ea80000100800 */
[----:B------:R-:W2:Y:S01]  /*c6860*/  LDL R25, [R1+0x2c] ;  /* 0x00002c0001197983 */ /* 0x000ea20000100800 */
[----:B----4-:R-:W-:Y:S03]  /*c6870*/  HMMA.16816.F32 R16, R4, R20, R16 ;  /* 0x000000140410723c */ /* 0x010fe60000001810 */
[----:B0-----:R-:W4:Y:S04]  /*c6880*/  LDL.64 R12, [R1+0x50] ;  /* 0x00005000010c7983 */ /* 0x001f280000100a00 */
[----:B---3--:R0:W-:Y:S04]  /*c6890*/  STL.64 [R1+0x113c8], R26 ;  /* 0x0113c81a01007387 */ /* 0x0081e80000100a00 */
[----:B--2---:R-:W-:-:S12]  /*c68a0*/  STL.64 [R1+0x113c0], R24 ;  /* 0x0113c01801007387 */ /* 0x004fd80000100a00 */
[----:B------:R-:W-:Y:S04]  /*c68b0*/  STL.64 [R1+0x1e00], R16 ;  /* 0x001e001001007387 */ /* 0x000fe80000100a00 */
[----:B------:R1:W-:Y:S04]  /*c68c0*/  STL.64 [R1+0x1e08], R18 ;  /* 0x001e081201007387 */ /* 0x0003e80000100a00 */
[----:B0-----:R-:W2:Y:S04]  /*c68d0*/  LDL R26, [R1+0x38] ;  /* 0x00003800011a7983 */ /* 0x001ea80000100800 */
[----:B------:R-:W2:Y:S01]  /*c68e0*/  LDL R27, [R1+0x3c] ;  /* 0x00003c00011b7983 */ /* 0x000ea20000100800 */
[----:B-1----:R-:W-:Y:S01]  /*c68f0*/  HMMA.16816.F32 R16, R4, R22, R8 ;  /* 0x000000160410723c */ /* 0x002fe20000001808 */
[----:B------:R-:W-:-:S02]  /*c6900*/  IMAD.MOV.U32 R3, RZ, RZ, R21 ;  /* 0x000000ffff037224 */ /* 0x000fc400078e0015 */
[----:B--2---:R0:W-:Y:S04]  /*c6910*/  STL.64 [R1+0x113e0], R26 ;  /* 0x0113e01a01007387 */ /* 0x0041e80000100a00 */
[----:B------:R-:W-:Y:S04]  /*c6920*/  STL [R1+0x11304], R3 ;  /* 0x0113040301007387 */ /* 0x000fe80000100800 */
[----:B------:R-:W2:-:S12]  /*c6930*/  LDL R10, [R1] ;  /* 0x00000000010a7983 */ /* 0x000e980000100800 */
[----:B------:R-:W-:Y:S04]  /*c6940*/  STL.64 [R1+0x1e10], R16 ;  /* 0x001e101001007387 */ /* 0x000fe80000100a00 */
[----:B------:R-:W-:Y:S04]  /*c6950*/  STL.64 [R1+0x1e18], R18 ;  /* 0x001e181201007387 */ /* 0x000fe80000100a00 */
[----:B------:R-:W3:Y:S04]  /*c6960*/  LDL R24, [R1+0x40] ;  /* 0x0000400001187983 */ /* 0x000ee80000100800 */
[----:B------:R-:W3:Y:S04]  /*c6970*/  LDL R25, [R1+0x44] ;  /* 0x0000440001197983 */ /* 0x000ee80000100800 */
[----:B------:R-:W2:Y:S01]  /*c6980*/  LDL R11, [R1+0x4] ;  /* 0x00000400010b7983 */ /* 0x000ea20000100800 */
[----:B------:R-:W-:-:S02]  /*c6990*/  IMAD.MOV.U32 R2, RZ, RZ, R20 ;  /* 0x000000ffff027224 */ /* 0x000fc400078e0014 */
[----:B------:R-:W-:Y:S01]  /*c69a0*/  IMAD.MOV.U32 R0, RZ, RZ, R23 ;  /* 0x000000ffff007224 */ /* 0x000fe200078e0017 */
[----:B---3--:R-:W-:Y:S04]  /*c69b0*/  STL.64 [R1+0x113f8], R24 ;  /* 0x0113f81801007387 */ /* 0x008fe80000100a00 */
[----:B------:R-:W3:Y:S04]  /*c69c0*/  LDL R8, [R1+0x8] ;  /* 0x0000080001087983 */ /* 0x000ee80000100800 */
[----:B------:R-:W3:Y:S04]  /*c69d0*/  LDL R9, [R1+0xc] ;  /* 0x00000c0001097983 */ /* 0x000ee80000100800 */
[----:B0-----:R-:W4:Y:S04]  /*c69e0*/  LDL R26, [R1+0x48] ;  /* 0x00004800011a7983 */ /* 0x001f280000100800 */
[----:B------:R-:W4:Y:S04]  /*c69f0*/  LDL R27, [R1+0x4c] ;  /* 0x00004c00011b7983 */ /* 0x000f280000100800 */
[----:B------:R-:W2:Y:S04]  /*c6a00*/  LDL.LU.64 R20, [R1+0x1e70] ;  /* 0x001e700001147983 */ /* 0x000ea80000300a00 */
[----:B------:R-:W3:Y:S04]  /*c6a10*/  LDL.LU.64 R22, [R1+0x1e78] ;  /* 0x001e780001167983 */ /* 0x000ee80000300a00 */
        /* <DEDUP_REMOVED lines=8> */
[----:B------:R-:W-:Y:S04]  /*c6aa0*/  STL.64 [R1+0x11378], R10 ;  /* 0x0113780a01007387 */ /* 0x000fe80000100a00 */
[----:B------:R4:W-:Y:S04]  /*c6ab0*/  STL.64 [R1+0x11390], R8 ;  /* 0x0113900801007387 */ /* 0x0009e80000100a00 */
[----:B------:R-:W2:Y:S04]  /*c6ac0*/  LDL.LU R14, [R1+0x3358] ;  /* 0x00335800010e7983 */ /* 0x000ea80000300800 */
[----:B------:R-:W2:Y:S04]  /*c6ad0*/  LDL.LU R15, [R1+0x3360] ;  /* 0x00336000010f7983 */ /* 0x000ea80000300800 */
[----:B0-----:R-:W3:Y:S01]  /*c6ae0*/  LDL.LU.64 R16, [R1+0x1e40] ;  /* 0x001e400001107983 */ /* 0x001ee20000300a00 */
[----:B----4-:R-:W-:-:S15]  /*c6af0*/  HMMA.16816.F32 R8, R4, R12, R20 ;  /* 0x0000000c0408723c */ /* 0x010fde0000001814 */
[----:B------:R-:W-:-:S08]  /*c6b00*/  NOP ;  /* 0x0000000000007918 */ /* 0x000fd00000000000 */
[----:B------:R-:W-:Y:S04]  /*c6b10*/  STL.64 [R1+0x1e20], R8 ;  /* 0x001e200801007387 */ /* 0x000fe80000100a00 */
[----:B------:R-:W-:Y:S04]  /*c6b20*/  STL.64 [R1+0x1e28], R10 ;  /* 0x001e280a01007387 */ /* 0x000fe80000100a00 */
[----:B------:R-:W4:Y:S04]  /*c6b30*/  LDL.LU.64 R18, [R1+0x1e48] ;  /* 0x001e480001127983 */ /* 0x000f280000300a00 */
[----:B----4-:R-:W-:Y:S04]  /*c6b40*/  STL.64 [R1+0x11408], R18 ;  /* 0x0114081201007387 */ /* 0x010fe80000100a00 */
[----:B---3--:R0:W-:Y:S04]  /*c6b50*/  STL.64 [R1+0x11400], R16 ;  /* 0x0114001001007387 */ /* 0x0081e80000100a00 */
[----:B0-----:R-:W3:Y:S04]  /*c6b60*/  LDL.LU.64 R16, [R1+0x1e30] ;  /* 0x001e300001107983 */ /* 0x001ee80000300a00 */
[----:B------:R-:W3:Y:S04]  /*c6b70*/  LDL.LU.64 R18, [R1+0x1e38] ;  /* 0x001e380001127983 */ /* 0x000ee80000300a00 */
[----:B------:R-:W4:Y:S04]  /*c6b80*/  LDL.LU.64 R20, [R1+0x1e50] ;  /* 0x001e500001147983 */ /* 0x000f280000300a00 */
[----:B------:R-:W4:Y:S04]  /*c6b90*/  LDL.LU.64 R22, [R1+0x1e58] ;  /* 0x001e580001167983 */ /* 0x000f280000300a00 */
[----:B------:R-:W2:Y:S04]  /*c6ba0*/  LDL R10, [R1+0x10] ;  /* 0x00001000010a7983 */ /* 0x000ea80000100800 */
[----:B------:R-:W2:Y:S04]  /*c6bb0*/  LDL R11, [R1+0x14] ;  /* 0x00001400010b7983 */ /* 0x000ea80000100800 */
[----:B------:R-:W4:Y:S04]  /*c6bc0*/  LDL R8, [R1+0x18] ;  /* 0x0000180001087983 */ /* 0x000f280000100800 */
[----:B------:R-:W4:Y:S01]  /*c6bd0*/  LDL R9, [R1+0x1c] ;  /* 0x00001c0001097983 */ /* 0x000f220000100800 */
[----:B------:R-:W-:-:S03]  /*c6be0*/  IMAD.MOV.U32 R3, RZ, RZ, R12 ;  /* 0x000000ffff037224 */ /* 0x000fc600078e000c */
[----:B--2---:R0:W-:Y:S04]  /*c6bf0*/  STL.64 [R1+0x113a8], R10 ;  /* 0x0113a80a01007387 */ /* 0x0041e80000100a00 */
[----:B0-----:R-:W2:Y:S04]  /*c6c00*/  LDL R10, [R1+0x30] ;  /* 0x00003000010a7983 */ /* 0x001ea80000100800 */
[----:B------:R-:W2:Y:S04]  /*c6c10*/  LDL R11, [R1+0x34] ;  /* 0x00003400010b7983 */ /* 0x000ea80000100800 */
[----:B------:R-:W4:Y:S04]  /*c6c20*/  LDL.LU R12, [R1+0x3348] ;  /* 0x00334800010c7983 */ /* 0x000f280000300800 */
[----:B------:R-:W4:Y:S01]  /*c6c30*/  LDL.LU R13, [R1+0x3350] ;  /* 0x00335000010d7983 */ /* 0x000f220000300800 */
[C---:B---3--:R-:W-:Y:S03]  /*c6c40*/  HMMA.16816.F32 R24, R4.reuse, R26, R16 ;  /* 0x0000001a0418723c */ /* 0x048fe60000001810 */
[----:B------:R-:W-:Y:S04]  /*c6c50*/  STL.64 [R1+0x11320], R14 ;  /* 0x0113200e01007387 */ /* 0x000fe80000100a00 */
        /* <DEDUP_REMOVED lines=21> */
[----:B0-----:R-:W3:Y:S04]  /*c6db0*/  LDL.LU.64 R26, [R1+0x113c8] ;  /* 0x0113c800011a7983 */ /* 0x001ee80000300a00 */
[----:B------:R-:W4:Y:S01]  /*c6dc0*/  LDL.LU.64 R24, [R1+0x113c0] ;  /* 0x0113c00001187983 */ /* 0x000f220000300a00 */
[----:B--2---:R-:W-:-:S15]  /*c6dd0*/  HMMA.16816.F32 R12, R4, R10, R12 ;  /* 0x0000000a040c723c */ /* 0x004fde000000180c */
[----:B------:R-:W-:-:S08]  /*c6de0*/  NOP ;  /* 0x0000000000007918 */ /* 0x000fd00000000000 */
[----:B------:R0:W-:Y:S04]  /*c6df0*/  STL.64 [R1+0x1e60], R12 ;  /* 0x001e600c01007387 */ /* 0x0001e80000100a00 */
[----:B------:R1:W-:Y:S04]  /*c6e00*/  STL.64 [R1+0x1e68], R14 ;  /* 0x001e680e01007387 */ /* 0x0003e80000100a00 */
[----:B0-----:R-:W2:Y:S01]  /*c6e10*/  LDL.LU.64 R12, [R1+0x1ec0] ;  /* 0x001ec000010c7983 */ /* 0x001ea20000300a00 */
[----:B----4-:R-:W-:-:S15]  /*c6e20*/  HMMA.16816.F32 R20, R4, R24, R20 ;  /* 0x000000180414723c */ /* 0x010fde0000001814 */
[----:B------:R-:W-:-:S08]  /*c6e30*/  NOP ;  /* 0x0000000000007918 */ /* 0x000fd00000000000 */
[----:B------:R-:W-:Y:S04]  /*c6e40*/  STL.64 [R1+0x1e70], R20 ;  /* 0x001e701401007387 */ /* 0x000fe80000100a00 */
[----:B------:R-:W-:Y:S04]  /*c6e50*/  STL.64 [R1+0x1e78], R22 ;  /* 0x001e781601007387 */ /* 0x000fe80000100a00 */
[----:B-1----:R-:W4:Y:S01]  /*c6e60*/  LDL.LU.64 R14, [R1+0x1ec8] ;  /* 0x001ec800010e7983 */ /* 0x002f220000300a00 */
[----:B---3--:R-:W-:-:S15]  /*c6e70*/  HMMA.16816.F32 R16, R4, R26, R16 ;  /* 0x0000001a0410723c */ /* 0x008fde0000001810 */
[----:B------:R-:W-:-:S08]  /*c6e80*/  NOP ;  /* 0x0000000000007918 */ /* 0x000fd00000000000 */
[----:B------:R-:W-:Y:S04]  /*c6e90*/  STL.64 [R1+0x1e80], R16 ;  /* 0x001e801001007387 */ /* 0x000fe80000100a00 */
[----:B------:R-:W-:Y:S04]  /*c6ea0*/  STL.64 [R1+0x1e88], R18 ;  /* 0x001e881201007387 */ /* 0x000fe80000100a00 */
[----:B----4-:R-:W-:Y:S04]  /*c6eb0*/  STL.64 [R1+0x11388], R14 ;  /* 0x0113880e01007387 */ /* 0x010fe80000100a00 */
        /* <DEDUP_REMOVED lines=14> */
[----:B------:R-:W2:Y:S04]  /*c6fa0*/  LDL.LU.64 R22, [R1+0x1ef8] ;  /* 0x001ef80001167983 */ /* 0x000ea80000300a00 */
[----:B--2---:R-:W-:Y:S04]  /*c6fb0*/  STL.64 [R1+0x11360], R22 ;  /* 0x0113601601007387 */ /* 0x004fe80000100a00 */
[----:B----4-:R0:W-:Y:S04]  /*c6fc0*/  STL.64 [R1+0x11358], R20 ;  /* 0x0113581401007387 */ /* 0x0101e80000100a00 */
[----:B0-----:R-:W2:Y:S04]  /*c6fd0*/  LDL.LU.64 R20, [R1+0x21d0] ;  /* 0x0021d00001147983 */ /* 0x001ea80000300a00 */
[----:B------:R-:W2:Y:S04]  /*c6fe0*/  LDL.LU.64 R22, [R1+0x21d8] ;  /* 0x0021d80001167983 */ /* 0x000ea80000300a00 */
[----:B------:R-:W4:Y:S04]  /*c6ff0*/  LDL.LU.64 R16, [R1+0x21b0] ;  /* 0x0021b00001107983 */ /* 0x000f280000300a00 */
[----:B------:R-:W3:Y:S01]  /*c7000*/  LDL.LU.64 R18, [R1+0x21b8] ;  /* 0x0021b80001127983 */ /* 0x000ee20000300a00 */
[C---:B------:R-:W-:Y:S03]  /*c7010*/  HMMA.16816.F32 R8, R4.reuse, R8, R12 ;  /* 0x000000080408723c */ /* 0x040fe6000000180c */
[----:B---3--:R-:W-:Y:S04]  /*c7020*/  STL.64 [R1+0x11340], R18 ;  /* 0x0113401201007387 */ /* 0x008fe80000100a00 */
[----:B----4-:R0:W-:Y:S04]  /*c7030*/  STL.64 [R1+0x11338], R16 ;  /* 0x0113381001007387 */ /* 0x0101e80000100a00 */
[----:B0-----:R-:W3:Y:S04]  /*c7040*/  LDL.LU.64 R16, [R1+0x21c0] ;  /* 0x0021c00001107983 */ /* 0x001ee80000300a00 */
[----:B------:R-:W3:Y:S04]  /*c7050*/  LDL.LU.64 R18, [R1+0x21c8] ;  /* 0x0021c80001127983 */ /* 0x000ee80000300a00 */
        /* <DEDUP_REMOVED lines=64> */
[----:B0-----:R-:W3:Y:S04]  /*c7460*/  LDL.LU R20, [R1+0x334c] ;  /* 0x00334c0001147983 */ /* 0x001ee80000300800 */
[----:B------:R-:W3:Y:S01]  /*c7470*/  LDL.LU R21, [R1+0x3354] ;  /* 0x0033540001157983 */ /* 0x000ee20000300800 */
[C---:B----4-:R-:W-:Y:S06]  /*c7480*/  HMMA.16816.F32 R12, R4.reuse, R18, R12 ;  /* 0x00000012040c723c */ /* 0x050fec000000180c */
[----:B--2---:R-:W-:-:S15]  /*c7490*/  HMMA.16816.F32 R8, R4, R16, R8 ;  /* 0x000000100408723c */ /* 0x004fde0000001808 */
        /* <DEDUP_REMOVED lines=17> */
[----:B--2---:R-:W-:Y:S07]  /*c75b0*/  HMMA.16816.F32 R16, R4, R8, R24 ;  /* 0x000000080410723c */ /* 0x004fee0000001818 */
[----:B------:R-:W-:-:S02]  /*c75c0*/  IMAD.MOV.U32 R24, RZ, RZ, R3 ;  /* 0x000000ffff187224 */ /* 0x000fc400078e0003 */
[----:B------:R-:W2:-:S14]  /*c75d0*/  LDL.LU R3, [R1+0x11304] ;  /* 0x0113040001037983 */ /* 0x000e9c0000300800 */
[----:B------:R-:W-:Y:S04]  /*c75e0*/  STL.64 [R1+0x1f50], R16 ;  /* 0x001f501001007387 */ /* 0x000fe80000100a00 */
[----:B------:R0:W-:Y:S04]  /*c75f0*/  STL.64 [R1+0x1f58], R18 ;  /* 0x001f581201007387 */ /* 0x0001e80000100a00 */
[----:B------:R-:W4:Y:S04]  /*c7600*/  LDL.64 R26, [R1+0x48] ;  /* 0x00004800011a7983 */ /* 0x000f280000100a00 */
[----:B------:R-:W3:Y:S01]  /*c7610*/  LDL R25, [R1+0x54] ;  /* 0x0000540001197983 */ /* 0x000ee20000100800 */
[----:B0-----:R-:W-:-:S03]  /*c7620*/  IMAD.MOV.U32 R18, RZ, RZ, R2 ;  /* 0x000000ffff127224 */ /* 0x001fc600078e0002 */
[----:B----4-:R0:W-:Y:S04]  /*c7630*/  STL.64 [R1+0x11230], R26 ;  /* 0x0112301a01007387 */ /* 0x0101e80000100a00 */
[----:B0-----:R-:W4:Y:S01]  /*c7640*/  LDL R26, [R1+0x58] ;  /* 0x00005800011a7983 */ /* 0x001f220000100800 */
[----:B--2---:R-:W-:Y:S02]  /*c7650*/  IMAD.MOV.U32 R19, RZ, RZ, R3 ;  /* 0x000000ffff137224 */ /* 0x004fe400078e0003 */
[----:B------:R-:W-:Y:S02]  /*c7660*/  IMAD.MOV.U32 R27, RZ, RZ, R0 ;  /* 0x000000ffff1b7224 */ /* 0x000fe400078e0000 */
[----:B------:R-:W2:Y:S04]  /*c7670*/  LDL.LU R0, [R1+0x11300] ;  /* 0x0113000001007983 */ /* 0x000ea80000300800 */
[----:B------:R-:W2:Y:S04]  /*c7680*/  LDL.LU R2, [R1+0x112fc] ;  /* 0x0112fc0001027983 */ /* 0x000ea80000300800 */
[----:B------:R-:W2:Y:S04]  /*c7690*/  LDL.LU R3, [R1+0x112f8] ;  /* 0x0112f80001037983 */ /* 0x000ea80000300800 */
[----:B------:R0:W-:Y:S04]  /*c76a0*/  STL.64 [R1+0x11268], R18 ;  /* 0x0112681201007387 */ /* 0x0001e80000100a00 */
[----:B------:R-:W2:Y:S04]  /*c76b0*/  LDL.LU.64 R16, [R1+0x2fe0] ;  /* 0x002fe00001107983 */ /* 0x000ea80000300a00 */
[----:B0-----:R-:W2:Y:S04]  /*c76c0*/  LDL.LU.64 R18, [R1+0x2fe8] ;  /* 0x002fe80001127983 */ /* 0x001ea80000300a00 */
[----:B---3--:R0:W-:Y:S01]  /*c76d0*/  STL.64 [R1+0x11248], R24 ;  /* 0x0112481801007387 */ /* 0x0081e20000100a00 */
[----:B------:R-:W-:-:S02]  /*c76e0*/  IMAD R12, R12, 0x100, R20 ;  /* 0x000001000c0c7824 */ /* 0x000fc400078e0214 */
[----:B------:R-:W-:Y:S02]  /*c76f0*/  IMAD R13, R13, 0x100, R21 ;  /* 0x000001000d0d7824 */ /* 0x000fe400078e0215 */
[----:B------:R-:W-:Y:S02]  /*c7700*/  IMAD R14, R14, 0x100, R22 ;  /* 0x000001000e0e7824 */ /* 0x000fe400078e0216 */
[----:B------:R-:W-:Y:S01]  /*c7710*/  IMAD R15, R15, 0x100, R23 ;  /* 0x000001000f0f7824 */ /* 0x000fe200078e0217 */
[----:B0-----:R-:W3:Y:S04]  /*c7720*/  LDL.64 R24, [R1+0xa0] ;  /* 0x0000a00001187983 */ /* 0x001ee80000100a00 */
[----:B----4-:R0:W-:Y:S04]  /*c7730*/  STL.64 [R1+0x11260], R26 ;  /* 0x0112601a01007387 */ /* 0x0101e80000100a00 */
[----:B0-----:R-:W4:Y:S04]  /*c7740*/  LDL R26, [R1+0xa8] ;  /* 0x0000a800011a7983 */ /* 0x001f280000100800 */
[----:B------:R-:W4:Y:S04]  /*c7750*/  LDL R27, [R1+0xac] ;  /* 0x0000ac00011b7983 */ /* 0x000f280000100800 */
[----:B------:R-:W3:Y:S04]  /*c7760*/  LDL.LU.64 R20, [R1+0x38] ;  /* 0x0000380001147983 */ /* 0x000ee80000300a00 */
[----:B------:R-:W4:Y:S01]  /*c7770*/  LDL.64 R22, [R1+0x30] ;  /* 0x0000300001167983 */ /* 0x000f220000100a00 */
[----:B--2---:R-:W-:Y:S03]  /*c7780*/  HMMA.16816.F32 R16, R4, R2, R16 ;  /* 0x000000020410723c */ /* 0x004fe60000001810 */
[----:B----4-:R-:W-:Y:S04]  /*c7790*/  STL.64 [R1+0x11218], R22 ;  /* 0x0112181601007387 */ /* 0x010fe80000100a00 */
[----:B---3--:R0:W-:Y:S04]  /*c77a0*/  STL.64 [R1+0x11210], R20 ;  /* 0x0112101401007387 */ /* 0x0081e80000100a00 */
[----:B0-----:R-:W2:Y:S04]  /*c77b0*/  LDL.LU.64 R20, [R1+0x2180] ;  /* 0x0021800001147983 */ /* 0x001ea80000300a00 */
[----:B------:R-:W2:Y:S04]  /*c77c0*/  LDL.LU.64 R22, [R1+0x2188] ;  /* 0x0021880001167983 */ /* 0x000ea80000300a00 */
[----:B------:R-:W-:Y:S04]  /*c77d0*/  STL [R1+0x11160], R8 ;  /* 0x0111600801007387 */ /* 0x000fe80000100800 */
[----:B------:R-:W-:Y:S04]  /*c77e0*/  STL [R1+0x1115c], R9 ;  /* 0x01115c0901007387 */ /* 0x000fe80000100800 */
[----:B------:R0:W-:Y:S04]  /*c77f0*/  STL.64 [R1+0x1f70], R16 ;  /* 0x001f701001007387 */ /* 0x0001e80000100a00 */
[----:B------:R1:W-:Y:S04]  /*c7800*/  STL.64 [R1+0x1f78], R18 ;  /* 0x001f781201007387 */ /* 0x0003e80000100a00 */
[----:B0-----:R-:W3:Y:S04]  /*c7810*/  LDL R16, [R1+0x68] ;  /* 0x0000680001107983 */ /* 0x001ee80000100800 */
[----:B------:R-:W3:Y:S04]  /*c7820*/  LDL R17, [R1+0x6c] ;  /* 0x00006c0001117983 */ /* 0x000ee80000100800 */
[----:B-1----:R-:W4:Y:S01]  /*c7830*/  LDL R18, [R1+0x70] ;  /* 0x0000700001127983 */ /* 0x002f220000100800 */
[----:B------:R-:W-:-:S03]  /*c7840*/  IMAD.MOV.U32 R19, RZ, RZ, R0 ;  /* 0x000000ffff137224 */ /* 0x000fc600078e0000 */
[----:B------:R-:W2:Y:S04]  /*c7850*/  LDL.LU R0, [R1+0x112f4] ;  /* 0x0112f40001007983 */ /* 0x000ea80000300800 */
[----:B---3--:R0:W-:Y:S04]  /*c7860*/  STL.64 [R1+0x11280], R16 ;  /* 0x0112801001007387 */ /* 0x0081e80000100a00 */
[----:B----4-:R1:W-:Y:S04]  /*c7870*/  STL.64 [R1+0x11298], R18 ;  /* 0x0112981201007387 */ /* 0x0103e80000100a00 */
[----:B0-----:R-:W3:Y:S04]  /*c7880*/  LDL.LU.64 R16, [R1+0x2190] ;  /* 0x0021900001107983 */ /* 0x001ee80000300a00 */
[----:B-1----:R-:W3:Y:S01]  /*c7890*/  LDL.LU.64 R18, [R1+0x2198] ;  /* 0x0021980001127983 */ /* 0x002ee20000300a00 */
[----:B------:R-:W-:-:S02]  /*c78a0*/  F2FP.F16.E5M2.UNPACK_B R12, R12 ;  /* 0x0000000cff0c723e */ /* 0x000fc400020004ff */
[----:B------:R-:W-:Y:S02]  /*c78b0*/  F2FP.F16.E5M2.UNPACK_B R13, R13 ;  /* 0x0000000dff0d723e */ /* 0x000fe400020004ff */
[----:B------:R-:W-:Y:S02]  /*c78c0*/  F2FP.F16.E5M2.UNPACK_B R14, R14 ;  /* 0x0000000eff0e723e */ /* 0x000fe400020004ff */
[----:B------:R-:W-:Y:S01]  /*c78d0*/  F2FP.F16.E5M2.UNPACK_B R15, R15 ;  /* 0x0000000fff0f723e */ /* 0x000fe200020004ff */
[----:B------:R-:W-:Y:S04]  /*c78e0*/  STL [R1+0x11144], R2 ;  /* 0x0111440201007387 */ /* 0x000fe80000100800 */
[----:B------:R0:W-:Y:S04]  /*c78f0*/  STL [R1+0x11140], R3 ;  /* 0x0111400301007387 */ /* 0x0001e80000100800 */
[----:B0-----:R-:W4:Y:S01]  /*c7900*/  LDL.64 R2, [R1+0x40] ;  /* 0x0000400001027983 */ /* 0x001f220000100a00 */
[----:B---3--:R-:W-:Y:S06]  /*c7910*/  HMMA.16816.F32 R16, R4, R26, R16 ;  /* 0x0000001a0410723c */ /* 0x008fec0000001810 */
[----:B--2---:R-:W-:-:S15]  /*c7920*/  HMMA.16816.F32 R4, R12, R24, R20 ;  /* 0x000000180c04723c */ /* 0x004fde0000001814 */
[----:B------:R-:W-:-:S02]  /*c7930*/  NOP ;  /* 0x0000000000007918 */ /* 0x000fc40000000000 */
[----:B------:R0:W-:Y:S04]  /*c7940*/  STL.64 [R1+0x1f60], R16 ;  /* 0x001f601001007387 */ /* 0x0001e80000100a00 */
[----:B------:R1:W-:Y:S04]  /*c7950*/  STL.64 [R1+0x1f68], R18 ;  /* 0x001f681201007387 */ /* 0x0003e80000100a00 */
[----:B0-----:R-:W2:Y:S04]  /*c7960*/  LDL R16, [R1+0x78] ;  /* 0x0000780001107983 */ /* 0x001ea80000100800 */
[----:B------:R-:W-:Y:S04]  /*c7970*/  STL.64 [R1+0x1f80], R4 ;  /* 0x001f800401007387 */ /* 0x000fe80000100a00 */
[----:B------:R-:W-:Y:S04]  /*c7980*/  STL.64 [R1+0x1f88], R6 ;  /* 0x001f880601007387 */ /* 0x000fe80000100a00 */
[----:B-1----:R-:W3:Y:S04]  /*c7990*/  LDL R18, [R1+0x80] ;  /* 0x0000800001127983 */ /* 0x002ee80000100800 */
[----:B------:R-:W2:Y:S01]  /*c79a0*/  LDL R17, [R1+0x7c] ;  /* 0x00007c0001117983 */ /* 0x000ea20000100800 */
[----:B------:R-:W-:-:S03]  /*c79b0*/  IMAD.MOV.U32 R19, RZ, RZ, R0 ;  /* 0x000000ffff137224 */ /* 0x000fc600078e0000 */
[----:B------:R-:W4:Y:S04]  /*c79c0*/  LDL.LU R0, [R1+0x112f0] ;  /* 0x0112f00001007983 */ /* 0x000f280000300800 */
[----:B---3--:R-:W-:Y:S04]  /*c79d0*/  STL.64 [R1+0x112b8], R18 ;  /* 0x0112b81201007387 */ /* 0x008fe80000100a00 */
[----:B--2---:R-:W-:Y:S04]  /*c79e0*/  STL.64 [R1+0x112b0], R16 ;  /* 0x0112b01001007387 */ /* 0x004fe80000100a00 */
[----:B------:R-:W2:Y:S04]  /*c79f0*/  LDL R22, [R1+0x88] ;  /* 0x0000880001167983 */ /* 0x000ea80000100800 */
[----:B------:R-:W2:Y:S04]  /*c7a00*/  LDL R23, [R1+0x8c] ;  /* 0x00008c0001177983 */ /* 0x000ea80000100800 */
[----:B------:R-:W3:Y:S04]  /*c7a10*/  LDL R20, [R1+0x90] ;  /* 0x0000900001147983 */ /* 0x000ee80000100800 */
        /* <DEDUP_REMOVED lines=30> */
[----:B------:R-:W2:Y:S04]  /*c7c00*/  LDL.LU.64 R26, [R1+0x2138] ;  /* 0x00213800011a7983 */ /* 0x000ea80000300a00 */
[----:B------:R-:W-:Y:S04]  /*c7c10*/  STL.64 [R1+0x11228], R10 ;  /* 0x0112280a01007387 */ /* 0x000fe80000100a00 */
[----:B------:R0:W-:Y:S04]  /*c7c20*/  STL [R1+0x11220], R8 ;  /* 0x0112200801007387 */ /* 0x0001e80000100800 */
[----:B0-----:R-:W4:Y:S04]  /*c7c30*/  LDL.LU.64 R8, [R1+0x20d0] ;  /* 0x0020d00001087983 */ /* 0x001f280000300a00 */
[----:B------:R-:W3:Y:S01]  /*c7c40*/  LDL.LU.64 R10, [R1+0x20d8] ;  /* 0x0020d800010a7983 */ /* 0x000ee20000300a00 */
[----:B------:R-:W-:-:S07]  /*c7c50*/  IMAD.MOV.U32 R23, RZ, RZ, R0 ;  /* 0x000000ffff177224 */ /* 0x000fce00078e0000 */
[C---:B------:R-:W-:Y:S01]  /*c7c60*/  HMMA.16816.F32 R20, R12.reuse, R22, R16 ;  /* 0x000000160c14723c */ /* 0x040fe20000001810 */
[----:B---3--:R-:W-:Y:S04]  /*c7c70*/  STL.64 [R1+0x11240], R10 ;  /* 0x0112400a01007387 */ /* 0x008fe80000100a00 */
[----:B----4-:R0:W-:Y:S04]  /*c7c80*/  STL.64 [R1+0x11238], R8 ;  /* 0x0112380801007387 */ /* 0x0101e80000100a00 */
        /* <DEDUP_REMOVED lines=20> */
[----:B------:R-:W2:-:S15]  /*c7dd0*/  LDL.LU.64 R16, [R1+0x112b0] ;  /* 0x0112b00001107983 */ /* 0x000e9e0000300a00 */
[----:B------:R-:W-:-:S02]  /*c7de0*/  NOP ;  /* 0x0000000000007918 */ /* 0x000fc40000000000 */
[----:B------:R0:W-:Y:S04]  /*c7df0*/  STL.64 [R1+0x1fb0], R20 ;  /* 0x001fb01401007387 */ /* 0x0001e80000100a00 */
[----:B------:R1:W-:Y:S04]  /*c7e00*/  STL.64 [R1+0x1fb8], R22 ;  /* 0x001fb81601007387 */ /* 0x0003e80000100a00 */
[----:B0-----:R-:W3:Y:S04]  /*c7e10*/  LDL.LU.64 R20, [R1+0x20c0] ;  /* 0x0020c00001147983 */ /* 0x001ee80000300a00 */
[----:B-1----:R-:W3:Y:S01]  /*c7e20*/  LDL.LU.64 R22, [R1+0x20c8] ;  /* 0x0020c80001167983 */ /* 0x002ee20000300a00 */
[C---:B----4-:R-:W-:Y:S06]  /*c7e30*/  HMMA.16816.F32 R4, R12.reuse, R18, R4 ;  /* 0x000000120c04723c */ /* 0x050fec0000001804 */
[----:B--2---:R-:W-:-:S15]  /*c7e40*/  HMMA.16816.F32 R16, R12, R16, R24 ;  /* 0x000000100c10723c */ /* 0x004fde0000001818 */
[----:B------:R-:W-:-:S02]  /*c7e50*/  NOP ;  /* 0x0000000000007918 */ /* 0x000fc40000000000 */
        /* <DEDUP_REMOVED lines=43> */
[----:B0-----:R-:W3:Y:S01]  /*c8110*/  LDL.LU.64 R26, [R1+0x11230] ;  /* 0x01123000011a7983 */ /* 0x001ee20000300a00 */
[C---:B------:R-:W-:Y:S06]  /*c8120*/  HMMA.16816.F32 R20, R12.reuse, R2, R20 ;  /* 0x000000020c14723c */ /* 0x040fec0000001814 */
[----:B---3--:R-:W-:Y:S06]  /*c8130*/  HMMA.16816.F32 R8, R12, R26, R8 ;  /* 0x0000001a0c08723c */ /* 0x008fec0000001808 */
[----:B------:R-:W-:-:S15]  /*c8140*/  IMAD.MOV.U32 R0, RZ, RZ, R27 ;  /* 0x000000ffff007224 */ /* 0x000fde00078e001b */
[----:B------:R-:W-:-:S02]  /*c8150*/  NOP ;  /* 0x0000000000007918 */ /* 0x000fc40000000000 */
[----:B------:R-:W-:Y:S04]  /*c8160*/  STL.64 [R1+0x2030], R8 ;  /* 0x0020300801007387 */ /* 0x000fe80000100a00 */
[----:B------:R0:W-:Y:S04]  /*c8170*/  STL.64 [R1+0x2038], R10 ;  /* 0x0020380a01007387 */ /* 0x0001e80000100a00 */
[----:B0-----:R-:W3:Y:S04]  /*c8180*/  LDL.LU.64 R10, [R1+0x11228] ;  /* 0x01122800010a7983 */ /* 0x001ee80000300a00 */
[----:B------:R-:W3:Y:S04]  /*c8190*/  LDL.LU R8, [R1+0x11220] ;  /* 0x0112200001087983 */ /* 0x000ee80000300800 */
[----:B------:R-:W3:Y:S04]  /*c81a0*/  LDL.LU.64 R24, [R1+0x28] ;  /* 0x0000280001187983 */ /* 0x000ee80000300a00 */
[----:B------:R-:W3:Y:S04]  /*c81b0*/  LDL.LU.64 R26, [R1+0x20] ;  /* 0x00002000011a7983 */ /* 0x000ee80000300a00 */
[----:B------:R-:W-:Y:S04]  /*c81c0*/  STL [R1+0x11148], R0 ;  /* 0x0111480001007387 */ /* 0x000fe80000100800 */
[----:B------:R-:W-:Y:S04]  /*c81d0*/  STL.64 [R1+0x2040], R20 ;  /* 0x0020401401007387 */ /* 0x000fe80000100a00 */
[----:B------:R0:W-:Y:S04]  /*c81e0*/  STL.64 [R1+0x2048], R22 ;  /* 0x0020481601007387 */ /* 0x0001e80000100a00 */
[----:B0-----:R-:W4:Y:S04]  /*c81f0*/  LDL.LU.64 R22, [R1+0x11218] ;  /* 0x0112180001167983 */ /* 0x001f280000300a00 */
[----:B------:R-:W2:Y:S01]  /*c8200*/  LDL.LU.64 R20, [R1+0x11210] ;  /* 0x0112100001147983 */ /* 0x000ea20000300a00 */
[----:B------:R-:W-:-:S05]  /*c8210*/  IMAD.MOV.U32 R3, RZ, RZ, R2 ;  /* 0x000000ffff037224 */ /* 0x000fca00078e0002 */
[----:B------:R-:W-:Y:S01]  /*c8220*/  STL [R1+0x1114c], R3 ;  /* 0x01114c0301007387 */ /* 0x000fe20000100800 */
[C---:B--2---:R-:W-:Y:S06]  /*c8230*/  HMMA.16816.F32 R4, R12.reuse, R20, R4 ;  /* 0x000000140c04723c */ /* 0x044fec0000001804 */
[----:B----4-:R-:W-:Y:S01]  /*c8240*/  HMMA.16816.F32 R16, R12, R22, R16 ;  /* 0x000000160c10723c */ /* 0x010fe20000001810 */
[----:B------:R-:W-:Y:S02]  /*c8250*/  IMAD.MOV.U32 R2, RZ, RZ, R21 ;  /* 0x000000ffff027224 */ /* 0x000fe400078e0015 */
[----:B------:R-:W-:-:S14]  /*c8260*/  IMAD.MOV.U32 R0, RZ, RZ, R20 ;  /* 0x000000ffff007224 */ /* 0x000fdc00078e0014 */
[----:B------:R-:W-:Y:S04]  /*c8270*/  STL.64 [R1+0x2050], R4 ;  /* 0x0020500401007387 */ /* 0x000fe80000100a00 */
[----:B------:R0:W-:Y:S04]  /*c8280*/  STL.64 [R1+0x2058], R6 ;  /* 0x0020580601007387 */ /* 0x0001e80000100a00 */
[----:B0-----:R-:W2:Y:S04]  /*c8290*/  LDL.LU R6, [R1+0x3378] ;  /* 0x0033780001067983 */ /* 0x001ea80000300800 */
[----:B------:R-:W-:Y:S04]  /*c82a0*/  STL [R1+0x11154], R2 ;  /* 0x0111540201007387 */ /* 0x000fe80000100800 */
[----:B------:R-:W-:Y:S04]  /*c82b0*/  STL [R1+0x11150], R0 ;  /* 0x0111500001007387 */ /* 0x000fe80000100800 */
[----:B------:R-:W-:Y:S04]  /*c82c0*/  STL.64 [R1+0x2060], R16 ;  /* 0x0020601001007387 */ /* 0x000fe80000100a00 */
[----:B------:R0:W-:Y:S04]  /*c82d0*/  STL.64 [R1+0x2068], R18 ;  /* 0x0020681201007387 */ /* 0x0001e80000100a00 */
[----:B0-----:R-:W4:Y:S04]  /*c82e0*/  LDL R18, [R1+0x10] ;  /* 0x0000100001127983 */ /* 0x001f280000100800 */
[----:B------:R-:W4:Y:S01]  /*c82f0*/  LDL R19, [R1+0x14] ;  /* 0x0000140001137983 */ /* 0x000f220000100800 */
[----:B------:R-:W-:-:S03]  /*c8300*/  IMAD.MOV.U32 R3, RZ, RZ, R23 ;  /* 0x000000ffff037224 */ /* 0x000fc600078e0017 */
[----:B------:R-:W3:Y:S04]  /*c8310*/  LDL.LU.64 R20, [R1+0x1850] ;  /* 0x0018500001147983 */ /* 0x000ee80000300a00 */
[----:B------:R-:W3:Y:S04]  /*c8320*/  LDL.LU.64 R22, [R1+0x1858] ;  /* 0x0018580001167983 */ /* 0x000ee80000300a00 */
[----:B----4-:R-:W-:Y:S04]  /*c8330*/  STL.64 [R1+0x111f8], R18 ;  /* 0x0111f81201007387 */ /* 0x010fe80000100a00 */
[----:B------:R-:W4:Y:S04]  /*c8340*/  LDL.LU R4, [R1+0x3368] ;  /* 0x0033680001047983 */ /* 0x000f280000300800 */
[----:B------:R-:W4:Y:S04]  /*c8350*/  LDL.LU R5, [R1+0x3370] ;  /* 0x0033700001057983 */ /* 0x000f280000300800 */
[----:B------:R-:W2:Y:S04]  /*c8360*/  LDL.LU R7, [R1+0x3380] ;  /* 0x0033800001077983 */ /* 0x000ea80000300800 */
[----:B--2---:R0:W-:Y:S04]  /*c8370*/  STL.64 [R1+0x11170], R6 ;  /* 0x0111700601007387 */ /* 0x0041e80000100a00 */
[----:B------:R-:W2:Y:S04]  /*c8380*/  LDL R16, [R1+0x18] ;  /* 0x0000180001107983 */ /* 0x000ea80000100800 */
[----:B------:R-:W2:Y:S04]  /*c8390*/  LDL R17, [R1+0x1c] ;  /* 0x00001c0001117983 */ /* 0x000ea80000100800 */
[----:B0-----:R-:W3:Y:S04]  /*c83a0*/  LDL R6, [R1] ;  /* 0x0000000001067983 */ /* 0x001ee80000100800 */
[----:B------:R-:W3:Y:S04]  /*c83b0*/  LDL R7, [R1+0x4] ;  /* 0x0000040001077983 */ /* 0x000ee80000100800 */
[----:B----4-:R0:W-:Y:S04]  /*c83c0*/  STL.64 [R1+0x11168], R4 ;  /* 0x0111680401007387 */ /* 0x0101e80000100a00 */
[----:B0-----:R-:W4:Y:S04]  /*c83d0*/  LDL R4, [R1+0x8] ;  /* 0x0000080001047983 */ /* 0x001f280000100800 */
[----:B------:R-:W4:Y:S04]  /*c83e0*/  LDL R5, [R1+0xc] ;  /* 0x00000c0001057983 */ /* 0x000f280000100800 */
[----:B---3--:R-:W-:Y:S04]  /*c83f0*/  STL.64 [R1+0x111d8], R6 ;  /* 0x0111d80601007387 */ /* 0x008fe80000100a00 */
[----:B----4-:R0:W-:Y:S04]  /*c8400*/  STL.64 [R1+0x111f0], R4 ;  /* 0x0111f00401007387 */ /* 0x0101e80000100a00 */
[----:B0-----:R-:W3:Y:S04]  /*c8410*/  LDL.LU.64 R4, [R1+0x1880] ;  /* 0x0018800001047983 */ /* 0x001ee80000300a00 */
[----:B------:R-:W3:Y:S04]  /*c8420*/  LDL.LU.64 R6, [R1+0x1888] ;  /* 0x0018880001067983 */ /* 0x000ee80000300a00 */
[----:B------:R-:W-:Y:S01]  /*c8430*/  STL [R1+0x11158], R3 ;  /* 0x0111580301007387 */ /* 0x000fe20000100800 */
[----:B---3--:R-:W-:-:S15]  /*c8440*/  HMMA.16816.F32 R4, R12, R24, R4 ;  /* 0x000000180c04723c */ /* 0x008fde0000001804 */
[----:B------:R-:W-:-:S08]  /*c8450*/  NOP ;  /* 0x0000000000007918 */ /* 0x000fd00000000000 */
[----:B------:R-:W-:Y:S04]  /*c8460*/  STL.64 [R1+0x2070], R4 ;  /* 0x0020700401007387 */ /* 0x000fe80000100a00 */
[----:B------:R0:W-:Y:S02]  /*c8470*/  STL.64 [R1+0x2078], R6 ;  /* 0x0020780601007387 */ /* 0x0001e40000100a00 */
[----:B0-----:R-:W-:-:S15]  /*c8480*/  HMMA.16816.F32 R4, R12, R26, R20 ;  /* 0x0000001a0c04723c */ /* 0x001fde0000001814 */
[----:B------:R-:W-:-:S08]  /*c8490*/  NOP ;  /* 0x0000000000007918 */ /* 0x000fd00000000000 */
[----:B------:R0:W-:Y:S04]  /*c84a0*/  STL.64 [R1+0x2080], R4 ;  /* 0x0020800401007387 */ /* 0x0001e80000100a00 */
[----:B------:R1:W-:Y:S04]  /*c84b0*/  STL.64 [R1+0x2088], R6 ;  /* 0x0020880601007387 */ /* 0x0003e80000100a00 */
[----:B0-----:R-:W3:Y:S04]  /*c84c0*/  LDL.LU.64 R4, [R1+0x17e0] ;  /* 0x0017e00001047983 */ /* 0x001ee80000300a00 */
[----:B-1----:R-:W4:Y:S01]  /*c84d0*/  LDL.LU.64 R6, [R1+0x17e8] ;  /* 0x0017e80001067983 */ /* 0x002f220000300a00 */
[----:B------:R-:W-:-:S02]  /*c84e0*/  IMAD.MOV.U32 R2, RZ, RZ, R24 ;  /* 0x000000ffff027224 */ /* 0x000fc400078e0018 */
[----:B------:R-:W-:Y:S02]  /*c84f0*/  IMAD.MOV.U32 R0, RZ, RZ, R25 ;  /* 0x000000ffff007224 */ /* 0x000fe400078e0019 */
[----:B------:R-:W-:Y:S02]  /*c8500*/  IMAD.MOV.U32 R9, RZ, RZ, R26 ;  /* 0x000000ffff097224 */ /* 0x000fe400078e001a */
[----:B------:R-:W-:Y:S01]  /*c8510*/  IMAD.MOV.U32 R3, RZ, RZ, R27 ;  /* 0x000000ffff037224 */ /* 0x000fe200078e001b */
        /* <DEDUP_REMOVED lines=31> */
[----:B0-----:R-:W2:Y:S04]  /*c8710*/  LDL.LU.64 R16, [R1+0x1170] ;  /* 0x0011700001107983 */ /* 0x001ea80000300a00 */
[----:B-1----:R-:W3:Y:S01]  /*c8720*/  LDL.LU.64 R18, [R1+0x1178] ;  /* 0x0011780001127983 */ /* 0x002ee20000300a00 */
        /* <DEDUP_REMOVED lines=9> */
[----:B0-----:R-:W4:Y:S01]  /*c87c0*/  LDL.LU.64 R6, [R1+0x111d8] ;  /* 0x0111d80001067983 */ /* 0x001f220000300a00 */
[C---:B---3--:R-:W-:Y:S06]  /*c87d0*/  HMMA.16816.F32 R24, R12.reuse, R28, R24 ;  /* 0x0000001c0c18723c */ /* 0x048fec0000001818 */
[----:B----4-:R-:W-:Y:S01]  /*c87e0*/  HMMA.16816.F32 R4, R12, R6, R8 ;  /* 0x000000060c04723c */ /* 0x010fe20000001808 */
        /* <DEDUP_REMOVED lines=49> */
[----:B0-----:R-:W3:Y:S01]  /*c8b00*/  LDL.LU.64 R10, [R1+0x11180] ;  /* 0x01118000010a7983 */ /* 0x001ee20000300a00 */
[----:B----4-:R-:W-:Y:S03]  /*c8b10*/  HMMA.16816.F32 R4, R12, R16, R4 ;  /* 0x000000100c04723c */ /* 0x010fe60000001804 */
[----:B------:R-:W2:-:S15]  /*c8b20*/  LDL.LU.64 R8, [R1+0x11178] ;  /* 0x0111780001087983 */ /* 0x000e9e0000300a00 */
[----:B------:R-:W-:-:S05]  /*c8b30*/  NOP ;  /* 0x0000000000007918 */ /* 0x000fca0000000000 */
[----:B------:R-:W-:Y:S04]  /*c8b40*/  STL.64 [R1+0x2320], R4 ;  /* 0x0023200401007387 */ /* 0x000fe80000100a00 */
[----:B------:R0:W-:Y:S04]  /*c8b50*/  STL.64 [R1+0x2328], R6 ;  /* 0x0023280601007387 */ /* 0x0001e80000100a00 */
[----:B0-----:R-:W4:Y:S04]  /*c8b60*/  LDL.LU.64 R6, [R1+0x11170] ;  /* 0x0111700001067983 */ /* 0x001f280000300a00 */
[----:B------:R-:W4:Y:S04]  /*c8b70*/  LDL.LU.64 R4, [R1+0x11168] ;  /* 0x0111680001047983 */ /* 0x000f280000300a00 */
[----:B------:R-:W-:Y:S04]  /*c8b80*/  STL.64 [R1+0x10f50], R18 ;  /* 0x010f501201007387 */ /* 0x000fe80000100a00 */
[----:B------:R3:W-:Y:S02]  /*c8b90*/  STL.64 [R1+0x10f48], R16 ;  /* 0x010f481001007387 */ /* 0x0007e40000100a00 */
[----:B---3--:R-:W-:Y:S02]  /*c8ba0*/  HMMA.16816.F32 R16, R12, R10, R20 ;  /* 0x0000000a0c10723c */ /* 0x008fe40000001814 */
[----:B------:R-:W3:-:S15]  /*c8bb0*/  LDL.LU.64 R20, [R1+0x31a0] ;  /* 0x0031a00001147983 */ /* 0x000ede0000300a00 */
[----:B------:R-:W-:-:S06]  /*c8bc0*/  NOP ;  /* 0x0000000000007918 */ /* 0x000fcc0000000000 */
[----:B------:R-:W-:Y:S04]  /*c8bd0*/  STL.64 [R1+0x2330], R16 ;  /* 0x0023301001007387 */ /* 0x000fe80000100a00 */
[----:B------:R0:W-:Y:S04]  /*c8be0*/  STL.64 [R1+0x2338], R18 ;  /* 0x0023381201007387 */ /* 0x0001e80000100a00 */
[----:B------:R-:W3:Y:S04]  /*c8bf0*/  LDL.LU.64 R22, [R1+0x31a8] ;  /* 0x0031a80001167983 */ /* 0x000ee80000300a00 */
[----:B0-----:R-:W3:Y:S04]  /*c8c00*/  LDL.LU R18, [R1+0x98] ;  /* 0x0000980001127983 */ /* 0x001ee80000300800 */
[----:B------:R-:W3:Y:S04]  /*c8c10*/  LDL.LU R19, [R1+0x9c] ;  /* 0x00009c0001137983 */ /* 0x000ee80000300800 */
[----:B------:R-:W3:Y:S01]  /*c8c20*/  LDL.LU R16, [R1+0xa0] ;  /* 0x0000a00001107983 */ /* 0x000ee20000300800 */
[----:B--2---:R-:W-:-:S02]  /*c8c30*/  IMAD.MOV.U32 R17, RZ, RZ, R8 ;  /* 0x000000ffff117224 */ /* 0x004fc400078e0008 */
[----:B----4-:R-:W-:Y:S01]  /*c8c40*/  IMAD R6, R6, 0x100, R26 ;  /* 0x0000010006067824 */ /* 0x010fe200078e021a */
[----:B------:R-:W2:Y:S01]  /*c8c50*/  LDL.LU R8, [R1+0x11160] ;  /* 0x0111600001087983 */ /* 0x000ea20000300800 */
[----:B------:R-:W-:Y:S02]  /*c8c60*/  IMAD.MOV.U32 R26, RZ, RZ, R9 ;  /* 0x000000ffff1a7224 */ /* 0x000fe400078e0009 */
[----:B------:R-:W-:Y:S02]  /*c8c70*/  IMAD R7, R7, 0x100, R27 ;  /* 0x0000010007077824 */ /* 0x000fe400078e021b */
[----:B------:R-:W-:Y:S01]  /*c8c80*/  IMAD.MOV.U32 R27, RZ, RZ, R3 ;  /* 0x000000ffff1b7224 */ /* 0x000fe200078e0003 */
[----:B---3--:R-:W-:Y:S04]  /*c8c90*/  STL.64 [R1+0x11128], R18 ;  /* 0x0111281201007387 */ /* 0x008fe80000100a00 */
[----:B------:R2:W-:Y:S04]  /*c8ca0*/  STL.64 [R1+0x11120], R16 ;  /* 0x0111201001007387 */ /* 0x0005e80000100a00 */
[----:B------:R-:W2:Y:S04]  /*c8cb0*/  LDL.LU R9, [R1+0x1115c] ;  /* 0x01115c0001097983 */ /* 0x000ea80000300800 */
[----:B------:R-:W3:Y:S01]  /*c8cc0*/  LDL.LU R3, [R1+0x11158] ;  /* 0x0111580001037983 */ /* 0x000ee20000300800 */
        /* <DEDUP_REMOVED lines=8> */
[----:B--2---:R-:W-:Y:S03]  /*c8d50*/  HMMA.16816.F32 R16, R12, R8, R20 ;  /* 0x000000080c10723c */ /* 0x004fe60000001814 */
[----:B------:R-:W2:Y:S04]  /*c8d60*/  LDL.LU R22, [R1+0x30] ;  /* 0x0000300001167983 */ /* 0x000ea80000300800 */
[----:B---3--:R-:W-:-:S15]  /*c8d70*/  IMAD.MOV.U32 R23, RZ, RZ, R3 ;  /* 0x000000ffff177224 */ /* 0x008fde00078e0003 */
[----:B------:R-:W-:-:S01]  /*c8d80*/  NOP ;  /* 0x0000000000007918 */ /* 0x000fc20000000000 */
[----:B------:R0:W-:Y:S04]  /*c8d90*/  STL.64 [R1+0x2340], R16 ;  /* 0x0023401001007387 */ /* 0x0001e80000100a00 */
[----:B------:R1:W-:Y:S04]  /*c8da0*/  STL.64 [R1+0x2348], R18 ;  /* 0x0023481201007387 */ /* 0x0003e80000100a00 */
[----:B------:R-:W3:Y:S04]  /*c8db0*/  LDL.LU R3, [R1+0x1114c] ;  /* 0x01114c0001037983 */ /* 0x000ee80000300800 */
[----:B0-----:R-:W2:Y:S04]  /*c8dc0*/  LDL.LU.64 R16, [R1+0x3190] ;  /* 0x0031900001107983 */ /* 0x001ea80000300a00 */
[----:B-1----:R-:W3:Y:S01]  /*c8dd0*/  LDL.LU.64 R18, [R1+0x3198] ;  /* 0x0031980001127983 */ /* 0x002ee20000300a00 */
[----:B----4-:R-:W-:-:S02]  /*c8de0*/  IMAD.MOV.U32 R20, RZ, RZ, R0 ;  /* 0x000000ffff147224 */ /* 0x010fc400078e0000 */
[----:B------:R-:W-:Y:S01]  /*c8df0*/  IMAD.MOV.U32 R21, RZ, RZ, R2 ;  /* 0x000000ffff157224 */ /* 0x000fe200078e0002 */
[----:B---3--:R-:W-:Y:S04]  /*c8e00*/  STL.64 [R1+0x11138], R18 ;  /* 0x0111381201007387 */ /* 0x008fe80000100a00 */
[----:B--2---:R0:W-:Y:S04]  /*c8e10*/  STL.64 [R1+0x11130], R16 ;  /* 0x0111301001007387 */ /* 0x0041e80000100a00 */
[----:B0-----:R-:W2:Y:S04]  /*c8e20*/  LDL.LU.64 R16, [R1+0x31b0] ;  /* 0x0031b00001107983 */ /* 0x001ea80000300a00 */
[----:B------:R-:W2:Y:S04]  /*c8e30*/  LDL.LU.64 R18, [R1+0x31b8] ;  /* 0x0031b80001127983 */ /* 0x000ea80000300a00 */
[----:B------:R-:W3:Y:S04]  /*c8e40*/  LDL.LU.64 R24, [R1+0x1130] ;  /* 0x0011300001187983 */ /* 0x000ee80000300a00 */
[----:B------:R-:W3:Y:S04]  /*c8e50*/  LDL.LU.64 R26, [R1+0x1138] ;  /* 0x00113800011a7983 */ /* 0x000ee80000300a00 */
[----:B------:R-:W4:Y:S04]  /*c8e60*/  LDL.LU R0, [R1+0x11148] ;  /* 0x0111480001007983 */ /* 0x000f280000300800 */
[----:B------:R-:W2:Y:S04]  /*c8e70*/  LDL.LU R2, [R1+0x11144] ;  /* 0x0111440001027983 */ /* 0x000ea80000300800 */
[----:B------:R0:W-:Y:S02]  /*c8e80*/  STL.64 [R1+0x11018], R22 ;  /* 0x0110181601007387 */ /* 0x0001e40000100a00 */
[----:B0-----:R-:W-:-:S02]  /*c8e90*/  IMAD.MOV.U32 R22, RZ, RZ, R3 ;  /* 0x000000ffff167224 */ /* 0x001fc400078e0003 */
[----:B------:R-:W2:Y:S04]  /*c8ea0*/  LDL.LU R3, [R1+0x11140] ;  /* 0x0111400001037983 */ /* 0x000ea80000300800 */
[----:B------:R-:W3:Y:S04]  /*c8eb0*/  LDL.LU R23, [R1+0x44] ;  /* 0x0000440001177983 */ /* 0x000ee80000300800 */
[----:B------:R-:W-:Y:S01]  /*c8ec0*/  STL.64 [R1+0x11010], R20 ;  /* 0x0110101401007387 */ /* 0x000fe20000100a00 */
[----:B--2---:R-:W-:Y:S03]  /*c8ed0*/  HMMA.16816.F32 R16, R12, R2, R16 ;  /* 0x000000020c10723c */ /* 0x004fe60000001810 */
[----:B---3--:R0:W-:Y:S04]  /*c8ee0*/  STL.64 [R1+0x11030], R22 ;  /* 0x0110301601007387 */ /* 0x0081e80000100a00 */
[----:B0-----:R-:W2:Y:S04]  /*c8ef0*/  LDL.64 R22, [R1+0xa8] ;  /* 0x0000a80001167983 */ /* 0x001ea80000100a00 */
[----:B------:R-:W-:Y:S04]  /*c8f00*/  STL.64 [R1+0x10f30], R10 ;  /* 0x010f300a01007387 */ /* 0x000fe80000100a00 */
[----:B------:R0:W-:Y:S04]  /*c8f10*/  STL.64 [R1+0x10f28], R8 ;  /* 0x010f280801007387 */ /* 0x0001e80000100a00 */
[----:B0-----:R-:W3:Y:S04]  /*c8f20*/  LDL.LU.64 R8, [R1+0x2fa0] ;  /* 0x002fa00001087983 */ /* 0x001ee80000300a00 */
[----:B------:R-:W3:Y:S04]  /*c8f30*/  LDL.LU.64 R10, [R1+0x2fa8] ;  /* 0x002fa800010a7983 */ /* 0x000ee80000300a00 */
[----:B------:R-:W-:Y:S04]  /*c8f40*/  STL.64 [R1+0x2550], R16 ;  /* 0x0025501001007387 */ /* 0x000fe80000100a00 */
[----:B------:R0:W-:Y:S04]  /*c8f50*/  STL.64 [R1+0x2558], R18 ;  /* 0x0025581201007387 */ /* 0x0001e80000100a00 */
[----:B0-----:R-:W2:Y:S04]  /*c8f60*/  LDL.LU.64 R18, [R1+0x11138] ;  /* 0x0111380001127983 */ /* 0x001ea80000300a00 */
[----:B------:R-:W2:Y:S04]  /*c8f70*/  LDL.LU.64 R16, [R1+0x11130] ;  /* 0x0111300001107983 */ /* 0x000ea80000300a00 */
[----:B------:R-:W3:Y:S01]  /*c8f80*/  LDL.LU R20, [R1+0x48] ;  /* 0x0000480001147983 */ /* 0x000ee20000300800 */
[----:B----4-:R-:W-:Y:S01]  /*c8f90*/  IMAD.MOV.U32 R21, RZ, RZ, R0 ;  /* 0x000000ffff157224 */ /* 0x010fe200078e0000 */
[----:B------:R-:W-:-:S02]  /*c8fa0*/  F2FP.F16.E5M2.UNPACK_B R4, R4 ;  /* 0x00000004ff04723e */ /* 0x000fc400020004ff */
[----:B------:R-:W-:Y:S02]  /*c8fb0*/  F2FP.F16.E5M2.UNPACK_B R5, R5 ;  /* 0x00000005ff05723e */ /* 0x000fe400020004ff */
[----:B------:R-:W-:Y:S01]  /*c8fc0*/  F2FP.F16.E5M2.UNPACK_B R6, R6 ;  /* 0x00000006ff06723e */ /* 0x000fe200020004ff */
[----:B--2---:R-:W-:Y:S01]  /*c8fd0*/  HMMA.16816.F32 R12, R12, R22, R16 ;  /* 0x000000160c0c723c */ /* 0x004fe20000001810 */
[----:B---3--:R-:W-:Y:S04]  /*c8fe0*/  STL.64 [R1+0x11048], R20 ;  /* 0x0110481401007387 */ /* 0x008fe80000100a00 */
[----:B------:R-:W2:Y:S04]  /*c8ff0*/  LDL.LU.64 R18, [R1+0x11128] ;  /* 0x0111280001127983 */ /* 0x000ea80000300a00 */
[----:B------:R-:W3:Y:S01]  /*c9000*/  LDL.LU.64 R16, [R1+0x11120] ;  /* 0x0111200001107983 */ /* 0x000ee20000300a00 */
[----:B------:R-:W-:-:S13]  /*c9010*/  F2FP.F16.E5M2.UNPACK_B R7, R7 ;  /* 0x00000007ff07723e */ /* 0x000fda00020004ff */
[----:B------:R-:W-:Y:S04]  /*c9020*/  STL.64 [R1+0x2540], R12 ;  /* 0x0025400c01007387 */ /* 0x000fe80000100a00 */
[----:B------:R3:W-:Y:S04]  /*c9030*/  STL.64 [R1+0x2548], R14 ;  /* 0x0025480e01007387 */ /* 0x0007e80000100a00 */
[----:B------:R-:W4:Y:S01]  /*c9040*/  LDL.LU R22, [R1+0x50] ;  /* 0x0000500001167983 */ /* 0x000f220000300800 */
[----:B------:R-:W-:Y:S01]  /*c9050*/  IMAD.MOV.U32 R0, RZ, RZ, R23 ;  /* 0x000000ffff007224 */ /* 0x000fe200078e0017 */
[C---:B---3--:R-:W-:Y:S06]  /*c9060*/  HMMA.16816.F32 R12, R4.reuse, R16, R8 ;  /* 0x00000010040c723c */ /* 0x048fec0000001808 */
[----:B--2---:R-:W-:-:S15]  /*c9070*/  HMMA.16816.F32 R8, R4, R18, R24 ;  /* 0x000000120408723c */ /* 0x004fde0000001818 */
[----:B------:R-:W-:-:S02]  /*c9080*/  NOP ;  /* 0x0000000000007918 */ /* 0x000fc40000000000 */
[----:B------:R-:W-:Y:S04]  /*c9090*/  STL.64 [R1+0x2530], R12 ;  /* 0x0025300c01007387 */ /* 0x000fe80000100a00 */
[----:B------:R-:W-:Y:S04]  /*c90a0*/  STL.64 [R1+0x2538], R14 ;  /* 0x0025380e01007387 */ /* 0x000fe80000100a00 */
[----:B------:R-:W-:Y:S04]  /*c90b0*/  STL.64 [R1+0x2520], R8 ;  /* 0x0025200801007387 */ /* 0x000fe80000100a00 */
[----:B------:R-:W-:Y:S04]  /*c90c0*/  STL.64 [R1+0x2528], R10 ;  /* 0x0025280a01007387 */ /* 0x000fe80000100a00 */
[----:B------:R-:W4:Y:S04]  /*c90d0*/  LDL.LU R23, [R1+0x54] ;  /* 0x0000540001177983 */ /* 0x000f280000300800 */
[----:B------:R-:W2:Y:S04]  /*c90e0*/  LDL.LU R20, [R1+0x58] ;  /* 0x0000580001147983 */ /* 0x000ea80000300800 */
[----:B------:R-:W2:Y:S04]  /*c90f0*/  LDL.LU R21, [R1+0x5c] ;  /* 0x00005c0001157983 */ /* 0x000ea80000300800 */
[----:B----4-:R0:W-:Y:S04]  /*c9100*/  STL.64 [R1+0x11060], R22 ;  /* 0x0110601601007387 */ /* 0x0101e80000100a00 */
[----:B0-----:R-:W3:Y:S04]  /*c9110*/  LDL.LU R22, [R1+0x60] ;  /* 0x0000600001167983 */ /* 0x001ee80000300800 */
[----:B------:R-:W3:Y:S04]  /*c9120*/  LDL.LU R23, [R1+0x64] ;  /* 0x0000640001177983 */ /* 0x000ee80000300800 */
[----:B--2---:R0:W-:Y:S04]  /*c9130*/  STL.64 [R1+0x11078], R20 ;  /* 0x0110781401007387 */ /* 0x0041e80000100a00 */
[----:B0-----:R-:W2:Y:S04]  /*c9140*/  LDL.LU R20, [R1+0x68] ;  /* 0x0000680001147983 */ /* 0x001ea80000300800 */
[----:B------:R-:W2:Y:S04]  /*c9150*/  LDL.LU R21, [R1+0x6c] ;  /* 0x00006c0001157983 */ /* 0x000ea80000300800 */
[----:B---3--:R0:W-:Y:S04]  /*c9160*/  STL.64 [R1+0x11090], R22 ;  /* 0x0110901601007387 */ /* 0x0081e80000100a00 */
        /* <DEDUP_REMOVED lines=14> */
[----:B--2---:R-:W-:Y:S04]  /*c9250*/  STL.64 [R1+0x11108], R20 ;  /* 0x0111081401007387 */ /* 0x004fe80000100a00 */
        /* <DEDUP_REMOVED lines=47> */
[----:B------:R-:W2:Y:S04]  /*c9550*/  LDL.LU.64 R18, [R1+0xd58] ;  /* 0x000d580001127983 */ /* 0x000ea80000300a00 */
[----:B------:R-:W4:Y:S04]  /*c9560*/  LDL.LU.64 R8, [R1+0xd10] ;  /* 0x000d100001087983 */ /* 0x000f280000300a00 */
[----:B------:R-:W4:Y:S04]  /*c9570*/  LDL.LU.64 R10, [R1+0xd18] ;  /* 0x000d1800010a7983 */ /* 0x000f280000300a00 */
[----:B------:R-:W2:Y:S04]  /*c9580*/  LDL.LU R12, [R1+0x3388] ;  /* 0x00338800010c7983 */ /* 0x000ea80000300800 */
[----:B------:R-:W2:Y:S04]  /*c9590*/  LDL.LU R13, [R1+0x3390] ;  /* 0x00339000010d7983 */ /* 0x000ea80000300800 */
[----:B------:R-:W4:Y:S04]  /*c95a0*/  LDL.LU R14, [R1+0x339c] ;  /* 0x00339c00010e7983 */ /* 0x000f280000300800 */
[----:B------:R-:W4:Y:S01]  /*c95b0*/  LDL.LU R15, [R1+0x3398] ;  /* 0x00339800010f7983 */ /* 0x000f220000300800 */
[C---:B---3--:R-:W-:Y:S03]  /*c95c0*/  HMMA.16816.F32 R20, R4.reuse, R22, R24 ;  /* 0x000000160414723c */ /* 0x048fe60000001818 */
[----:B----4-:R-:W-:Y:S04]  /*c95d0*/  STL.64 [R1+0x10f40], R14 ;  /* 0x010f400e01007387 */ /* 0x010fe80000100a00 */
        /* <DEDUP_REMOVED lines=83> */
[----:B0-----:R-:W3:Y:S04]  /*c9b10*/  LDL.LU.64 R26, [R1+0x11008] ;  /* 0x01100800011a7983 */ /* 0x001ee80000300a00 */
[----:B------:R-:W4:Y:S01]  /*c9b20*/  LDL.LU.64 R24, [R1+0x11000] ;  /* 0x0110000001187983 */ /* 0x000f220000300a00 */
[----:B--2---:R-:W-:-:S15]  /*c9b30*/  HMMA.16816.F32 R20, R4, R22, R12 ;  /* 0x000000160414723c */ /* 0x004fde000000180c */
[----:B------:R-:W-:-:S08]  /*c9b40*/  NOP ;  /* 0x0000000000007918 */ /* 0x000fd00000000000 */
[----:B------:R-:W-:Y:S04]  /*c9b50*/  STL.64 [R1+0x2450], R20 ;  /* 0x0024501401007387 */ /* 0x000fe80000100a00 */
[----:B------:R-:W-:Y:S01]  /*c9b60*/  STL.64 [R1+0x2458], R22 ;  /* 0x0024581601007387 */ /* 0x000fe20000100a00 */
[C---:B----4-:R-:W-:Y:S03]  /*c9b70*/  HMMA.16816.F32 R12, R4.reuse, R24, R16 ;  /* 0x00000018040c723c */ /* 0x050fe60000001810 */
[----:B------:R-:W2:Y:S03]  /*c9b80*/  LDL.LU.64 R24, [R1+0xbb0] ;  /* 0x000bb00001187983 */ /* 0x000ea60000300a00 */
[----:B---3--:R-:W-:-:S15]  /*c9b90*/  HMMA.16816.F32 R8, R4, R26, R8 ;  /* 0x0000001a0408723c */ /* 0x008fde0000001808 */
[----:B------:R-:W-:-:S02]  /*c9ba0*/  NOP ;  /* 0x0000000000007918 */ /* 0x000fc40000000000 */
[----:B------:R-:W-:Y:S04]  /*c9bb0*/  STL.64 [R1+0x2440], R12 ;  /* 0x0024400c01007387 */ /* 0x000fe80000100a00 */
[----:B------:R-:W-:Y:S04]  /*c9bc0*/  STL.64 [R1+0x2448], R14 ;  /* 0x0024480e01007387 */ /* 0x000fe80000100a00 */
[----:B------:R-:W3:Y:S04]  /*c9bd0*/  LDL.LU.64 R26, [R1+0xbb8] ;  /* 0x000bb800011a7983 */ /* 0x000ee80000300a00 */
[----:B------:R-:W-:Y:S04]  /*c9be0*/  STL.64 [R1+0x2430], R8 ;  /* 0x0024300801007387 */ /* 0x000fe80000100a00 */
[----:B------:R-:W-:Y:S04]  /*c9bf0*/  STL.64 [R1+0x2438], R10 ;  /* 0x0024380a01007387 */ /* 0x000fe80000100a00 */
[----:B---3--:R0:W-:Y:S04]  /*c9c00*/  STL.64 [R1+0x10fa0], R26 ;  /* 0x010fa01a01007387 */ /* 0x0081e80000100a00 */
[----:B0-----:R-:W3:Y:S04]  /*c9c10*/  LDL.LU R26, [R1] ;  /* 0x00000000011a7983 */ /* 0x001ee80000300800 */
        /* <DEDUP_REMOVED lines=34> */
[----:B------:R-:W4:Y:S01]  /*c9e40*/  LDL.LU.64 R18, [R1+0xa68] ;  /* 0x000a680001127983 */ /* 0x000f220000300a00 */
[C---:B--2---:R-:W-:Y:S03]  /*c9e50*/  HMMA.16816.F32 R24, R4.reuse, R24, R20 ;  /* 0x000000180418723c */ /* 0x044fe60000001814 */
[----:B----4-:R-:W-:Y:S04]  /*c9e60*/  STL.64 [R1+0x10f60], R18 ;  /* 0x010f601201007387 */ /* 0x010fe80000100a00 */
[----:B---3--:R0:W-:Y:S04]  /*c9e70*/  STL.64 [R1+0x10f58], R16 ;  /* 0x010f581001007387 */ /* 0x0081e80000100a00 */
        /* <DEDUP_REMOVED lines=39> */
[----:B------:R-:W4:Y:S04]  /*ca0f0*/  LDL.LU R28, [R1+0x338c] ;  /* 0x00338c00011c7983 */ /* 0x000f280000300800 */
[----:B------:R-:W4:Y:S01]  /*ca100*/  LDL.LU R29, [R1+0x3394] ;  /* 0x00339400011d7983 */ /* 0x000f220000300800 */
[----:B--2---:R-:W-:-:S15]  /*ca110*/  HMMA.16816.F32 R20, R4, R26, R20 ;  /* 0x0000001a0414723c */ /* 0x004fde0000001814 */
[----:B------:R-:W-:-:S08]  /*ca120*/  NOP ;  /* 0x0000000000007918 */ /* 0x000fd00000000000 */
        /* <DEDUP_REMOVED lines=8> */
[----:B------:R0:W-:Y:S04]  /*ca1b0*/  STL.64 [R1+0x23c0], R24 ;  /* 0x0023c01801007387 */ /* 0x0001e80000100a00 */
[----:B------:R1:W-:Y:S04]  /*ca1c0*/  STL.64 [R1+0x23c8], R26 ;  /* 0x0023c81a01007387 */ /* 0x0003e80000100a00 */
[----:B0-----:R-:W4:Y:S04]  /*ca1d0*/  LDL.LU.64 R24, [R1+0x9f0] ;  /* 0x0009f00001187983 */ /* 0x001f280000300a00 */
[----:B-1----:R-:W4:Y:S01]  /*ca1e0*/  LDL.LU.64 R26, [R1+0x9f8] ;  /* 0x0009f800011a7983 */ /* 0x002f220000300a00 */
        /* <DEDUP_REMOVED lines=8> */
[----:B------:R-:W4:-:S15]  /*ca270*/  LDL.LU.64 R16, [R1+0x10f48] ;  /* 0x010f480001107983 */ /* 0x000f1e0000300a00 */
[----:B------:R-:W-:-:S02]  /*ca280*/  NOP ;  /* 0x0000000000007918 */ /* 0x000fc40000000000 */
[----:B------:R0:W-:Y:S04]  /*ca290*/  STL.64 [R1+0x23a0], R20 ;  /* 0x0023a01401007387 */ /* 0x0001e80000100a00 */
[----:B------:R1:W-:Y:S04]  /*ca2a0*/  STL.64 [R1+0x23a8], R22 ;  /* 0x0023a81601007387 */ /* 0x0003e80000100a00 */
[----:B0-----:R-:W3:Y:S04]  /*ca2b0*/  LDL.LU.64 R20, [R1+0xa00] ;  /* 0x000a000001147983 */ /* 0x001ee80000300a00 */
[----:B-1----:R-:W3:Y:S01]  /*ca2c0*/  LDL.LU.64 R22, [R1+0xa08] ;  /* 0x000a080001167983 */ /* 0x002ee20000300a00 */
[C---:B--2---:R-:W-:Y:S06]  /*ca2d0*/  HMMA.16816.F32 R12, R4.reuse, R18, R12 ;  /* 0x00000012040c723c */ /* 0x044fec000000180c */
[----:B----4-:R-:W-:-:S15]  /*ca2e0*/  HMMA.16816.F32 R16, R4, R16, R8 ;  /* 0x000000100410723c */ /* 0x010fde0000001808 */
[----:B------:R-:W-:-:S02]  /*ca2f0*/  NOP ;  /* 0x0000000000007918 */ /* 0x000fc40000000000 */
[----:B------:R-:W-:Y:S04]  /*ca300*/  STL.64 [R1+0x2390], R12 ;  /* 0x0023900c01007387 */ /* 0x000fe80000100a00 */
[----:B------:R0:W-:Y:S04]  /*ca310*/  STL.64 [R1+0x2398], R14 ;  /* 0x0023980e01007387 */ /* 0x0001e80000100a00 */
[----:B0-----:R-:W2:Y:S04]  /*ca320*/  LDL.LU.64 R14, [R1+0x10f40] ;  /* 0x010f4000010e7983 */ /* 0x001ea80000300a00 */
[----:B------:R-:W4:Y:S04]  /*ca330*/  LDL.LU.64 R12, [R1+0x10f38] ;  /* 0x010f3800010c7983 */ /* 0x000f280000300a00 */
[----:B------:R-:W3:Y:S04]  /*ca340*/  LDL.LU.64 R10, [R1+0x10f30] ;  /* 0x010f3000010a7983 */ /* 0x000ee80000300a00 */
[----:B------:R-:W2:Y:S04]  /*ca350*/  LDL.LU.64 R8, [R1+0x10f28] ;  /* 0x010f280001087983 */ /* 0x000ea80000300a00 */
[----:B------:R-:W-:Y:S04]  /*ca360*/  STL.64 [R1+0x2380], R16 ;  /* 0x0023801001007387 */ /* 0x000fe80000100a00 */
[----:B------:R3:W-:Y:S02]  /*ca370*/  STL.64 [R1+0x2388], R18 ;  /* 0x0023881201007387 */ /* 0x0007e40000100a00 */
[C---:B---3--:R-:W-:Y:S06]  /*ca380*/  HMMA.16816.F32 R16, R4.reuse, R10, R20 ;  /* 0x0000000a0410723c */ /* 0x048fec0000001814 */
[----:B--2---:R-:W-:-:S15]  /*ca390*/  HMMA.16816.F32 R8, R4, R8, R24 ;  /* 0x000000080408723c */ /* 0x004fde0000001818 */
[----:B------:R-:W-:-:S02]  /*ca3a0*/  NOP ;  /* 0x0000000000007918 */ /* 0x000fc40000000000 */
[----:B------:R-:W-:Y:S04]  /*ca3b0*/  STL.64 [R1+0x2370], R16 ;  /* 0x0023701001007387 */ /* 0x000fe80000100a00 */
[----:B------:R-:W-:Y:S04]  /*ca3c0*/  STL.64 [R1+0x2378], R18 ;  /* 0x0023781201007387 */ /* 0x000fe80000100a00 */
[----:B------:R0:W-:Y:S04]  /*ca3d0*/  STL.64 [R1+0x2360], R8 ;  /* 0x0023600801007387 */ /* 0x0001e80000100a00 */
[----:B------:R1:W-:Y:S04]  /*ca3e0*/  STL.64 [R1+0x2368], R10 ;  /* 0x0023680a01007387 */ /* 0x0003e80000100a00 */
[----:B------:R-:W2:Y:S04]  /*ca3f0*/  LDL.LU R20, [R1+0x100] ;  /* 0x0001000001147983 */ /* 0x000ea80000300800 */
[----:B------:R-:W2:Y:S04]  /*ca400*/  LDL.LU R21, [R1+0x104] ;  /* 0x0001040001157983 */ /* 0x000ea80000300800 */
[----:B------:R-:W3:Y:S04]  /*ca410*/  LDL.LU R22, [R1+0x108] ;  /* 0x0001080001167983 */ /* 0x000ee80000300800 */
[----:B------:R-:W3:Y:S04]  /*ca420*/  LDL.LU R23, [R1+0x10c] ;  /* 0x00010c0001177983 */ /* 0x000ee80000300800 */
[----:B---3--:R-:W-:Y:S04]  /*ca430*/  STL.64 [R1+0x10ec0], R22 ;  /* 0x010ec01601007387 */ /* 0x008fe80000100a00 */
[----:B--2---:R2:W-:Y:S04]  /*ca440*/  STL.64 [R1+0x10eb8], R20 ;  /* 0x010eb81401007387 */ /* 0x0045e80000100a00 */
[----:B0-----:R-:W3:Y:S04]  /*ca450*/  LDL.LU R8, [R1+0xf0] ;  /* 0x0000f00001087983 */ /* 0x001ee80000300800 */
[----:B------:R-:W3:Y:S04]  /*ca460*/  LDL.LU R9, [R1+0xf4] ;  /* 0x0000f40001097983 */ /* 0x000ee80000300800 */
[----:B-1----:R-:W4:Y:S04]  /*ca470*/  LDL.LU R10, [R1+0xf8] ;  /* 0x0000f800010a7983 */ /* 0x002f280000300800 */
[----:B------:R-:W4:Y:S04]  /*ca480*/  LDL.LU R11, [R1+0xfc] ;  /* 0x0000fc00010b7983 */ /* 0x000f280000300800 */
[----:B----4-:R0:W-:Y:S04]  /*ca490*/  STL.64 [R1+0x10ed0], R10 ;  /* 0x010ed00a01007387 */ /* 0x0101e80000100a00 */
[----:B---3--:R-:W-:Y:S04]  /*ca4a0*/  STL.64 [R1+0x10ec8], R8 ;  /* 0x010ec80801007387 */ /* 0x008fe80000100a00 */
[----:B--2---:R-:W2:Y:S04]  /*ca4b0*/  LDL.LU R20, [R1+0xe0] ;  /* 0x0000e00001147983 */ /* 0x004ea80000300800 */
[----:B------:R-:W2:Y:S04]  /*ca4c0*/  LDL.LU R21, [R1+0xe4] ;  /* 0x0000e40001157983 */ /* 0x000ea80000300800 */
[----:B------:R-:W3:Y:S04]  /*ca4d0*/  LDL.LU R22, [R1+0xe8] ;  /* 0x0000e80001167983 */ /* 0x000ee80000300800 */
[----:B------:R-:W3:Y:S04]  /*ca4e0*/  LDL.LU R23, [R1+0xec] ;  /* 0x0000ec0001177983 */ /* 0x000ee80000300800 */
[----:B0-----:R-:W4:Y:S04]  /*ca4f0*/  LDL.LU R10, [R1+0x29b0] ;  /* 0x0029b000010a7983 */ /* 0x001f280000300800 */
[----:B------:R-:W4:Y:S01]  /*ca500*/  LDL.LU R11, [R1+0x29b4] ;  /* 0x0029b400010b7983 */ /* 0x000f220000300800 */
[----:B------:R-:W-:-:S02]  /*ca510*/  IMAD R13, R13, 0x100, R29 ;  /* 0x000001000d0d7824 */ /* 0x000fc400078e021d */
[----:B------:R-:W-:Y:S01]  /*ca520*/  IMAD R14, R15, 0x100, R14 ;  /* 0x000001000f0e7824 */ /* 0x000fe200078e020e */
[----:B---3--:R-:W-:Y:S04]  /*ca530*/  STL.64 [R1+0x10ee0], R22 ;  /* 0x010ee01601007387 */ /* 0x008fe80000100a00 */
[----:B--2---:R0:W-:Y:S04]  /*ca540*/  STL.64 [R1+0x10ed8], R20 ;  /* 0x010ed81401007387 */ /* 0x0041e80000100a00 */
[----:B0-----:R-:W2:Y:S04]  /*ca550*/  LDL.LU R20, [R1+0xd0] ;  /* 0x0000d00001147983 */ /* 0x001ea80000300800 */
[----:B------:R-:W2:Y:S04]  /*ca560*/  LDL.LU R21, [R1+0xd4] ;  /* 0x0000d40001157983 */ /* 0x000ea80000300800 */
[----:B------:R-:W3:Y:S04]  /*ca570*/  LDL.LU R22, [R1+0xd8] ;  /* 0x0000d80001167983 */ /* 0x000ee80000300800 */
[----:B------:R-:W3:Y:S04]  /*ca580*/  LDL.LU R23, [R1+0xdc] ;  /* 0x0000dc0001177983 */ /* 0x000ee80000300800 */
[----:B------:R-:W2:Y:S04]  /*ca590*/  LDL.LU R29, [R1+0x33a4] ;  /* 0x0033a400011d7983 */ /* 0x000ea80000300800 */
[----:B------:R-:W2:Y:S04]  /*ca5a0*/  LDL.LU R15, [R1+0x33a0] ;  /* 0x0033a000010f7983 */ /* 0x000ea80000300800 */
[----:B------:R-:W3:Y:S04]  /*ca5b0*/  LDL.LU R8, [R1+0x29a0] ;  /* 0x0029a00001087983 */ /* 0x000ee80000300800 */
[----:B------:R-:W3:Y:S04]  /*ca5c0*/  LDL.LU R9, [R1+0x29a4] ;  /* 0x0029a40001097983 */ /* 0x000ee80000300800 */
[----:B----4-:R-:W-:Y:S04]  /*ca5d0*/  STL.64 [R1+0x10f10], R10 ;  /* 0x010f100a01007387 */ /* 0x010fe80000100a00 */
[----:B---3--:R-:W-:Y:S04]  /*ca5e0*/  STL.64 [R1+0x10f08], R8 ;  /* 0x010f080801007387 */ /* 0x008fe80000100a00 */
[----:B------:R0:W-:Y:S04]  /*ca5f0*/  STL.64 [R1+0x10ef0], R22 ;  /* 0x010ef01601007387 */ /* 0x0001e80000100a00 */
[----:B0-----:R-:W3:Y:S04]  /*ca600*/  LDL.LU R22, [R1+0xa8] ;  /* 0x0000a80001167983 */ /* 0x001ee80000300800 */
[----:B--2---:R0:W-:Y:S04]  /*ca610*/  STL.64 [R1+0x10ee8], R20 ;  /* 0x010ee81401007387 */ /* 0x0041e80000100a00 */
[----:B0-----:R-:W2:Y:S04]  /*ca620*/  LDL.LU R20, [R1+0x2990] ;  /* 0x0029900001147983 */ /* 0x001ea80000300800 */
[----:B------:R-:W2:Y:S01]  /*ca630*/  LDL.LU R21, [R1+0x2994] ;  /* 0x0029940001157983 */ /* 0x000ea20000300800 */
[----:B------:R-:W-:-:S02]  /*ca640*/  IMAD.MOV.U32 R23, RZ, RZ, R0 ;  /* 0x000000ffff177224 */ /* 0x000fc400078e0000 */
[----:B------:R-:W-:-:S03]  /*ca650*/  IMAD R12, R12, 0x100, R28 ;  /* 0x000001000c0c7824 */ /* 0x000fc600078e021c */
[----:B---3--:R-:W-:Y:S04]  /*ca660*/  STL.64 [R1+0x10f20], R22 ;  /* 0x010f201601007387 */ /* 0x008fe80000100a00 */
[----:B--2---:R0:W-:Y:S04]  /*ca670*/  STL.64 [R1+0x10f18], R20 ;  /* 0x010f181401007387 */ /* 0x0041e80000100a00 */
[----:B0-----:R-:W2:Y:S04]  /*ca680*/  LDL.LU.64 R20, [R1+0x970] ;  /* 0x0009700001147983 */ /* 0x001ea80000300a00 */
[----:B------:R-:W2:Y:S04]  /*ca690*/  LDL.LU.64 R22, [R1+0x978] ;  /* 0x0009780001167983 */ /* 0x000ea80000300a00 */
[----:B------:R-:W3:Y:S04]  /*ca6a0*/  LDL.LU R24, [R1+0x29d4] ;  /* 0x0029d40001187983 */ /* 0x000ee80000300800 */
[----:B------:R-:W4:Y:S04]  /*ca6b0*/  LDL.LU R25, [R1+0x29e0] ;  /* 0x0029e00001197983 */ /* 0x000f280000300800 */
[----:B------:R-:W4:Y:S04]  /*ca6c0*/  LDL.LU R26, [R1+0x29e4] ;  /* 0x0029e400011a7983 */ /* 0x000f280000300800 */
[----:B------:R-:W4:Y:S04]  /*ca6d0*/  LDL.LU R28, [R1+0x29f0] ;  /* 0x0029f000011c7983 */ /* 0x000f280000300800 */
[----:B------:R-:W4:Y:S04]  /*ca6e0*/  LDL.LU R0, [R1+0x29f4] ;  /* 0x0029f40001007983 */ /* 0x000f280000300800 */
[----:B------:R-:W3:Y:S04]  /*ca6f0*/  LDL.LU R16, [R1+0x110] ;  /* 0x0001100001107983 */ /* 0x000ee80000300800 */
[----:B------:R-:W3:Y:S04]  /*ca700*/  LDL.LU R17, [R1+0x114] ;  /* 0x0001140001117983 */ /* 0x000ee80000300800 */
[----:B------:R-:W4:Y:S04]  /*ca710*/  LDL.LU R18, [R1+0x118] ;  /* 0x0001180001127983 */ /* 0x000f280000300800 */
[----:B------:R-:W4:Y:S04]  /*ca720*/  LDL.LU R19, [R1+0x11c] ;  /* 0x00011c0001137983 */ /* 0x000f280000300800 */
[----:B------:R-:W3:Y:S04]  /*ca730*/  LDL.LU.64 R8, [R1+0x8e0] ;  /* 0x0008e00001087983 */ /* 0x000ee80000300a00 */
[----:B------:R-:W3:Y:S01]  /*ca740*/  LDL.LU.64 R10, [R1+0x8e8] ;  /* 0x0008e800010a7983 */ /* 0x000ee20000300a00 */
[----:B------:R-:W-:Y:S01]  /*ca750*/  IMAD R15, R15, 0x100, R29 ;  /* 0x000001000f0f7824 */ /* 0x000fe200078e021d */
[----:B--2---:R-:W-:Y:S02]  /*ca760*/  HMMA.16816.F32 R20, R4, R2, R20 ;  /* 0x000000020414723c */ /* 0x004fe40000001814 */
[----:B----4-:R-:W-:Y:S04]  /*ca770*/  STL.64 [R1+0x10f00], R18 ;  /* 0x010f001201007387 */ /* 0x010fe80000100a00 */
[----:B---3--:R0:W-:Y:S04]  /*ca780*/  STL.64 [R1+0x10ef8], R16 ;  /* 0x010ef81001007387 */ /* 0x0081e80000100a00 */
[----:B0-----:R-:W2:Y:S04]  /*ca790*/  LDL.LU R16, [R1+0xc0] ;  /* 0x0000c00001107983 */ /* 0x001ea80000300800 */
[----:B------:R-:W2:Y:S04]  /*ca7a0*/  LDL.LU R17, [R1+0xc4] ;  /* 0x0000c40001117983 */ /* 0x000ea80000300800 */
[----:B------:R-:W2:Y:S04]  /*ca7b0*/  LDL.LU R18, [R1+0xc8] ;  /* 0x0000c80001127983 */ /* 0x000ea80000300800 */
[----:B------:R-:W2:Y:S04]  /*ca7c0*/  LDL.LU R19, [R1+0xcc] ;  /* 0x0000cc0001137983 */ /* 0x000ea80000300800 */
[----:B------:R-:W3:Y:S04]  /*ca7d0*/  LDL.LU R27, [R1+0x2a00] ;  /* 0x002a0000011b7983 */ /* 0x000ee80000300800 */
[----:B------:R-:W4:Y:S04]  /*ca7e0*/  LDL.LU R29, [R1+0x2a04] ;  /* 0x002a0400011d7983 */ /* 0x000f280000300800 */
[----:B------:R-:W-:Y:S04]  /*ca7f0*/  STL.64 [R1+0x2350], R20 ;  /* 0x0023501401007387 */ /* 0x000fe80000100a00 */
[----:B------:R0:W-:Y:S04]  /*ca800*/  STL.64 [R1+0x2358], R22 ;  /* 0x0023581601007387 */ /* 0x0001e80000100a00 */
[----:B0-----:R-:W2:Y:S04]  /*ca810*/  LDL.LU.64 R22, [R1+0x10f20] ;  /* 0x010f200001167983 */ /* 0x001ea80000300a00 */
[----:B------:R-:W3:Y:S04]  /*ca820*/  LDL.LU.64 R20, [R1+0x10f18] ;  /* 0x010f180001147983 */ /* 0x000ee80000300a00 */
[----:B------:R-:W4:Y:S04]  /*ca830*/  LDL.LU R2, [R1+0x29c0] ;  /* 0x0029c00001027983 */ /* 0x000f280000300800 */
[----:B------:R-:W4:Y:S01]  /*ca840*/  LDL.LU R3, [R1+0x29c4] ;  /* 0x0029c40001037983 */ /* 0x000f220000300800 */
[----:B------:R-:W-:-:S02]  /*ca850*/  F2FP.F16.E5M2.UNPACK_B R12, R12 ;  /* 0x0000000cff0c723e */ /* 0x000fc400020004ff */
[----:B------:R-:W-:Y:S02]  /*ca860*/  F2FP.F16.E5M2.UNPACK_B R13, R13 ;  /* 0x0000000dff0d723e */ /* 0x000fe400020004ff */
[----:B------:R-:W-:Y:S02]  /*ca870*/  F2FP.F16.E5M2.UNPACK_B R14, R14 ;  /* 0x0000000eff0e723e */ /* 0x000fe400020004ff */
[----:B------:R-:W-:Y:S01]  /*ca880*/  F2FP.F16.E5M2.UNPACK_B R15, R15 ;  /* 0x0000000fff0f723e */ /* 0x000fe200020004ff */
[----:B--2---:R-:W-:Y:S01]  /*ca890*/  HMMA.16816.F32 R4, R4, R22, R8 ;  /* 0x000000160404723c */ /* 0x004fe20000001808 */
[----:B---3--:R-:W-:Y:S02]  /*ca8a0*/  F2FP.F16.E5M2.UNPACK_B R20, R20.H1 ;  /* 0x00000014ff14723e */ /* 0x008fe400030004ff */
[----:B------:R-:W-:Y:S01]  /*ca8b0*/  F2FP.F16.E5M2.UNPACK_B R21, R21.H1 ;  /* 0x00000015ff15723e */ /* 0x000fe200030004ff */
[----:B------:R-:W2:Y:S04]  /*ca8c0*/  LDL.LU.64 R10, [R1+0x10f10] ;  /* 0x010f1000010a7983 */ /* 0x000ea80000300a00 */
[----:B------:R-:W3:-:S15]  /*ca8d0*/  LDL.LU.64 R8, [R1+0x10f08] ;  /* 0x010f080001087983 */ /* 0x000ede0000300a00 */
[----:B------:R-:W-:Y:S04]  /*ca8e0*/  STL.64 [R1+0x2560], R4 ;  /* 0x0025600401007387 */ /* 0x000fe80000100a00 */
[----:B------:R0:W-:Y:S04]  /*ca8f0*/  STL.64 [R1+0x2568], R6 ;  /* 0x0025680601007387 */ /* 0x0001e80000100a00 */
[----:B0-----:R-:W4:Y:S04]  /*ca900*/  LDL.LU R7, [R1+0x29d0] ;  /* 0x0029d00001077983 */ /* 0x001f280000300800 */
[----:B------:R-:W-:Y:S04]  /*ca910*/  STL [R1+0xb0], R20 ;  /* 0x0000b01401007387 */ /* 0x000fe80000100800 */
[----:B------:R0:W-:Y:S02]  /*ca920*/  STL [R1+0xb4], R21 ;  /* 0x0000b41501007387 */ /* 0x0001e40000100800 */
[----:B0-----:R-:W-:Y:S02]  /*ca930*/  HMMA.16816.F32 R20, R12, R20, R16 ;  /* 0x000000140c14723c */ /* 0x001fe40000001810 */
[----:B------:R-:W4:Y:S04]  /*ca940*/  LDL.LU.64 R18, [R1+0x10f00] ;  /* 0x010f000001127983 */ /* 0x000f280000300a00 */
[----:B------:R-:W4:-:S15]  /*ca950*/  LDL.LU.64 R16, [R1+0x10ef8] ;  /* 0x010ef80001107983 */ /* 0x000f1e0000300a00 */
[----:B------:R-:W-:-:S02]  /*ca960*/  NOP ;  /* 0x0000000000007918 */ /* 0x000fc40000000000 */
[----:B------:R-:W-:Y:S04]  /*ca970*/  STL.64 [R1+0x2580], R20 ;  /* 0x0025801401007387 */ /* 0x000fe80000100a00 */
[----:B------:R0:W-:Y:S04]  /*ca980*/  STL.64 [R1+0x2588], R22 ;  /* 0x0025881601007387 */ /* 0x0001e80000100a00 */
[----:B0-----:R-:W4:Y:S04]  /*ca990*/  LDL.LU.64 R22, [R1+0x10ef0] ;  /* 0x010ef00001167983 */ /* 0x001f280000300a00 */
[----:B------:R-:W4:Y:S01]  /*ca9a0*/  LDL.LU.64 R20, [R1+0x10ee8] ;  /* 0x010ee80001147983 */ /* 0x000f220000300a00 */
[----:B---3--:R-:W-:-:S02]  /*ca9b0*/  F2FP.F16.E5M2.UNPACK_B R8, R8.H1 ;  /* 0x00000008ff08723e */ /* 0x008fc400030004ff */
[----:B------:R-:W-:Y:S02]  /*ca9c0*/  F2FP.F16.E5M2.UNPACK_B R9, R9.H1 ;  /* 0x00000009ff09723e */ /* 0x000fe400030004ff */
[----:B--2---:R-:W-:Y:S02]  /*ca9d0*/  F2FP.F16.E5M2.UNPACK_B R4, R10.H1 ;  /* 0x0000000aff04723e */ /* 0x004fe400030004ff */
[----:B------:R-:W-:Y:S01]  /*ca9e0*/  F2FP.F16.E5M2.UNPACK_B R5, R11.H1 ;  /* 0x0000000bff05723e */ /* 0x000fe200030004ff */
[----:B------:R-:W-:Y:S04]  /*ca9f0*/  STL [R1+0x98], R8 ;  /* 0x0000980801007387 */ /* 0x000fe80000100800 */
[----:B------:R4:W-:Y:S02]  /*caa00*/  STL [R1+0x9c], R9 ;  /* 0x00009c0901007387 */ /* 0x0009e40000100800 */
[----:B----4-:R-:W-:Y:S02]  /*caa10*/  HMMA.16816.F32 R8, R12, R8, R20 ;  /* 0x000000080c08723c */ /* 0x010fe40000001814 */
[----:B------:R-:W2:Y:S04]  /*caa20*/  LDL.LU.64 R22, [R1+0x10ee0] ;  /* 0x010ee00001167983 */ /* 0x000ea80000300a00 */
[----:B------:R-:W2:-:S15]  /*caa30*/  LDL.LU.64 R20, [R1+0x10ed8] ;  /* 0x010ed80001147983 */ /* 0x000e9e0000300a00 */
[----:B------:R-:W-:-:S02]  /*caa40*/  NOP ;  /* 0x0000000000007918 */ /* 0x000fc40000000000 */
[----:B------:R-:W-:Y:S04]  /*caa50*/  STL.64 [R1+0x2590], R8 ;  /* 0x0025900801007387 */ /* 0x000fe80000100a00 */
[----:B------:R0:W-:Y:S04]  /*caa60*/  STL.64 [R1+0x2598], R10 ;  /* 0x0025980a01007387 */ /* 0x0001e80000100a00 */
[----:B0-----:R-:W3:Y:S04]  /*caa70*/  LDL.LU.64 R10, [R1+0x10ed0] ;  /* 0x010ed000010a7983 */ /* 0x001ee80000300a00 */
[----:B------:R-:W3:Y:S04]  /*caa80*/  LDL.LU.64 R8, [R1+0x10ec8] ;  /* 0x010ec80001087983 */ /* 0x000ee80000300a00 */
[----:B------:R-:W-:Y:S04]  /*caa90*/  STL [R1+0x90], R4 ;  /* 0x0000900401007387 */ /* 0x000fe80000100800 */
[----:B------:R-:W-:Y:S01]  /*caaa0*/  STL [R1+0x94], R5 ;  /* 0x0000940501007387 */ /* 0x000fe20000100800 */
[----:B--2---:R-:W-:-:S15]  /*caab0*/  HMMA.16816.F32 R20, R12, R4, R20 ;  /* 0x000000040c14723c */ /* 0x004fde0000001814 */
[----:B------:R-:W-:-:S08]  /*caac0*/  NOP ;  /* 0x0000000000007918 */ /* 0x000fd00000000000 */
[----:B------:R-:W-:Y:S04]  /*caad0*/  STL.64 [R1+0x25c0], R20 ;  /* 0x0025c01401007387 */ /* 0x000fe80000100a00 */
[----:B------:R0:W-:Y:S04]  /*caae0*/  STL.64 [R1+0x25c8], R22 ;  /* 0x0025c81601007387 */ /* 0x0001e80000100a00 */
[----:B0-----:R-:W2:Y:S04]  /*caaf0*/  LDL.LU.64 R22, [R1+0x10ec0] ;  /* 0x010ec00001167983 */ /* 0x001ea80000300a00 */
[----:B------:R-:W2:Y:S01]  /*cab00*/  LDL.LU.64 R20, [R1+0x10eb8] ;  /* 0x010eb80001147983 */ /* 0x000ea20000300a00 */
[----:B------:R-:W-:-:S02]  /*cab10*/  F2FP.F16.E5M2.UNPACK_B R2, R2.H1 ;  /* 0x00000002ff02723e */ /* 0x000fc400030004ff */
[----:B------:R-:W-:-:S07]  /*cab20*/  F2FP.F16.E5M2.UNPACK_B R3, R3.H1 ;  /* 0x00000003ff03723e */ /* 0x000fce00030004ff */
[----:B---3--:R-:W-:Y:S01]  /*cab30*/  HMMA.16816.F32 R8, R12, R2, R8 ;  /* 0x000000020c08723c */ /* 0x008fe20000001808 */
[----:B------:R-:W-:Y:S02]  /*cab40*/  F2FP.F16.E5M2.UNPACK_B R4, R7.H1 ;  /* 0x00000007ff04723e */ /* 0x000fe400030004ff */
[----:B------:R-:W-:-:S03]  /*cab50*/  F2FP.F16.E5M2.UNPACK_B R5, R24.H1 ;  /* 0x00000018ff05723e */ /* 0x000fc600030004ff */
[----:B------:R0:W-:Y:S04]  /*cab60*/  STL [R1+0x88], R2 ;  /* 0x0000880201007387 */ /* 0x0001e80000100800 */
[----:B------:R1:W-:Y:S04]  /*cab70*/  STL [R1+0x8c], R3 ;  /* 0x00008c0301007387 */ /* 0x0003e80000100800 */
[----:B------:R-:W-:Y:S09]  /*cab80*/  STL [R1+0x80], R4 ;  /* 0x0000800401007387 */ /* 0x000ff20000100800 */
[----:B------:R-:W-:Y:S04]  /*cab90*/  STL.64 [R1+0x25d0], R8 ;  /* 0x0025d00801007387 */ /* 0x000fe80000100a00 */
[----:B------:R-:W-:Y:S04]  /*caba0*/  STL.64 [R1+0x25d8], R10 ;  /* 0x0025d80a01007387 */ /* 0x000fe80000100a00 */
[----:B------:R2:W-:Y:S01]  /*cabb0*/  STL [R1+0x84], R5 ;  /* 0x0000840501007387 */ /* 0x0005e20000100800 */
[----:B0-----:R-:W-:-:S02]  /*cabc0*/  F2FP.F16.E5M2.UNPACK_B R2, R25.H1 ;  /* 0x00000019ff02723e */ /* 0x001fc400030004ff */
[----:B-1----:R-:W-:-:S03]  /*cabd0*/  F2FP.F16.E5M2.UNPACK_B R3, R26.H1 ;  /* 0x0000001aff03723e */ /* 0x002fc600030004ff */
[----:B------:R-:W-:Y:S01]  /*cabe0*/  STL [R1+0x78], R2 ;  /* 0x0000780201007387 */ /* 0x000fe20000100800 */
[----:B------:R-:W-:Y:S01]  /*cabf0*/  F2FP.F16.E5M2.UNPACK_B R0, R0.H1 ;  /* 0x00000000ff00723e */ /* 0x000fe200030004ff */
[----:B--2---:R-:W-:-:S15]  /*cac00*/  HMMA.16816.F32 R4, R12, R4, R20 ;  /* 0x000000040c04723c */ /* 0x004fde0000001814 */
[----:B------:R-:W-:-:S08]  /*cac10*/  NOP ;  /* 0x0000000000007918 */ /* 0x000fd00000000000 */
[----:B------:R-:W-:Y:S04]  /*cac20*/  STL.64 [R1+0x25f0], R4 ;  /* 0x0025f00401007387 */ /* 0x000fe80000100a00 */
[----:B------:R0:W-:Y:S02]  /*cac30*/  STL.64 [R1+0x25f8], R6 ;  /* 0x0025f80601007387 */ /* 0x0001e40000100a00 */
[----:B0-----:R-:W-:Y:S01]  /*cac40*/  HMMA.16816.F32 R4, R12, R2, R16 ;  /* 0x000000020c04723c */ /* 0x001fe20000001810 */
[----:B------:R-:W-:-:S05]  /*cac50*/  F2FP.F16.E5M2.UNPACK_B R20, R28.H1 ;  /* 0x0000001cff14723e */ /* 0x000fca00030004ff */
[----:B------:R0:W-:Y:S04]  /*cac60*/  STL [R1+0x7c], R3 ;  /* 0x00007c0301007387 */ /* 0x0001e80000100800 */
[----:B------:R-:W2:Y:S01]  /*cac70*/  LDL.LU R28, [R1+0x2aa0] ;  /* 0x002aa000011c7983 */ /* 0x000ea20000300800 */
[----:B------:R-:W-:-:S03]  /*cac80*/  F2FP.F16.E5M2.UNPACK_B R22, R27.H1 ;  /* 0x0000001bff16723e */ /* 0x000fc600030004ff */
[----:B------:R-:W-:Y:S01]  /*cac90*/  STL [R1+0x70], R20 ;  /* 0x0000701401007387 */ /* 0x000fe20000100800 */
[----:B------:R-:W-:-:S08]  /*caca0*/  F2FP.F16.E5M2.UNPACK_B R21, R29.H1 ;  /* 0x0000001dff15723e */ /* 0x000fd000030004ff */
[----:B------:R1:W-:Y:S04]  /*cacb0*/  STL.64 [R1+0x2600], R4 ;  /* 0x0026000401007387 */ /* 0x0003e80000100a00 */
[----:B------:R-:W-:Y:S04]  /*cacc0*/  STL.64 [R1+0x2608], R6 ;  /* 0x0026080601007387 */ /* 0x000fe80000100a00 */
[----:B------:R-:W-:Y:S04]  /*cacd0*/  STL [R1+0x74], R0 ;  /* 0x0000740001007387 */ /* 0x000fe80000100800 */
[----:B------:R-:W3:Y:S04]  /*cace0*/  LDL.LU R16, [R1+0x1a0] ;  /* 0x0001a00001107983 */ /* 0x000ee80000300800 */
[----:B------:R-:W-:Y:S04]  /*cacf0*/  STL [R1+0x68], R22 ;  /* 0x0000681601007387 */ /* 0x000fe80000100800 */
[----:B------:R-:W3:Y:S04]  /*cad00*/  LDL.LU R17, [R1+0x1a4] ;  /* 0x0001a40001117983 */ /* 0x000ee80000300800 */
[----:B------:R-:W4:Y:S04]  /*cad10*/  LDL.LU R18, [R1+0x1a8] ;  /* 0x0001a80001127983 */ /* 0x000f280000300800 */
[----:B------:R-:W-:Y:S04]  /*cad20*/  STL [R1+0x6c], R21 ;  /* 0x00006c1501007387 */ /* 0x000fe80000100800 */
[----:B------:R-:W4:Y:S04]  /*cad30*/  LDL.LU R19, [R1+0x1ac] ;  /* 0x0001ac0001137983 */ /* 0x000f280000300800 */
[----:B----4-:R-:W-:Y:S04]  /*cad40*/  STL.64 [R1+0x10e18], R18 ;  /* 0x010e181201007387 */ /* 0x010fe80000100a00 */
[----:B---3--:R3:W-:Y:S04]  /*cad50*/  STL.64 [R1+0x10e10], R16 ;  /* 0x010e101001007387 */ /* 0x0087e80000100a00 */
[----:B0-----:R-:W4:Y:S04]  /*cad60*/  LDL.LU R3, [R1+0x2a70] ;  /* 0x002a700001037983 */ /* 0x001f280000300800 */
[----:B------:R-:W2:Y:S04]  /*cad70*/  LDL.LU R8, [R1+0x190] ;  /* 0x0001900001087983 */ /* 0x000ea80000300800 */
[----:B------:R-:W2:Y:S04]  /*cad80*/  LDL.LU R9, [R1+0x194] ;  /* 0x0001940001097983 */ /* 0x000ea80000300800 */
[----:B------:R-:W3:Y:S04]  /*cad90*/  LDL.LU R10, [R1+0x198] ;  /* 0x00019800010a7983 */ /* 0x000ee80000300800 */
[----:B------:R-:W3:Y:S04]  /*cada0*/  LDL.LU R11, [R1+0x19c] ;  /* 0x00019c00010b7983 */ /* 0x000ee80000300800 */
[----:B---3--:R0:W-:Y:S04]  /*cadb0*/  STL.64 [R1+0x10e28], R10 ;  /* 0x010e280a01007387 */ /* 0x0081e80000100a00 */
[----:B--2---:R2:W-:Y:S04]  /*cadc0*/  STL.64 [R1+0x10e20], R8 ;  /* 0x010e200801007387 */ /* 0x0045e80000100a00 */
[----:B-1----:R-:W3:Y:S04]  /*cadd0*/  LDL.LU R5, [R1+0x2a60] ;  /* 0x002a600001057983 */ /* 0x002ee80000300800 */
[----:B------:R-:W4:Y:S04]  /*cade0*/  LDL.LU R2, [R1+0x2a64] ;  /* 0x002a640001027983 */ /* 0x000f280000300800 */
[----:B------:R-:W4:Y:S04]  /*cadf0*/  LDL.LU R16, [R1+0x180] ;  /* 0x0001800001107983 */ /* 0x000f280000300800 */
[----:B------:R-:W4:Y:S04]  /*cae00*/  LDL.LU R17, [R1+0x184] ;  /* 0x0001840001117983 */ /* 0x000f280000300800 */
[----:B------:R-:W4:Y:S04]  /*cae10*/  LDL.LU R18, [R1+0x188] ;  /* 0x0001880001127983 */ /* 0x000f280000300800 */
[----:B------:R-:W4:Y:S04]  /*cae20*/  LDL.LU R19, [R1+0x18c] ;  /* 0x00018c0001137983 */ /* 0x000f280000300800 */
[----:B0-----:R-:W2:Y:S04]  /*cae30*/  LDL.LU R10, [R1+0x2a40] ;  /* 0x002a4000010a7983 */ /* 0x001ea80000300800 */
[----:B------:R-:W2:Y:S04]  /*cae40*/  LDL.LU R11, [R1+0x2a44] ;  /* 0x002a4400010b7983 */ /* 0x000ea80000300800 */
[----:B--2---:R0:W-:Y:S04]  /*cae50*/  STL.64 [R1+0x10e60], R10 ;  /* 0x010e600a01007387 */ /* 0x0041e80000100a00 */
[----:B------:R-:W2:Y:S04]  /*cae60*/  LDL.LU R8, [R1+0x150] ;  /* 0x0001500001087983 */ /* 0x000ea80000300800 */
[----:B------:R-:W2:Y:S04]  /*cae70*/  LDL.LU R9, [R1+0x154] ;  /* 0x0001540001097983 */ /* 0x000ea80000300800 */
[----:B0-----:R-:W3:Y:S04]  /*cae80*/  LDL.LU R10, [R1+0x158] ;  /* 0x00015800010a7983 */ /* 0x001ee80000300800 */
[----:B------:R-:W3:Y:S04]  /*cae90*/  LDL.LU R11, [R1+0x15c] ;  /* 0x00015c00010b7983 */ /* 0x000ee80000300800 */
[----:B---3--:R0:W-:Y:S04]  /*caea0*/  STL.64 [R1+0x10e70], R10 ;  /* 0x010e700a01007387 */ /* 0x0081e80000100a00 */
[----:B0-----:R-:W3:Y:S04]  /*caeb0*/  LDL.LU R10, [R1+0x2a20] ;  /* 0x002a2000010a7983 */ /* 0x001ee80000300800 */
[----:B------:R-:W3:Y:S04]  /*caec0*/  LDL.LU R11, [R1+0x2a24] ;  /* 0x002a2400010b7983 */ /* 0x000ee80000300800 */
[----:B--2---:R-:W-:Y:S04]  /*caed0*/  STL.64 [R1+0x10e68], R8 ;  /* 0x010e680801007387 */ /* 0x004fe80000100a00 */
[----:B------:R-:W2:Y:S04]  /*caee0*/  LDL.LU R4, [R1+0x2a30] ;  /* 0x002a300001047983 */ /* 0x000ea80000300800 */
[----:B------:R-:W4:Y:S04]  /*caef0*/  LDL.LU R6, [R1+0x2a50] ;  /* 0x002a500001067983 */ /* 0x000f280000300800 */
[----:B------:R-:W4:Y:S04]  /*caf00*/  LDL.LU R7, [R1+0x2a54] ;  /* 0x002a540001077983 */ /* 0x000f280000300800 */
[----:B----4-:R-:W-:Y:S04]  /*caf10*/  STL.64 [R1+0x10e48], R6 ;  /* 0x010e480601007387 */ /* 0x010fe80000100a00 */
[----:B------:R0:W-:Y:S04]  /*caf20*/  STL [R1+0x10e40], R5 ;  /* 0x010e400501007387 */ /* 0x0001e80000100800 */
[----:B0-----:R-:W2:Y:S01]  /*caf30*/  LDL.LU R5, [R1+0x2a34] ;  /* 0x002a340001057983 */ /* 0x001ea20000300800 */
[----:B------:R-:W-:-:S02]  /*caf40*/  IMAD.MOV.U32 R6, RZ, RZ, R22 ;  /* 0x000000ffff067224 */ /* 0x000fc400078e0016 */
[----:B------:R-:W-:Y:S01]  /*caf50*/  IMAD.MOV.U32 R7, RZ, RZ, R21 ;  /* 0x000000ffff077224 */ /* 0x000fe200078e0015 */
[----:B--2---:R-:W-:Y:S04]  /*caf60*/  STL.64 [R1+0x10e88], R4 ;  /* 0x010e880401007387 */ /* 0x004fe80000100a00 */
[----:B------:R-:W-:Y:S04]  /*caf70*/  STL.64 [R1+0x10ea0], R6 ;  /* 0x010ea00601007387 */ /* 0x000fe80000100a00 */
[----:B------:R-:W-:Y:S04]  /*caf80*/  STL.64 [R1+0x10e38], R18 ;  /* 0x010e381201007387 */ /* 0x000fe80000100a00 */
[----:B------:R0:W-:Y:S04]  /*caf90*/  STL.64 [R1+0x10e30], R16 ;  /* 0x010e301001007387 */ /* 0x0001e80000100a00 */
[----:B0-----:R-:W2:Y:S04]  /*cafa0*/  LDL.LU R16, [R1+0x170] ;  /* 0x0001700001107983 */ /* 0x001ea80000300800 */
[----:B------:R-:W2:Y:S04]  /*cafb0*/  LDL.LU R17, [R1+0x174] ;  /* 0x0001740001117983 */ /* 0x000ea80000300800 */
[----:B------:R-:W4:Y:S04]  /*cafc0*/  LDL.LU R18, [R1+0x178] ;  /* 0x0001780001127983 */ /* 0x000f280000300800 */
[----:B------:R-:W4:Y:S04]  /*cafd0*/  LDL.LU R19, [R1+0x17c] ;  /* 0x00017c0001137983 */ /* 0x000f280000300800 */
[----:B------:R-:W2:Y:S04]  /*cafe0*/  LDL.LU R8, [R1+0x2a10] ;  /* 0x002a100001087983 */ /* 0x000ea80000300800 */
[----:B------:R-:W2:Y:S04]  /*caff0*/  LDL.LU R9, [R1+0x2a14] ;  /* 0x002a140001097983 */ /* 0x000ea80000300800 */
[----:B---3--:R-:W-:Y:S04]  /*cb000*/  STL.64 [R1+0x10eb0], R10 ;  /* 0x010eb00a01007387 */ /* 0x008fe80000100a00 */
[----:B--2---:R0:W-:Y:S04]  /*cb010*/  STL.64 [R1+0x10ea8], R8 ;  /* 0x010ea80801007387 */ /* 0x0041e80000100a00 */
[----:B0-----:R-:W2:Y:S04]  /*cb020*/  LDL.LU R8, [R1+0x120] ;  /* 0x0001200001087983 */ /* 0x001ea80000300800 */
[----:B------:R-:W2:Y:S04]  /*cb030*/  LDL.LU R9, [R1+0x124] ;  /* 0x0001240001097983 */ /* 0x000ea80000300800 */
[----:B------:R-:W2:Y:S04]  /*cb040*/  LDL.LU R10, [R1+0x128] ;  /* 0x00012800010a7983 */ /* 0x000ea80000300800 */
[----:B------:R-:W2:Y:S04]  /*cb050*/  LDL.LU R11, [R1+0x12c] ;  /* 0x00012c00010b7983 */ /* 0x000ea80000300800 */
[----:B----4-:R-:W-:Y:S04]  /*cb060*/  STL.64 [R1+0x10e58], R18 ;  /* 0x010e581201007387 */ /* 0x010fe80000100a00 */
[----:B------:R0:W-:Y:S04]  /*cb070*/  STL.64 [R1+0x10e50], R16 ;  /* 0x010e501001007387 */ /* 0x0001e80000100a00 */
[----:B0-----:R-:W3:Y:S04]  /*cb080*/  LDL.LU R16, [R1+0x160] ;  /* 0x0001600001107983 */ /* 0x001ee80000300800 */
[----:B------:R-:W3:Y:S04]  /*cb090*/  LDL.LU R17, [R1+0x164] ;  /* 0x0001640001117983 */ /* 0x000ee80000300800 */
[----:B------:R-:W4:Y:S04]  /*cb0a0*/  LDL.LU R18, [R1+0x168] ;  /* 0x0001680001127983 */ /* 0x000f280000300800 */
[----:B------:R-:W4:Y:S01]  /*cb0b0*/  LDL.LU R19, [R1+0x16c] ;  /* 0x00016c0001137983 */ /* 0x000f220000300800 */
[----:B------:R-:W-:-:S02]  /*cb0c0*/  IMAD.MOV.U32 R4, RZ, RZ, R20 ;  /* 0x000000ffff047224 */ /* 0x000fc400078e0014 */
[----:B------:R-:W-:Y:S01]  /*cb0d0*/  IMAD.MOV.U32 R5, RZ, RZ, R0 ;  /* 0x000000ffff057224 */ /* 0x000fe200078e0000 */
[----:B----4-:R-:W-:Y:S04]  /*cb0e0*/  STL.64 [R1+0x10e80], R18 ;  /* 0x010e801201007387 */ /* 0x010fe80000100a00 */
[----:B---3--:R0:W-:Y:S04]  /*cb0f0*/  STL.64 [R1+0x10e78], R16 ;  /* 0x010e781001007387 */ /* 0x0081e80000100a00 */
[----:B0-----:R-:W3:Y:S04]  /*cb100*/  LDL.LU R16, [R1+0x140] ;  /* 0x0001400001107983 */ /* 0x001ee80000300800 */
[----:B------:R-:W3:Y:S04]  /*cb110*/  LDL.LU R17, [R1+0x144] ;  /* 0x0001440001117983 */ /* 0x000ee80000300800 */
[----:B------:R-:W4:Y:S04]  /*cb120*/  LDL.LU R18, [R1+0x148] ;  /* 0x0001480001127983 */ /* 0x000f280000300800 */
[----:B------:R-:W4:Y:S01]  /*cb130*/  LDL.LU R19, [R1+0x14c] ;  /* 0x00014c0001137983 */ /* 0x000f220000300800 */
[C---:B--2---:R-:W-:Y:S03]  /*cb140*/  HMMA.16816.F32 R4, R12.reuse, R4, R8 ;  /* 0x000000040c04723c */ /* 0x044fe60000001808 */
        /* <DEDUP_REMOVED lines=16> */
[----:B------:R-:W3:Y:S04]  /*cb250*/  LDL.LU.64 R10, [R1+0x10eb0] ;  /* 0x010eb000010a7983 */ /* 0x000ee80000300a00 */
[----:B------:R-:W4:Y:S04]  /*cb260*/  LDL.LU.64 R8, [R1+0x10ea8] ;  /* 0x010ea80001087983 */ /* 0x000f280000300a00 */
[----:B------:R-:W-:Y:S04]  /*cb270*/  STL.64 [R1+0x2620], R4 ;  /* 0x0026200401007387 */ /* 0x000fe80000100a00 */
[----:B------:R0:W-:Y:S04]  /*cb280*/  STL.64 [R1+0x2628], R6 ;  /* 0x0026280601007387 */ /* 0x0001e80000100a00 */
[----:B0-----:R-:W2:Y:S02]  /*cb290*/  LDL.LU.64 R6, [R1+0x10ea0] ;  /* 0x010ea00001067983 */ /* 0x001ea40000300a00 */
[----:B--2---:R-:W-:Y:S02]  /*cb2a0*/  HMMA.16816.F32 R4, R12, R6, R16 ;  /* 0x000000060c04723c */ /* 0x004fe40000001810 */
[----:B------:R-:W2:Y:S04]  /*cb2b0*/  LDL.LU.64 R18, [R1+0x10e98] ;  /* 0x010e980001127983 */ /* 0x000ea80000300a00 */
[----:B------:R-:W2:Y:S01]  /*cb2c0*/  LDL.LU.64 R16, [R1+0x10e90] ;  /* 0x010e900001107983 */ /* 0x000ea20000300a00 */
[----:B----4-:R-:W-:-:S02]  /*cb2d0*/  F2FP.F16.E5M2.UNPACK_B R8, R8.H1 ;  /* 0x00000008ff08723e */ /* 0x010fc400030004ff */
[----:B------:R-:W-:-:S14]  /*cb2e0*/  F2FP.F16.E5M2.UNPACK_B R9, R9.H1 ;  /* 0x00000009ff09723e */ /* 0x000fdc00030004ff */
[----:B------:R0:W-:Y:S04]  /*cb2f0*/  STL.64 [R1+0x2640], R4 ;  /* 0x0026400401007387 */ /* 0x0001e80000100a00 */
[----:B------:R3:W-:Y:S04]  /*cb300*/  STL.64 [R1+0x2648], R6 ;  /* 0x0026480601007387 */ /* 0x0007e80000100a00 */
[----:B0-----:R-:W4:Y:S04]  /*cb310*/  LDL.LU.64 R4, [R1+0x10e88] ;  /* 0x010e880001047983 */ /* 0x001f280000300a00 */
[----:B------:R-:W-:Y:S01]  /*cb320*/  STL [R1+0x60], R8 ;  /* 0x0000600801007387 */ /* 0x000fe20000100800 */
[----:B---3--:R-:W-:-:S02]  /*cb330*/  F2FP.F16.E5M2.UNPACK_B R6, R10.H1 ;  /* 0x0000000aff06723e */ /* 0x008fc400030004ff */
[----:B------:R-:W-:Y:S01]  /*cb340*/  F2FP.F16.E5M2.UNPACK_B R7, R11.H1 ;  /* 0x0000000bff07723e */ /* 0x000fe200030004ff */
[----:B------:R2:W-:Y:S02]  /*cb350*/  STL [R1+0x64], R9 ;  /* 0x0000640901007387 */ /* 0x0005e40000100800 */
[----:B--2---:R-:W-:Y:S02]  /*cb360*/  HMMA.16816.F32 R8, R12, R8, R16 ;  /* 0x000000080c08723c */ /* 0x004fe40000001810 */
        /* <DEDUP_REMOVED lines=9> */
[----:B----4-:R-:W-:-:S02]  /*cb400*/  F2FP.F16.E5M2.UNPACK_B R4, R4.H1 ;  /* 0x00000004ff04723e */ /* 0x010fc400030004ff */
[----:B------:R-:W-:Y:S01]  /*cb410*/  F2FP.F16.E5M2.UNPACK_B R5, R5.H1 ;  /* 0x00000005ff05723e */ /* 0x000fe200030004ff */
[----:B---3--:R-:W-:-:S15]  /*cb420*/  HMMA.16816.F32 R8, R12, R6, R8 ;  /* 0x000000060c08723c */ /* 0x008fde0000001808 */
[----:B------:R-:W-:-:S08]  /*cb430*/  NOP ;  /* 0x0000000000007918 */ /* 0x000fd00000000000 */
[----:B------:R-:W-:Y:S04]  /*cb440*/  STL.64 [R1+0x2670], R8 ;  /* 0x0026700801007387 */ /* 0x000fe80000100a00 */
[----:B------:R0:W-:Y:S04]  /*cb450*/  STL.64 [R1+0x2678], R10 ;  /* 0x0026780a01007387 */ /* 0x0001e80000100a00 */
[----:B0-----:R-:W3:Y:S04]  /*cb460*/  LDL.LU.64 R10, [R1+0x10e60] ;  /* 0x010e6000010a7983 */ /* 0x001ee80000300a00 */
[----:B------:R-:W-:Y:S04]  /*cb470*/  STL [R1+0x50], R4 ;  /* 0x0000500401007387 */ /* 0x000fe80000100800 */
[----:B------:R2:W-:Y:S02]  /*cb480*/  STL [R1+0x54], R5 ;  /* 0x0000540501007387 */ /* 0x0005e40000100800 */
[----:B--2---:R-:W-:Y:S02]  /*cb490*/  HMMA.16816.F32 R4, R12, R4, R16 ;  /* 0x000000040c04723c */ /* 0x004fe40000001810 */
[----:B------:R-:W2:Y:S04]  /*cb4a0*/  LDL.LU.64 R18, [R1+0x10e58] ;  /* 0x010e580001127983 */ /* 0x000ea80000300a00 */
[----:B------:R-:W2:-:S15]  /*cb4b0*/  LDL.LU.64 R16, [R1+0x10e50] ;  /* 0x010e500001107983 */ /* 0x000e9e0000300a00 */
[----:B------:R-:W-:-:S02]  /*cb4c0*/  NOP ;  /* 0x0000000000007918 */ /* 0x000fc40000000000 */
[----:B------:R-:W-:Y:S04]  /*cb4d0*/  STL.64 [R1+0x2690], R4 ;  /* 0x0026900401007387 */ /* 0x000fe80000100a00 */
[----:B------:R0:W-:Y:S04]  /*cb4e0*/  STL.64 [R1+0x2698], R6 ;  /* 0x0026980601007387 */ /* 0x0001e80000100a00 */
[----:B0-----:R-:W4:Y:S04]  /*cb4f0*/  LDL.LU.64 R6, [R1+0x10e48] ;  /* 0x010e480001067983 */ /* 0x001f280000300a00 */
[----:B------:R-:W4:Y:S01]  /*cb500*/  LDL.LU R5, [R1+0x10e40] ;  /* 0x010e400001057983 */ /* 0x000f220000300800 */
[----:B---3--:R-:W-:-:S02]  /*cb510*/  F2FP.F16.E5M2.UNPACK_B R8, R10.H1 ;  /* 0x0000000aff08723e */ /* 0x008fc400030004ff */
[----:B------:R-:W-:-:S03]  /*cb520*/  F2FP.F16.E5M2.UNPACK_B R9, R11.H1 ;  /* 0x0000000bff09723e */ /* 0x000fc600030004ff */
[----:B------:R-:W-:Y:S04]  /*cb530*/  STL [R1+0x48], R8 ;  /* 0x0000480801007387 */ /* 0x000fe80000100800 */
[----:B------:R2:W-:Y:S02]  /*cb540*/  STL [R1+0x4c], R9 ;  /* 0x00004c0901007387 */ /* 0x0005e40000100800 */
[----:B--2---:R-:W-:Y:S02]  /*cb550*/  HMMA.16816.F32 R8, R12, R8, R16 ;  /* 0x000000080c08723c */ /* 0x004fe40000001810 */
[----:B------:R-:W2:Y:S04]  /*cb560*/  LDL.LU.64 R18, [R1+0x10e38] ;  /* 0x010e380001127983 */ /* 0x000ea80000300a00 */
[----:B------:R-:W2:-:S15]  /*cb570*/  LDL.LU.64 R16, [R1+0x10e30] ;  /* 0x010e300001107983 */ /* 0x000e9e0000300a00 */
[----:B------:R-:W-:-:S02]  /*cb580*/  NOP ;  /* 0x0000000000007918 */ /* 0x000fc40000000000 */
[----:B------:R-:W-:Y:S04]  /*cb590*/  STL.64 [R1+0x26a0], R8 ;  /* 0x0026a00801007387 */ /* 0x000fe80000100a00 */
[----:B------:R0:W-:Y:S01]  /*cb5a0*/  STL.64 [R1+0x26a8], R10 ;  /* 0x0026a80a01007387 */ /* 0x0001e20000100a00 */
[----:B----4-:R-:W-:Y:S02]  /*cb5b0*/  F2FP.F16.E5M2.UNPACK_B R6, R6.H1 ;  /* 0x00000006ff06723e */ /* 0x010fe400030004ff */
[----:B------:R-:W-:Y:S01]  /*cb5c0*/  F2FP.F16.E5M2.UNPACK_B R7, R7.H1 ;  /* 0x00000007ff07723e */ /* 0x000fe200030004ff */
        /* <DEDUP_REMOVED lines=19> */
[----:B------:R2:W-:Y:S01]  /*cb700*/  STL.64 [R1+0x26e8], R10 ;  /* 0x0026e80a01007387 */ /* 0x0005e20000100a00 */
[----:B0-----:R-:W-:-:S02]  /*cb710*/  F2FP.F16.E5M2.UNPACK_B R4, R21.H1 ;  /* 0x00000015ff04723e */ /* 0x001fc400030004ff */
[----:B-1----:R-:W-:Y:S01]  /*cb720*/  F2FP.F16.E5M2.UNPACK_B R5, R22.H1 ;  /* 0x00000016ff05723e */ /* 0x002fe200030004ff */
[----:B------:R-:W-:Y:S04]  /*cb730*/  STL [R1+0x34], R3 ;  /* 0x0000340301007387 */ /* 0x000fe80000100800 */
[----:B------:R-:W-:Y:S01]  /*cb740*/  STL [R1+0x28], R4 ;  /* 0x0000280401007387 */ /* 0x000fe20000100800 */
[----:B------:R-:W-:Y:S01]  /*cb750*/  F2FP.F16.E5M2.UNPACK_B R0, R0.H1 ;  /* 0x00000000ff00723e */ /* 0x000fe200030004ff */
[----:B--2---:R-:W-:-:S15]  /*cb760*/  HMMA.16816.F32 R8, R12, R2, R16 ;  /* 0x000000020c08723c */ /* 0x004fde0000001810 */
[----:B------:R-:W-:-:S08]  /*cb770*/  NOP ;  /* 0x0000000000007918 */ /* 0x000fd00000000000 */
[----:B------:R-:W-:Y:S04]  /*cb780*/  STL.64 [R1+0x2700], R8 ;  /* 0x0027000801007387 */ /* 0x000fe80000100a00 */
[----:B------:R-:W-:Y:S04]  /*cb790*/  STL.64 [R1+0x2708], R10 ;  /* 0x0027080a01007387 */ /* 0x000fe80000100a00 */
[----:B------:R0:W-:Y:S02]  /*cb7a0*/  STL [R1+0x2c], R5 ;  /* 0x00002c0501007387 */ /* 0x0001e40000100800 */
[----:B0-----:R-:W-:Y:S01]  /*cb7b0*/  HMMA.16816.F32 R4, R12, R4, R24 ;  /* 0x000000040c04723c */ /* 0x001fe20000001818 */
[----:B------:R-:W-:-:S02]  /*cb7c0*/  F2FP.F16.E5M2.UNPACK_B R3, R23.H1 ;  /* 0x00000017ff03723e */ /* 0x000fc400030004ff */
[----:B------:R-:W-:Y:S02]  /*cb7d0*/  F2FP.F16.E5M2.UNPACK_B R8, R28.H1 ;  /* 0x0000001cff08723e */ /* 0x000fe400030004ff */
[----:B------:R-:W-:Y:S01]  /*cb7e0*/  F2FP.F16.E5M2.UNPACK_B R2, R29.H1 ;  /* 0x0000001dff02723e */ /* 0x000fe200030004ff */
[----:B------:R-:W-:-:S15]  /*cb7f0*/  STL [R1+0x20], R3 ;  /* 0x0000200301007387 */ /* 0x000fde0000100800 */
[----:B------:R-:W-:-:S02]  /*cb800*/  NOP ;  /* 0x0000000000007918 */ /* 0x000fc40000000000 */
[----:B------:R0:W-:Y:S04]  /*cb810*/  STL.64 [R1+0x2710], R4 ;  /* 0x0027100401007387 */ /* 0x0001e80000100a00 */
[----:B------:R1:W-:Y:S04]  /*cb820*/  STL.64 [R1+0x2718], R6 ;  /* 0x0027180601007387 */ /* 0x0003e80000100a00 */
[----:B------:R-:W-:Y:S04]  /*cb830*/  STL [R1+0x24], R0 ;  /* 0x0000240001007387 */ /* 0x000fe80000100800 */
[----:B------:R-:W-:Y:S04]  /*cb840*/  STL [R1+0x18], R8 ;  /* 0x0000180801007387 */ /* 0x000fe80000100800 */
[----:B0-----:R-:W2:Y:S04]  /*cb850*/  LDL.LU R4, [R1+0x240] ;  /* 0x0002400001047983 */ /* 0x001ea80000300800 */
[----:B------:R-:W2:Y:S04]  /*cb860*/  LDL.LU R5, [R1+0x244] ;  /* 0x0002440001057983 */ /* 0x000ea80000300800 */
[----:B------:R-:W-:Y:S04]  /*cb870*/  STL [R1+0x1c], R2 ;  /* 0x00001c0201007387 */ /* 0x000fe80000100800 */
[----:B-1----:R-:W3:Y:S04]  /*cb880*/  LDL.LU R6, [R1+0x248] ;  /* 0x0002480001067983 */ /* 0x002ee80000300800 */
[----:B------:R-:W3:Y:S04]  /*cb890*/  LDL.LU R7, [R1+0x24c] ;  /* 0x00024c0001077983 */ /* 0x000ee80000300800 */
[----:B------:R-:W4:Y:S04]  /*cb8a0*/  LDL.LU R22, [R1+0x2b10] ;  /* 0x002b100001167983 */ /* 0x000f280000300800 */
[----:B------:R-:W4:Y:S04]  /*cb8b0*/  LDL.LU R23, [R1+0x2b14] ;  /* 0x002b140001177983 */ /* 0x000f280000300800 */
[----:B---3--:R-:W-:Y:S04]  /*cb8c0*/  STL.64 [R1+0x10d78], R6 ;  /* 0x010d780601007387 */ /* 0x008fe80000100a00 */
[----:B--2---:R0:W-:Y:S04]  /*cb8d0*/  STL.64 [R1+0x10d70], R4 ;  /* 0x010d700401007387 */ /* 0x0041e80000100a00 */
[----:B0-----:R-:W2:Y:S04]  /*cb8e0*/  LDL.LU R4, [R1+0x230] ;  /* 0x0002300001047983 */ /* 0x001ea80000300800 */
[----:B------:R-:W2:Y:S04]  /*cb8f0*/  LDL.LU R5, [R1+0x234] ;  /* 0x0002340001057983 */ /* 0x000ea80000300800 */
[----:B------:R-:W3:Y:S04]  /*cb900*/  LDL.LU R6, [R1+0x238] ;  /* 0x0002380001067983 */ /* 0x000ee80000300800 */
[----:B------:R-:W3:Y:S04]  /*cb910*/  LDL.LU R7, [R1+0x23c] ;  /* 0x00023c0001077983 */ /* 0x000ee80000300800 */
[----:B------:R-:W4:Y:S04]  /*cb920*/  LDL.LU R26, [R1+0x2af0] ;  /* 0x002af000011a7983 */ /* 0x000f280000300800 */
[----:B------:R-:W4:Y:S04]  /*cb930*/  LDL.LU R27, [R1+0x2af4] ;  /* 0x002af400011b7983 */ /* 0x000f280000300800 */
[----:B------:R-:W2:Y:S04]  /*cb940*/  LDL.LU R24, [R1+0x2b00] ;  /* 0x002b000001187983 */ /* 0x000ea80000300800 */
[----:B------:R-:W2:Y:S04]  /*cb950*/  LDL.LU R25, [R1+0x2b04] ;  /* 0x002b040001197983 */ /* 0x000ea80000300800 */
[----:B----4-:R-:W-:Y:S04]  /*cb960*/  STL.64 [R1+0x10da8], R26 ;  /* 0x010da81a01007387 */ /* 0x010fe80000100a00 */
[----:B--2---:R0:W-:Y:S04]  /*cb970*/  STL.64 [R1+0x10da0], R24 ;  /* 0x010da01801007387 */ /* 0x0041e80000100a00 */
[----:B0-----:R-:W2:Y:S04]  /*cb980*/  LDL.LU R24, [R1+0x200] ;  /* 0x0002000001187983 */ /* 0x001ea80000300800 */
[----:B------:R-:W2:Y:S04]  /*cb990*/  LDL.LU R25, [R1+0x204] ;  /* 0x0002040001197983 */ /* 0x000ea80000300800 */
[----:B------:R-:W4:Y:S04]  /*cb9a0*/  LDL.LU R26, [R1+0x208] ;  /* 0x00020800011a7983 */ /* 0x000f280000300800 */
[----:B------:R-:W4:Y:S04]  /*cb9b0*/  LDL.LU R27, [R1+0x20c] ;  /* 0x00020c00011b7983 */ /* 0x000f280000300800 */
[----:B----4-:R-:W-:Y:S04]  /*cb9c0*/  STL.64 [R1+0x10db8], R26 ;  /* 0x010db81a01007387 */ /* 0x010fe80000100a00 */
[----:B--2---:R0:W-:Y:S04]  /*cb9d0*/  STL.64 [R1+0x10db0], R24 ;  /* 0x010db01801007387 */ /* 0x0041e80000100a00 */
[----:B0-----:R-:W2:Y:S04]  /*cb9e0*/  LDL.LU R24, [R1+0x1f0] ;  /* 0x0001f00001187983 */ /* 0x001ea80000300800 */
[----:B------:R-:W2:Y:S04]  /*cb9f0*/  LDL.LU R25, [R1+0x1f4] ;  /* 0x0001f40001197983 */ /* 0x000ea80000300800 */
[----:B------:R-:W4:Y:S04]  /*cba00*/  LDL.LU R26, [R1+0x1f8] ;  /* 0x0001f800011a7983 */ /* 0x000f280000300800 */
[----:B------:R-:W4:Y:S04]  /*cba10*/  LDL.LU R27, [R1+0x1fc] ;  /* 0x0001fc00011b7983 */ /* 0x000f280000300800 */
[----:B------:R-:W3:Y:S04]  /*cba20*/  LDL.LU R16, [R1+0x2ac0] ;  /* 0x002ac00001107983 */ /* 0x000ee80000300800 */
[----:B------:R-:W3:Y:S04]  /*cba30*/  LDL.LU R17, [R1+0x2ac4] ;  /* 0x002ac40001117983 */ /* 0x000ee80000300800 */
[----:B----4-:R0:W-:Y:S02]  /*cba40*/  STL.64 [R1+0x10dc8], R26 ;  /* 0x010dc81a01007387 */ /* 0x0101e40000100a00 */
[----:B0-----:R-:W-:-:S02]  /*cba50*/  IMAD.MOV.U32 R27, RZ, RZ, R2 ;  /* 0x000000ffff1b7224 */ /* 0x001fc400078e0002 */
[----:B------:R-:W4:Y:S04]  /*cba60*/  LDL.LU R2, [R1+0x2ab4] ;  /* 0x002ab40001027983 */ /* 0x000f280000300800 */
[----:B--2---:R0:W-:Y:S04]  /*cba70*/  STL.64 [R1+0x10dc0], R24 ;  /* 0x010dc01801007387 */ /* 0x0041e80000100a00 */
[----:B0-----:R-:W2:Y:S01]  /*cba80*/  LDL.LU R25, [R1+0x2ab0] ;  /* 0x002ab00001197983 */ /* 0x001ea20000300800 */
[----:B------:R-:W-:-:S05]  /*cba90*/  IMAD.MOV.U32 R26, RZ, RZ, R8 ;  /* 0x000000ffff1a7224 */ /* 0x000fca00078e0008 */
[----:B------:R0:W-:Y:S02]  /*cbaa0*/  STL.64 [R1+0x10df8], R26 ;  /* 0x010df81a01007387 */ /* 0x0001e40000100a00 */
[----:B0-----:R-:W-:Y:S02]  /*cbab0*/  IMAD.MOV.U32 R26, RZ, RZ, R3 ;  /* 0x000000ffff1a7224 */ /* 0x001fe400078e0003 */
[----:B--2---:R-:W-:Y:S04]  /*cbac0*/  STL [R1+0x10df0], R25 ;  /* 0x010df01901007387 */ /* 0x004fe80000100800 */
[----:B------:R-:W2:Y:S04]  /*cbad0*/  LDL.LU R3, [R1+0x2ad0] ;  /* 0x002ad00001037983 */ /* 0x000ea80000300800 */
[----:B------:R-:W2:Y:S04]  /*cbae0*/  LDL.LU R18, [R1+0x2ad4] ;  /* 0x002ad40001127983 */ /* 0x000ea80000300800 */
[----:B------:R-:W2:Y:S04]  /*cbaf0*/  LDL.LU R28, [R1+0x2ae0] ;  /* 0x002ae000011c7983 */ /* 0x000ea80000300800 */
[----:B------:R-:W2:Y:S04]  /*cbb00*/  LDL.LU R29, [R1+0x2ae4] ;  /* 0x002ae400011d7983 */ /* 0x000ea80000300800 */
[----:B---3--:R-:W-:Y:S04]  /*cbb10*/  STL.64 [R1+0x10d88], R6 ;  /* 0x010d880601007387 */ /* 0x008fe80000100a00 */
[----:B------:R0:W-:Y:S04]  /*cbb20*/  STL.64 [R1+0x10d80], R4 ;  /* 0x010d800401007387 */ /* 0x0001e80000100a00 */
[----:B0-----:R-:W3:Y:S04]  /*cbb30*/  LDL.LU R4, [R1+0x220] ;  /* 0x0002200001047983 */ /* 0x001ee80000300800 */
[----:B------:R-:W3:Y:S04]  /*cbb40*/  LDL.LU R5, [R1+0x224] ;  /* 0x0002240001057983 */ /* 0x000ee80000300800 */
[----:B------:R-:W4:Y:S04]  /*cbb50*/  LDL.LU R6, [R1+0x228] ;  /* 0x0002280001067983 */ /* 0x000f280000300800 */
[----:B------:R-:W4:Y:S04]  /*cbb60*/  LDL.LU R7, [R1+0x22c] ;  /* 0x00022c0001077983 */ /* 0x000f280000300800 */
[----:B----4-:R-:W-:Y:S04]  /*cbb70*/  STL.64 [R1+0x10d98], R6 ;  /* 0x010d980601007387 */ /* 0x010fe80000100a00 */
[----:B---3--:R0:W-:Y:S04]  /*cbb80*/  STL.64 [R1+0x10d90], R4 ;  /* 0x010d900401007387 */ /* 0x0081e80000100a00 */
        /* <DEDUP_REMOVED lines=15> */
[----:B------:R-:W4:Y:S01]  /*cbc80*/  LDL.LU R7, [R1+0x1dc] ;  /* 0x0001dc0001077983 */ /* 0x000f220000300800 */
[----:B------:R-:W-:-:S03]  /*cbc90*/  IMAD.MOV.U32 R27, RZ, RZ, R0 ;  /* 0x000000ffff1b7224 */ /* 0x000fc600078e0000 */
[----:B----4-:R-:W-:Y:S04]  /*cbca0*/  STL.64 [R1+0x10e08], R6 ;  /* 0x010e080601007387 */ /* 0x010fe80000100a00 */
[----:B---3--:R0:W-:Y:S04]  /*cbcb0*/  STL.64 [R1+0x10e00], R4 ;  /* 0x010e000401007387 */ /* 0x0081e80000100a00 */
[----:B0-----:R-:W3:Y:S04]  /*cbcc0*/  LDL.LU R4, [R1+0x1c0] ;  /* 0x0001c00001047983 */ /* 0x001ee80000300800 */
[----:B------:R-:W3:Y:S04]  /*cbcd0*/  LDL.LU R5, [R1+0x1c4] ;  /* 0x0001c40001057983 */ /* 0x000ee80000300800 */
[----:B------:R-:W3:Y:S04]  /*cbce0*/  LDL.LU R6, [R1+0x1c8] ;  /* 0x0001c80001067983 */ /* 0x000ee80000300800 */
        /* <DEDUP_REMOVED lines=9> */
[----:B---3--:R-:W-:Y:S03]  /*cbd80*/  HMMA.16816.F32 R24, R12, R26, R4 ;  /* 0x0000001a0c18723c */ /* 0x008fe60000001804 */
[----:B------:R-:W3:Y:S04]  /*cbd90*/  LDL.LU.64 R6, [R1+0x10e08] ;  /* 0x010e080001067983 */ /* 0x000ee80000300a00 */
[----:B------:R-:W3:-:S15]  /*cbda0*/  LDL.LU.64 R4, [R1+0x10e00] ;  /* 0x010e000001047983 */ /* 0x000ede0000300a00 */
[----:B------:R-:W-:-:S01]  /*cbdb0*/  NOP ;  /* 0x0000000000007918 */ /* 0x000fc20000000000 */
[----:B------:R-:W-:Y:S04]  /*cbdc0*/  STL.64 [R1+0x2720], R24 ;  /* 0x0027201801007387 */ /* 0x000fe80000100a00 */
[----:B------:R0:W-:Y:S04]  /*cbdd0*/  STL.64 [R1+0x2728], R26 ;  /* 0x0027281a01007387 */ /* 0x0001e80000100a00 */
[----:B0-----:R-:W3:Y:S04]  /*cbde0*/  LDL.LU.64 R26, [R1+0x10df8] ;  /* 0x010df800011a7983 */ /* 0x001ee80000300a00 */
[----:B------:R-:W2:Y:S01]  /*cbdf0*/  LDL.LU R25, [R1+0x10df0] ;  /* 0x010df00001197983 */ /* 0x000ea20000300800 */
[----:B---3--:R-:W-:-:S15]  /*cbe00*/  HMMA.16816.F32 R4, R12, R26, R4 ;  /* 0x0000001a0c04723c */ /* 0x008fde0000001804 */
[----:B------:R-:W-:-:S08]  /*cbe10*/  NOP ;  /* 0x0000000000007918 */ /* 0x000fd00000000000 */
[----:B------:R-:W-:Y:S04]  /*cbe20*/  STL.64 [R1+0x2750], R4 ;  /* 0x0027500401007387 */ /* 0x000fe80000100a00 */
[----:B------:R0:W-:Y:S04]  /*cbe30*/  STL.64 [R1+0x2758], R6 ;  /* 0x0027580601007387 */ /* 0x0001e80000100a00 */
[----:B0-----:R-:W3:Y:S04]  /*cbe40*/  LDL.LU.64 R6, [R1+0x10de8] ;  /* 0x010de80001067983 */ /* 0x001ee80000300a00 */
[----:B------:R-:W3:Y:S01]  /*cbe50*/  LDL.LU.64 R4, [R1+0x10de0] ;  /* 0x010de00001047983 */ /* 0x000ee20000300a00 */
[----:B--2---:R-:W-:-:S02]  /*cbe60*/  F2FP.F16.E5M2.UNPACK_B R24, R25.H1 ;  /* 0x00000019ff18723e */ /* 0x004fc400030004ff */
[----:B------:R-:W-:-:S03]  /*cbe70*/  F2FP.F16.E5M2.UNPACK_B R25, R2.H1 ;  /* 0x00000002ff19723e */ /* 0x000fc600030004ff */
[----:B------:R-:W-:Y:S04]  /*cbe80*/  STL [R1+0x10], R24 ;  /* 0x0000101801007387 */ /* 0x000fe80000100800 */
[----:B------:R3:W-:Y:S02]  /*cbe90*/  STL [R1+0x14], R25 ;  /* 0x0000141901007387 */ /* 0x0007e40000100800 */
[----:B---3--:R-:W-:Y:S02]  /*cbea0*/  HMMA.16816.F32 R24, R12, R24, R4 ;  /* 0x000000180c18723c */ /* 0x008fe40000001804 */
[----:B------:R-:W2:Y:S04]  /*cbeb0*/  LDL.LU.64 R6, [R1+0x10dd8] ;  /* 0x010dd80001067983 */ /* 0x000ea80000300a00 */
[----:B------:R-:W2:-:S15]  /*cbec0*/  LDL.LU.64 R4, [R1+0x10dd0] ;  /* 0x010dd00001047983 */ /* 0x000e9e0000300a00 */
[----:B------:R-:W-:-:S02]  /*cbed0*/  NOP ;  /* 0x0000000000007918 */ /* 0x000fc40000000000 */
[----:B------:R-:W-:Y:S04]  /*cbee0*/  STL.64 [R1+0x2760], R24 ;  /* 0x0027601801007387 */ /* 0x000fe80000100a00 */
[----:B------:R0:W-:Y:S04]  /*cbef0*/  STL.64 [R1+0x2768], R26 ;  /* 0x0027681a01007387 */ /* 0x0001e80000100a00 */
[----:B0-----:R-:W3:Y:S04]  /*cbf00*/  LDL.LU.64 R26, [R1+0x10dc8] ;  /* 0x010dc800011a7983 */ /* 0x001ee80000300a00 */
[----:B------:R-:W3:Y:S01]  /*cbf10*/  LDL.LU.64 R24, [R1+0x10dc0] ;  /* 0x010dc00001187983 */ /* 0x000ee20000300a00 */
[----:B------:R-:W-:-:S02]  /*cbf20*/  F2FP.F16.E5M2.UNPACK_B R16, R16.H1 ;  /* 0x00000010ff10723e */ /* 0x000fc400030004ff */
[----:B------:R-:W-:-:S03]  /*cbf30*/  F2FP.F16.E5M2.UNPACK_B R17, R17.H1 ;  /* 0x00000011ff11723e */ /* 0x000fc600030004ff */
[----:B------:R-:W-:Y:S04]  /*cbf40*/  STL [R1+0x8], R16 ;  /* 0x0000081001007387 */ /* 0x000fe80000100800 */
[----:B------:R-:W-:Y:S01]  /*cbf50*/  STL [R1+0xc], R17 ;  /* 0x00000c1101007387 */ /* 0x000fe20000100800 */
[----:B---3--:R-:W-:-:S15]  /*cbf60*/  HMMA.16816.F32 R24, R12, R16, R24 ;  /* 0x000000100c18723c */ /* 0x008fde0000001818 */
[----:B------:R-:W-:-:S08]  /*cbf70*/  NOP ;  /* 0x0000000000007918 */ /* 0x000fd00000000000 */
[----:B------:R-:W-:Y:S04]  /*cbf80*/  STL.64 [R1+0x2790], R24 ;  /* 0x0027901801007387 */ /* 0x000fe80000100a00 */
[----:B------:R0:W-:Y:S04]  /*cbf90*/  STL.64 [R1+0x2798], R26 ;  /* 0x0027981a01007387 */ /* 0x0001e80000100a00 */
[----:B0-----:R-:W3:Y:S04]  /*cbfa0*/  LDL.LU.64 R26, [R1+0x10db8] ;  /* 0x010db800011a7983 */ /* 0x001ee80000300a00 */
[----:B------:R-:W3:Y:S01]  /*cbfb0*/  LDL.LU.64 R24, [R1+0x10db0] ;  /* 0x010db00001187983 */ /* 0x000ee20000300a00 */
[----:B------:R-:W-:-:S02]  /*cbfc0*/  F2FP.F16.E5M2.UNPACK_B R2, R3.H1 ;  /* 0x00000003ff02723e */ /* 0x000fc400030004ff */
[----:B------:R-:W-:Y:S02]  /*cbfd0*/  F2FP.F16.E5M2.UNPACK_B R3, R18.H1 ;  /* 0x00000012ff03723e */ /* 0x000fe400030004ff */
[----:B------:R-:W-:Y:S02]  /*cbfe0*/  F2FP.F16.E5M2.UNPACK_B R28, R28.H1 ;  /* 0x0000001cff1c723e */ /* 0x000fe400030004ff */
[----:B------:R-:W-:-:S07]  /*cbff0*/  F2FP.F16.E5M2.UNPACK_B R29, R29.H1 ;  /* 0x0000001dff1d723e */ /* 0x000fce00030004ff */
[C---:B--2---:R-:W-:Y:S01]  /*cc000*/  HMMA.16816.F32 R4, R12.reuse, R28, R4 ;  /* 0x0000001c0c04723c */ /* 0x044fe20000001804 */
[----:B------:R-:W-:Y:S04]  /*cc010*/  STL [R1], R2 ;  /* 0x0000000201007387 */ /* 0x000fe80000100800 */
[----:B------:R-:W-:Y:S01]  /*cc020*/  STL [R1+0x4], R3 ;  /* 0x0000040301007387 */ /* 0x000fe20000100800 */
        /* <DEDUP_REMOVED lines=9> */
[----:B------:R-:W4:Y:S04]  /*cc0c0*/  LDL.LU.64 R4, [R1+0x10d90] ;  /* 0x010d900001047983 */ /* 0x000f280000300a00 */
[----:B------:R-:W-:Y:S01]  /*cc0d0*/  STL [R1+0x10d58], R29 ;  /* 0x010d581d01007387 */ /* 0x000fe20000100800 */
[----:B--2---:R-:W-:-:S02]  /*cc0e0*/  F2FP.F16.E5M2.UNPACK_B R26, R26.H1 ;  /* 0x0000001aff1a723e */ /* 0x004fc400030004ff */
[----:B------:R-:W-:-:S07]  /*cc0f0*/  F2FP.F16.E5M2.UNPACK_B R27, R27.H1 ;  /* 0x0000001bff1b723e */ /* 0x000fce00030004ff */
[----:B----4-:R-:W-:-:S15]  /*cc100*/  HMMA.16816.F32 R4, R12, R26, R4 ;  /* 0x0000001a0c04723c */ /* 0x010fde0000001804 */
[----:B------:R-:W-:-:S08]  /*cc110*/  NOP ;  /* 0x0000000000007918 */ /* 0x000fd00000000000 */
[----:B------:R-:W-:Y:S04]  /*cc120*/  STL.64 [R1+0x27e0], R4 ;  /* 0x0027e00401007387 */ /* 0x000fe80000100a00 */
[----:B------:R0:W-:Y:S04]  /*cc130*/  STL.64 [R1+0x27e8], R6 ;  /* 0x0027e80601007387 */ /* 0x0001e80000100a00 */
[----:B0-----:R-:W2:Y:S04]  /*cc140*/  LDL.LU.64 R6, [R1+0x10d88] ;  /* 0x010d880001067983 */ /* 0x001ea80000300a00 */
[----:B------:R-:W2:Y:S01]  /*cc150*/  LDL.LU.64 R4, [R1+0x10d80] ;  /* 0x010d800001047983 */ /* 0x000ea20000300a00 */
[----:B---3--:R-:W-:-:S02]  /*cc160*/  F2FP.F16.E5M2.UNPACK_B R24, R24.H1 ;  /* 0x00000018ff18723e */ /* 0x008fc400030004ff */
[----:B------:R-:W-:-:S07]  /*cc170*/  F2FP.F16.E5M2.UNPACK_B R25, R25.H1 ;  /* 0x00000019ff19723e */ /* 0x000fce00030004ff */
[----:B--2---:R-:W-:-:S15]  /*cc180*/  HMMA.16816.F32 R4, R12, R24, R4 ;  /* 0x000000180c04723c */ /* 0x004fde0000001804 */
[----:B------:R-:W-:-:S08]  /*cc190*/  NOP ;  /* 0x0000000000007918 */ /* 0x000fd00000000000 */
[----:B------:R-:W-:Y:S04]  /*cc1a0*/  STL.64 [R1+0x2800], R4 ;  /* 0x0028000401007387 */ /* 0x000fe80000100a00 */
[----:B------:R0:W-:Y:S04]  /*cc1b0*/  STL.64 [R1+0x2808], R6 ;  /* 0x0028080601007387 */ /* 0x0001e80000100a00 */
[----:B0-----:R-:W2:Y:S04]  /*cc1c0*/  LDL.LU.64 R6, [R1+0x10d78] ;  /* 0x010d780001067983 */ /* 0x001ea80000300a00 */
[----:B------:R-:W2:Y:S01]  /*cc1d0*/  LDL.LU.64 R4, [R1+0x10d70] ;  /* 0x010d700001047983 */ /* 0x000ea20000300a00 */
[----:B------:R-:W-:-:S02]  /*cc1e0*/  F2FP.F16.E5M2.UNPACK_B R22, R22.H1 ;  /* 0x00000016ff16723e */ /* 0x000fc400030004ff */
[----:B------:R-:W-:Y:S02]  /*cc1f0*/  F2FP.F16.E5M2.UNPACK_B R23, R23.H1 ;  /* 0x00000017ff17723e */ /* 0x000fe400030004ff */
[----:B------:R-:W-:Y:S02]  /*cc200*/  F2FP.F16.E5M2.UNPACK_B R20, R20.H1 ;  /* 0x00000014ff14723e */ /* 0x000fe400030004ff */
[----:B------:R-:W-:Y:S01]  /*cc210*/  F2FP.F16.E5M2.UNPACK_B R21, R21.H1 ;  /* 0x00000015ff15723e */ /* 0x000fe200030004ff */
[----:B------:R-:W-:Y:S04]  /*cc220*/  STL.64 [R1+0x10b28], R26 ;  /* 0x010b281a01007387 */ /* 0x000fe80000100a00 */
[----:B------:R-:W-:Y:S01]  /*cc230*/  STL.64 [R1+0x10b20], R24 ;  /* 0x010b201801007387 */ /* 0x000fe20000100a00 */
[----:B--2---:R-:W-:-:S15]  /*cc240*/  HMMA.16816.F32 R4, R12, R22, R4 ;  /* 0x000000160c04723c */ /* 0x004fde0000001804 */
[----:B------:R-:W-:-:S08]  /*cc250*/  NOP ;  /* 0x0000000000007918 */ /* 0x000fd00000000000 */
[----:B------:R-:W-:Y:S04]  /*cc260*/  STL.64 [R1+0x2820], R4 ;  /* 0x0028200401007387 */ /* 0x000fe80000100a00 */
[----:B------:R0:W-:Y:S04]  /*cc270*/  STL.64 [R1+0x2828], R6 ;  /* 0x0028280601007387 */ /* 0x0001e80000100a00 */
[----:B------:R-:W2:Y:S04]  /*cc280*/  LDL.LU R16, [R1+0x2b40] ;  /* 0x002b400001107983 */ /* 0x000ea80000300800 */
[----:B------:R-:W3:Y:S01]  /*cc290*/  LDL.LU R17, [R1+0x2b44] ;  /* 0x002b440001117983 */ /* 0x000ee20000300800 */
[----:B0-----:R-:W-:-:S15]  /*cc2a0*/  HMMA.16816.F32 R4, R12, R20, R8 ;  /* 0x000000140c04723c */ /* 0x001fde0000001808 */
[----:B------:R-:W-:-:S08]  /*cc2b0*/  NOP ;  /* 0x0000000000007918 */ /* 0x000fd00000000000 */
[----:B------:R0:W-:Y:S04]  /*cc2c0*/  STL.64 [R1+0x2830], R4 ;  /* 0x0028300401007387 */ /* 0x0001e80000100a00 */
[----:B------:R1:W-:Y:S04]  /*cc2d0*/  STL.64 [R1+0x2838], R6 ;  /* 0x0028380601007387 */ /* 0x0003e80000100a00 */
[----:B------:R-:W4:Y:S04]  /*cc2e0*/  LDL.LU R29, [R1+0x33ac] ;  /* 0x0033ac00011d7983 */ /* 0x000f280000300800 */
[----:B0-----:R-:W2:Y:S04]  /*cc2f0*/  LDL.LU R4, [R1+0x33a8] ;  /* 0x0033a80001047983 */ /* 0x001ea80000300800 */
[----:B------:R-:W2:Y:S04]  /*cc300*/  LDL.LU R5, [R1+0x33b0] ;  /* 0x0033b00001057983 */ /* 0x000ea80000300800 */
[----:B-1----:R-:W3:Y:S04]  /*cc310*/  LDL.LU R6, [R1+0x33b8] ;  /* 0x0033b80001067983 */ /* 0x002ee80000300800 */
[----:B------:R-:W4:Y:S04]  /*cc320*/  LDL.LU R10, [R1+0x2b50] ;  /* 0x002b5000010a7983 */ /* 0x000f280000300800 */
[----:B------:R-:W4:Y:S04]  /*cc330*/  LDL.LU R11, [R1+0x2b54] ;  /* 0x002b5400010b7983 */ /* 0x000f280000300800 */
[----:B------:R-:W3:Y:S01]  /*cc340*/  LDL.LU R7, [R1+0x33c0] ;  /* 0x0033c00001077983 */ /* 0x000ee20000300800 */
[----:B------:R-:W-:-:S02]  /*cc350*/  F2FP.F16.E5M2.UNPACK_B R18, R19.H1 ;  /* 0x00000013ff12723e */ /* 0x000fc400030004ff */
[----:B------:R-:W-:Y:S01]  /*cc360*/  F2FP.F16.E5M2.UNPACK_B R19, R0.H1 ;  /* 0x00000000ff13723e */ /* 0x000fe200030004ff */
[----:B---3--:R-:W-:Y:S04]  /*cc370*/  STL.64 [R1+0x10d68], R6 ;  /* 0x010d680601007387 */ /* 0x008fe80000100a00 */
[----:B--2---:R0:W-:Y:S04]  /*cc380*/  STL.64 [R1+0x10d60], R4 ;  /* 0x010d600401007387 */ /* 0x0041e80000100a00 */
[----:B0-----:R-:W2:Y:S04]  /*cc390*/  LDL.LU R4, [R1+0x260] ;  /* 0x0002600001047983 */ /* 0x001ea80000300800 */
[----:B------:R-:W2:Y:S04]  /*cc3a0*/  LDL.LU R5, [R1+0x264] ;  /* 0x0002640001057983 */ /* 0x000ea80000300800 */
[----:B------:R-:W2:Y:S04]  /*cc3b0*/  LDL.LU R6, [R1+0x268] ;  /* 0x0002680001067983 */ /* 0x000ea80000300800 */
[----:B------:R-:W2:Y:S04]  /*cc3c0*/  LDL.LU R7, [R1+0x26c] ;  /* 0x00026c0001077983 */ /* 0x000ea80000300800 */
[----:B------:R-:W3:Y:S04]  /*cc3d0*/  LDL.LU R8, [R1+0x2b60] ;  /* 0x002b600001087983 */ /* 0x000ee80000300800 */
[----:B------:R-:W3:Y:S04]  /*cc3e0*/  LDL.LU R9, [R1+0x2b64] ;  /* 0x002b640001097983 */ /* 0x000ee80000300800 */
[----:B------:R-:W3:Y:S04]  /*cc3f0*/  LDL.LU R2, [R1+0x2b70] ;  /* 0x002b700001027983 */ /* 0x000ee80000300800 */
[----:B------:R-:W3:Y:S04]  /*cc400*/  LDL.LU R3, [R1+0x2b74] ;  /* 0x002b740001037983 */ /* 0x000ee80000300800 */
[----:B------:R-:W3:Y:S04]  /*cc410*/  LDL.LU R0, [R1+0x2b84] ;  /* 0x002b840001007983 */ /* 0x000ee80000300800 */
[----:B------:R-:W4:Y:S04]  /*cc420*/  LDL.LU R24, [R1+0x8c0] ;  /* 0x0008c00001187983 */ /* 0x000f280000300800 */
[----:B------:R-:W4:Y:S04]  /*cc430*/  LDL.LU R25, [R1+0x8c4] ;  /* 0x0008c40001197983 */ /* 0x000f280000300800 */
[----:B------:R-:W2:Y:S04]  /*cc440*/  LDL.LU R26, [R1+0x8c8] ;  /* 0x0008c800011a7983 */ /* 0x000ea80000300800 */
[----:B------:R-:W2:Y:S04]  /*cc450*/  LDL.LU R27, [R1+0x8cc] ;  /* 0x0008cc00011b7983 */ /* 0x000ea80000300800 */
[----:B--2---:R-:W-:Y:S04]  /*cc460*/  STL.64 [R1+0x10d40], R26 ;  /* 0x010d401a01007387 */ /* 0x004fe80000100a00 */
[----:B----4-:R0:W-:Y:S04]  /*cc470*/  STL.64 [R1+0x10d38], R24 ;  /* 0x010d381801007387 */ /* 0x0101e80000100a00 */
[----:B0-----:R-:W2:Y:S04]  /*cc480*/  LDL.LU R24, [R1+0x280] ;  /* 0x0002800001187983 */ /* 0x001ea80000300800 */
[----:B------:R-:W2:Y:S04]  /*cc490*/  LDL.LU R25, [R1+0x284] ;  /* 0x0002840001197983 */ /* 0x000ea80000300800 */
[----:B------:R-:W4:Y:S04]  /*cc4a0*/  LDL.LU R26, [R1+0x288] ;  /* 0x00028800011a7983 */ /* 0x000f280000300800 */
[----:B------:R-:W4:Y:S01]  /*cc4b0*/  LDL.LU R27, [R1+0x28c] ;  /* 0x00028c00011b7983 */ /* 0x000f220000300800 */
[----:B------:R-:W-:Y:S01]  /*cc4c0*/  HMMA.16816.F32 R4, R12, R18, R4 ;  /* 0x000000120c04723c */ /* 0x000fe20000001804 */
[----:B------:R-:W-:-:S02]  /*cc4d0*/  F2FP.F16.E5M2.UNPACK_B R16, R16.H1 ;  /* 0x00000010ff10723e */ /* 0x000fc400030004ff */
[----:B----4-:R-:W-:Y:S04]  /*cc4e0*/  STL.64 [R1+0x10d50], R26 ;  /* 0x010d501a01007387 */ /* 0x010fe80000100a00 */
[----:B--2---:R0:W-:Y:S04]  /*cc4f0*/  STL.64 [R1+0x10d48], R24 ;  /* 0x010d481801007387 */ /* 0x0041e80000100a00 */
[----:B0-----:R-:W2:Y:S04]  /*cc500*/  LDL.LU R24, [R1+0x270] ;  /* 0x0002700001187983 */ /* 0x001ea80000300800 */
[----:B------:R-:W2:Y:S04]  /*cc510*/  LDL.LU R25, [R1+0x274] ;  /* 0x0002740001197983 */ /* 0x000ea80000300800 */
[----:B------:R-:W2:Y:S04]  /*cc520*/  LDL.LU R26, [R1+0x278] ;  /* 0x00027800011a7983 */ /* 0x000ea80000300800 */
[----:B------:R-:W2:Y:S04]  /*cc530*/  LDL.LU R27, [R1+0x27c] ;  /* 0x00027c00011b7983 */ /* 0x000ea80000300800 */
[----:B------:R0:W-:Y:S04]  /*cc540*/  STL.64 [R1+0x10b08], R22 ;  /* 0x010b081601007387 */ /* 0x0001e80000100a00 */
[----:B0-----:R-:W4:Y:S04]  /*cc550*/  LDL.LU R22, [R1+0x33c4] ;  /* 0x0033c40001167983 */ /* 0x001f280000300800 */
[----:B------:R-:W4:Y:S04]  /*cc560*/  LDL.LU R23, [R1+0x2b80] ;  /* 0x002b800001177983 */ /* 0x000f280000300800 */
[----:B------:R0:W-:Y:S04]  /*cc570*/  STL.64 [R1+0x10b00], R20 ;  /* 0x010b001401007387 */ /* 0x0001e80000100a00 */
[----:B0-----:R-:W4:Y:S04]  /*cc580*/  LDL.LU R20, [R1+0x33b4] ;  /* 0x0033b40001147983 */ /* 0x001f280000300800 */
[----:B------:R-:W4:Y:S04]  /*cc590*/  LDL.LU R21, [R1+0x33bc] ;  /* 0x0033bc0001157983 */ /* 0x000f280000300800 */
[----:B------:R-:W-:Y:S04]  /*cc5a0*/  STL.64 [R1+0x2850], R4 ;  /* 0x0028500401007387 */ /* 0x000fe80000100a00 */
[----:B------:R0:W-:Y:S04]  /*cc5b0*/  STL.64 [R1+0x2858], R6 ;  /* 0x0028580601007387 */ /* 0x0001e80000100a00 */
[----:B0-----:R-:W4:Y:S04]  /*cc5c0*/  LDL.LU.64 R6, [R1+0x10d68] ;  /* 0x010d680001067983 */ /* 0x001f280000300a00 */
[----:B------:R-:W3:Y:S01]  /*cc5d0*/  LDL.LU.64 R4, [R1+0x10d60] ;  /* 0x010d600001047983 */ /* 0x000ee20000300a00 */
[----:B------:R-:W-:-:S07]  /*cc5e0*/  F2FP.F16.E5M2.UNPACK_B R17, R17.H1 ;  /* 0x00000011ff11723e */ /* 0x000fce00030004ff */
[----:B--2---:R-:W-:Y:S01]  /*cc5f0*/  HMMA.16816.F32 R24, R12, R16, R24 ;  /* 0x000000100c18723c */ /* 0x004fe20000001818 */
[----:B---3--:R-:W-:Y:S02]  /*cc600*/  IMAD R4, R4, 0x100, R29 ;  /* 0x0000010004047824 */ /* 0x008fe400078e021d */
[----:B------:R-:W2:-:S15]  /*cc610*/  LDL.LU R29, [R1+0x10d58] ;  /* 0x010d5800011d7983 */ /* 0x000e9e0000300800 */
[----:B------:R-:W-:-:S05]  /*cc620*/  NOP ;  /* 0x0000000000007918 */ /* 0x000fca0000000000 */
[----:B------:R-:W-:Y:S04]  /*cc630*/  STL.64 [R1+0x2870], R24 ;  /* 0x0028701801007387 */ /* 0x000fe80000100a00 */
[----:B------:R0:W-:Y:S04]  /*cc640*/  STL.64 [R1+0x2878], R26 ;  /* 0x0028781a01007387 */ /* 0x0001e80000100a00 */
[----:B0-----:R-:W3:Y:S04]  /*cc650*/  LDL.LU.64 R26, [R1+0x10d50] ;  /* 0x010d5000011a7983 */ /* 0x001ee80000300a00 */
[----:B------:R-:W3:Y:S01]  /*cc660*/  LDL.LU.64 R24, [R1+0x10d48] ;  /* 0x010d480001187983 */ /* 0x000ee20000300a00 */
[----:B------:R-:W-:-:S02]  /*cc670*/  F2FP.F16.E5M2.UNPACK_B R10, R10.H1 ;  /* 0x0000000aff0a723e */ /* 0x000fc400030004ff */
[----:B------:R-:W-:Y:S01]  /*cc680*/  F2FP.F16.E5M2.UNPACK_B R11, R11.H1 ;  /* 0x0000000bff0b723e */ /* 0x000fe200030004ff */
[----:B------:R-:W-:Y:S04]  /*cc690*/  STL.64 [R1+0x10b18], R18 ;  /* 0x010b181201007387 */ /* 0x000fe80000100a00 */
[----:B------:R0:W-:Y:S04]  /*cc6a0*/  STL.64 [R1+0x10b10], R16 ;  /* 0x010b101001007387 */ /* 0x0001e80000100a00 */
[----:B0-----:R-:W4:Y:S04]  /*cc6b0*/  LDL.LU R16, [R1+0x8d0] ;  /* 0x0008d00001107983 */ /* 0x001f280000300800 */
[----:B------:R-:W4:Y:S04]  /*cc6c0*/  LDL.LU R17, [R1+0x8d4] ;  /* 0x0008d40001117983 */ /* 0x000f280000300800 */
[----:B------:R-:W4:Y:S04]  /*cc6d0*/  LDL.LU R18, [R1+0x8d8] ;  /* 0x0008d80001127983 */ /* 0x000f280000300800 */
[----:B------:R-:W4:Y:S01]  /*cc6e0*/  LDL.LU R19, [R1+0x8dc] ;  /* 0x0008dc0001137983 */ /* 0x000f220000300800 */
[----:B---3--:R-:W-:-:S15]  /*cc6f0*/  HMMA.16816.F32 R24, R12, R10, R24 ;  /* 0x0000000a0c18723c */ /* 0x008fde0000001818 */
[----:B------:R-:W-:-:S08]  /*cc700*/  NOP ;  /* 0x0000000000007918 */ /* 0x000fd00000000000 */
[----:B------:R-:W-:Y:S04]  /*cc710*/  STL.64 [R1+0x2890], R24 ;  /* 0x0028901801007387 */ /* 0x000fe80000100a00 */
[----:B------:R0:W-:Y:S04]  /*cc720*/  STL.64 [R1+0x2898], R26 ;  /* 0x0028981a01007387 */ /* 0x0001e80000100a00 */
[----:B0-----:R-:W3:Y:S04]  /*cc730*/  LDL.LU.64 R26, [R1+0x10d40] ;  /* 0x010d4000011a7983 */ /* 0x001ee80000300a00 */
[----:B------:R-:W3:Y:S01]  /*cc740*/  LDL.LU.64 R24, [R1+0x10d38] ;  /* 0x010d380001187983 */ /* 0x000ee20000300a00 */
[----:B------:R-:W-:-:S02]  /*cc750*/  F2FP.F16.E5M2.UNPACK_B R8, R8.H1 ;  /* 0x00000008ff08723e */ /* 0x000fc400030004ff */
[----:B------:R-:W-:-:S07]  /*cc760*/  F2FP.F16.E5M2.UNPACK_B R9, R9.H1 ;  /* 0x00000009ff09723e */ /* 0x000fce00030004ff */
[----:B----4-:R-:W-:Y:S01]  /*cc770*/  HMMA.16816.F32 R16, R12, R8, R16 ;  /* 0x000000080c10723c */ /* 0x010fe20000001810 */
[----:B------:R-:W-:Y:S02]  /*cc780*/  IMAD R5, R5, 0x100, R20 ;  /* 0x0000010005057824 */ /* 0x000fe400078e0214 */
[----:B------:R-:W-:Y:S02]  /*cc790*/  IMAD R6, R6, 0x100, R21 ;  /* 0x0000010006067824 */ /* 0x000fe400078e0215 */
[----:B------:R-:W-:Y:S01]  /*cc7a0*/  IMAD R7, R7, 0x100, R22 ;  /* 0x0000010007077824 */ /* 0x000fe200078e0216 */
[----:B------:R-:W-:Y:S01]  /*cc7b0*/  F2FP.F16.E5M2.UNPACK_B R20, R23.H1 ;  /* 0x00000017ff14723e */ /* 0x000fe200030004ff */
[----:B------:R-:W-:Y:S04]  /*cc7c0*/  STL [R1+0x10adc], R10 ;  /* 0x010adc0a01007387 */ /* 0x000fe80000100800 */
[----:B------:R-:W-:Y:S01]  /*cc7d0*/  STL [R1+0x10ad8], R11 ;  /* 0x010ad80b01007387 */ /* 0x000fe20000100800 */
[----:B------:R-:W-:-:S02]  /*cc7e0*/  F2FP.F16.E5M2.UNPACK_B R0, R0.H1 ;  /* 0x00000000ff00723e */ /* 0x000fc400030004ff */
[----:B------:R-:W-:Y:S02]  /*cc7f0*/  F2FP.F16.E5M2.UNPACK_B R6, R6 ;  /* 0x00000006ff06723e */ /* 0x000fe400020004ff */
[----:B------:R-:W-:Y:S02]  /*cc800*/  F2FP.F16.E5M2.UNPACK_B R2, R2.H1 ;  /* 0x00000002ff02723e */ /* 0x000fe400030004ff */
[----:B------:R-:W-:Y:S01]  /*cc810*/  F2FP.F16.E5M2.UNPACK_B R3, R3.H1 ;  /* 0x00000003ff03723e */ /* 0x000fe200030004ff */
[----:B------:R-:W-:Y:S01]  /*cc820*/  STL.64 [R1+0x10b30], R8 ;  /* 0x010b300801007387 */ /* 0x000fe20000100a00 */
[----:B------:R-:W-:Y:S02]  /*cc830*/  F2FP.F16.E5M2.UNPACK_B R7, R7 ;  /* 0x00000007ff07723e */ /* 0x000fe400020004ff */
[----:B------:R-:W-:Y:S02]  /*cc840*/  F2FP.F16.E5M2.UNPACK_B R4, R4 ;  /* 0x00000004ff04723e */ /* 0x000fe400020004ff */
[----:B------:R-:W-:Y:S01]  /*cc850*/  F2FP.F16.E5M2.UNPACK_B R5, R5 ;  /* 0x00000005ff05723e */ /* 0x000fe200020004ff */
[----:B------:R-:W-:Y:S04]  /*cc860*/  STL [R1+0xa0], R20 ;  /* 0x0000a01401007387 */ /* 0x000fe80000100800 */
[----:B------:R0:W-:Y:S04]  /*cc870*/  STL.64 [R1+0x28c0], R16 ;  /* 0x0028c01001007387 */ /* 0x0001e80000100a00 */
[----:B------:R-:W-:Y:S04]  /*cc880*/  STL.64 [R1+0x28c8], R18 ;  /* 0x0028c81201007387 */ /* 0x000fe80000100a00 */
[----:B------:R-:W-:Y:S04]  /*cc890*/  STL [R1+0xa4], R0 ;  /* 0x0000a40001007387 */ /* 0x000fe80000100800 */
[----:B------:R-:W-:Y:S04]  /*cc8a0*/  STL.64 [R1+0x10d30], R6 ;  /* 0x010d300601007387 */ /* 0x000fe80000100a00 */
[----:B------:R3:W-:Y:S04]  /*cc8b0*/  STL.64 [R1+0x10d28], R4 ;  /* 0x010d280401007387 */ /* 0x0007e80000100a00 */
[----:B0-----:R-:W4:Y:S01]  /*cc8c0*/  LDL.LU R16, [R1+0x6e0] ;  /* 0x0006e00001107983 */ /* 0x001f220000300800 */
[----:B---3--:R-:W-:-:S15]  /*cc8d0*/  HMMA.16816.F32 R4, R12, R2, R24 ;  /* 0x000000020c04723c */ /* 0x008fde0000001818 */
[----:B------:R-:W-:-:S08]  /*cc8e0*/  NOP ;  /* 0x0000000000007918 */ /* 0x000fd00000000000 */
[----:B------:R-:W-:Y:S04]  /*cc8f0*/  STL.64 [R1+0x28b0], R4 ;  /* 0x0028b00401007387 */ /* 0x000fe80000100a00 */
[----:B------:R-:W-:Y:S04]  /*cc900*/  STL.64 [R1+0x28b8], R6 ;  /* 0x0028b80601007387 */ /* 0x000fe80000100a00 */
[----:B------:R-:W4:Y:S04]  /*cc910*/  LDL.LU R17, [R1+0x6e4] ;  /* 0x0006e40001117983 */ /* 0x000f280000300800 */
[----:B------:R-:W3:Y:S04]  /*cc920*/  LDL.LU R18, [R1+0x6e8] ;  /* 0x0006e80001127983 */ /* 0x000ee80000300800 */
[----:B------:R-:W3:Y:S04]  /*cc930*/  LDL.LU R19, [R1+0x6ec] ;  /* 0x0006ec0001137983 */ /* 0x000ee80000300800 */
[----:B---3--:R-:W-:Y:S04]  /*cc940*/  STL.64 [R1+0x10b40], R18 ;  /* 0x010b401201007387 */ /* 0x008fe80000100a00 */
[----:B----4-:R-:W-:Y:S04]  /*cc950*/  STL.64 [R1+0x10b38], R16 ;  /* 0x010b381001007387 */ /* 0x010fe80000100a00 */
[----:B------:R-:W3:Y:S04]  /*cc960*/  LDL.LU R24, [R1+0x6f0] ;  /* 0x0006f00001187983 */ /* 0x000ee80000300800 */
[----:B------:R-:W3:Y:S04]  /*cc970*/  LDL.LU R25, [R1+0x6f4] ;  /* 0x0006f40001197983 */ /* 0x000ee80000300800 */
[----:B------:R-:W4:Y:S04]  /*cc980*/  LDL.LU R26, [R1+0x6f8] ;  /* 0x0006f800011a7983 */ /* 0x000f280000300800 */
[----:B------:R-:W4:Y:S04]  /*cc990*/  LDL.LU R27, [R1+0x6fc] ;  /* 0x0006fc00011b7983 */ /* 0x000f280000300800 */
[----:B----4-:R-:W-:Y:S04]  /*cc9a0*/  STL.64 [R1+0x10b50], R26 ;  /* 0x010b501a01007387 */ /* 0x010fe80000100a00 */
[----:B---3--:R0:W-:Y:S04]  /*cc9b0*/  STL.64 [R1+0x10b48], R24 ;  /* 0x010b481801007387 */ /* 0x0081e80000100a00 */
[----:B------:R-:W3:Y:S04]  /*cc9c0*/  LDL R10, [R1] ;  /* 0x00000000010a7983 */ /* 0x000ee80000100800 */
[----:B------:R-:W3:Y:S04]  /*cc9d0*/  LDL R11, [R1+0x4] ;  /* 0x00000400010b7983 */ /* 0x000ee80000100800 */
[----:B------:R-:W4:Y:S04]  /*cc9e0*/  LDL R8, [R1+0x8] ;  /* 0x0000080001087983 */ /* 0x000f280000100800 */
[----:B------:R-:W4:Y:S04]  /*cc9f0*/  LDL R9, [R1+0xc] ;  /* 0x00000c0001097983 */ /* 0x000f280000100800 */
[----:B---3--:R1:W-:Y:S04]  /*cca00*/  STL.64 [R1+0x10b60], R10 ;  /* 0x010b600a01007387 */ /* 0x0083e80000100a00 */
[----:B----4-:R-:W-:Y:S04]  /*cca10*/  STL.64 [R1+0x10b58], R8 ;  /* 0x010b580801007387 */ /* 0x010fe80000100a00 */
[----:B0-----:R-:W3:Y:S04]  /*cca20*/  LDL.LU R24, [R1+0x710] ;  /* 0x0007100001187983 */ /* 0x001ee80000300800 */
[----:B------:R-:W3:Y:S04]  /*cca30*/  LDL.LU R25, [R1+0x714] ;  /* 0x0007140001197983 */ /* 0x000ee80000300800 */
[----:B------:R-:W4:Y:S04]  /*cca40*/  LDL.LU R26, [R1+0x718] ;  /* 0x00071800011a7983 */ /* 0x000f280000300800 */
[----:B------:R-:W4:Y:S04]  /*cca50*/  LDL.LU R27, [R1+0x71c] ;  /* 0x00071c00011b7983 */ /* 0x000f280000300800 */
[----:B----4-:R-:W-:Y:S04]  /*cca60*/  STL.64 [R1+0x10b70], R26 ;  /* 0x010b701a01007387 */ /* 0x010fe80000100a00 */
[----:B---3--:R0:W-:Y:S04]  /*cca70*/  STL.64 [R1+0x10b68], R24 ;  /* 0x010b681801007387 */ /* 0x0081e80000100a00 */
[----:B-1----:R-:W3:Y:S04]  /*cca80*/  LDL R10, [R1+0x10] ;  /* 0x00001000010a7983 */ /* 0x002ee80000100800 */
[----:B------:R-:W3:Y:S04]  /*cca90*/  LDL R11, [R1+0x14] ;  /* 0x00001400010b7983 */ /* 0x000ee80000100800 */
[----:B---3--:R-:W-:Y:S04]  /*ccaa0*/  STL.64 [R1+0x10b78], R10 ;  /* 0x010b780a01007387 */ /* 0x008fe80000100a00 */
[----:B0-----:R-:W3:Y:S04]  /*ccab0*/  LDL.LU R24, [R1+0x720] ;  /* 0x0007200001187983 */ /* 0x001ee80000300800 */
[----:B------:R-:W3:Y:S04]  /*ccac0*/  LDL.LU R25, [R1+0x724] ;  /* 0x0007240001197983 */ /* 0x000ee80000300800 */
[----:B------:R-:W4:Y:S04]  /*ccad0*/  LDL.LU R26, [R1+0x728] ;  /* 0x00072800011a7983 */ /* 0x000f280000300800 */
[----:B------:R-:W4:Y:S04]  /*ccae0*/  LDL.LU R27, [R1+0x72c] ;  /* 0x00072c00011b7983 */ /* 0x000f280000300800 */
[----:B----4-:R-:W-:Y:S04]  /*ccaf0*/  STL.64 [R1+0x10b88], R26 ;  /* 0x010b881a01007387 */ /* 0x010fe80000100a00 */
[----:B---3--:R0:W-:Y:S04]  /*ccb00*/  STL.64 [R1+0x10b80], R24 ;  /* 0x010b801801007387 */ /* 0x0081e80000100a00 */
[----:B------:R-:W3:Y:S04]  /*ccb10*/  LDL R8, [R1+0x18] ;  /* 0x0000180001087983 */ /* 0x000ee80000100800 */
[----:B------:R-:W3:Y:S04]  /*ccb20*/  LDL R9, [R1+0x1c] ;  /* 0x00001c0001097983 */ /* 0x000ee80000100800 */
[----:B---3--:R1:W-:Y:S04]  /*ccb30*/  STL.64 [R1+0x10b90], R8 ;  /* 0x010b900801007387 */ /* 0x0083e80000100a00 */
        /* <DEDUP_REMOVED lines=8> */
[----:B-1----:R-:W4:Y:S04]  /*ccbc0*/  LDL R8, [R1+0x28] ;  /* 0x0000280001087983 */ /* 0x002f280000100800 */
[----:B------:R-:W4:Y:S04]  /*ccbd0*/  LDL R9, [R1+0x2c] ;  /* 0x00002c0001097983 */ /* 0x000f280000100800 */
[----:B---3--:R1:W-:Y:S04]  /*ccbe0*/  STL.64 [R1+0x10ba8], R10 ;  /* 0x010ba80a01007387 */ /* 0x0083e80000100a00 */
[----:B----4-:R-:W-:Y:S04]  /*ccbf0*/  STL.64 [R1+0x10bc0], R8 ;  /* 0x010bc00801007387 */ /* 0x010fe80000100a00 */
[----:B0-----:R-:W3:Y:S04]  /*ccc00*/  LDL.LU R24, [R1+0x740] ;  /* 0x0007400001187983 */ /* 0x001ee80000300800 */
[----:B------:R-:W3:Y:S04]  /*ccc10*/  LDL.LU R25, [R1+0x744] ;  /* 0x0007440001197983 */ /* 0x000ee80000300800 */
[----:B------:R-:W4:Y:S04]  /*ccc20*/  LDL.LU R26, [R1+0x748] ;  /* 0x00074800011a7983 */ /* 0x000f280000300800 */
[----:B------:R-:W4:Y:S04]  /*ccc30*/  LDL.LU R27, [R1+0x74c] ;  /* 0x00074c00011b7983 */ /* 0x000f280000300800 */
[----:B-1----:R-:W2:Y:S04]  /*ccc40*/  LDL R10, [R1+0x30] ;  /* 0x00003000010a7983 */ /* 0x002ea80000100800 */
[----:B------:R-:W2:Y:S04]  /*ccc50*/  LDL R11, [R1+0x34] ;  /* 0x00003400010b7983 */ /* 0x000ea80000100800 */
[----:B--2---:R-:W-:Y:S04]  /*ccc60*/  STL.64 [R1+0x10bd8], R10 ;  /* 0x010bd80a01007387 */ /* 0x004fe80000100a00 */
[----:B----4-:R-:W-:Y:S04]  /*ccc70*/  STL.64 [R1+0x10bb8], R26 ;  /* 0x010bb81a01007387 */ /* 0x010fe80000100a00 */
[----:B---3--:R0:W-:Y:S04]  /*ccc80*/  STL.64 [R1+0x10bb0], R24 ;  /* 0x010bb01801007387 */ /* 0x0081e80000100a00 */
[----:B0-----:R-:W2:Y:S04]  /*ccc90*/  LDL.LU R24, [R1+0x750] ;  /* 0x0007500001187983 */ /* 0x001ea80000300800 */
[----:B------:R-:W2:Y:S04]  /*ccca0*/  LDL.LU R25, [R1+0x754] ;  /* 0x0007540001197983 */ /* 0x000ea80000300800 */
[----:B------:R-:W3:Y:S04]  /*cccb0*/  LDL.LU R26, [R1+0x758] ;  /* 0x00075800011a7983 */ /* 0x000ee80000300800 */
[----:B------:R-:W3:Y:S04]  /*cccc0*/  LDL.LU R27, [R1+0x75c] ;  /* 0x00075c00011b7983 */ /* 0x000ee80000300800 */
[----:B------:R-:W4:Y:S04]  /*cccd0*/  LDL R8, [R1+0x38] ;  /* 0x0000380001087983 */ /* 0x000f280000100800 */
[----:B------:R-:W4:Y:S04]  /*ccce0*/  LDL R9, [R1+0x3c] ;  /* 0x00003c0001097983 */ /* 0x000f280000100800 */
[----:B----4-:R-:W-:Y:S04]  /*cccf0*/  STL.64 [R1+0x10bf0], R8 ;  /* 0x010bf00801007387 */ /* 0x010fe80000100a00 */
[----:B---3--:R-:W-:Y:S04]  /*ccd00*/  STL.64 [R1+0x10bd0], R26 ;  /* 0x010bd01a01007387 */ /* 0x008fe80000100a00 */
[----:B--2---:R0:W-:Y:S04]  /*ccd10*/  STL.64 [R1+0x10bc8], R24 ;  /* 0x010bc81801007387 */ /* 0x0041e80000100a00 */
        /* <DEDUP_REMOVED lines=24> */
[----:B------:R-:W2:Y:S04]  /*ccea0*/  LDL R8, [R1+0x58] ;  /* 0x0000580001087983 */ /* 0x000ea80000100800 */
[----:B------:R-:W2:Y:S04]  /*cceb0*/  LDL R9, [R1+0x5c] ;  /* 0x00005c0001097983 */ /* 0x000ea80000100800 */
[----:B----4-:R-:W-:Y:S04]  /*ccec0*/  STL.64 [R1+0x10c38], R10 ;  /* 0x010c380a01007387 */ /* 0x010fe80000100a00 */
[----:B---3--:R-:W-:Y:S04]  /*cced0*/  STL.64 [R1+0x10c18], R26 ;  /* 0x010c181a01007387 */ /* 0x008fe80000100a00 */
[----:B--2---:R0:W-:Y:S04]  /*ccee0*/  STL.64 [R1+0x10c10], R24 ;  /* 0x010c101801007387 */ /* 0x0041e80000100a00 */
[----:B0-----:R-:W2:Y:S04]  /*ccef0*/  LDL.LU R24, [R1+0x790] ;  /* 0x0007900001187983 */ /* 0x001ea80000300800 */
[----:B------:R-:W2:Y:S04]  /*ccf00*/  LDL.LU R25, [R1+0x794] ;  /* 0x0007940001197983 */ /* 0x000ea80000300800 */
[----:B------:R-:W3:Y:S04]  /*ccf10*/  LDL.LU R26, [R1+0x798] ;  /* 0x00079800011a7983 */ /* 0x000ee80000300800 */
[----:B------:R-:W3:Y:S04]  /*ccf20*/  LDL.LU R27, [R1+0x79c] ;  /* 0x00079c00011b7983 */ /* 0x000ee80000300800 */
[----:B------:R-:W4:Y:S04]  /*ccf30*/  LDL.64 R10, [R1+0x60] ;  /* 0x00006000010a7983 */ /* 0x000f280000100a00 */
[----:B----4-:R-:W-:Y:S04]  /*ccf40*/  STL.64 [R1+0x10c68], R10 ;  /* 0x010c680a01007387 */ /* 0x010fe80000100a00 */
[----:B------:R-:W-:Y:S04]  /*ccf50*/  STL.64 [R1+0x10c60], R8 ;  /* 0x010c600801007387 */ /* 0x000fe80000100a00 */
        /* <DEDUP_REMOVED lines=29> */
[----:B--2---:R-:W-:Y:S04]  /*cd130*/  STL.64 [R1+0x10cc8], R8 ;  /* 0x010cc80801007387 */ /* 0x004fe80000100a00 */
[----:B---3--:R-:W-:Y:S04]  /*cd140*/  STL.64 [R1+0x10c78], R26 ;  /* 0x010c781a01007387 */ /* 0x008fe80000100a00 */
[----:B------:R0:W-:Y:S04]  /*cd150*/  STL.64 [R1+0x10c70], R24 ;  /* 0x010c701801007387 */ /* 0x0001e80000100a00 */
        /* <DEDUP_REMOVED lines=33> */
[----:B------:R-:W4:Y:S04]  /*cd370*/  LDL.LU R4, [R1+0x850] ;  /* 0x0008500001047983 */ /* 0x000f280000300800 */
[----:B------:R-:W4:Y:S04]  /*cd380*/  LDL.LU R5, [R1+0x854] ;  /* 0x0008540001057983 */ /* 0x000f280000300800 */
        /* <DEDUP_REMOVED lines=19> */
[----:B------:R-:W3:Y:S01]  /*cd4c0*/  LDL.LU R27, [R1+0x83c] ;  /* 0x00083c00011b7983 */ /* 0x000ee20000300800 */
[----:B------:R-:W-:-:S02]  /*cd4d0*/  IMAD.MOV.U32 R10, RZ, RZ, R20 ;  /* 0x000000ffff0a7224 */ /* 0x000fc400078e0014 */
[----:B------:R-:W-:-:S07]  /*cd4e0*/  IMAD.MOV.U32 R11, RZ, RZ, R0 ;  /* 0x000000ffff0b7224 */ /* 0x000fce00078e0000 */
[----:B----4-:R-:W-:Y:S01]  /*cd4f0*/  HMMA.16816.F32 R12, R12, R10, R4 ;  /* 0x0000000a0c0c723c */ /* 0x010fe20000001804 */
        /* <DEDUP_REMOVED lines=10> */
[----:B------:R-:W4:Y:S04]  /*cd5a0*/  LDL.LU R20, [R1+0x6d0] ;  /* 0x0006d00001147983 */ /* 0x000f280000300800 */
[----:B------:R-:W4:Y:S04]  /*cd5b0*/  LDL.LU R21, [R1+0x6d4] ;  /* 0x0006d40001157983 */ /* 0x000f280000300800 */
[----:B------:R-:W4:Y:S04]  /*cd5c0*/  LDL.LU R22, [R1+0x6d8] ;  /* 0x0006d80001167983 */ /* 0x000f280000300800 */
[----:B------:R-:W4:Y:S04]  /*cd5d0*/  LDL.LU R23, [R1+0x6dc] ;  /* 0x0006dc0001177983 */ /* 0x000f280000300800 */
[----:B------:R-:W2:Y:S04]  /*cd5e0*/  LDL.LU.64 R6, [R1+0x10d30] ;  /* 0x010d300001067983 */ /* 0x000ea80000300a00 */
[----:B------:R-:W2:Y:S04]  /*cd5f0*/  LDL.LU.64 R4, [R1+0x10d28] ;  /* 0x010d280001047983 */ /* 0x000ea80000300a00 */
[----:B------:R0:W-:Y:S04]  /*cd600*/  STL.64 [R1+0x28a0], R12 ;  /* 0x0028a00c01007387 */ /* 0x0001e80000100a00 */
[----:B------:R1:W-:Y:S04]  /*cd610*/  STL.64 [R1+0x28a8], R14 ;  /* 0x0028a80e01007387 */ /* 0x0003e80000100a00 */
[----:B0-----:R-:W4:Y:S04]  /*cd620*/  LDL.LU R12, [R1+0x6b0] ;  /* 0x0006b000010c7983 */ /* 0x001f280000300800 */
[----:B------:R-:W4:Y:S04]  /*cd630*/  LDL.LU R13, [R1+0x6b4] ;  /* 0x0006b400010d7983 */ /* 0x000f280000300800 */
[----:B-1----:R-:W4:Y:S04]  /*cd640*/  LDL.LU R14, [R1+0x6b8] ;  /* 0x0006b800010e7983 */ /* 0x002f280000300800 */
[----:B------:R-:W4:Y:S01]  /*cd650*/  LDL.LU R15, [R1+0x6bc] ;  /* 0x0006bc00010f7983 */ /* 0x000f220000300800 */
        /* <DEDUP_REMOVED lines=66> */
[----:B------:R-:W2:-:S15]  /*cda80*/  LDL.LU.64 R24, [R1+0x10c40] ;  /* 0x010c400001187983 */ /* 0x000e9e0000300a00 */
[----:B------:R-:W-:-:S03]  /*cda90*/  NOP ;  /* 0x0000000000007918 */ /* 0x000fc60000000000 */
        /* <DEDUP_REMOVED lines=72> */
[----:B------:R-:W2:Y:S01]  /*cdf20*/  LDL.LU.64 R24, [R1+0x10b48] ;  /* 0x010b480001187983 */ /* 0x000ea20000300a00 */
[----:B---3--:R-:W-:Y:S03]  /*cdf30*/  HMMA.16816.F32 R8, R4, R10, R16 ;  /* 0x0000000a0408723c */ /* 0x008fe60000001810 */
[----:B------:R-:W3:Y:S04]  /*cdf40*/  LDL.LU.64 R18, [R1+0x10b40] ;  /* 0x010b400001127983 */ /* 0x000ee80000300a00 */
[----:B------:R-:W3:-:S15]  /*cdf50*/  LDL.LU.64 R16, [R1+0x10b38] ;  /* 0x010b380001107983 */ /* 0x000ede0000300a00 */
[----:B------:R-:W-:-:S01]  /*cdf60*/  NOP ;  /* 0x0000000000007918 */ /* 0x000fc20000000000 */
[----:B------:R0:W-:Y:S04]  /*cdf70*/  STL.64 [R1+0x25a0], R8 ;  /* 0x0025a00801007387 */ /* 0x0001e80000100a00 */
[----:B------:R-:W-:Y:S04]  /*cdf80*/  STL.64 [R1+0x25a8], R10 ;  /* 0x0025a80a01007387 */ /* 0x000fe80000100a00 */
[----:B0-----:R-:W4:Y:S01]  /*cdf90*/  LDL.LU.64 R8, [R1+0x10b30] ;  /* 0x010b300001087983 */ /* 0x001f220000300a00 */
[----:B--2---:R-:W-:-:S15]  /*cdfa0*/  HMMA.16816.F32 R24, R4, R28, R24 ;  /* 0x0000001c0418723c */ /* 0x004fde0000001818 */
[----:B------:R-:W-:-:S08]  /*cdfb0*/  NOP ;  /* 0x0000000000007918 */ /* 0x000fd00000000000 */
[----:B------:R-:W-:Y:S04]  /*cdfc0*/  STL.64 [R1+0x2570], R24 ;  /* 0x0025701801007387 */ /* 0x000fe80000100a00 */
[----:B------:R0:W-:Y:S04]  /*cdfd0*/  STL.64 [R1+0x2578], R26 ;  /* 0x0025781a01007387 */ /* 0x0001e80000100a00 */
[----:B0-----:R-:W3:Y:S04]  /*cdfe0*/  LDL.LU.64 R26, [R1+0x10b28] ;  /* 0x010b2800011a7983 */ /* 0x001ee80000300a00 */
[----:B------:R-:W4:Y:S04]  /*cdff0*/  LDL.LU.64 R24, [R1+0x10b20] ;  /* 0x010b200001187983 */ /* 0x000f280000300a00 */
[----:B------:R-:W-:Y:S01]  /*ce000*/  STL.64 [R1+0x10a88], R28 ;  /* 0x010a881c01007387 */ /* 0x000fe20000100a00 */
[C---:B---3--:R-:W-:Y:S06]  /*ce010*/  HMMA.16816.F32 R16, R4.reuse, R26, R16 ;  /* 0x0000001a0410723c */ /* 0x048fec0000001810 */
        /* <DEDUP_REMOVED lines=12> */
[----:B0-----:R-:W4:Y:S04]  /*ce0e0*/  LDL.LU R24, [R1+0x6c0] ;  /* 0x0006c00001187983 */ /* 0x001f280000300800 */
[----:B------:R-:W4:Y:S04]  /*ce0f0*/  LDL.LU R25, [R1+0x6c4] ;  /* 0x0006c40001197983 */ /* 0x000f280000300800 */
[----:B------:R-:W4:Y:S04]  /*ce100*/  LDL.LU R26, [R1+0x6c8] ;  /* 0x0006c800011a7983 */ /* 0x000f280000300800 */
[----:B------:R-:W4:Y:S02]  /*ce110*/  LDL.LU R27, [R1+0x6cc] ;  /* 0x0006cc00011b7983 */ /* 0x000f240000300800 */
[----:B----4-:R-:W-:-:S15]  /*ce120*/  HMMA.16816.F32 R24, R4, R22, R24 ;  /* 0x000000160418723c */ /* 0x010fde0000001818 */
[----:B------:R-:W-:-:S08]  /*ce130*/  NOP ;  /* 0x0000000000007918 */ /* 0x000fd00000000000 */
[----:B------:R-:W-:Y:S04]  /*ce140*/  STL.64 [R1+0x22e0], R24 ;  /* 0x0022e01801007387 */ /* 0x000fe80000100a00 */
[----:B------:R2:W-:Y:S04]  /*ce150*/  STL.64 [R1+0x22e8], R26 ;  /* 0x0022e81a01007387 */ /* 0x0005e80000100a00 */
[----:B------:R-:W4:Y:S01]  /*ce160*/  LDL.LU R10, [R1+0x33cc] ;  /* 0x0033cc00010a7983 */ /* 0x000f220000300800 */
[----:B--2---:R-:W-:Y:S03]  /*ce170*/  HMMA.16816.F32 R24, R4, R20, R12 ;  /* 0x000000140418723c */ /* 0x004fe6000000180c */
[----:B------:R-:W2:-:S15]  /*ce180*/  LDL.LU R12, [R1+0x33c8] ;  /* 0x0033c800010c7983 */ /* 0x000e9e0000300800 */
[----:B------:R-:W-:-:S05]  /*ce190*/  NOP ;  /* 0x0000000000007918 */ /* 0x000fca0000000000 */
[----:B------:R-:W-:Y:S04]  /*ce1a0*/  STL.64 [R1+0x22c0], R24 ;  /* 0x0022c01801007387 */ /* 0x000fe80000100a00 */
[----:B------:R-:W-:Y:S04]  /*ce1b0*/  STL.64 [R1+0x22c8], R26 ;  /* 0x0022c81a01007387 */ /* 0x000fe80000100a00 */
[----:B------:R-:W4:Y:S04]  /*ce1c0*/  LDL.LU R11, [R1+0x33d4] ;  /* 0x0033d400010b7983 */ /* 0x000f280000300800 */
[----:B----4-:R-:W-:Y:S04]  /*ce1d0*/  STL.64 [R1+0x10ae8], R10 ;  /* 0x010ae80a01007387 */ /* 0x010fe80000100a00 */
[----:B------:R0:W-:Y:S04]  /*ce1e0*/  STL.64 [R1+0x10ae0], R8 ;  /* 0x010ae00801007387 */ /* 0x0001e80000100a00 */
[----:B0-----:R-:W4:Y:S04]  /*ce1f0*/  LDL.LU R8, [R1+0x690] ;  /* 0x0006900001087983 */ /* 0x001f280000300800 */
[----:B------:R-:W4:Y:S04]  /*ce200*/  LDL.LU R9, [R1+0x694] ;  /* 0x0006940001097983 */ /* 0x000f280000300800 */
[----:B------:R-:W3:Y:S04]  /*ce210*/  LDL.LU R10, [R1+0x698] ;  /* 0x00069800010a7983 */ /* 0x000ee80000300800 */
[----:B------:R-:W3:Y:S04]  /*ce220*/  LDL.LU R11, [R1+0x69c] ;  /* 0x00069c00010b7983 */ /* 0x000ee80000300800 */
[----:B---3--:R-:W-:Y:S04]  /*ce230*/  STL.64 [R1+0x10af8], R10 ;  /* 0x010af80a01007387 */ /* 0x008fe80000100a00 */
[----:B----4-:R0:W-:Y:S04]  /*ce240*/  STL.64 [R1+0x10af0], R8 ;  /* 0x010af00801007387 */ /* 0x0101e80000100a00 */
[----:B0-----:R-:W3:Y:S04]  /*ce250*/  LDL.LU R8, [R1+0x6a0] ;  /* 0x0006a00001087983 */ /* 0x001ee80000300800 */
[----:B------:R-:W3:Y:S04]  /*ce260*/  LDL.LU R9, [R1+0x6a4] ;  /* 0x0006a40001097983 */ /* 0x000ee80000300800 */
[----:B------:R-:W3:Y:S04]  /*ce270*/  LDL.LU R10, [R1+0x6a8] ;  /* 0x0006a800010a7983 */ /* 0x000ee80000300800 */
[----:B------:R-:W3:Y:S04]  /*ce280*/  LDL.LU R11, [R1+0x6ac] ;  /* 0x0006ac00010b7983 */ /* 0x000ee80000300800 */
[----:B------:R-:W4:Y:S04]  /*ce290*/  LDL.LU R13, [R1+0x33d0] ;  /* 0x0033d000010d7983 */ /* 0x000f280000300800 */
[----:B------:R-:W4:Y:S04]  /*ce2a0*/  LDL.LU R14, [R1+0x33d8] ;  /* 0x0033d800010e7983 */ /* 0x000f280000300800 */
[----:B------:R-:W4:Y:S04]  /*ce2b0*/  LDL.LU R15, [R1+0x33e0] ;  /* 0x0033e000010f7983 */ /* 0x000f280000300800 */
[----:B------:R-:W2:Y:S04]  /*ce2c0*/  LDL.64 R26, [R1+0xa0] ;  /* 0x0000a000011a7983 */ /* 0x000ea80000100a00 */
[----:B--2---:R0:W-:Y:S04]  /*ce2d0*/  STL.64 [R1+0x10ac0], R26 ;  /* 0x010ac01a01007387 */ /* 0x0041e80000100a00 */
[----:B------:R-:W2:Y:S04]  /*ce2e0*/  LDL.LU R24, [R1+0x8b0] ;  /* 0x0008b00001187983 */ /* 0x000ea80000300800 */
[----:B------:R-:W2:Y:S04]  /*ce2f0*/  LDL.LU R25, [R1+0x8b4] ;  /* 0x0008b40001197983 */ /* 0x000ea80000300800 */
[----:B0-----:R-:W4:Y:S04]  /*ce300*/  LDL.LU R26, [R1+0x8b8] ;  /* 0x0008b800011a7983 */ /* 0x001f280000300800 */
[----:B------:R-:W4:Y:S01]  /*ce310*/  LDL.LU R27, [R1+0x8bc] ;  /* 0x0008bc00011b7983 */ /* 0x000f220000300800 */
[C---:B---3--:R-:W-:Y:S03]  /*ce320*/  HMMA.16816.F32 R8, R4.reuse, R18, R8 ;  /* 0x000000120408723c */ /* 0x048fe60000001808 */
[----:B----4-:R-:W-:Y:S04]  /*ce330*/  STL.64 [R1+0x10ad0], R26 ;  /* 0x010ad01a01007387 */ /* 0x010fe80000100a00 */
[----:B--2---:R0:W-:Y:S04]  /*ce340*/  STL.64 [R1+0x10ac8], R24 ;  /* 0x010ac81801007387 */ /* 0x0041e80000100a00 */
[----:B0-----:R-:W2:Y:S04]  /*ce350*/  LDL.LU R24, [R1+0x680] ;  /* 0x0006800001187983 */ /* 0x001ea80000300800 */
[----:B------:R-:W2:Y:S04]  /*ce360*/  LDL.LU R25, [R1+0x684] ;  /* 0x0006840001197983 */ /* 0x000ea80000300800 */
[----:B------:R-:W2:Y:S04]  /*ce370*/  LDL.LU R26, [R1+0x688] ;  /* 0x00068800011a7983 */ /* 0x000ea80000300800 */
[----:B------:R-:W2:Y:S04]  /*ce380*/  LDL.LU R27, [R1+0x68c] ;  /* 0x00068c00011b7983 */ /* 0x000ea80000300800 */
[----:B------:R-:W3:Y:S04]  /*ce390*/  LDL.64 R28, [R1+0xb0] ;  /* 0x0000b000011c7983 */ /* 0x000ee80000100a00 */
[----:B------:R0:W-:Y:S04]  /*ce3a0*/  STL [R1+0x10934], R20 ;  /* 0x0109341401007387 */ /* 0x0001e80000100800 */
[----:B------:R1:W-:Y:S04]  /*ce3b0*/  STL [R1+0x10930], R21 ;  /* 0x0109301501007387 */ /* 0x0003e80000100800 */
[----:B------:R4:W-:Y:S04]  /*ce3c0*/  STL.64 [R1+0x10a80], R22 ;  /* 0x010a801601007387 */ /* 0x0009e80000100a00 */
[----:B0-----:R-:W3:Y:S04]  /*ce3d0*/  LDL.LU R20, [R1+0x660] ;  /* 0x0006600001147983 */ /* 0x001ee80000300800 */
[----:B-1----:R-:W3:Y:S04]  /*ce3e0*/  LDL.LU R21, [R1+0x664] ;  /* 0x0006640001157983 */ /* 0x002ee80000300800 */
[----:B----4-:R-:W3:Y:S04]  /*ce3f0*/  LDL.LU R22, [R1+0x668] ;  /* 0x0006680001167983 */ /* 0x010ee80000300800 */
[----:B------:R-:W3:Y:S04]  /*ce400*/  LDL.LU R23, [R1+0x66c] ;  /* 0x00066c0001177983 */ /* 0x000ee80000300800 */
[----:B------:R-:W-:Y:S04]  /*ce410*/  STL.64 [R1+0x22b0], R8 ;  /* 0x0022b00801007387 */ /* 0x000fe80000100a00 */
[----:B------:R0:W-:Y:S04]  /*ce420*/  STL.64 [R1+0x22b8], R10 ;  /* 0x0022b80a01007387 */ /* 0x0001e80000100a00 */
[----:B0-----:R-:W4:Y:S04]  /*ce430*/  LDL.LU.64 R10, [R1+0x10af8] ;  /* 0x010af800010a7983 */ /* 0x001f280000300a00 */
[----:B------:R-:W4:Y:S04]  /*ce440*/  LDL.LU.64 R8, [R1+0x10af0] ;  /* 0x010af00001087983 */ /* 0x000f280000300a00 */
[----:B------:R-:W-:Y:S04]  /*ce450*/  STL [R1+0x1094c], R18 ;  /* 0x01094c1201007387 */ /* 0x000fe80000100800 */
[----:B------:R-:W-:Y:S01]  /*ce460*/  STL [R1+0x10948], R19 ;  /* 0x0109481301007387 */ /* 0x000fe20000100800 */
[----:B----4-:R-:W-:-:S15]  /*ce470*/  HMMA.16816.F32 R8, R4, R16, R8 ;  /* 0x000000100408723c */ /* 0x010fde0000001808 */
[----:B------:R-:W-:-:S08]  /*ce480*/  NOP ;  /* 0x0000000000007918 */ /* 0x000fd00000000000 */
[----:B------:R-:W-:Y:S04]  /*ce490*/  STL.64 [R1+0x22a0], R8 ;  /* 0x0022a00801007387 */ /* 0x000fe80000100a00 */
[----:B------:R0:W-:Y:S04]  /*ce4a0*/  STL.64 [R1+0x22a8], R10 ;  /* 0x0022a80a01007387 */ /* 0x0001e80000100a00 */
[----:B0-----:R-:W4:Y:S04]  /*ce4b0*/  LDL.LU.64 R10, [R1+0x10ae8] ;  /* 0x010ae800010a7983 */ /* 0x001f280000300a00 */
[----:B------:R-:W3:Y:S04]  /*ce4c0*/  LDL.LU.64 R8, [R1+0x10ae0] ;  /* 0x010ae00001087983 */ /* 0x000ee80000300a00 */
[----:B------:R0:W-:Y:S04]  /*ce4d0*/  STL [R1+0x1091c], R16 ;  /* 0x01091c1001007387 */ /* 0x0001e80000100800 */
[----:B------:R1:W-:Y:S04]  /*ce4e0*/  STL [R1+0x10918], R17 ;  /* 0x0109181101007387 */ /* 0x0003e80000100800 */
[----:B0-----:R-:W3:Y:S04]  /*ce4f0*/  LDL.LU R16, [R1+0x670] ;  /* 0x0006700001107983 */ /* 0x001ee80000300800 */
[----:B-1----:R-:W3:Y:S04]  /*ce500*/  LDL.LU R17, [R1+0x674] ;  /* 0x0006740001117983 */ /* 0x002ee80000300800 */
[----:B------:R-:W3:Y:S04]  /*ce510*/  LDL.LU R18, [R1+0x678] ;  /* 0x0006780001127983 */ /* 0x000ee80000300800 */
[----:B------:R-:W3:Y:S01]  /*ce520*/  LDL.LU R19, [R1+0x67c] ;  /* 0x00067c0001137983 */ /* 0x000ee20000300800 */
[----:B----4-:R-:W-:-:S02]  /*ce530*/  IMAD R12, R12, 0x100, R10 ;  /* 0x000001000c0c7824 */ /* 0x010fc400078e020a */
[----:B------:R-:W-:Y:S01]  /*ce540*/  IMAD R13, R13, 0x100, R11 ;  /* 0x000001000d0d7824 */ /* 0x000fe200078e020b */
[----:B------:R-:W2:Y:S04]  /*ce550*/  LDL.LU R10, [R1+0x10adc] ;  /* 0x010adc00010a7983 */ /* 0x000ea80000300800 */
[----:B------:R-:W2:Y:S02]  /*ce560*/  LDL.LU R11, [R1+0x10ad8] ;  /* 0x010ad800010b7983 */ /* 0x000ea40000300800 */
[----:B--2---:R-:W-:-:S15]  /*ce570*/  HMMA.16816.F32 R24, R4, R10, R24 ;  /* 0x0000000a0418723c */ /* 0x004fde0000001818 */
[----:B------:R-:W-:-:S08]  /*ce580*/  NOP ;  /* 0x0000000000007918 */ /* 0x000fd00000000000 */
[----:B------:R-:W-:Y:S04]  /*ce590*/  STL.64 [R1+0x2290], R24 ;  /* 0x0022901801007387 */ /* 0x000fe80000100a00 */
[----:B------:R0:W-:Y:S04]  /*ce5a0*/  STL.64 [R1+0x2298], R26 ;  /* 0x0022981a01007387 */ /* 0x0001e80000100a00 */
[----:B0-----:R-:W3:Y:S04]  /*ce5b0*/  LDL.LU.64 R26, [R1+0x10ad0] ;  /* 0x010ad000011a7983 */ /* 0x001ee80000300a00 */
[----:B------:R-:W3:Y:S04]  /*ce5c0*/  LDL.LU.64 R24, [R1+0x10ac8] ;  /* 0x010ac80001187983 */ /* 0x000ee80000300a00 */
[----:B------:R0:W-:Y:S04]  /*ce5d0*/  STL [R1+0x10904], R10 ;  /* 0x0109040a01007387 */ /* 0x0001e80000100800 */
[----:B0-----:R-:W2:Y:S04]  /*ce5e0*/  LDL.LU R10, [R1+0x33e4] ;  /* 0x0033e400010a7983 */ /* 0x001ea80000300800 */
[----:B------:R0:W-:Y:S04]  /*ce5f0*/  STL [R1+0x10900], R11 ;  /* 0x0109000b01007387 */ /* 0x0001e80000100800 */
[----:B0-----:R-:W4:Y:S01]  /*ce600*/  LDL.LU R11, [R1+0x33dc] ;  /* 0x0033dc00010b7983 */ /* 0x001f220000300800 */
[----:B---3--:R-:W-:Y:S01]  /*ce610*/  HMMA.16816.F32 R24, R4, R8, R24 ;  /* 0x000000080418723c */ /* 0x008fe20000001818 */
[----:B--2---:R-:W-:-:S15]  /*ce620*/  IMAD R15, R15, 0x100, R10 ;  /* 0x000001000f0f7824 */ /* 0x004fde00078e020a */
[----:B------:R-:W-:-:S07]  /*ce630*/  NOP ;  /* 0x0000000000007918 */ /* 0x000fce0000000000 */
[----:B------:R-:W-:Y:S04]  /*ce640*/  STL.64 [R1+0x2950], R24 ;  /* 0x0029501801007387 */ /* 0x000fe80000100a00 */
[----:B------:R0:W-:Y:S01]  /*ce650*/  STL.64 [R1+0x2958], R26 ;  /* 0x0029581a01007387 */ /* 0x0001e20000100a00 */
[----:B----4-:R-:W-:-:S03]  /*ce660*/  IMAD R14, R14, 0x100, R11 ;  /* 0x000001000e0e7824 */ /* 0x010fc600078e020b */
[----:B0-----:R-:W2:Y:S04]  /*ce670*/  LDL.LU.64 R26, [R1+0x10ac0] ;  /* 0x010ac000011a7983 */ /* 0x001ea80000300a00 */
[----:B------:R0:W-:Y:S04]  /*ce680*/  STL [R1+0x108e4], R8 ;  /* 0x0108e40801007387 */ /* 0x0001e80000100800 */
[----:B------:R1:W-:Y:S04]  /*ce690*/  STL [R1+0x108e0], R9 ;  /* 0x0108e00901007387 */ /* 0x0003e80000100800 */
[----:B0-----:R-:W3:Y:S04]  /*ce6a0*/  LDL.LU R8, [R1+0x8a0] ;  /* 0x0008a00001087983 */ /* 0x001ee80000300800 */
[----:B-1----:R-:W3:Y:S04]  /*ce6b0*/  LDL.LU R9, [R1+0x8a4] ;  /* 0x0008a40001097983 */ /* 0x002ee80000300800 */
[----:B------:R-:W3:Y:S04]  /*ce6c0*/  LDL.LU R10, [R1+0x8a8] ;  /* 0x0008a800010a7983 */ /* 0x000ee80000300800 */
[----:B------:R-:W3:Y:S04]  /*ce6d0*/  LDL.LU R11, [R1+0x8ac] ;  /* 0x0008ac00010b7983 */ /* 0x000ee80000300800 */
[----:B------:R-:W4:Y:S04]  /*ce6e0*/  LDL.64 R24, [R1+0x98] ;  /* 0x0000980001187983 */ /* 0x000f280000100a00 */
[----:B------:R-:W-:Y:S01]  /*ce6f0*/  STL [R1+0x108ec], R2 ;  /* 0x0108ec0201007387 */ /* 0x000fe20000100800 */
[----:B------:R-:W-:-:S02]  /*ce700*/  F2FP.F16.E5M2.UNPACK_B R12, R12 ;  /* 0x0000000cff0c723e */ /* 0x000fc400020004ff */
[----:B------:R-:W-:Y:S02]  /*ce710*/  F2FP.F16.E5M2.UNPACK_B R13, R13 ;  /* 0x0000000dff0d723e */ /* 0x000fe400020004ff */
[----:B------:R-:W-:Y:S02]  /*ce720*/  F2FP.F16.E5M2.UNPACK_B R14, R14 ;  /* 0x0000000eff0e723e */ /* 0x000fe400020004ff */
[----:B------:R-:W-:Y:S01]  /*ce730*/  F2FP.F16.E5M2.UNPACK_B R15, R15 ;  /* 0x0000000fff0f723e */ /* 0x000fe200020004ff */
[C---:B---3--:R-:W-:Y:S06]  /*ce740*/  HMMA.16816.F32 R8, R4.reuse, R2, R8 ;  /* 0x000000020408723c */ /* 0x048fec0000001808 */
[----:B--2---:R-:W-:-:S15]  /*ce750*/  HMMA.16816.F32 R4, R4, R26, R16 ;  /* 0x0000001a0404723c */ /* 0x004fde0000001810 */
[----:B------:R-:W-:-:S02]  /*ce760*/  NOP ;  /* 0x0000000000007918 */ /* 0x000fc40000000000 */
[----:B------:R0:W-:Y:S04]  /*ce770*/  STL.64 [R1+0x2280], R8 ;  /* 0x0022800801007387 */ /* 0x0001e80000100a00 */
[----:B------:R-:W-:Y:S04]  /*ce780*/  STL.64 [R1+0x2288], R10 ;  /* 0x0022880a01007387 */ /* 0x000fe80000100a00 */
[----:B------:R-:W-:Y:S04]  /*ce790*/  STL [R1+0x108e8], R3 ;  /* 0x0108e80301007387 */ /* 0x000fe80000100800 */
[----:B------:R-:W-:Y:S04]  /*ce7a0*/  STL.64 [R1+0x2260], R4 ;  /* 0x0022600401007387 */ /* 0x000fe80000100a00 */
[----:B------:R-:W-:Y:S01]  /*ce7b0*/  STL.64 [R1+0x2268], R6 ;  /* 0x0022680601007387 */ /* 0x000fe20000100a00 */
[----:B0-----:R-:W-:-:S02]  /*ce7c0*/  IMAD.MOV.U32 R9, RZ, RZ, R26 ;  /* 0x000000ffff097224 */ /* 0x001fc400078e001a */
[----:B------:R-:W-:-:S05]  /*ce7d0*/  IMAD.MOV.U32 R8, RZ, RZ, R27 ;  /* 0x000000ffff087224 */ /* 0x000fca00078e001b */
[----:B------:R0:W-:Y:S02]  /*ce7e0*/  STL.64 [R1+0x10ab0], R8 ;  /* 0x010ab00801007387 */ /* 0x0001e40000100a00 */
[----:B0-----:R-:W-:Y:S06]  /*ce7f0*/  HMMA.16816.F32 R8, R12, R28, R20 ;  /* 0x0000001c0c08723c */ /* 0x001fec0000001814 */
[----:B------:R-:W-:Y:S02]  /*ce800*/  IMAD.MOV.U32 R5, RZ, RZ, R28 ;  /* 0x000000ffff057224 */ /* 0x000fe400078e001c */
[----:B------:R-:W-:-:S15]  /*ce810*/  IMAD.MOV.U32 R4, RZ, RZ, R29 ;  /* 0x000000ffff047224 */ /* 0x000fde00078e001d */
[----:B------:R-:W-:Y:S04]  /*ce820*/  STL.64 [R1+0x2250], R8 ;  /* 0x0022500801007387 */ /* 0x000fe80000100a00 */
[----:B------:R-:W-:Y:S04]  /*ce830*/  STL.64 [R1+0x2258], R10 ;  /* 0x0022580a01007387 */ /* 0x000fe80000100a00 */
[----:B------:R0:W-:Y:S04]  /*ce840*/  STL.64 [R1+0x10ab8], R4 ;  /* 0x010ab80401007387 */ /* 0x0001e80000100a00 */
[----:B0-----:R-:W4:Y:S04]  /*ce850*/  LDL.LU R4, [R1+0x650] ;  /* 0x0006500001047983 */ /* 0x001f280000300800 */
[----:B------:R-:W4:Y:S04]  /*ce860*/  LDL.LU R5, [R1+0x654] ;  /* 0x0006540001057983 */ /* 0x000f280000300800 */
[----:B------:R-:W4:Y:S04]  /*ce870*/  LDL.LU R6, [R1+0x658] ;  /* 0x0006580001067983 */ /* 0x000f280000300800 */
[----:B------:R-:W4:Y:S04]  /*ce880*/  LDL.LU R7, [R1+0x65c] ;  /* 0x00065c0001077983 */ /* 0x000f280000300800 */
[----:B------:R-:W2:Y:S04]  /*ce890*/  LDL.LU R20, [R1+0x610] ;  /* 0x0006100001147983 */ /* 0x000ea80000300800 */
[----:B------:R-:W2:Y:S04]  /*ce8a0*/  LDL.LU R21, [R1+0x614] ;  /* 0x0006140001157983 */ /* 0x000ea80000300800 */
[----:B------:R-:W3:Y:S04]  /*ce8b0*/  LDL.LU R22, [R1+0x618] ;  /* 0x0006180001167983 */ /* 0x000ee80000300800 */
[----:B------:R-:W3:Y:S04]  /*ce8c0*/  LDL.LU R23, [R1+0x61c] ;  /* 0x00061c0001177983 */ /* 0x000ee80000300800 */
[----:B------:R-:W4:Y:S04]  /*ce8d0*/  LDL.LU R8, [R1+0x640] ;  /* 0x0006400001087983 */ /* 0x000f280000300800 */
[----:B------:R-:W4:Y:S04]  /*ce8e0*/  LDL.LU R9, [R1+0x644] ;  /* 0x0006440001097983 */ /* 0x000f280000300800 */
[----:B------:R-:W4:Y:S04]  /*ce8f0*/  LDL.LU R10, [R1+0x648] ;  /* 0x00064800010a7983 */ /* 0x000f280000300800 */
[----:B------:R-:W4:Y:S04]  /*ce900*/  LDL.LU R11, [R1+0x64c] ;  /* 0x00064c00010b7983 */ /* 0x000f280000300800 */
[----:B------:R-:W4:Y:S04]  /*ce910*/  LDL.64 R16, [R1+0x90] ;  /* 0x0000900001107983 */ /* 0x000f280000100a00 */
[----:B------:R-:W4:Y:S04]  /*ce920*/  LDL.64 R2, [R1+0x88] ;  /* 0x0000880001027983 */ /* 0x000f280000100a00 */
[----:B---3--:R-:W-:Y:S04]  /*ce930*/  STL.64 [R1+0x10a98], R22 ;  /* 0x010a981601007387 */ /* 0x008fe80000100a00 */
[----:B--2---:R0:W-:Y:S04]  /*ce940*/  STL.64 [R1+0x10a90], R20 ;  /* 0x010a901401007387 */ /* 0x0041e80000100a00 */
[----:B0-----:R-:W2:Y:S04]  /*ce950*/  LDL.LU R20, [R1+0x620] ;  /* 0x0006200001147983 */ /* 0x001ea80000300800 */
[----:B------:R-:W2:Y:S04]  /*ce960*/  LDL.LU R21, [R1+0x624] ;  /* 0x0006240001157983 */ /* 0x000ea80000300800 */
[----:B------:R-:W3:Y:S04]  /*ce970*/  LDL.LU R22, [R1+0x628] ;  /* 0x0006280001167983 */ /* 0x000ee80000300800 */
[----:B------:R-:W3:Y:S01]  /*ce980*/  LDL.LU R23, [R1+0x62c] ;  /* 0x00062c0001177983 */ /* 0x000ee20000300800 */
[C---:B----4-:R-:W-:Y:S06]  /*ce990*/  HMMA.16816.F32 R4, R12.reuse, R24, R4 ;  /* 0x000000180c04723c */ /* 0x050fec0000001804 */
[----:B------:R-:W-:Y:S01]  /*ce9a0*/  HMMA.16816.F32 R8, R12, R16, R8 ;  /* 0x000000100c08723c */ /* 0x000fe20000001808 */
[----:B---3--:R-:W-:Y:S04]  /*ce9b0*/  STL.64 [R1+0x10aa8], R22 ;  /* 0x010aa81601007387 */ /* 0x008fe80000100a00 */
[----:B--2---:R0:W-:Y:S04]  /*ce9c0*/  STL.64 [R1+0x10aa0], R20 ;  /* 0x010aa01401007387 */ /* 0x0041e80000100a00 */
[----:B0-----:R-:W2:Y:S04]  /*ce9d0*/  LDL.LU R20, [R1+0x630] ;  /* 0x0006300001147983 */ /* 0x001ea80000300800 */
[----:B------:R-:W2:Y:S04]  /*ce9e0*/  LDL.LU R21, [R1+0x634] ;  /* 0x0006340001157983 */ /* 0x000ea80000300800 */
[----:B------:R-:W2:Y:S04]  /*ce9f0*/  LDL.LU R22, [R1+0x638] ;  /* 0x0006380001167983 */ /* 0x000ea80000300800 */
[----:B------:R-:W2:Y:S04]  /*cea00*/  LDL.LU R23, [R1+0x63c] ;  /* 0x00063c0001177983 */ /* 0x000ea80000300800 */
[----:B------:R-:W3:Y:S04]  /*cea10*/  LDL.64 R28, [R1+0x80] ;  /* 0x00008000011c7983 */ /* 0x000ee80000100a00 */
[----:B------:R-:W4:Y:S04]  /*cea20*/  LDL.64 R18, [R1+0x78] ;  /* 0x0000780001127983 */ /* 0x000f280000100a00 */
[----:B------:R-:W2:Y:S04]  /*cea30*/  LDL.64 R26, [R1+0x58] ;  /* 0x00005800011a7983 */ /* 0x000ea80000100a00 */
[----:B------:R0:W-:Y:S04]  /*cea40*/  STL.64 [R1+0x2240], R4 ;  /* 0x0022400401007387 */ /* 0x0001e80000100a00 */
[----:B------:R1:W-:Y:S04]  /*cea50*/  STL.64 [R1+0x2248], R6 ;  /* 0x0022480601007387 */ /* 0x0003e80000100a00 */
[----:B0-----:R-:W3:Y:S01]  /*cea60*/  LDL.LU.64 R4, [R1+0x10ab8] ;  /* 0x010ab80001047983 */ /* 0x001ee20000300a00 */
[----:B-1----:R-:W-:-:S03]  /*cea70*/  IMAD.MOV.U32 R7, RZ, RZ, R24 ;  /* 0x000000ffff077224 */ /* 0x002fc600078e0018 */
[----:B------:R-:W4:Y:S01]  /*cea80*/  LDL R24, [R1+0x60] ;  /* 0x0000600001187983 */ /* 0x000f220000100800 */
[----:B------:R-:W-:Y:S02]  /*cea90*/  IMAD.MOV.U32 R6, RZ, RZ, R25 ;  /* 0x000000ffff067224 */ /* 0x000fe400078e0019 */
[----:B------:R-:W-:Y:S01]  /*ceaa0*/  IMAD.MOV.U32 R25, RZ, RZ, R0 ;  /* 0x000000ffff197224 */ /* 0x000fe200078e0000 */
[----:B--2---:R-:W-:Y:S04]  /*ceab0*/  STL.64 [R1+0x10a78], R26 ;  /* 0x010a781a01007387 */ /* 0x004fe80000100a00 */
[----:B----4-:R0:W-:Y:S04]  /*ceac0*/  STL.64 [R1+0x10a70], R24 ;  /* 0x010a701801007387 */ /* 0x0101e80000100a00 */
[----:B0-----:R-:W2:Y:S04]  /*cead0*/  LDL.LU R24, [R1+0x600] ;  /* 0x0006000001187983 */ /* 0x001ea80000300800 */
[----:B------:R-:W2:Y:S04]  /*ceae0*/  LDL.LU R25, [R1+0x604] ;  /* 0x0006040001197983 */ /* 0x000ea80000300800 */
[----:B------:R-:W2:Y:S04]  /*ceaf0*/  LDL.LU R26, [R1+0x608] ;  /* 0x00060800011a7983 */ /* 0x000ea80000300800 */
[----:B------:R-:W2:Y:S04]  /*ceb00*/  LDL.LU R27, [R1+0x60c] ;  /* 0x00060c00011b7983 */ /* 0x000ea80000300800 */
[----:B------:R-:W-:Y:S04]  /*ceb10*/  STL.64 [R1+0x10928], R6 ;  /* 0x0109280601007387 */ /* 0x000fe80000100a00 */
[----:B---3--:R0:W-:Y:S04]  /*ceb20*/  STL.64 [R1+0x10920], R4 ;  /* 0x0109200401007387 */ /* 0x0081e80000100a00 */
[----:B0-----:R-:W3:Y:S04]  /*ceb30*/  LDL.LU R4, [R1+0x5d0] ;  /* 0x0005d00001047983 */ /* 0x001ee80000300800 */
[----:B------:R-:W3:Y:S04]  /*ceb40*/  LDL.LU R5, [R1+0x5d4] ;  /* 0x0005d40001057983 */ /* 0x000ee80000300800 */
[----:B------:R-:W3:Y:S04]  /*ceb50*/  LDL.LU R6, [R1+0x5d8] ;  /* 0x0005d80001067983 */ /* 0x000ee80000300800 */
[----:B------:R-:W3:Y:S04]  /*ceb60*/  LDL.LU R7, [R1+0x5dc] ;  /* 0x0005dc0001077983 */ /* 0x000ee80000300800 */
[----:B------:R0:W-:Y:S04]  /*ceb70*/  STL.64 [R1+0x2230], R8 ;  /* 0x0022300801007387 */ /* 0x0001e80000100a00 */
[----:B------:R1:W-:Y:S04]  /*ceb80*/  STL.64 [R1+0x2238], R10 ;  /* 0x0022380a01007387 */ /* 0x0003e80000100a00 */
[----:B0-----:R-:W4:Y:S01]  /*ceb90*/  LDL.LU.64 R8, [R1+0x10ab0] ;  /* 0x010ab00001087983 */ /* 0x001f220000300a00 */
[----:B------:R-:W-:Y:S01]  /*ceba0*/  HMMA.16816.F32 R20, R12, R2, R20 ;  /* 0x000000020c14723c */ /* 0x000fe20000001814 */
[----:B-1----:R-:W-:-:S02]  /*cebb0*/  IMAD.MOV.U32 R11, RZ, RZ, R16 ;  /* 0x000000ffff0b7224 */ /* 0x002fc400078e0010 */
[----:B------:R-:W-:-:S05]  /*cebc0*/  IMAD.MOV.U32 R10, RZ, RZ, R17 ;  /* 0x000000ffff0a7224 */ /* 0x000fca00078e0011 */
[----:B------:R-:W-:Y:S04]  /*cebd0*/  STL.64 [R1+0x10940], R10 ;  /* 0x0109400a01007387 */ /* 0x000fe80000100a00 */
[----:B----4-:R0:W-:Y:S04]  /*cebe0*/  STL.64 [R1+0x10938], R8 ;  /* 0x0109380801007387 */ /* 0x0101e80000100a00 */
[----:B0-----:R-:W4:Y:S04]  /*cebf0*/  LDL.LU R8, [R1+0x5e0] ;  /* 0x0005e00001087983 */ /* 0x001f280000300800 */
[----:B------:R-:W4:Y:S04]  /*cec00*/  LDL.LU R9, [R1+0x5e4] ;  /* 0x0005e40001097983 */ /* 0x000f280000300800 */
[----:B------:R-:W4:Y:S04]  /*cec10*/  LDL.LU R10, [R1+0x5e8] ;  /* 0x0005e800010a7983 */ /* 0x000f280000300800 */
[----:B------:R-:W4:Y:S04]  /*cec20*/  LDL.LU R11, [R1+0x5ec] ;  /* 0x0005ec00010b7983 */ /* 0x000f280000300800 */
        /* <DEDUP_REMOVED lines=10> */
[----:B------:R-:W-:-:S02]  /*cecd0*/  IMAD.MOV.U32 R16, RZ, RZ, R2 ;  /* 0x000000ffff107224 */ /* 0x000fc400078e0002 */
[----:B------:R-:W-:Y:S02]  /*cece0*/  IMAD.MOV.U32 R17, RZ, RZ, R3 ;  /* 0x000000ffff117224 */ /* 0x000fe400078e0003 */
[----:B------:R-:W-:Y:S02]  /*cecf0*/  IMAD.MOV.U32 R2, RZ, RZ, R28 ;  /* 0x000000ffff027224 */ /* 0x000fe400078e001c */
[----:B------:R-:W-:Y:S02]  /*ced00*/  IMAD.MOV.U32 R3, RZ, RZ, R29 ;  /* 0x000000ffff037224 */ /* 0x000fe400078e001d */
[----:B------:R-:W3:Y:S01]  /*ced10*/  LDL.LU.64 R28, [R1+0x10a88] ;  /* 0x010a8800011c7983 */ /* 0x000ee20000300a00 */
[----:B--2---:R-:W-:-:S15]  /*ced20*/  HMMA.16816.F32 R20, R12, R18, R20 ;  /* 0x000000120c14723c */ /* 0x004fde0000001814 */
[----:B------:R-:W-:-:S08]  /*ced30*/  NOP ;  /* 0x0000000000007918 */ /* 0x000fd00000000000 */
[----:B------:R-:W-:Y:S04]  /*ced40*/  STL.64 [R1+0x21f0], R20 ;  /* 0x0021f01401007387 */ /* 0x000fe80000100a00 */
[----:B------:R0:W-:Y:S04]  /*ced50*/  STL.64 [R1+0x21f8], R22 ;  /* 0x0021f81601007387 */ /* 0x0001e80000100a00 */
[----:B0-----:R-:W2:Y:S01]  /*ced60*/  LDL.LU.64 R22, [R1+0x10a80] ;  /* 0x010a800001167983 */ /* 0x001ea20000300a00 */
[----:B------:R-:W-:Y:S02]  /*ced70*/  IMAD.MOV.U32 R20, RZ, RZ, R18 ;  /* 0x000000ffff147224 */ /* 0x000fe400078e0012 */
[----:B------:R-:W-:Y:S01]  /*ced80*/  IMAD.MOV.U32 R21, RZ, RZ, R19 ;  /* 0x000000ffff157224 */ /* 0x000fe200078e0013 */
[----:B--2---:R0:W-:Y:S04]  /*ced90*/  STL.64 [R1+0x10958], R22 ;  /* 0x0109581601007387 */ /* 0x0041e80000100a00 */
[----:B0-----:R-:W2:Y:S04]  /*ceda0*/  LDL.64 R22, [R1+0x68] ;  /* 0x0000680001167983 */ /* 0x001ea80000100a00 */
[----:B------:R0:W-:Y:S04]  /*cedb0*/  STL.64 [R1+0x10950], R20 ;  /* 0x0109501401007387 */ /* 0x0001e80000100a00 */
[----:B0-----:R-:W4:Y:S02]  /*cedc0*/  LDL.64 R20, [R1+0x70] ;  /* 0x0000700001147983 */ /* 0x001f240000100a00 */
[----:B----4-:R-:W-:Y:S06]  /*cedd0*/  HMMA.16816.F32 R24, R12, R20, R24 ;  /* 0x000000140c18723c */ /* 0x010fec0000001818 */
[----:B------:R-:W-:-:S02]  /*cede0*/  IMAD.MOV.U32 R18, RZ, RZ, R20 ;  /* 0x000000ffff127224 */ /* 0x000fc400078e0014 */
[----:B------:R-:W-:-:S15]  /*cedf0*/  IMAD.MOV.U32 R19, RZ, RZ, R21 ;  /* 0x000000ffff137224 */ /* 0x000fde00078e0015 */
[----:B------:R-:W-:Y:S04]  /*cee00*/  STL.64 [R1+0x21e0], R24 ;  /* 0x0021e01801007387 */ /* 0x000fe80000100a00 */
[----:B------:R0:W-:Y:S04]  /*cee10*/  STL.64 [R1+0x21e8], R26 ;  /* 0x0021e81a01007387 */ /* 0x0001e80000100a00 */
[----:B0-----:R-:W3:Y:S04]  /*cee20*/  LDL.LU.64 R26, [R1+0x10a78] ;  /* 0x010a7800011a7983 */ /* 0x001ee80000300a00 */
[----:B------:R-:W4:Y:S04]  /*cee30*/  LDL.LU.64 R24, [R1+0x10a70] ;  /* 0x010a700001187983 */ /* 0x000f280000300a00 */
[----:B------:R-:W-:Y:S04]  /*cee40*/  STL.64 [R1+0x10968], R18 ;  /* 0x0109681201007387 */ /* 0x000fe80000100a00 */
[----:B------:R0:W-:Y:S04]  /*cee50*/  STL.64 [R1+0x10960], R16 ;  /* 0x0109601001007387 */ /* 0x0001e80000100a00 */
[----:B0-----:R-:W3:Y:S04]  /*cee60*/  LDL.LU R16, [R1+0x5f0] ;  /* 0x0005f00001107983 */ /* 0x001ee80000300800 */
[----:B------:R-:W3:Y:S04]  /*cee70*/  LDL.LU R17, [R1+0x5f4] ;  /* 0x0005f40001117983 */ /* 0x000ee80000300800 */
[----:B------:R-:W3:Y:S04]  /*cee80*/  LDL.LU R18, [R1+0x5f8] ;  /* 0x0005f80001127983 */ /* 0x000ee80000300800 */
[----:B------:R-:W3:Y:S01]  /*cee90*/  LDL.LU R19, [R1+0x5fc] ;  /* 0x0005fc0001137983 */ /* 0x000ee20000300800 */
[----:B--2---:R-:W-:-:S05]  /*ceea0*/  IMAD.MOV.U32 R0, RZ, RZ, R23 ;  /* 0x000000ffff007224 */ /* 0x004fca00078e0017 */
[----:B------:R0:W-:Y:S01]  /*ceeb0*/  STL [R1+0x10830], R0 ;  /* 0x0108300001007387 */ /* 0x0001e20000100800 */
[C---:B----4-:R-:W-:Y:S06]  /*ceec0*/  HMMA.16816.F32 R8, R12.reuse, R24, R8 ;  /* 0x000000180c08723c */ /* 0x050fec0000001808 */
[C---:B---3--:R-:W-:Y:S06]  /*ceed0*/  HMMA.16816.F32 R4, R12.reuse, R26, R4 ;  /* 0x0000001a0c04723c */ /* 0x048fec0000001804 */
[----:B------:R-:W-:-:S15]  /*ceee0*/  HMMA.16816.F32 R16, R12, R22, R16 ;  /* 0x000000160c10723c */ /* 0x000fde0000001810 */
[----:B------:R-:W-:-:S08]  /*ceef0*/  NOP ;  /* 0x0000000000007918 */ /* 0x000fd00000000000 */
[----:B------:R-:W-:Y:S04]  /*cef00*/  STL.64 [R1+0x21d0], R16 ;  /* 0x0021d01001007387 */ /* 0x000fe80000100a00 */
[----:B------:R-:W-:Y:S04]  /*cef10*/  STL.64 [R1+0x21d8], R18 ;  /* 0x0021d81201007387 */ /* 0x000fe80000100a00 */
[----:B------:R-:W-:Y:S04]  /*cef20*/  STL.64 [R1+0x21b0], R8 ;  /* 0x0021b00801007387 */ /* 0x000fe80000100a00 */
[----:B------:R-:W-:Y:S04]  /*cef30*/  STL.64 [R1+0x21b8], R10 ;  /* 0x0021b80a01007387 */ /* 0x000fe80000100a00 */
[----:B------:R-:W2:Y:S04]  /*cef40*/  LDL.LU R20, [R1+0x4f0] ;  /* 0x0004f00001147983 */ /* 0x000ea80000300800 */
[----:B------:R-:W-:Y:S04]  /*cef50*/  STL.64 [R1+0x21a0], R4 ;  /* 0x0021a00401007387 */ /* 0x000fe80000100a00 */
[----:B------:R-:W-:Y:S04]  /*cef60*/  STL.64 [R1+0x21a8], R6 ;  /* 0x0021a80601007387 */ /* 0x000fe80000100a00 */
[----:B------:R-:W2:Y:S04]  /*cef70*/  LDL.LU R21, [R1+0x4f4] ;  /* 0x0004f40001157983 */ /* 0x000ea80000300800 */
[----:B------:R-:W3:Y:S04]  /*cef80*/  LDL.LU R22, [R1+0x4f8] ;  /* 0x0004f80001167983 */ /* 0x000ee80000300800 */
[----:B------:R-:W3:Y:S01]  /*cef90*/  LDL.LU R23, [R1+0x4fc] ;  /* 0x0004fc0001177983 */ /* 0x000ee20000300800 */
[----:B0-----:R-:W-:-:S03]  /*cefa0*/  IMAD.MOV.U32 R0, RZ, RZ, R27 ;  /* 0x000000ffff007224 */ /* 0x001fc600078e001b */
[----:B---3--:R0:W-:Y:S04]  /*cefb0*/  STL.64 [R1+0x10988], R22 ;  /* 0x0109881601007387 */ /* 0x0081e80000100a00 */
[----:B--2---:R-:W-:Y:S04]  /*cefc0*/  STL.64 [R1+0x10980], R20 ;  /* 0x0109801401007387 */ /* 0x004fe80000100a00 */
[----:B------:R-:W2:Y:S04]  /*cefd0*/  LDL.LU R24, [R1+0x510] ;  /* 0x0005100001187983 */ /* 0x000ea80000300800 */
[----:B------:R-:W2:Y:S04]  /*cefe0*/  LDL.LU R25, [R1+0x514] ;  /* 0x0005140001197983 */ /* 0x000ea80000300800 */
[----:B------:R-:W3:Y:S04]  /*ceff0*/  LDL.LU R26, [R1+0x518] ;  /* 0x00051800011a7983 */ /* 0x000ee80000300800 */
[----:B------:R-:W3:Y:S04]  /*cf000*/  LDL.LU R27, [R1+0x51c] ;  /* 0x00051c00011b7983 */ /* 0x000ee80000300800 */
[----:B---3--:R-:W-:Y:S04]  /*cf010*/  STL.64 [R1+0x10998], R26 ;  /* 0x0109981a01007387 */ /* 0x008fe80000100a00 */
[----:B--2---:R1:W-:Y:S04]  /*cf020*/  STL.64 [R1+0x10990], R24 ;  /* 0x0109901801007387 */ /* 0x0043e80000100a00 */
[----:B0-----:R-:W2:Y:S04]  /*cf030*/  LDL R22, [R1] ;  /* 0x0000000001167983 */ /* 0x001ea80000100800 */
[----:B------:R-:W2:Y:S04]  /*cf040*/  LDL R23, [R1+0x4] ;  /* 0x0000040001177983 */ /* 0x000ea80000100800 */
[----:B-1----:R-:W3:Y:S04]  /*cf050*/  LDL.LU R24, [R1+0x520] ;  /* 0x0005200001187983 */ /* 0x002ee80000300800 */
        /* <DEDUP_REMOVED lines=9> */
[----:B----4-:R0:W-:Y:S04]  /*cf0f0*/  STL.64 [R1+0x109b8], R26 ;  /* 0x0109b81a01007387 */ /* 0x0101e80000100a00 */
[----:B0-----:R-:W4:Y:S04]  /*cf100*/  LDL R26, [R1+0x10] ;  /* 0x00001000011a7983 */ /* 0x001f280000100800 */
[----:B------:R-:W4:Y:S04]  /*cf110*/  LDL R27, [R1+0x14] ;  /* 0x00001400011b7983 */ /* 0x000f280000100800 */
[----:B---3--:R0:W-:Y:S04]  /*cf120*/  STL.64 [R1+0x109b0], R24 ;  /* 0x0109b01801007387 */ /* 0x0081e80000100a00 */
[----:B0-----:R-:W3:Y:S04]  /*cf130*/  LDL.64 R24, [R1+0x18] ;  /* 0x0000180001187983 */ /* 0x001ee80000100a00 */
[----:B----4-:R-:W-:Y:S04]  /*cf140*/  STL.64 [R1+0x109e8], R26 ;  /* 0x0109e81a01007387 */ /* 0x010fe80000100a00 */
[----:B---3--:R-:W-:Y:S04]  /*cf150*/  STL.64 [R1+0x109e0], R24 ;  /* 0x0109e01801007387 */ /* 0x008fe80000100a00 */
[----:B------:R-:W3:Y:S04]  /*cf160*/  LDL.64 R20, [R1+0x8] ;  /* 0x0000080001147983 */ /* 0x000ee80000100a00 */
[----:B--2---:R-:W-:Y:S04]  /*cf170*/  STL.64 [R1+0x109c8], R22 ;  /* 0x0109c81601007387 */ /* 0x004fe80000100a00 */
[----:B---3--:R0:W-:Y:S04]  /*cf180*/  STL.64 [R1+0x109c0], R20 ;  /* 0x0109c01401007387 */ /* 0x0081e80000100a00 */
[----:B0-----:R-:W2:Y:S04]  /*cf190*/  LDL.LU R20, [R1+0x540] ;  /* 0x0005400001147983 */ /* 0x001ea80000300800 */
[----:B------:R-:W2:Y:S04]  /*cf1a0*/  LDL.LU R21, [R1+0x544] ;  /* 0x0005440001157983 */ /* 0x000ea80000300800 */
[----:B------:R-:W3:Y:S04]  /*cf1b0*/  LDL.LU R22, [R1+0x548] ;  /* 0x0005480001167983 */ /* 0x000ee80000300800 */
[----:B------:R-:W3:Y:S04]  /*cf1c0*/  LDL.LU R23, [R1+0x54c] ;  /* 0x00054c0001177983 */ /* 0x000ee80000300800 */
[----:B------:R-:W4:Y:S04]  /*cf1d0*/  LDL R26, [R1+0x20] ;  /* 0x00002000011a7983 */ /* 0x000f280000100800 */
[----:B------:R-:W4:Y:S04]  /*cf1e0*/  LDL R27, [R1+0x24] ;  /* 0x00002400011b7983 */ /* 0x000f280000100800 */
[----:B------:R-:W2:Y:S04]  /*cf1f0*/  LDL.64 R24, [R1+0x28] ;  /* 0x0000280001187983 */ /* 0x000ea80000100a00 */
        /* <DEDUP_REMOVED lines=18> */
[----:B------:R-:W2:Y:S04]  /*cf320*/  LDL.64 R4, [R1+0x48] ;  /* 0x0000480001047983 */ /* 0x000ea80000100a00 */
[----:B------:R-:W3:Y:S04]  /*cf330*/  LDL R10, [R1+0x50] ;  /* 0x00005000010a7983 */ /* 0x000ee80000100800 */
[----:B------:R-:W3:Y:S04]  /*cf340*/  LDL R11, [R1+0x54] ;  /* 0x00005400010b7983 */ /* 0x000ee80000100800 */
[----:B----4-:R-:W-:Y:S04]  /*cf350*/  STL.64 [R1+0x10a68], R6 ;  /* 0x010a680601007387 */ /* 0x010fe80000100a00 */
[----:B--2---:R0:W-:Y:S04]  /*cf360*/  STL.64 [R1+0x10a60], R4 ;  /* 0x010a600401007387 */ /* 0x0041e80000100a00 */
[----:B0-----:R-:W2:Y:S04]  /*cf370*/  LDL.LU R4, [R1+0x5c0] ;  /* 0x0005c00001047983 */ /* 0x001ea80000300800 */
[----:B------:R-:W2:Y:S04]  /*cf380*/  LDL.LU R5, [R1+0x5c4] ;  /* 0x0005c40001057983 */ /* 0x000ea80000300800 */
[----:B------:R-:W2:Y:S04]  /*cf390*/  LDL.LU R6, [R1+0x5c8] ;  /* 0x0005c80001067983 */ /* 0x000ea80000300800 */
[----:B------:R-:W2:Y:S04]  /*cf3a0*/  LDL.LU R7, [R1+0x5cc] ;  /* 0x0005cc0001077983 */ /* 0x000ea80000300800 */
[----:B------:R-:W4:Y:S04]  /*cf3b0*/  LDL.64 R24, [R1+0x38] ;  /* 0x0000380001187983 */ /* 0x000f280000100a00 */
[----:B------:R-:W-:Y:S04]  /*cf3c0*/  STL.64 [R1+0x10a48], R26 ;  /* 0x010a481a01007387 */ /* 0x000fe80000100a00 */
[----:B----4-:R0:W-:Y:S04]  /*cf3d0*/  STL.64 [R1+0x10a40], R24 ;  /* 0x010a401801007387 */ /* 0x0101e80000100a00 */
        /* <DEDUP_REMOVED lines=10> */
[----:B------:R-:W-:Y:S04]  /*cf480*/  STL.64 [R1+0x10a08], R22 ;  /* 0x010a081601007387 */ /* 0x000fe80000100a00 */
[----:B------:R0:W-:Y:S04]  /*cf490*/  STL.64 [R1+0x10a00], R20 ;  /* 0x010a001401007387 */ /* 0x0001e80000100a00 */
[----:B0-----:R-:W4:Y:S04]  /*cf4a0*/  LDL.LU R20, [R1+0x570] ;  /* 0x0005700001147983 */ /* 0x001f280000300800 */
        /* <DEDUP_REMOVED lines=9> */
[C---:B------:R-:W-:Y:S03]  /*cf540*/  HMMA.16816.F32 R8, R12.reuse, R10, R4 ;  /* 0x0000000a0c08723c */ /* 0x040fe60000001804 */
[----:B----4-:R-:W-:Y:S04]  /*cf550*/  STL.64 [R1+0x10a38], R22 ;  /* 0x010a381601007387 */ /* 0x010fe80000100a00 */
[----:B--2---:R0:W-:Y:S04]  /*cf560*/  STL.64 [R1+0x10a30], R20 ;  /* 0x010a301401007387 */ /* 0x0041e80000100a00 */
[----:B0-----:R-:W2:Y:S04]  /*cf570*/  LDL.LU R20, [R1+0x590] ;  /* 0x0005900001147983 */ /* 0x001ea80000300800 */
[----:B------:R-:W2:Y:S04]  /*cf580*/  LDL.LU R21, [R1+0x594] ;  /* 0x0005940001157983 */ /* 0x000ea80000300800 */
[----:B------:R-:W2:Y:S04]  /*cf590*/  LDL.LU R22, [R1+0x598] ;  /* 0x0005980001167983 */ /* 0x000ea80000300800 */
[----:B------:R-:W2:Y:S04]  /*cf5a0*/  LDL.LU R23, [R1+0x59c] ;  /* 0x00059c0001177983 */ /* 0x000ea80000300800 */
[----:B------:R-:W4:Y:S04]  /*cf5b0*/  LDL.LU R16, [R1+0x500] ;  /* 0x0005000001107983 */ /* 0x000f280000300800 */
[----:B------:R-:W4:Y:S04]  /*cf5c0*/  LDL.LU R17, [R1+0x504] ;  /* 0x0005040001117983 */ /* 0x000f280000300800 */
[----:B------:R-:W4:Y:S04]  /*cf5d0*/  LDL.LU R18, [R1+0x508] ;  /* 0x0005080001127983 */ /* 0x000f280000300800 */
[----:B------:R-:W4:Y:S04]  /*cf5e0*/  LDL.LU R19, [R1+0x50c] ;  /* 0x00050c0001137983 */ /* 0x000f280000300800 */
[----:B------:R-:W-:Y:S04]  /*cf5f0*/  STL [R1+0x10834], R0 ;  /* 0x0108340001007387 */ /* 0x000fe80000100800 */
[----:B------:R-:W2:Y:S04]  /*cf600*/  LDL.LU.64 R6, [R1+0x10a68] ;  /* 0x010a680001067983 */ /* 0x000ea80000300a00 */
[----:B------:R-:W3:Y:S04]  /*cf610*/  LDL.LU.64 R4, [R1+0x10a60] ;  /* 0x010a600001047983 */ /* 0x000ee80000300a00 */
[----:B------:R0:W-:Y:S04]  /*cf620*/  STL.64 [R1+0x2190], R8 ;  /* 0x0021900801007387 */ /* 0x0001e80000100a00 */
[----:B------:R1:W-:Y:S04]  /*cf630*/  STL.64 [R1+0x2198], R10 ;  /* 0x0021980a01007387 */ /* 0x0003e80000100a00 */
[----:B0-----:R-:W4:Y:S04]  /*cf640*/  LDL.LU R8, [R1+0x4e0] ;  /* 0x0004e00001087983 */ /* 0x001f280000300800 */
[----:B------:R-:W4:Y:S04]  /*cf650*/  LDL.LU R9, [R1+0x4e4] ;  /* 0x0004e40001097983 */ /* 0x000f280000300800 */
[----:B-1----:R-:W4:Y:S04]  /*cf660*/  LDL.LU R10, [R1+0x4e8] ;  /* 0x0004e800010a7983 */ /* 0x002f280000300800 */
[----:B------:R-:W4:Y:S01]  /*cf670*/  LDL.LU R11, [R1+0x4ec] ;  /* 0x0004ec00010b7983 */ /* 0x000f220000300800 */
        /* <DEDUP_REMOVED lines=10> */
[----:B------:R-:W3:-:S15]  /*cf720*/  LDL.LU.64 R24, [R1+0x10a40] ;  /* 0x010a400001187983 */ /* 0x000ede0000300a00 */
[----:B------:R-:W-:-:S01]  /*cf730*/  NOP ;  /* 0x0000000000007918 */ /* 0x000fc20000000000 */
        /* <DEDUP_REMOVED lines=48> */
[----:B------:R-:W3:-:S15]  /*cfa40*/  LDL.LU.64 R20, [R1+0x109c0] ;  /* 0x0109c00001147983 */ /* 0x000ede0000300a00 */
        /* <DEDUP_REMOVED lines=10> */
[----:B------:R-:W2:Y:S01]  /*cfaf0*/  LDL.LU.64 R24, [R1+0x109a0] ;  /* 0x0109a00001187983 */ /* 0x000ea20000300a00 */
[----:B------:R-:W-:-:S02]  /*cfb00*/  IMAD.MOV.U32 R0, RZ, RZ, R21 ;  /* 0x000000ffff007224 */ /* 0x000fc400078e0015 */
[----:B--2---:R-:W-:Y:S01]  /*cfb10*/  HMMA.16816.F32 R20, R12, R22, R24 ;  /* 0x000000160c14723c */ /* 0x004fe20000001818 */
[----:B------:R-:W2:Y:S04]  /*cfb20*/  LDL.LU.64 R26, [R1+0x10998] ;  /* 0x01099800011a7983 */ /* 0x000ea80000300a00 */
[----:B------:R-:W2:-:S15]  /*cfb30*/  LDL.LU.64 R24, [R1+0x10990] ;  /* 0x0109900001187983 */ /* 0x000e9e0000300a00 */
[----:B------:R-:W-:-:S03]  /*cfb40*/  NOP ;  /* 0x0000000000007918 */ /* 0x000fc60000000000 */
        /* <DEDUP_REMOVED lines=9> */
[----:B------:R-:W3:Y:S01]  /*cfbe0*/  LDL.LU.64 R24, [R1+0x10970] ;  /* 0x0109700001187983 */ /* 0x000ee20000300a00 */
[C---:B----4-:R-:W-:Y:S06]  /*cfbf0*/  HMMA.16816.F32 R16, R12.reuse, R26, R16 ;  /* 0x0000001a0c10723c */ /* 0x050fec0000001810 */
        /* <DEDUP_REMOVED lines=9> */
[----:B------:R-:W3:Y:S04]  /*cfc90*/  LDL.LU.64 R20, [R1+0x10950] ;  /* 0x0109500001147983 */ /* 0x000ee80000300a00 */
[----:B------:R2:W-:Y:S01]  /*cfca0*/  STL.64 [R1+0x106d8], R26 ;  /* 0x0106d81a01007387 */ /* 0x0005e20000100a00 */
[----:B----4-:R-:W-:Y:S01]  /*cfcb0*/  HMMA.16816.F32 R8, R12, R22, R8 ;  /* 0x000000160c08723c */ /* 0x010fe20000001808 */
[----:B--2---:R-:W-:-:S02]  /*cfcc0*/  IMAD.MOV.U32 R26, RZ, RZ, R18 ;  /* 0x000000ffff1a7224 */ /* 0x004fc400078e0012 */
[----:B------:R-:W-:Y:S01]  /*cfcd0*/  IMAD.MOV.U32 R27, RZ, RZ, R19 ;  /* 0x000000ffff1b7224 */ /* 0x000fe200078e0013 */
[----:B------:R-:W2:Y:S04]  /*cfce0*/  LDL.LU R18, [R1+0x1094c] ;  /* 0x01094c0001127983 */ /* 0x000ea80000300800 */
[----:B------:R-:W2:Y:S04]  /*cfcf0*/  LDL.LU R19, [R1+0x10948] ;  /* 0x0109480001137983 */ /* 0x000ea80000300800 */
[----:B------:R3:W-:Y:S02]  /*cfd00*/  STL.64 [R1+0x106d0], R24 ;  /* 0x0106d01801007387 */ /* 0x0007e40000100a00 */
[----:B---3--:R-:W-:-:S02]  /*cfd10*/  IMAD.MOV.U32 R24, RZ, RZ, R20 ;  /* 0x000000ffff187224 */ /* 0x008fc400078e0014 */
[----:B------:R-:W-:-:S07]  /*cfd20*/  IMAD.MOV.U32 R25, RZ, RZ, R21 ;  /* 0x000000ffff197224 */ /* 0x000fce00078e0015 */
[----:B------:R-:W-:Y:S04]  /*cfd30*/  STL.64 [R1+0x1850], R8 ;  /* 0x0018500801007387 */ /* 0x000fe80000100a00 */
[----:B------:R0:W-:Y:S04]  /*cfd40*/  STL.64 [R1+0x1858], R10 ;  /* 0x0018580a01007387 */ /* 0x0001e80000100a00 */
[----:B0-----:R-:W3:Y:S04]  /*cfd50*/  LDL.LU.64 R10, [R1+0x10940] ;  /* 0x01094000010a7983 */ /* 0x001ee80000300a00 */
[----:B------:R-:W4:Y:S04]  /*cfd60*/  LDL.LU.64 R8, [R1+0x10938] ;  /* 0x0109380001087983 */ /* 0x000f280000300a00 */
[----:B------:R-:W2:Y:S04]  /*cfd70*/  LDL.LU R20, [R1+0x10934] ;  /* 0x0109340001147983 */ /* 0x000ea80000300800 */
[----:B------:R-:W2:Y:S04]  /*cfd80*/  LDL.LU R21, [R1+0x10930] ;  /* 0x0109300001157983 */ /* 0x000ea80000300800 */
[----:B------:R-:W-:Y:S04]  /*cfd90*/  STL.64 [R1+0x10850], R26 ;  /* 0x0108501a01007387 */ /* 0x000fe80000100a00 */
[----:B------:R0:W-:Y:S04]  /*cfda0*/  STL.64 [R1+0x10848], R24 ;  /* 0x0108481801007387 */ /* 0x0001e80000100a00 */
[----:B0-----:R-:W3:Y:S04]  /*cfdb0*/  LDL.LU R24, [R1+0x4c0] ;  /* 0x0004c00001187983 */ /* 0x001ee80000300800 */
[----:B------:R-:W3:Y:S04]  /*cfdc0*/  LDL.LU R25, [R1+0x4c4] ;  /* 0x0004c40001197983 */ /* 0x000ee80000300800 */
[----:B------:R-:W3:Y:S04]  /*cfdd0*/  LDL.LU R26, [R1+0x4c8] ;  /* 0x0004c800011a7983 */ /* 0x000ee80000300800 */
[----:B------:R-:W3:Y:S01]  /*cfde0*/  LDL.LU R27, [R1+0x4cc] ;  /* 0x0004cc00011b7983 */ /* 0x000ee20000300800 */
        /* <DEDUP_REMOVED lines=8> */
[----:B0-----:R-:W3:Y:S04]  /*cfe70*/  LDL.LU R20, [R1+0x420] ;  /* 0x0004200001147983 */ /* 0x001ee80000300800 */
[----:B------:R-:W3:Y:S04]  /*cfe80*/  LDL.LU R21, [R1+0x424] ;  /* 0x0004240001157983 */ /* 0x000ee80000300800 */
[----:B------:R-:W2:Y:S04]  /*cfe90*/  LDL.LU R22, [R1+0x428] ;  /* 0x0004280001167983 */ /* 0x000ea80000300800 */
[----:B------:R-:W2:Y:S04]  /*cfea0*/  LDL.LU R23, [R1+0x42c] ;  /* 0x00042c0001177983 */ /* 0x000ea80000300800 */
[----:B--2---:R-:W-:Y:S04]  /*cfeb0*/  STL.64 [R1+0x10860], R22 ;  /* 0x0108601601007387 */ /* 0x004fe80000100a00 */
[----:B---3--:R0:W-:Y:S02]  /*cfec0*/  STL.64 [R1+0x10858], R20 ;  /* 0x0108581401007387 */ /* 0x0081e40000100a00 */
[----:B0-----:R-:W-:Y:S07]  /*cfed0*/  HMMA.16816.F32 R20, R12, R18, R24 ;  /* 0x000000120c14723c */ /* 0x001fee0000001818 */
[----:B------:R-:W-:-:S02]  /*cfee0*/  IMAD.MOV.U32 R26, RZ, RZ, R16 ;  /* 0x000000ffff1a7224 */ /* 0x000fc400078e0010 */
[----:B------:R-:W-:Y:S01]  /*cfef0*/  IMAD.MOV.U32 R27, RZ, RZ, R17 ;  /* 0x000000ffff1b7224 */ /* 0x000fe200078e0011 */
[----:B------:R-:W2:Y:S01]  /*cff00*/  LDL.LU R16, [R1+0x1091c] ;  /* 0x01091c0001107983 */ /* 0x000ea20000300800 */
[----:B------:R-:W-:Y:S02]  /*cff10*/  IMAD.MOV.U32 R24, RZ, RZ, R11 ;  /* 0x000000ffff187224 */ /* 0x000fe400078e000b */
[----:B------:R-:W-:-:S10]  /*cff20*/  IMAD.MOV.U32 R25, RZ, RZ, R10 ;  /* 0x000000ffff197224 */ /* 0x000fd400078e000a */
[----:B------:R0:W-:Y:S04]  /*cff30*/  STL.64 [R1+0x17e0], R20 ;  /* 0x0017e01401007387 */ /* 0x0001e80000100a00 */
[----:B------:R1:W-:Y:S04]  /*cff40*/  STL.64 [R1+0x17e8], R22 ;  /* 0x0017e81601007387 */ /* 0x0003e80000100a00 */
[----:B------:R-:W2:Y:S04]  /*cff50*/  LDL.LU R17, [R1+0x10918] ;  /* 0x0109180001117983 */ /* 0x000ea80000300800 */
[----:B------:R3:W-:Y:S04]  /*cff60*/  STL.64 [R1+0x10868], R26 ;  /* 0x0108681a01007387 */ /* 0x0007e80000100a00 */
[----:B------:R-:W-:Y:S04]  /*cff70*/  STL.64 [R1+0x10880], R24 ;  /* 0x0108801801007387 */ /* 0x000fe80000100a00 */
[----:B0-----:R-:W4:Y:S04]  /*cff80*/  LDL.LU R20, [R1+0x450] ;  /* 0x0004500001147983 */ /* 0x001f280000300800 */
[----:B------:R-:W4:Y:S04]  /*cff90*/  LDL.LU R21, [R1+0x454] ;  /* 0x0004540001157983 */ /* 0x000f280000300800 */
[----:B-1----:R-:W2:Y:S04]  /*cffa0*/  LDL.LU R22, [R1+0x458] ;  /* 0x0004580001167983 */ /* 0x002ea80000300800 */
[----:B------:R-:W2:Y:S01]  /*cffb0*/  LDL.LU R23, [R1+0x45c] ;  /* 0x00045c0001177983 */ /* 0x000ea20000300800 */
[----:B---3--:R-:W-:-:S02]  /*cffc0*/  IMAD.MOV.U32 R26, RZ, RZ, R7 ;  /* 0x000000ffff1a7224 */ /* 0x008fc400078e0007 */
[----:B------:R-:W-:-:S05]  /*cffd0*/  IMAD.MOV.U32 R27, RZ, RZ, R6 ;  /* 0x000000ffff1b7224 */ /* 0x000fca00078e0006 */
[----:B------:R-:W-:Y:S04]  /*cffe0*/  STL.64 [R1+0x10898], R26 ;  /* 0x0108981a01007387 */ /* 0x000fe80000100a00 */
[----:B--2---:R-:W-:Y:S04]  /*cfff0*/  STL.64 [R1+0x10878], R22 ;  /* 0x0108781601007387 */ /* 0x004fe80000100a00 */
[----:B----4-:R0:W-:Y:S04]  /*d0000*/  STL.64 [R1+0x10870], R20 ;  /* 0x0108701401007387 */ /* 0x0101e80000100a00 */
[----:B0-----:R-:W2:Y:S04]  /*d0010*/  LDL.LU R20, [R1+0x460] ;  /* 0x0004600001147983 */ /* 0x001ea80000300800 */
[----:B------:R-:W2:Y:S04]  /*d0020*/  LDL.LU R21, [R1+0x464] ;  /* 0x0004640001157983 */ /* 0x000ea80000300800 */
[----:B------:R-:W3:Y:S04]  /*d0030*/  LDL.LU R22, [R1+0x468] ;  /* 0x0004680001167983 */ /* 0x000ee80000300800 */
[----:B------:R-:W3:Y:S01]  /*d0040*/  LDL.LU R23, [R1+0x46c] ;  /* 0x00046c0001177983 */ /* 0x000ee20000300800 */
[----:B------:R-:W-:-:S02]  /*d0050*/  IMAD.MOV.U32 R26, RZ, RZ, R9 ;  /* 0x000000ffff1a7224 */ /* 0x000fc400078e0009 */
[----:B------:R-:W-:Y:S02]  /*d0060*/  IMAD.MOV.U32 R27, RZ, RZ, R8 ;  /* 0x000000ffff1b7224 */ /* 0x000fe400078e0008 */
[----:B------:R-:W-:Y:S02]  /*d0070*/  IMAD.MOV.U32 R24, RZ, RZ, R5 ;  /* 0x000000ffff187224 */ /* 0x000fe400078e0005 */
[----:B------:R-:W-:Y:S01]  /*d0080*/  IMAD.MOV.U32 R25, RZ, RZ, R4 ;  /* 0x000000ffff197224 */ /* 0x000fe200078e0004 */
[----:B------:R-:W-:Y:S04]  /*d0090*/  STL.64 [R1+0x108c8], R26 ;  /* 0x0108c81a01007387 */ /* 0x000fe80000100a00 */
[----:B------:R-:W-:Y:S04]  /*d00a0*/  STL.64 [R1+0x108c0], R24 ;  /* 0x0108c01801007387 */ /* 0x000fe80000100a00 */
        /* <DEDUP_REMOVED lines=10> */
[----:B------:R-:W3:Y:S04]  /*d0150*/  LDL.LU R10, [R1+0x33ec] ;  /* 0x0033ec00010a7983 */ /* 0x000ee80000300800 */
[----:B------:R-:W4:Y:S04]  /*d0160*/  LDL.LU R4, [R1+0x33e8] ;  /* 0x0033e80001047983 */ /* 0x000f280000300800 */
[----:B------:R-:W3:Y:S04]  /*d0170*/  LDL.LU R11, [R1+0x33f4] ;  /* 0x0033f400010b7983 */ /* 0x000ee80000300800 */
[----:B------:R-:W4:Y:S04]  /*d0180*/  LDL.LU R5, [R1+0x33f0] ;  /* 0x0033f00001057983 */ /* 0x000f280000300800 */
[----:B------:R-:W2:Y:S04]  /*d0190*/  LDL.LU R8, [R1+0x33fc] ;  /* 0x0033fc0001087983 */ /* 0x000ea80000300800 */
[----:B------:R-:W4:Y:S04]  /*d01a0*/  LDL.LU R6, [R1+0x33f8] ;  /* 0x0033f80001067983 */ /* 0x000f280000300800 */
[----:B------:R-:W2:Y:S04]  /*d01b0*/  LDL.LU R9, [R1+0x3404] ;  /* 0x0034040001097983 */ /* 0x000ea80000300800 */
[----:B---3--:R-:W-:Y:S04]  /*d01c0*/  STL.64 [R1+0x10910], R10 ;  /* 0x0109100a01007387 */ /* 0x008fe80000100a00 */
[----:B--2---:R0:W-:Y:S04]  /*d01d0*/  STL.64 [R1+0x10908], R8 ;  /* 0x0109080801007387 */ /* 0x0041e80000100a00 */
[----:B0-----:R-:W2:Y:S04]  /*d01e0*/  LDL.LU R8, [R1+0x4b0] ;  /* 0x0004b00001087983 */ /* 0x001ea80000300800 */
[----:B------:R-:W2:Y:S04]  /*d01f0*/  LDL.LU R9, [R1+0x4b4] ;  /* 0x0004b40001097983 */ /* 0x000ea80000300800 */
[----:B------:R-:W2:Y:S04]  /*d0200*/  LDL.LU R10, [R1+0x4b8] ;  /* 0x0004b800010a7983 */ /* 0x000ea80000300800 */
[----:B------:R-:W2:Y:S04]  /*d0210*/  LDL.LU R11, [R1+0x4bc] ;  /* 0x0004bc00010b7983 */ /* 0x000ea80000300800 */
[----:B------:R-:W3:Y:S04]  /*d0220*/  LDL.LU R7, [R1+0x3400] ;  /* 0x0034000001077983 */ /* 0x000ee80000300800 */
[----:B------:R-:W-:Y:S04]  /*d0230*/  STL.64 [R1+0x108d8], R26 ;  /* 0x0108d81a01007387 */ /* 0x000fe80000100a00 */
[----:B----4-:R0:W-:Y:S04]  /*d0240*/  STL.64 [R1+0x108d0], R24 ;  /* 0x0108d01801007387 */ /* 0x0101e80000100a00 */
        /* <DEDUP_REMOVED lines=8> */
[----:B------:R-:W2:Y:S04]  /*d02d0*/  LDL.LU R26, [R1+0x4a8] ;  /* 0x0004a800011a7983 */ /* 0x000ea80000300800 */
[----:B------:R-:W2:Y:S04]  /*d02e0*/  LDL.LU R27, [R1+0x4ac] ;  /* 0x0004ac00011b7983 */ /* 0x000ea80000300800 */
[----:B------:R-:W-:Y:S04]  /*d02f0*/  STL.64 [R1+0x108a8], R22 ;  /* 0x0108a81601007387 */ /* 0x000fe80000100a00 */
[----:B------:R0:W-:Y:S04]  /*d0300*/  STL.64 [R1+0x108a0], R20 ;  /* 0x0108a01401007387 */ /* 0x0001e80000100a00 */
[----:B0-----:R-:W4:Y:S04]  /*d0310*/  LDL.LU R20, [R1+0x480] ;  /* 0x0004800001147983 */ /* 0x001f280000300800 */
[----:B------:R-:W4:Y:S04]  /*d0320*/  LDL.LU R21, [R1+0x484] ;  /* 0x0004840001157983 */ /* 0x000f280000300800 */
[----:B------:R-:W3:Y:S04]  /*d0330*/  LDL.LU R22, [R1+0x488] ;  /* 0x0004880001167983 */ /* 0x000ee80000300800 */
[----:B------:R-:W3:Y:S01]  /*d0340*/  LDL.LU R23, [R1+0x48c] ;  /* 0x00048c0001177983 */ /* 0x000ee20000300800 */
[----:B------:R-:W-:Y:S03]  /*d0350*/  HMMA.16816.F32 R8, R12, R16, R8 ;  /* 0x000000100c08723c */ /* 0x000fe60000001808 */
        /* <DEDUP_REMOVED lines=12> */
[----:B0-----:R-:W3:Y:S04]  /*d0420*/  LDL.LU R16, [R1+0x430] ;  /* 0x0004300001107983 */ /* 0x001ee80000300800 */
[----:B------:R-:W3:Y:S04]  /*d0430*/  LDL.LU R17, [R1+0x434] ;  /* 0x0004340001117983 */ /* 0x000ee80000300800 */
[----:B------:R-:W3:Y:S04]  /*d0440*/  LDL.LU R18, [R1+0x438] ;  /* 0x0004380001127983 */ /* 0x000ee80000300800 */
[----:B------:R-:W3:Y:S01]  /*d0450*/  LDL.LU R19, [R1+0x43c] ;  /* 0x00043c0001137983 */ /* 0x000ee20000300800 */
[----:B----4-:R-:W-:-:S02]  /*d0460*/  IMAD R4, R4, 0x100, R10 ;  /* 0x0000010004047824 */ /* 0x010fc400078e020a */
[----:B------:R-:W-:Y:S01]  /*d0470*/  IMAD R5, R5, 0x100, R11 ;  /* 0x0000010005057824 */ /* 0x000fe200078e020b */
[----:B------:R-:W4:Y:S04]  /*d0480*/  LDL.LU R10, [R1+0x10904] ;  /* 0x01090400010a7983 */ /* 0x000f280000300800 */
[----:B------:R-:W4:Y:S01]  /*d0490*/  LDL.LU R11, [R1+0x10900] ;  /* 0x01090000010b7983 */ /* 0x000f220000300800 */
[----:B--2---:R-:W-:Y:S02]  /*d04a0*/  IMAD R6, R6, 0x100, R8 ;  /* 0x0000010006067824 */ /* 0x004fe400078e0208 */
[----:B------:R-:W-:Y:S01]  /*d04b0*/  IMAD R7, R7, 0x100, R9 ;  /* 0x0000010007077824 */ /* 0x000fe200078e0209 */
[----:B----4-:R-:W-:-:S15]  /*d04c0*/  HMMA.16816.F32 R24, R12, R10, R24 ;  /* 0x0000000a0c18723c */ /* 0x010fde0000001818 */
[----:B------:R-:W-:-:S08]  /*d04d0*/  NOP ;  /* 0x0000000000007918 */ /* 0x000fd00000000000 */
[----:B------:R-:W-:Y:S04]  /*d04e0*/  STL.64 [R1+0x1780], R24 ;  /* 0x0017801801007387 */ /* 0x000fe80000100a00 */
[----:B------:R0:W-:Y:S04]  /*d04f0*/  STL.64 [R1+0x1788], R26 ;  /* 0x0017881a01007387 */ /* 0x0001e80000100a00 */
[----:B0-----:R-:W2:Y:S04]  /*d0500*/  LDL.LU.64 R26, [R1+0x108f8] ;  /* 0x0108f800011a7983 */ /* 0x001ea80000300a00 */
[----:B------:R-:W2:Y:S04]  /*d0510*/  LDL.LU.64 R24, [R1+0x108f0] ;  /* 0x0108f00001187983 */ /* 0x000ea80000300a00 */
[----:B------:R0:W-:Y:S04]  /*d0520*/  STL [R1+0x1068c], R10 ;  /* 0x01068c0a01007387 */ /* 0x0001e80000100800 */
[----:B------:R1:W-:Y:S01]  /*d0530*/  STL [R1+0x10688], R11 ;  /* 0x0106880b01007387 */ /* 0x0003e20000100800 */
[----:B0-----:R-:W-:-:S02]  /*d0540*/  IMAD.MOV.U32 R10, RZ, RZ, R2 ;  /* 0x000000ffff0a7224 */ /* 0x001fc400078e0002 */
[----:B-1----:R-:W-:Y:S01]  /*d0550*/  IMAD.MOV.U32 R11, RZ, RZ, R3 ;  /* 0x000000ffff0b7224 */ /* 0x002fe200078e0003 */
[----:B------:R-:W4:Y:S04]  /*d0560*/  LDL.LU R2, [R1+0x108ec] ;  /* 0x0108ec0001027983 */ /* 0x000f280000300800 */
[----:B------:R-:W4:Y:S04]  /*d0570*/  LDL.LU R3, [R1+0x108e8] ;  /* 0x0108e80001037983 */ /* 0x000f280000300800 */
[----:B------:R-:W2:Y:S04]  /*d0580*/  LDL.LU R8, [R1+0x108e4] ;  /* 0x0108e40001087983 */ /* 0x000ea80000300800 */
[----:B------:R-:W2:Y:S02]  /*d0590*/  LDL.LU R9, [R1+0x108e0] ;  /* 0x0108e00001097983 */ /* 0x000ea40000300800 */
        /* <DEDUP_REMOVED lines=16> */
[----:B---3--:R-:W-:Y:S01]  /*d06a0*/  HMMA.16816.F32 R12, R12, R26, R20 ;  /* 0x0000001a0c0c723c */ /* 0x008fe20000001814 */
[----:B------:R-:W2:Y:S04]  /*d06b0*/  LDL.LU.64 R22, [R1+0x108b8] ;  /* 0x0108b80001167983 */ /* 0x000ea80000300a00 */
[----:B------:R-:W2:-:S15]  /*d06c0*/  LDL.LU.64 R20, [R1+0x108b0] ;  /* 0x0108b00001147983 */ /* 0x000e9e0000300a00 */
[----:B------:R-:W-:-:S03]  /*d06d0*/  NOP ;  /* 0x0000000000007918 */ /* 0x000fc60000000000 */
[----:B------:R0:W-:Y:S04]  /*d06e0*/  STL.64 [R1+0x1700], R12 ;  /* 0x0017000c01007387 */ /* 0x0001e80000100a00 */
[----:B------:R1:W-:Y:S04]  /*d06f0*/  STL.64 [R1+0x1708], R14 ;  /* 0x0017080e01007387 */ /* 0x0003e80000100a00 */
[----:B0-----:R-:W3:Y:S04]  /*d0700*/  LDL.LU R12, [R1+0x440] ;  /* 0x00044000010c7983 */ /* 0x001ee80000300800 */
[----:B------:R-:W3:Y:S04]  /*d0710*/  LDL.LU R13, [R1+0x444] ;  /* 0x00044400010d7983 */ /* 0x000ee80000300800 */
[----:B-1----:R-:W3:Y:S04]  /*d0720*/  LDL.LU R14, [R1+0x448] ;  /* 0x00044800010e7983 */ /* 0x002ee80000300800 */
[----:B------:R-:W3:Y:S01]  /*d0730*/  LDL.LU R15, [R1+0x44c] ;  /* 0x00044c00010f7983 */ /* 0x000ee20000300800 */
        /* <DEDUP_REMOVED lines=29> */
[----:B---3--:R-:W-:-:S15]  /*d0910*/  HMMA.16816.F32 R12, R4, R10, R12 ;  /* 0x0000000a040c723c */ /* 0x008fde000000180c */
[----:B------:R-:W-:-:S08]  /*d0920*/  NOP ;  /* 0x0000000000007918 */ /* 0x000fd00000000000 */
[----:B------:R-:W-:Y:S04]  /*d0930*/  STL.64 [R1+0x10a0], R12 ;  /* 0x0010a00c01007387 */ /* 0x000fe80000100a00 */
[----:B------:R2:W-:Y:S01]  /*d0940*/  STL.64 [R1+0x10a8], R14 ;  /* 0x0010a80e01007387 */ /* 0x0005e20000100a00 */
[C---:B----4-:R-:W-:Y:S06]  /*d0950*/  HMMA.16816.F32 R16, R4.reuse, R24, R16 ;  /* 0x000000180410723c */ /* 0x050fec0000001810 */
[----:B--2---:R-:W-:-:S15]  /*d0960*/  HMMA.16816.F32 R12, R4, R26, R20 ;  /* 0x0000001a040c723c */ /* 0x004fde0000001814 */
[----:B------:R-:W-:-:S02]  /*d0970*/  NOP ;  /* 0x0000000000007918 */ /* 0x000fc40000000000 */
[----:B------:R0:W-:Y:S04]  /*d0980*/  STL.64 [R1+0x1050], R16 ;  /* 0x0010501001007387 */ /* 0x0001e80000100a00 */
[----:B------:R1:W-:Y:S04]  /*d0990*/  STL.64 [R1+0x1058], R18 ;  /* 0x0010581201007387 */ /* 0x0003e80000100a00 */
[----:B0-----:R-:W2:Y:S04]  /*d09a0*/  LDL.LU R16, [R1+0x320] ;  /* 0x0003200001107983 */ /* 0x001ea80000300800 */
[----:B------:R-:W-:Y:S04]  /*d09b0*/  STL.64 [R1+0x1020], R12 ;  /* 0x0010200c01007387 */ /* 0x000fe80000100a00 */
[----:B------:R-:W-:Y:S04]  /*d09c0*/  STL.64 [R1+0x1028], R14 ;  /* 0x0010280e01007387 */ /* 0x000fe80000100a00 */
[----:B------:R-:W2:Y:S04]  /*d09d0*/  LDL.LU R17, [R1+0x324] ;  /* 0x0003240001117983 */ /* 0x000ea80000300800 */
[----:B-1----:R-:W3:Y:S04]  /*d09e0*/  LDL.LU R18, [R1+0x328] ;  /* 0x0003280001127983 */ /* 0x002ee80000300800 */
[----:B------:R-:W3:Y:S04]  /*d09f0*/  LDL.LU R19, [R1+0x32c] ;  /* 0x00032c0001137983 */ /* 0x000ee80000300800 */
[----:B---3--:R-:W-:Y:S04]  /*d0a00*/  STL.64 [R1+0x106e8], R18 ;  /* 0x0106e81201007387 */ /* 0x008fe80000100a00 */
[----:B--2---:R0:W-:Y:S04]  /*d0a10*/  STL.64 [R1+0x106e0], R16 ;  /* 0x0106e01001007387 */ /* 0x0041e80000100a00 */
[----:B0-----:R-:W2:Y:S04]  /*d0a20*/  LDL.LU R16, [R1+0x340] ;  /* 0x0003400001107983 */ /* 0x001ea80000300800 */
[----:B------:R-:W2:Y:S04]  /*d0a30*/  LDL.LU R17, [R1+0x344] ;  /* 0x0003440001117983 */ /* 0x000ea80000300800 */
[----:B------:R-:W3:Y:S04]  /*d0a40*/  LDL.LU R18, [R1+0x348] ;  /* 0x0003480001127983 */ /* 0x000ee80000300800 */
[----:B------:R-:W3:Y:S04]  /*d0a50*/  LDL.LU R19, [R1+0x34c] ;  /* 0x00034c0001137983 */ /* 0x000ee80000300800 */
[----:B---3--:R0:W-:Y:S04]  /*d0a60*/  STL.64 [R1+0x106f8], R18 ;  /* 0x0106f81201007387 */ /* 0x0081e80000100a00 */
[----:B0-----:R-:W3:Y:S01]  /*d0a70*/  LDL R18, [R1+0x8] ;  /* 0x0000080001127983 */ /* 0x001ee20000100800 */
[----:B------:R-:W-:-:S03]  /*d0a80*/  IMAD.MOV.U32 R19, RZ, RZ, R0 ;  /* 0x000000ffff137224 */ /* 0x000fc600078e0000 */
[----:B------:R-:W4:Y:S04]  /*d0a90*/  LDL.LU R0, [R1+0x10844] ;  /* 0x0108440001007983 */ /* 0x000f280000300800 */
[----:B--2---:R0:W-:Y:S04]  /*d0aa0*/  STL.64 [R1+0x106f0], R16 ;  /* 0x0106f01001007387 */ /* 0x0041e80000100a00 */
[----:B0-----:R-:W2:Y:S04]  /*d0ab0*/  LDL.64 R16, [R1+0x10] ;  /* 0x0000100001107983 */ /* 0x001ea80000100a00 */
[----:B---3--:R-:W-:Y:S04]  /*d0ac0*/  STL.64 [R1+0x10728], R18 ;  /* 0x0107281201007387 */ /* 0x008fe80000100a00 */
[----:B--2---:R-:W-:Y:S04]  /*d0ad0*/  STL.64 [R1+0x10720], R16 ;  /* 0x0107201001007387 */ /* 0x004fe80000100a00 */
[----:B------:R-:W2:Y:S04]  /*d0ae0*/  LDL.64 R10, [R1] ;  /* 0x00000000010a7983 */ /* 0x000ea80000100a00 */
[----:B--2---:R-:W-:Y:S04]  /*d0af0*/  STL.64 [R1+0x10708], R10 ;  /* 0x0107080a01007387 */ /* 0x004fe80000100a00 */
[----:B------:R0:W-:Y:S04]  /*d0b00*/  STL.64 [R1+0x10700], R8 ;  /* 0x0107000801007387 */ /* 0x0001e80000100a00 */
[----:B0-----:R-:W2:Y:S04]  /*d0b10*/  LDL.LU R8, [R1+0x350] ;  /* 0x0003500001087983 */ /* 0x001ea80000300800 */
[----:B------:R-:W2:Y:S04]  /*d0b20*/  LDL.LU R9, [R1+0x354] ;  /* 0x0003540001097983 */ /* 0x000ea80000300800 */
[----:B------:R-:W3:Y:S04]  /*d0b30*/  LDL.LU R10, [R1+0x358] ;  /* 0x00035800010a7983 */ /* 0x000ee80000300800 */
[----:B------:R-:W3:Y:S04]  /*d0b40*/  LDL.LU R11, [R1+0x35c] ;  /* 0x00035c00010b7983 */ /* 0x000ee80000300800 */
[----:B------:R-:W2:Y:S01]  /*d0b50*/  LDL R18, [R1+0x18] ;  /* 0x0000180001127983 */ /* 0x000ea20000100800 */
[----:B----4-:R-:W-:-:S03]  /*d0b60*/  IMAD.MOV.U32 R19, RZ, RZ, R0 ;  /* 0x000000ffff137224 */ /* 0x010fc600078e0000 */
[----:B------:R-:W4:Y:S04]  /*d0b70*/  LDL.LU R0, [R1+0x10840] ;  /* 0x0108400001007983 */ /* 0x000f280000300800 */
[----:B---3--:R-:W-:Y:S04]  /*d0b80*/  STL.64 [R1+0x10718], R10 ;  /* 0x0107180a01007387 */ /* 0x008fe80000100a00 */
[----:B--2---:R0:W-:Y:S04]  /*d0b90*/  STL.64 [R1+0x10710], R8 ;  /* 0x0107100801007387 */ /* 0x0041e80000100a00 */
[----:B0-----:R-:W2:Y:S04]  /*d0ba0*/  LDL.LU R8, [R1+0x360] ;  /* 0x0003600001087983 */ /* 0x001ea80000300800 */
[----:B------:R-:W2:Y:S04]  /*d0bb0*/  LDL.LU R9, [R1+0x364] ;  /* 0x0003640001097983 */ /* 0x000ea80000300800 */
[----:B------:R-:W3:Y:S04]  /*d0bc0*/  LDL.LU R10, [R1+0x368] ;  /* 0x00036800010a7983 */ /* 0x000ee80000300800 */
[----:B------:R-:W3:Y:S04]  /*d0bd0*/  LDL.LU R11, [R1+0x36c] ;  /* 0x00036c00010b7983 */ /* 0x000ee80000300800 */
[----:B------:R-:W2:Y:S04]  /*d0be0*/  LDL.64 R16, [R1+0x20] ;  /* 0x0000200001107983 */ /* 0x000ea80000100a00 */
[----:B------:R4:W-:Y:S02]  /*d0bf0*/  STL.64 [R1+0x10758], R18 ;  /* 0x0107581201007387 */ /* 0x0009e40000100a00 */
[----:B----4-:R-:W-:-:S02]  /*d0c00*/  IMAD.MOV.U32 R19, RZ, RZ, R0 ;  /* 0x000000ffff137224 */ /* 0x010fc400078e0000 */
        /* <DEDUP_REMOVED lines=8> */
[----:B------:R-:W2:Y:S04]  /*d0c90*/  LDL.LU R0, [R1+0x1083c] ;  /* 0x01083c0001007983 */ /* 0x000ea80000300800 */
[----:B------:R-:W3:Y:S04]  /*d0ca0*/  LDL.64 R16, [R1+0x30] ;  /* 0x0000300001107983 */ /* 0x000ee80000100a00 */
[----:B----4-:R-:W-:Y:S04]  /*d0cb0*/  STL.64 [R1+0x10788], R18 ;  /* 0x0107881201007387 */ /* 0x010fe80000100a00 */
[----:B---3--:R-:W-:Y:S04]  /*d0cc0*/  STL.64 [R1+0x10780], R16 ;  /* 0x0107801001007387 */ /* 0x008fe80000100a00 */
[----:B------:R-:W-:Y:S04]  /*d0cd0*/  STL.64 [R1+0x10748], R10 ;  /* 0x0107480a01007387 */ /* 0x000fe80000100a00 */
[----:B--2---:R0:W-:Y:S04]  /*d0ce0*/  STL.64 [R1+0x10740], R8 ;  /* 0x0107400801007387 */ /* 0x0041e80000100a00 */
[----:B0-----:R-:W2:Y:S04]  /*d0cf0*/  LDL.LU R8, [R1+0x380] ;  /* 0x0003800001087983 */ /* 0x001ea80000300800 */
[----:B------:R-:W2:Y:S04]  /*d0d00*/  LDL.LU R9, [R1+0x384] ;  /* 0x0003840001097983 */ /* 0x000ea80000300800 */
[----:B------:R-:W3:Y:S04]  /*d0d10*/  LDL.LU R10, [R1+0x388] ;  /* 0x00038800010a7983 */ /* 0x000ee80000300800 */
[----:B------:R-:W3:Y:S04]  /*d0d20*/  LDL.LU R11, [R1+0x38c] ;  /* 0x00038c00010b7983 */ /* 0x000ee80000300800 */
[----:B------:R-:W4:Y:S01]  /*d0d30*/  LDL R18, [R1+0x38] ;  /* 0x0000380001127983 */ /* 0x000f220000100800 */
[----:B------:R-:W-:-:S03]  /*d0d40*/  IMAD.MOV.U32 R19, RZ, RZ, R0 ;  /* 0x000000ffff137224 */ /* 0x000fc600078e0000 */
        /* <DEDUP_REMOVED lines=67> */
[----:B------:R-:W-:-:S03]  /*d1180*/  IMAD.MOV.U32 R19, RZ, RZ, R0 ;  /* 0x000000ffff137224 */ /* 0x000fc600078e0000 */
[----:B---3--:R-:W-:Y:S04]  /*d1190*/  STL.64 [R1+0x10828], R10 ;  /* 0x0108280a01007387 */ /* 0x008fe80000100a00 */
[----:B--2---:R0:W-:Y:S04]  /*d11a0*/  STL.64 [R1+0x10820], R8 ;  /* 0x0108200801007387 */ /* 0x0041e80000100a00 */
[----:B0-----:R-:W4:Y:S04]  /*d11b0*/  LDL.LU R8, [R1+0x410] ;  /* 0x0004100001087983 */ /* 0x001f280000300800 */
[----:B------:R-:W4:Y:S04]  /*d11c0*/  LDL.LU R9, [R1+0x414] ;  /* 0x0004140001097983 */ /* 0x000f280000300800 */
[----:B------:R-:W4:Y:S04]  /*d11d0*/  LDL.LU R10, [R1+0x418] ;  /* 0x00041800010a7983 */ /* 0x000f280000300800 */
[----:B------:R-:W4:Y:S04]  /*d11e0*/  LDL.LU R11, [R1+0x41c] ;  /* 0x00041c00010b7983 */ /* 0x000f280000300800 */
[----:B------:R-:W2:Y:S04]  /*d11f0*/  LDL.LU R24, [R1+0x330] ;  /* 0x0003300001187983 */ /* 0x000ea80000300800 */
        /* <DEDUP_REMOVED lines=105> */
[----:B------:R-:W4:-:S15]  /*d1890*/  LDL.LU.64 R8, [R1+0x10700] ;  /* 0x0107000001087983 */ /* 0x000f1e0000300a00 */
[----:B------:R-:W-:-:S01]  /*d18a0*/  NOP ;  /* 0x0000000000007918 */ /* 0x000fc20000000000 */
[----:B------:R-:W-:Y:S04]  /*d18b0*/  STL.64 [R1+0xc80], R16 ;  /* 0x000c801001007387 */ /* 0x000fe80000100a00 */
[----:B------:R0:W-:Y:S04]  /*d18c0*/  STL.64 [R1+0xc88], R18 ;  /* 0x000c881201007387 */ /* 0x0001e80000100a00 */
[----:B0-----:R-:W2:Y:S04]  /*d18d0*/  LDL.LU.64 R18, [R1+0x106f8] ;  /* 0x0106f80001127983 */ /* 0x001ea80000300a00 */
[----:B------:R-:W2:Y:S01]  /*d18e0*/  LDL.LU.64 R16, [R1+0x106f0] ;  /* 0x0106f00001107983 */ /* 0x000ea20000300a00 */
[C---:B------:R-:W-:Y:S06]  /*d18f0*/  HMMA.16816.F32 R24, R4.reuse, R28, R24 ;  /* 0x0000001c0418723c */ /* 0x040fec0000001818 */
[----:B--2---:R-:W-:-:S15]  /*d1900*/  HMMA.16816.F32 R16, R4, R10, R16 ;  /* 0x0000000a0410723c */ /* 0x004fde0000001810 */
[----:B------:R-:W-:-:S08]  /*d1910*/  NOP ;  /* 0x0000000000007918 */ /* 0x000fd00000000000 */
[----:B------:R-:W-:Y:S04]  /*d1920*/  STL.64 [R1+0xc40], R16 ;  /* 0x000c401001007387 */ /* 0x000fe80000100a00 */
[----:B------:R0:W-:Y:S04]  /*d1930*/  STL.64 [R1+0xc48], R18 ;  /* 0x000c481201007387 */ /* 0x0001e80000100a00 */
[----:B0-----:R-:W2:Y:S04]  /*d1940*/  LDL.LU.64 R18, [R1+0x106e8] ;  /* 0x0106e80001127983 */ /* 0x001ea80000300a00 */
[----:B------:R-:W2:Y:S04]  /*d1950*/  LDL.LU.64 R16, [R1+0x106e0] ;  /* 0x0106e00001107983 */ /* 0x000ea80000300a00 */
[----:B------:R-:W-:Y:S04]  /*d1960*/  STL.64 [R1+0xbe0], R24 ;  /* 0x000be01801007387 */ /* 0x000fe80000100a00 */
[----:B------:R0:W-:Y:S04]  /*d1970*/  STL.64 [R1+0xbe8], R26 ;  /* 0x000be81a01007387 */ /* 0x0001e80000100a00 */
[----:B0-----:R-:W2:Y:S04]  /*d1980*/  LDL.LU.64 R26, [R1+0x106d8] ;  /* 0x0106d800011a7983 */ /* 0x001ea80000300a00 */
[----:B------:R-:W3:Y:S04]  /*d1990*/  LDL.LU.64 R24, [R1+0x106d0] ;  /* 0x0106d00001187983 */ /* 0x000ee80000300a00 */
        /* <DEDUP_REMOVED lines=17> */
[----:B------:R-:W4:Y:S01]  /*d1ab0*/  LDL.LU R27, [R1+0x30c] ;  /* 0x00030c00011b7983 */ /* 0x000f220000300800 */
[----:B------:R-:W-:Y:S01]  /*d1ac0*/  IMAD.MOV.U32 R0, RZ, RZ, R11 ;  /* 0x000000ffff007224 */ /* 0x000fe200078e000b */
        /* <DEDUP_REMOVED lines=26> */
[----:B------:R-:W2:Y:S04]  /*d1c70*/  LDL.LU R24, [R1+0x2a0] ;  /* 0x0002a00001187983 */ /* 0x000ea80000300800 */
        /* <DEDUP_REMOVED lines=9> */
[C---:B------:R-:W-:Y:S03]  /*d1d10*/  HMMA.16816.F32 R8, R4.reuse, R18, R8 ;  /* 0x000000120408723c */ /* 0x040fe60000001808 */
[----:B---3--:R-:W-:Y:S04]  /*d1d20*/  STL.64 [R1+0x10680], R26 ;  /* 0x0106801a01007387 */ /* 0x008fe80000100a00 */
[----:B--2---:R0:W-:Y:S04]  /*d1d30*/  STL.64 [R1+0x10678], R24 ;  /* 0x0106781801007387 */ /* 0x0041e80000100a00 */
[----:B0-----:R-:W2:Y:S04]  /*d1d40*/  LDL.LU R24, [R1+0x2c0] ;  /* 0x0002c00001187983 */ /* 0x001ea80000300800 */
[----:B------:R-:W2:Y:S04]  /*d1d50*/  LDL.LU R25, [R1+0x2c4] ;  /* 0x0002c40001197983 */ /* 0x000ea80000300800 */
[----:B------:R-:W2:Y:S04]  /*d1d60*/  LDL.LU R26, [R1+0x2c8] ;  /* 0x0002c800011a7983 */ /* 0x000ea80000300800 */
[----:B------:R-:W2:Y:S04]  /*d1d70*/  LDL.LU R27, [R1+0x2cc] ;  /* 0x0002cc00011b7983 */ /* 0x000ea80000300800 */
[----:B------:R-:W3:Y:S04]  /*d1d80*/  LDL.64 R28, [R1+0xb0] ;  /* 0x0000b000011c7983 */ /* 0x000ee80000100a00 */
[----:B------:R0:W-:Y:S04]  /*d1d90*/  STL.64 [R1+0x104d0], R22 ;  /* 0x0104d01601007387 */ /* 0x0001e80000100a00 */
[----:B0-----:R-:W3:Y:S04]  /*d1da0*/  LDL.64 R22, [R1+0xa0] ;  /* 0x0000a00001167983 */ /* 0x001ee80000100a00 */
[----:B------:R0:W-:Y:S04]  /*d1db0*/  STL.64 [R1+0x104c8], R20 ;  /* 0x0104c81401007387 */ /* 0x0001e80000100a00 */
[----:B0-----:R-:W3:Y:S04]  /*d1dc0*/  LDL.LU R20, [R1+0x341c] ;  /* 0x00341c0001147983 */ /* 0x001ee80000300800 */
        /* <DEDUP_REMOVED lines=29> */
[----:B------:R-:W-:Y:S04]  /*d1fa0*/  STL [R1+0x1047c], R10 ;  /* 0x01047c0a01007387 */ /* 0x000fe80000100800 */
[----:B------:R-:W-:Y:S01]  /*d1fb0*/  STL [R1+0x10478], R11 ;  /* 0x0104780b01007387 */ /* 0x000fe20000100800 */
[----:B---3--:R-:W-:-:S15]  /*d1fc0*/  HMMA.16816.F32 R24, R4, R8, R24 ;  /* 0x000000080418723c */ /* 0x008fde0000001818 */
[----:B------:R-:W-:-:S08]  /*d1fd0*/  NOP ;  /* 0x0000000000007918 */ /* 0x000fd00000000000 */
[----:B------:R-:W-:Y:S04]  /*d1fe0*/  STL.64 [R1+0xa00], R24 ;  /* 0x000a001801007387 */ /* 0x000fe80000100a00 */
[----:B------:R0:W-:Y:S04]  /*d1ff0*/  STL.64 [R1+0xa08], R26 ;  /* 0x000a081a01007387 */ /* 0x0001e80000100a00 */
[----:B0-----:R-:W2:Y:S04]  /*d2000*/  LDL.LU.64 R26, [R1+0x10670] ;  /* 0x01067000011a7983 */ /* 0x001ea80000300a00 */
[----:B------:R-:W2:Y:S04]  /*d2010*/  LDL.LU.64 R24, [R1+0x10668] ;  /* 0x0106680001187983 */ /* 0x000ea80000300a00 */
[----:B------:R0:W-:Y:S04]  /*d2020*/  STL [R1+0x10464], R8 ;  /* 0x0104640801007387 */ /* 0x0001e80000100800 */
[----:B------:R1:W-:Y:S04]  /*d2030*/  STL [R1+0x10460], R9 ;  /* 0x0104600901007387 */ /* 0x0003e80000100800 */
[----:B0-----:R-:W3:Y:S04]  /*d2040*/  LDL.LU R8, [R1+0x860] ;  /* 0x0008600001087983 */ /* 0x001ee80000300800 */
[----:B-1----:R-:W3:Y:S04]  /*d2050*/  LDL.LU R9, [R1+0x864] ;  /* 0x0008640001097983 */ /* 0x002ee80000300800 */
[----:B------:R-:W3:Y:S04]  /*d2060*/  LDL.LU R10, [R1+0x868] ;  /* 0x00086800010a7983 */ /* 0x000ee80000300800 */
[----:B------:R-:W3:Y:S01]  /*d2070*/  LDL.LU R11, [R1+0x86c] ;  /* 0x00086c00010b7983 */ /* 0x000ee20000300800 */
[----:B------:R-:W-:-:S02]  /*d2080*/  IMAD R14, R14, 0x100, R20 ;  /* 0x000001000e0e7824 */ /* 0x000fc400078e0214 */
[----:B------:R-:W-:Y:S01]  /*d2090*/  IMAD R15, R15, 0x100, R21 ;  /* 0x000001000f0f7824 */ /* 0x000fe200078e0215 */
[----:B------:R-:W-:Y:S04]  /*d20a0*/  STL [R1+0x10484], R2 ;  /* 0x0104840201007387 */ /* 0x000fe80000100800 */
[----:B------:R-:W-:Y:S01]  /*d20b0*/  STL [R1+0x10480], R3 ;  /* 0x0104800301007387 */ /* 0x000fe20000100800 */
[----:B------:R-:W-:Y:S02]  /*d20c0*/  F2FP.F16.E5M2.UNPACK_B R12, R12 ;  /* 0x0000000cff0c723e */ /* 0x000fe400020004ff */
[----:B------:R-:W-:Y:S02]  /*d20d0*/  F2FP.F16.E5M2.UNPACK_B R13, R13 ;  /* 0x0000000dff0d723e */ /* 0x000fe400020004ff */
[----:B------:R-:W-:-:S02]  /*d20e0*/  F2FP.F16.E5M2.UNPACK_B R14, R14 ;  /* 0x0000000eff0e723e */ /* 0x000fc400020004ff */
[----:B------:R-:W-:Y:S01]  /*d20f0*/  F2FP.F16.E5M2.UNPACK_B R15, R15 ;  /* 0x0000000fff0f723e */ /* 0x000fe200020004ff */
[C---:B---3--:R-:W-:Y:S06]  /*d2100*/  HMMA.16816.F32 R8, R4.reuse, R2, R8 ;  /* 0x000000020408723c */ /* 0x048fec0000001808 */
[----:B------:R-:W-:-:S15]  /*d2110*/  HMMA.16816.F32 R4, R4, R22, R16 ;  /* 0x000000160404723c */ /* 0x000fde0000001810 */
[----:B------:R-:W-:-:S02]  /*d2120*/  NOP ;  /* 0x0000000000007918 */ /* 0x000fc40000000000 */
[----:B------:R0:W-:Y:S04]  /*d2130*/  STL.64 [R1+0x9f0], R8 ;  /* 0x0009f00801007387 */ /* 0x0001e80000100a00 */
[----:B------:R-:W-:Y:S04]  /*d2140*/  STL.64 [R1+0x9f8], R10 ;  /* 0x0009f80a01007387 */ /* 0x000fe80000100a00 */
[----:B------:R-:W-:Y:S04]  /*d2150*/  STL.64 [R1+0x970], R4 ;  /* 0x0009700401007387 */ /* 0x000fe80000100a00 */
[----:B------:R-:W-:Y:S01]  /*d2160*/  STL.64 [R1+0x978], R6 ;  /* 0x0009780601007387 */ /* 0x000fe20000100a00 */
[----:B0-----:R-:W-:-:S02]  /*d2170*/  IMAD.MOV.U32 R8, RZ, RZ, R23 ;  /* 0x000000ffff087224 */ /* 0x001fc400078e0017 */
[----:B------:R-:W-:-:S03]  /*d2180*/  IMAD.MOV.U32 R9, RZ, RZ, R22 ;  /* 0x000000ffff097224 */ /* 0x000fc600078e0016 */
[----:B------:R-:W-:Y:S04]  /*d2190*/  STL [R1+0x1048c], R8 ;  /* 0x01048c0801007387 */ /* 0x000fe80000100800 */
[----:B------:R2:W-:Y:S02]  /*d21a0*/  STL [R1+0x10488], R9 ;  /* 0x0104880901007387 */ /* 0x0005e40000100800 */
[----:B--2---:R-:W-:Y:S06]  /*d21b0*/  HMMA.16816.F32 R8, R12, R28, R24 ;  /* 0x0000001c0c08723c */ /* 0x004fec0000001818 */
[----:B------:R-:W-:-:S02]  /*d21c0*/  IMAD.MOV.U32 R5, RZ, RZ, R28 ;  /* 0x000000ffff057224 */ /* 0x000fc400078e001c */
[----:B------:R-:W-:-:S15]  /*d21d0*/  IMAD.MOV.U32 R4, RZ, RZ, R29 ;  /* 0x000000ffff047224 */ /* 0x000fde00078e001d */
[----:B------:R-:W-:Y:S04]  /*d21e0*/  STL.64 [R1+0x8e0], R8 ;  /* 0x0008e00801007387 */ /* 0x000fe80000100a00 */
[----:B------:R-:W-:Y:S04]  /*d21f0*/  STL.64 [R1+0x8e8], R10 ;  /* 0x0008e80a01007387 */ /* 0x000fe80000100a00 */
[----:B------:R-:W2:Y:S04]  /*d2200*/  LDL R28, [R1+0x60] ;  /* 0x00006000011c7983 */ /* 0x000ea80000100800 */
[----:B------:R-:W2:Y:S04]  /*d2210*/  LDL R29, [R1+0x64] ;  /* 0x00006400011d7983 */ /* 0x000ea80000100800 */
[----:B--2---:R-:W-:Y:S04]  /*d2220*/  STL.64 [R1+0x10638], R28 ;  /* 0x0106381c01007387 */ /* 0x004fe80000100a00 */
[----:B------:R-:W2:Y:S04]  /*d2230*/  LDL.64 R20, [R1+0x70] ;  /* 0x0000700001147983 */ /* 0x000ea80000100a00 */
[----:B--2---:R0:W-:Y:S04]  /*d2240*/  STL.64 [R1+0x10650], R20 ;  /* 0x0106501401007387 */ /* 0x0041e80000100a00 */
[----:B------:R-:W2:Y:S04]  /*d2250*/  LDL.LU R16, [R1+0x940] ;  /* 0x0009400001107983 */ /* 0x000ea80000300800 */
[----:B------:R-:W2:Y:S04]  /*d2260*/  LDL.LU R17, [R1+0x944] ;  /* 0x0009440001117983 */ /* 0x000ea80000300800 */
[----:B------:R-:W3:Y:S04]  /*d2270*/  LDL.LU R18, [R1+0x948] ;  /* 0x0009480001127983 */ /* 0x000ee80000300800 */
[----:B------:R-:W3:Y:S04]  /*d2280*/  LDL.LU R19, [R1+0x94c] ;  /* 0x00094c0001137983 */ /* 0x000ee80000300800 */
[----:B0-----:R-:W4:Y:S04]  /*d2290*/  LDL.64 R20, [R1+0x98] ;  /* 0x0000980001147983 */ /* 0x001f280000100a00 */
[----:B------:R-:W2:Y:S04]  /*d22a0*/  LDL.LU R8, [R1+0x8f0] ;  /* 0x0008f00001087983 */ /* 0x000ea80000300800 */
[----:B------:R-:W2:Y:S04]  /*d22b0*/  LDL.LU R9, [R1+0x8f4] ;  /* 0x0008f40001097983 */ /* 0x000ea80000300800 */
[----:B------:R-:W3:Y:S04]  /*d22c0*/  LDL.LU R10, [R1+0x8f8] ;  /* 0x0008f800010a7983 */ /* 0x000ee80000300800 */
[----:B------:R-:W3:Y:S04]  /*d22d0*/  LDL.LU R11, [R1+0x8fc] ;  /* 0x0008fc00010b7983 */ /* 0x000ee80000300800 */
[----:B---3--:R-:W-:Y:S04]  /*d22e0*/  STL.64 [R1+0x10660], R10 ;  /* 0x0106600a01007387 */ /* 0x008fe80000100a00 */
[----:B--2---:R0:W-:Y:S04]  /*d22f0*/  STL.64 [R1+0x10658], R8 ;  /* 0x0106580801007387 */ /* 0x0041e80000100a00 */
[----:B0-----:R-:W4:Y:S04]  /*d2300*/  LDL.LU R8, [R1+0x290] ;  /* 0x0002900001087983 */ /* 0x001f280000300800 */
[----:B------:R-:W4:Y:S04]  /*d2310*/  LDL.LU R9, [R1+0x294] ;  /* 0x0002940001097983 */ /* 0x000f280000300800 */
[----:B------:R-:W4:Y:S04]  /*d2320*/  LDL.LU R10, [R1+0x298] ;  /* 0x00029800010a7983 */ /* 0x000f280000300800 */
[----:B------:R-:W4:Y:S04]  /*d2330*/  LDL.LU R11, [R1+0x29c] ;  /* 0x00029c00010b7983 */ /* 0x000f280000300800 */
[----:B------:R-:W2:Y:S04]  /*d2340*/  LDL.64 R2, [R1+0x90] ;  /* 0x0000900001027983 */ /* 0x000ea80000100a00 */
[----:B------:R-:W3:Y:S04]  /*d2350*/  LDL.64 R28, [R1+0x88] ;  /* 0x00008800011c7983 */ /* 0x000ee80000100a00 */
        /* <DEDUP_REMOVED lines=12> */
[----:B------:R-:W-:Y:S03]  /*d2420*/  HMMA.16816.F32 R8, R12, R20, R8 ;  /* 0x000000140c08723c */ /* 0x000fe60000001808 */
[----:B----4-:R-:W-:Y:S04]  /*d2430*/  STL.64 [R1+0x10648], R18 ;  /* 0x0106481201007387 */ /* 0x010fe80000100a00 */
[----:B--2---:R0:W-:Y:S04]  /*d2440*/  STL.64 [R1+0x10640], R16 ;  /* 0x0106401001007387 */ /* 0x0041e80000100a00 */
[----:B0-----:R-:W3:Y:S04]  /*d2450*/  LDL.LU R16, [R1+0x900] ;  /* 0x0009000001107983 */ /* 0x001ee80000300800 */
[----:B------:R-:W3:Y:S04]  /*d2460*/  LDL.LU R17, [R1+0x904] ;  /* 0x0009040001117983 */ /* 0x000ee80000300800 */
[----:B------:R-:W3:Y:S04]  /*d2470*/  LDL.LU R18, [R1+0x908] ;  /* 0x0009080001127983 */ /* 0x000ee80000300800 */
[----:B------:R-:W3:Y:S04]  /*d2480*/  LDL.LU R19, [R1+0x90c] ;  /* 0x00090c0001137983 */ /* 0x000ee80000300800 */
[----:B------:R-:W2:Y:S04]  /*d2490*/  LDL.64 R22, [R1+0x68] ;  /* 0x0000680001167983 */ /* 0x000ea80000100a00 */
[----:B------:R-:W4:Y:S04]  /*d24a0*/  LDL.LU R24, [R1+0x950] ;  /* 0x0009500001187983 */ /* 0x000f280000300800 */
[----:B------:R-:W4:Y:S04]  /*d24b0*/  LDL.LU R25, [R1+0x954] ;  /* 0x0009540001197983 */ /* 0x000f280000300800 */
[----:B------:R-:W4:Y:S04]  /*d24c0*/  LDL.LU R26, [R1+0x958] ;  /* 0x00095800011a7983 */ /* 0x000f280000300800 */
[----:B------:R-:W4:Y:S04]  /*d24d0*/  LDL.LU R27, [R1+0x95c] ;  /* 0x00095c00011b7983 */ /* 0x000f280000300800 */
[----:B------:R-:W-:Y:S04]  /*d24e0*/  STL [R1+0x10494], R4 ;  /* 0x0104940401007387 */ /* 0x000fe80000100800 */
[----:B------:R0:W-:Y:S04]  /*d24f0*/  STL [R1+0x10490], R5 ;  /* 0x0104900501007387 */ /* 0x0001e80000100800 */
[----:B0-----:R-:W2:Y:S04]  /*d2500*/  LDL.64 R4, [R1+0x80] ;  /* 0x0000800001047983 */ /* 0x001ea80000100a00 */
[----:B------:R-:W-:Y:S04]  /*d2510*/  STL.64 [R1+0x850], R8 ;  /* 0x0008500801007387 */ /* 0x000fe80000100a00 */
[----:B------:R0:W-:Y:S04]  /*d2520*/  STL.64 [R1+0x858], R10 ;  /* 0x0008580a01007387 */ /* 0x0001e80000100a00 */
[----:B0-----:R-:W4:Y:S04]  /*d2530*/  LDL.LU.64 R10, [R1+0x10660] ;  /* 0x01066000010a7983 */ /* 0x001f280000300a00 */
[----:B------:R-:W4:Y:S01]  /*d2540*/  LDL.LU.64 R8, [R1+0x10658] ;  /* 0x0106580001087983 */ /* 0x000f220000300a00 */
[----:B------:R-:W-:-:S02]  /*d2550*/  IMAD.MOV.U32 R6, RZ, RZ, R21 ;  /* 0x000000ffff067224 */ /* 0x000fc400078e0015 */
[----:B------:R-:W-:Y:S02]  /*d2560*/  IMAD.MOV.U32 R7, RZ, RZ, R20 ;  /* 0x000000ffff077224 */ /* 0x000fe400078e0014 */
[----:B------:R-:W2:Y:S04]  /*d2570*/  LDL.LU.64 R20, [R1+0x10650] ;  /* 0x0106500001147983 */ /* 0x000ea80000300a00 */
[----:B------:R-:W-:Y:S04]  /*d2580*/  STL [R1+0x1049c], R6 ;  /* 0x01049c0601007387 */ /* 0x000fe80000100800 */
[----:B------:R0:W-:Y:S04]  /*d2590*/  STL [R1+0x10498], R7 ;  /* 0x0104980701007387 */ /* 0x0001e80000100800 */
[----:B0-----:R-:W2:Y:S01]  /*d25a0*/  LDL.64 R6, [R1+0x78] ;  /* 0x0000780001067983 */ /* 0x001ea20000100a00 */
[C---:B---3--:R-:W-:Y:S06]  /*d25b0*/  HMMA.16816.F32 R16, R12.reuse, R28, R16 ;  /* 0x0000001c0c10723c */ /* 0x048fec0000001810 */
[----:B----4-:R-:W-:-:S15]  /*d25c0*/  HMMA.16816.F32 R8, R12, R2, R8 ;  /* 0x000000020c08723c */ /* 0x010fde0000001808 */
[----:B------:R-:W-:-:S08]  /*d25d0*/  NOP ;  /* 0x0000000000007918 */ /* 0x000fd00000000000 */
[----:B------:R-:W-:Y:S04]  /*d25e0*/  STL.64 [R1+0x840], R8 ;  /* 0x0008400801007387 */ /* 0x000fe80000100a00 */
[----:B------:R0:W-:Y:S02]  /*d25f0*/  STL.64 [R1+0x848], R10 ;  /* 0x0008480a01007387 */ /* 0x0001e40000100a00 */
[----:B0-----:R-:W-:Y:S02]  /*d2600*/  IMAD.MOV.U32 R10, RZ, RZ, R3 ;  /* 0x000000ffff0a7224 */ /* 0x001fe400078e0003 */
[----:B------:R-:W-:-:S03]  /*d2610*/  IMAD.MOV.U32 R11, RZ, RZ, R2 ;  /* 0x000000ffff0b7224 */ /* 0x000fc600078e0002 */
[----:B------:R0:W-:Y:S04]  /*d2620*/  STL [R1+0x104a4], R10 ;  /* 0x0104a40a01007387 */ /* 0x0001e80000100800 */
[----:B------:R1:W-:Y:S04]  /*d2630*/  STL [R1+0x104a0], R11 ;  /* 0x0104a00b01007387 */ /* 0x0003e80000100800 */
[----:B------:R-:W2:Y:S04]  /*d2640*/  LDL.LU R8, [R1+0x910] ;  /* 0x0009100001087983 */ /* 0x000ea80000300800 */
[----:B------:R-:W2:Y:S04]  /*d2650*/  LDL.LU R9, [R1+0x914] ;  /* 0x0009140001097983 */ /* 0x000ea80000300800 */
[----:B0-----:R-:W2:Y:S04]  /*d2660*/  LDL.LU R10, [R1+0x918] ;  /* 0x00091800010a7983 */ /* 0x001ea80000300800 */
[----:B-1----:R-:W2:Y:S04]  /*d2670*/  LDL.LU R11, [R1+0x91c] ;  /* 0x00091c00010b7983 */ /* 0x002ea80000300800 */
[----:B------:R-:W-:Y:S04]  /*d2680*/  STL.64 [R1+0x830], R16 ;  /* 0x0008301001007387 */ /* 0x000fe80000100a00 */
[----:B------:R0:W-:Y:S04]  /*d2690*/  STL.64 [R1+0x838], R18 ;  /* 0x0008381201007387 */ /* 0x0001e80000100a00 */
[----:B0-----:R-:W3:Y:S04]  /*d26a0*/  LDL.LU.64 R18, [R1+0x10648] ;  /* 0x0106480001127983 */ /* 0x001ee80000300a00 */
[----:B------:R-:W3:Y:S01]  /*d26b0*/  LDL.LU.64 R16, [R1+0x10640] ;  /* 0x0106400001107983 */ /* 0x000ee20000300a00 */
[----:B------:R-:W-:-:S02]  /*d26c0*/  IMAD.MOV.U32 R2, RZ, RZ, R28 ;  /* 0x000000ffff027224 */ /* 0x000fc400078e001c */
[----:B------:R-:W-:Y:S02]  /*d26d0*/  IMAD.MOV.U32 R3, RZ, RZ, R29 ;  /* 0x000000ffff037224 */ /* 0x000fe400078e001d */
[----:B------:R-:W4:Y:S01]  /*d26e0*/  LDL.LU.64 R28, [R1+0x10638] ;  /* 0x01063800011c7983 */ /* 0x000f220000300a00 */
[C---:B--2---:R-:W-:Y:S06]  /*d26f0*/  HMMA.16816.F32 R8, R12.reuse, R4, R8 ;  /* 0x000000040c08723c */ /* 0x044fec0000001808 */
[----:B---3--:R-:W-:-:S15]  /*d2700*/  HMMA.16816.F32 R16, R12, R6, R16 ;  /* 0x000000060c10723c */ /* 0x008fde0000001810 */
[----:B------:R-:W-:-:S02]  /*d2710*/  NOP ;  /* 0x0000000000007918 */ /* 0x000fc40000000000 */
[----:B------:R-:W-:Y:S04]  /*d2720*/  STL.64 [R1+0x820], R8 ;  /* 0x0008200801007387 */ /* 0x000fe80000100a00 */
[----:B------:R-:W-:Y:S04]  /*d2730*/  STL.64 [R1+0x828], R10 ;  /* 0x0008280a01007387 */ /* 0x000fe80000100a00 */
        /* <DEDUP_REMOVED lines=14> */
[----:B------:R-:W-:Y:S02]  /*d2820*/  IMAD.MOV.U32 R6, RZ, RZ, R20 ;  /* 0x000000ffff067224 */ /* 0x000fe400078e0014 */
[----:B------:R-:W-:-:S05]  /*d2830*/  IMAD.MOV.U32 R7, RZ, RZ, R21 ;  /* 0x000000ffff077224 */ /* 0x000fca00078e0015 */
[----:B------:R-:W-:Y:S04]  /*d2840*/  STL.64 [R1+0x104c0], R6 ;  /* 0x0104c00601007387 */ /* 0x000fe80000100a00 */
[----:B------:R2:W-:Y:S01]  /*d2850*/  STL.64 [R1+0x104b8], R4 ;  /* 0x0104b80401007387 */ /* 0x0005e20000100a00 */
[----:B------:R-:W-:Y:S02]  /*d2860*/  IMAD.MOV.U32 R10, RZ, RZ, R22 ;  /* 0x000000ffff0a7224 */ /* 0x000fe400078e0016 */
[----:B------:R-:W-:Y:S01]  /*d2870*/  IMAD.MOV.U32 R11, RZ, RZ, R23 ;  /* 0x000000ffff0b7224 */ /* 0x000fe200078e0017 */
[----:B--2---:R-:W-:-:S15]  /*d2880*/  HMMA.16816.F32 R4, R12, R22, R16 ;  /* 0x000000160c04723c */ /* 0x004fde0000001810 */
[----:B------:R-:W-:-:S08]  /*d2890*/  NOP ;  /* 0x0000000000007918 */ /* 0x000fd00000000000 */
[----:B------:R-:W-:Y:S04]  /*d28a0*/  STL.64 [R1+0x7f0], R4 ;  /* 0x0007f00401007387 */ /* 0x000fe80000100a00 */
[----:B------:R4:W-:Y:S02]  /*d28b0*/  STL.64 [R1+0x7f8], R6 ;  /* 0x0007f80601007387 */ /* 0x0009e40000100a00 */
[----:B----4-:R-:W-:Y:S02]  /*d28c0*/  HMMA.16816.F32 R4, R12, R28, R24 ;  /* 0x0000001c0c04723c */ /* 0x010fe40000001818 */
[----:B------:R-:W-:Y:S04]  /*d28d0*/  STL.64 [R1+0x104e0], R10 ;  /* 0x0104e00a01007387 */ /* 0x000fe80000100a00 */
[----:B------:R0:W-:Y:S04]  /*d28e0*/  STL.64 [R1+0x104d8], R8 ;  /* 0x0104d80801007387 */ /* 0x0001e80000100a00 */
[----:B------:R-:W2:-:S13]  /*d28f0*/  LDL.LU R20, [R1+0xa90] ;  /* 0x000a900001147983 */ /* 0x000e9a0000300800 */
[----:B------:R-:W-:Y:S04]  /*d2900*/  STL.64 [R1+0x7e0], R4 ;  /* 0x0007e00401007387 */ /* 0x000fe80000100a00 */
[----:B------:R-:W-:Y:S04]  /*d2910*/  STL.64 [R1+0x7e8], R6 ;  /* 0x0007e80601007387 */ /* 0x000fe80000100a00 */
[----:B------:R-:W2:Y:S04]  /*d2920*/  LDL.LU R21, [R1+0xa94] ;  /* 0x000a940001157983 */ /* 0x000ea80000300800 */
[----:B------:R-:W3:Y:S04]  /*d2930*/  LDL.LU R22, [R1+0xa98] ;  /* 0x000a980001167983 */ /* 0x000ee80000300800 */
[----:B------:R-:W3:Y:S04]  /*d2940*/  LDL.LU R23, [R1+0xa9c] ;  /* 0x000a9c0001177983 */ /* 0x000ee80000300800 */
[----:B---3--:R1:W-:Y:S04]  /*d2950*/  STL.64 [R1+0x10500], R22 ;  /* 0x0105001601007387 */ /* 0x0083e80000100a00 */
[----:B--2---:R-:W-:Y:S04]  /*d2960*/  STL.64 [R1+0x104f8], R20 ;  /* 0x0104f81401007387 */ /* 0x004fe80000100a00 */
[----:B0-----:R-:W2:Y:S04]  /*d2970*/  LDL.LU R8, [R1+0xa80] ;  /* 0x000a800001087983 */ /* 0x001ea80000300800 */
[----:B------:R-:W2:Y:S04]  /*d2980*/  LDL.LU R9, [R1+0xa84] ;  /* 0x000a840001097983 */ /* 0x000ea80000300800 */
[----:B------:R-:W3:Y:S04]  /*d2990*/  LDL.LU R10, [R1+0xa88] ;  /* 0x000a8800010a7983 */ /* 0x000ee80000300800 */
[----:B------:R-:W3:Y:S04]  /*d29a0*/  LDL.LU R11, [R1+0xa8c] ;  /* 0x000a8c00010b7983 */ /* 0x000ee80000300800 */
[----:B---3--:R-:W-:Y:S04]  /*d29b0*/  STL.64 [R1+0x10510], R10 ;  /* 0x0105100a01007387 */ /* 0x008fe80000100a00 */
[----:B--2---:R-:W-:Y:S04]  /*d29c0*/  STL.64 [R1+0x10508], R8 ;  /* 0x0105080801007387 */ /* 0x004fe80000100a00 */
[----:B------:R-:W2:Y:S04]  /*d29d0*/  LDL.LU R24, [R1+0xa70] ;  /* 0x000a700001187983 */ /* 0x000ea80000300800 */
[----:B------:R-:W2:Y:S04]  /*d29e0*/  LDL.LU R25, [R1+0xa74] ;  /* 0x000a740001197983 */ /* 0x000ea80000300800 */
[----:B------:R-:W3:Y:S04]  /*d29f0*/  LDL.LU R26, [R1+0xa78] ;  /* 0x000a7800011a7983 */ /* 0x000ee80000300800 */
[----:B------:R-:W3:Y:S01]  /*d2a00*/  LDL.LU R27, [R1+0xa7c] ;  /* 0x000a7c00011b7983 */ /* 0x000ee20000300800 */
[----:B-1----:R-:W-:-:S03]  /*d2a10*/  IMAD.MOV.U32 R23, RZ, RZ, R0 ;  /* 0x000000ffff177224 */ /* 0x002fc600078e0000 */
[----:B---3--:R-:W-:Y:S04]  /*d2a20*/  STL.64 [R1+0x10520], R26 ;  /* 0x0105201a01007387 */ /* 0x008fe80000100a00 */
[----:B--2---:R0:W-:Y:S04]  /*d2a30*/  STL.64 [R1+0x10518], R24 ;  /* 0x0105181801007387 */ /* 0x0041e80000100a00 */
[----:B------:R-:W2:Y:S04]  /*d2a40*/  LDL R22, [R1] ;  /* 0x0000000001167983 */ /* 0x000ea80000100800 */
[----:B------:R-:W3:Y:S04]  /*d2a50*/  LDL.LU R0, [R1+0x10610] ;  /* 0x0106100001007983 */ /* 0x000ee80000300800 */
[----:B0-----:R-:W4:Y:S04]  /*d2a60*/  LDL.LU R24, [R1+0xa40] ;  /* 0x000a400001187983 */ /* 0x001f280000300800 */
[----:B------:R-:W4:Y:S04]  /*d2a70*/  LDL.LU R25, [R1+0xa44] ;  /* 0x000a440001197983 */ /* 0x000f280000300800 */
[----:B------:R-:W2:Y:S04]  /*d2a80*/  LDL.LU R26, [R1+0xa48] ;  /* 0x000a4800011a7983 */ /* 0x000ea80000300800 */
[----:B------:R-:W2:Y:S04]  /*d2a90*/  LDL.LU R27, [R1+0xa4c] ;  /* 0x000a4c00011b7983 */ /* 0x000ea80000300800 */
[----:B--2---:R0:W-:Y:S04]  /*d2aa0*/  STL.64 [R1+0x10530], R26 ;  /* 0x0105301a01007387 */ /* 0x0041e80000100a00 */
[----:B0-----:R-:W2:Y:S01]  /*d2ab0*/  LDL R26, [R1+0x10] ;  /* 0x00001000011a7983 */ /* 0x001ea20000100800 */
[----:B---3--:R-:W-:-:S03]  /*d2ac0*/  IMAD.MOV.U32 R27, RZ, RZ, R0 ;  /* 0x000000ffff1b7224 */ /* 0x008fc600078e0000 */
[----:B------:R-:W3:Y:S04]  /*d2ad0*/  LDL.LU R0, [R1+0x1060c] ;  /* 0x01060c0001007983 */ /* 0x000ee80000300800 */
[----:B----4-:R0:W-:Y:S04]  /*d2ae0*/  STL.64 [R1+0x10528], R24 ;  /* 0x0105281801007387 */ /* 0x0101e80000100a00 */
[----:B0-----:R-:W4:Y:S04]  /*d2af0*/  LDL.64 R24, [R1+0x18] ;  /* 0x0000180001187983 */ /* 0x001f280000100a00 */
[----:B--2---:R-:W-:Y:S04]  /*d2b00*/  STL.64 [R1+0x10560], R26 ;  /* 0x0105601a01007387 */ /* 0x004fe80000100a00 */
[----:B----4-:R-:W-:Y:S04]  /*d2b10*/  STL.64 [R1+0x10558], R24 ;  /* 0x0105581801007387 */ /* 0x010fe80000100a00 */
[----:B------:R-:W2:Y:S04]  /*d2b20*/  LDL.64 R20, [R1+0x8] ;  /* 0x0000080001147983 */ /* 0x000ea80000100a00 */
[----:B------:R-:W-:Y:S04]  /*d2b30*/  STL.64 [R1+0x10540], R22 ;  /* 0x0105401601007387 */ /* 0x000fe80000100a00 */
[----:B--2---:R0:W-:Y:S04]  /*d2b40*/  STL.64 [R1+0x10538], R20 ;  /* 0x0105381401007387 */ /* 0x0041e80000100a00 */
[----:B0-----:R-:W2:Y:S04]  /*d2b50*/  LDL.LU R20, [R1+0xa30] ;  /* 0x000a300001147983 */ /* 0x001ea80000300800 */
[----:B------:R-:W2:Y:S04]  /*d2b60*/  LDL.LU R21, [R1+0xa34] ;  /* 0x000a340001157983 */ /* 0x000ea80000300800 */
[----:B------:R-:W4:Y:S04]  /*d2b70*/  LDL.LU R22, [R1+0xa38] ;  /* 0x000a380001167983 */ /* 0x000f280000300800 */
[----:B------:R-:W4:Y:S04]  /*d2b80*/  LDL.LU R23, [R1+0xa3c] ;  /* 0x000a3c0001177983 */ /* 0x000f280000300800 */
[----:B------:R-:W2:Y:S01]  /*d2b90*/  LDL R26, [R1+0x20] ;  /* 0x00002000011a7983 */ /* 0x000ea20000100800 */
[----:B---3--:R-:W-:-:S03]  /*d2ba0*/  IMAD.MOV.U32 R27, RZ, RZ, R0 ;  /* 0x000000ffff1b7224 */ /* 0x008fc600078e0000 */
[----:B------:R-:W3:Y:S04]  /*d2bb0*/  LDL.LU R0, [R1+0x10608] ;  /* 0x0106080001007983 */ /* 0x000ee80000300800 */
[----:B----4-:R-:W-:Y:S04]  /*d2bc0*/  STL.64 [R1+0x10550], R22 ;  /* 0x0105501601007387 */ /* 0x010fe80000100a00 */
[----:B--2---:R0:W-:Y:S04]  /*d2bd0*/  STL.64 [R1+0x10548], R20 ;  /* 0x0105481401007387 */ /* 0x0041e80000100a00 */
[----:B0-----:R-:W2:Y:S04]  /*d2be0*/  LDL.LU R20, [R1+0xa20] ;  /* 0x000a200001147983 */ /* 0x001ea80000300800 */
[----:B------:R-:W2:Y:S04]  /*d2bf0*/  LDL.LU R21, [R1+0xa24] ;  /* 0x000a240001157983 */ /* 0x000ea80000300800 */
[----:B------:R-:W4:Y:S04]  /*d2c00*/  LDL.LU R22, [R1+0xa28] ;  /* 0x000a280001167983 */ /* 0x000f280000300800 */
[----:B------:R-:W4:Y:S04]  /*d2c10*/  LDL.LU R23, [R1+0xa2c] ;  /* 0x000a2c0001177983 */ /* 0x000f280000300800 */
[----:B------:R-:W2:Y:S04]  /*d2c20*/  LDL.64 R24, [R1+0x28] ;  /* 0x0000280001187983 */ /* 0x000ea80000100a00 */
[----:B------:R0:W-:Y:S04]  /*d2c30*/  STL.64 [R1+0x10590], R26 ;  /* 0x0105901a01007387 */ /* 0x0001e80000100a00 */
[----:B0-----:R-:W4:Y:S01]  /*d2c40*/  LDL R26, [R1+0x30] ;  /* 0x00003000011a7983 */ /* 0x001f220000100800 */
[----:B---3--:R-:W-:-:S03]  /*d2c50*/  IMAD.MOV.U32 R27, RZ, RZ, R0 ;  /* 0x000000ffff1b7224 */ /* 0x008fc600078e0000 */
[----:B------:R-:W3:Y:S04]  /*d2c60*/  LDL.LU R0, [R1+0x10604] ;  /* 0x0106040001007983 */ /* 0x000ee80000300800 */
[----:B--2---:R-:W-:Y:S04]  /*d2c70*/  STL.64 [R1+0x10588], R24 ;  /* 0x0105881801007387 */ /* 0x004fe80000100a00 */
[----:B----4-:R-:W-:Y:S04]  /*d2c80*/  STL.64 [R1+0x10570], R22 ;  /* 0x0105701601007387 */ /* 0x010fe80000100a00 */
[----:B------:R0:W-:Y:S04]  /*d2c90*/  STL.64 [R1+0x10568], R20 ;  /* 0x0105681401007387 */ /* 0x0001e80000100a00 */
[----:B0-----:R-:W2:Y:S04]  /*d2ca0*/  LDL.LU R20, [R1+0x9e0] ;  /* 0x0009e00001147983 */ /* 0x001ea80000300800 */
[----:B------:R-:W2:Y:S04]  /*d2cb0*/  LDL.LU R21, [R1+0x9e4] ;  /* 0x0009e40001157983 */ /* 0x000ea80000300800 */
[----:B------:R-:W4:Y:S04]  /*d2cc0*/  LDL.LU R22, [R1+0x9e8] ;  /* 0x0009e80001167983 */ /* 0x000f280000300800 */
[----:B------:R-:W4:Y:S04]  /*d2cd0*/  LDL.LU R23, [R1+0x9ec] ;  /* 0x0009ec0001177983 */ /* 0x000f280000300800 */
[----:B------:R-:W2:Y:S04]  /*d2ce0*/  LDL.64 R24, [R1+0x38] ;  /* 0x0000380001187983 */ /* 0x000ea80000100a00 */
[----:B------:R3:W-:Y:S02]  /*d2cf0*/  STL.64 [R1+0x105c0], R26 ;  /* 0x0105c01a01007387 */ /* 0x0007e40000100a00 */
[----:B---3--:R-:W-:-:S02]  /*d2d00*/  IMAD.MOV.U32 R27, RZ, RZ, R0 ;  /* 0x000000ffff1b7224 */ /* 0x008fc400078e0000 */
[----:B--2---:R-:W-:Y:S04]  /*d2d10*/  STL.64 [R1+0x105b8], R24 ;  /* 0x0105b81801007387 */ /* 0x004fe80000100a00 */
[----:B----4-:R-:W-:Y:S04]  /*d2d20*/  STL.64 [R1+0x10580], R22 ;  /* 0x0105801601007387 */ /* 0x010fe80000100a00 */
[----:B------:R0:W-:Y:S04]  /*d2d30*/  STL.64 [R1+0x10578], R20 ;  /* 0x0105781401007387 */ /* 0x0001e80000100a00 */
[----:B0-----:R-:W2:Y:S04]  /*d2d40*/  LDL.LU R20, [R1+0x9d0] ;  /* 0x0009d00001147983 */ /* 0x001ea80000300800 */
[----:B------:R-:W2:Y:S04]  /*d2d50*/  LDL.LU R21, [R1+0x9d4] ;  /* 0x0009d40001157983 */ /* 0x000ea80000300800 */
[----:B------:R-:W3:Y:S04]  /*d2d60*/  LDL.LU R22, [R1+0x9d8] ;  /* 0x0009d80001167983 */ /* 0x000ee80000300800 */
[----:B------:R-:W3:Y:S04]  /*d2d70*/  LDL.LU R23, [R1+0x9dc] ;  /* 0x0009dc0001177983 */ /* 0x000ee80000300800 */
[----:B------:R-:W4:Y:S04]  /*d2d80*/  LDL R26, [R1+0x40] ;  /* 0x00004000011a7983 */ /* 0x000f280000100800 */
[----:B------:R-:W2:Y:S04]  /*d2d90*/  LDL.LU R0, [R1+0x10600] ;  /* 0x0106000001007983 */ /* 0x000ea80000300800 */
[----:B------:R-:W2:Y:S04]  /*d2da0*/  LDL.LU R4, [R1+0x960] ;  /* 0x0009600001047983 */ /* 0x000ea80000300800 */
[----:B------:R-:W2:Y:S04]  /*d2db0*/  LDL.LU R5, [R1+0x964] ;  /* 0x0009640001057983 */ /* 0x000ea80000300800 */
[----:B------:R-:W2:Y:S04]  /*d2dc0*/  LDL.LU R6, [R1+0x968] ;  /* 0x0009680001067983 */ /* 0x000ea80000300800 */
[----:B------:R-:W2:Y:S04]  /*d2dd0*/  LDL.LU R7, [R1+0x96c] ;  /* 0x00096c0001077983 */ /* 0x000ea80000300800 */
[----:B------:R-:W3:Y:S04]  /*d2de0*/  LDL.64 R24, [R1+0x48] ;  /* 0x0000480001187983 */ /* 0x000ee80000100a00 */
[----:B------:R-:W2:Y:S04]  /*d2df0*/  LDL.64 R16, [R1+0x58] ;  /* 0x0000580001107983 */ /* 0x000ea80000100a00 */
        /* <DEDUP_REMOVED lines=13> */
[----:B---3--:R-:W-:Y:S04]  /*d2ed0*/  STL.64 [R1+0x105b0], R22 ;  /* 0x0105b01601007387 */ /* 0x008fe80000100a00 */
[----:B--2---:R0:W-:Y:S04]  /*d2ee0*/  STL.64 [R1+0x105a8], R20 ;  /* 0x0105a81401007387 */ /* 0x0041e80000100a00 */
[----:B0-----:R-:W2:Y:S04]  /*d2ef0*/  LDL.LU R20, [R1+0x9b0] ;  /* 0x0009b00001147983 */ /* 0x001ea80000300800 */
[----:B------:R-:W2:Y:S04]  /*d2f00*/  LDL.LU R21, [R1+0x9b4] ;  /* 0x0009b40001157983 */ /* 0x000ea80000300800 */
[----:B------:R-:W3:Y:S04]  /*d2f10*/  LDL.LU R22, [R1+0x9b8] ;  /* 0x0009b80001167983 */ /* 0x000ee80000300800 */
[----:B------:R-:W3:Y:S01]  /*d2f20*/  LDL.LU R23, [R1+0x9bc] ;  /* 0x0009bc0001177983 */ /* 0x000ee20000300800 */
[C---:B------:R-:W-:Y:S06]  /*d2f30*/  HMMA.16816.F32 R4, R12.reuse, R16, R4 ;  /* 0x000000100c04723c */ /* 0x040fec0000001804 */
[----:B----4-:R-:W-:Y:S01]  /*d2f40*/  HMMA.16816.F32 R24, R12, R28, R24 ;  /* 0x0000001c0c18723c */ /* 0x010fe20000001818 */
[----:B---3--:R-:W-:Y:S04]  /*d2f50*/  STL.64 [R1+0x105d0], R22 ;  /* 0x0105d01601007387 */ /* 0x008fe80000100a00 */
[----:B--2---:R0:W-:Y:S04]  /*d2f60*/  STL.64 [R1+0x105c8], R20 ;  /* 0x0105c81401007387 */ /* 0x0041e80000100a00 */
[----:B0-----:R-:W2:Y:S04]  /*d2f70*/  LDL.LU R20, [R1+0x9a0] ;  /* 0x0009a00001147983 */ /* 0x001ea80000300800 */
[----:B------:R-:W2:Y:S04]  /*d2f80*/  LDL.LU R21, [R1+0x9a4] ;  /* 0x0009a40001157983 */ /* 0x000ea80000300800 */
[----:B------:R-:W3:Y:S04]  /*d2f90*/  LDL.LU R22, [R1+0x9a8] ;  /* 0x0009a80001167983 */ /* 0x000ee80000300800 */
[----:B------:R-:W3:Y:S01]  /*d2fa0*/  LDL.LU R23, [R1+0x9ac] ;  /* 0x0009ac0001177983 */ /* 0x000ee20000300800 */
[----:B------:R-:W-:-:S02]  /*d2fb0*/  IMAD.MOV.U32 R11, RZ, RZ, R0 ;  /* 0x000000ffff0b7224 */ /* 0x000fc400078e0000 */
[----:B------:R-:W-:Y:S01]  /*d2fc0*/  IMAD.MOV.U32 R0, RZ, RZ, R7 ;  /* 0x000000ffff007224 */ /* 0x000fe200078e0007 */
        /* <DEDUP_REMOVED lines=9> */
[----:B------:R0:W-:Y:S04]  /*d3060*/  STL.64 [R1+0x7d0], R4 ;  /* 0x0007d00401007387 */ /* 0x0001e80000100a00 */
[----:B------:R1:W-:Y:S04]  /*d3070*/  STL [R1+0x7d8], R6 ;  /* 0x0007d80601007387 */ /* 0x0003e80000100800 */
[----:B0-----:R-:W4:Y:S04]  /*d3080*/  LDL.LU R4, [R1+0xab0] ;  /* 0x000ab00001047983 */ /* 0x001f280000300800 */
[----:B------:R-:W4:Y:S04]  /*d3090*/  LDL.LU R5, [R1+0xab4] ;  /* 0x000ab40001057983 */ /* 0x000f280000300800 */
[----:B-1----:R-:W4:Y:S04]  /*d30a0*/  LDL.LU R6, [R1+0xab8] ;  /* 0x000ab80001067983 */ /* 0x002f280000300800 */
[----:B------:R-:W4:Y:S04]  /*d30b0*/  LDL.LU R7, [R1+0xabc] ;  /* 0x000abc0001077983 */ /* 0x000f280000300800 */
[----:B------:R-:W-:Y:S04]  /*d30c0*/  STL [R1+0xe2b0], R0 ;  /* 0x00e2b00001007387 */ /* 0x000fe80000100800 */
[----:B------:R-:W-:Y:S04]  /*d30d0*/  STL.64 [R1+0x7c0], R24 ;  /* 0x0007c01801007387 */ /* 0x000fe80000100a00 */
[----:B------:R0:W-:Y:S04]  /*d30e0*/  STL.64 [R1+0x7c8], R26 ;  /* 0x0007c81a01007387 */ /* 0x0001e80000100a00 */
[----:B0-----:R-:W3:Y:S04]  /*d30f0*/  LDL.LU.64 R26, [R1+0x105f8] ;  /* 0x0105f800011a7983 */ /* 0x001ee80000300a00 */
[----:B------:R-:W2:Y:S01]  /*d3100*/  LDL.LU.64 R24, [R1+0x105f0] ;  /* 0x0105f00001187983 */ /* 0x000ea20000300a00 */
[----:B------:R-:W-:-:S02]  /*d3110*/  IMAD.MOV.U32 R18, RZ, RZ, R16 ;  /* 0x000000ffff127224 */ /* 0x000fc400078e0010 */
[----:B------:R-:W-:Y:S02]  /*d3120*/  IMAD.MOV.U32 R19, RZ, RZ, R17 ;  /* 0x000000ffff137224 */ /* 0x000fe400078e0011 */
[----:B------:R-:W-:Y:S02]  /*d3130*/  IMAD.MOV.U32 R16, RZ, RZ, R28 ;  /* 0x000000ffff107224 */ /* 0x000fe400078e001c */
[----:B------:R-:W-:Y:S02]  /*d3140*/  IMAD.MOV.U32 R17, RZ, RZ, R29 ;  /* 0x000000ffff117224 */ /* 0x000fe400078e001d */
[----:B------:R-:W4:Y:S01]  /*d3150*/  LDL.LU.64 R28, [R1+0x105e8] ;  /* 0x0105e800011c7983 */ /* 0x000f220000300a00 */
        /* <DEDUP_REMOVED lines=69> */
[----:B------:R-:W4:Y:S01]  /*d35b0*/  LDL.LU.64 R24, [R1+0x10518] ;  /* 0x0105180001187983 */ /* 0x000f220000300a00 */
        /* <DEDUP_REMOVED lines=9> */
[----:B----4-:R-:W-:-:S15]  /*d3650*/  HMMA.16816.F32 R24, R12, R28, R24 ;  /* 0x0000001c0c18723c */ /* 0x010fde0000001818 */
[----:B------:R-:W-:-:S08]  /*d3660*/  NOP ;  /* 0x0000000000007918 */ /* 0x000fd00000000000 */
[----:B------:R-:W-:Y:S04]  /*d3670*/  STL.64 [R1+0x710], R24 ;  /* 0x0007101801007387 */ /* 0x000fe80000100a00 */
[----:B------:R0:W-:Y:S04]  /*d3680*/  STL.64 [R1+0x718], R26 ;  /* 0x0007181a01007387 */ /* 0x0001e80000100a00 */
[----:B0-----:R-:W2:Y:S04]  /*d3690*/  LDL.LU.64 R26, [R1+0x104f0] ;  /* 0x0104f000011a7983 */ /* 0x001ea80000300a00 */
[----:B------:R-:W3:Y:S01]  /*d36a0*/  LDL.LU.64 R24, [R1+0x104e8] ;  /* 0x0104e80001187983 */ /* 0x000ee20000300a00 */
        /* <DEDUP_REMOVED lines=13> */
[----:B0-----:R-:W2:Y:S04]  /*d3780*/  LDL.LU R24, [R1+0xac0] ;  /* 0x000ac00001187983 */ /* 0x001ea80000300800 */
[----:B------:R-:W2:Y:S04]  /*d3790*/  LDL.LU R25, [R1+0xac4] ;  /* 0x000ac40001197983 */ /* 0x000ea80000300800 */
[----:B------:R-:W2:Y:S04]  /*d37a0*/  LDL.LU R26, [R1+0xac8] ;  /* 0x000ac800011a7983 */ /* 0x000ea80000300800 */
[----:B------:R-:W2:Y:S01]  /*d37b0*/  LDL.LU R27, [R1+0xacc] ;  /* 0x000acc00011b7983 */ /* 0x000ea20000300800 */
[C---:B----4-:R-:W-:Y:S06]  /*d37c0*/  HMMA.16816.F32 R4, R12.reuse, R22, R4 ;  /* 0x000000160c04723c */ /* 0x050fec0000001804 */
[----:B--2---:R-:W-:-:S15]  /*d37d0*/  HMMA.16816.F32 R24, R12, R20, R24 ;  /* 0x000000140c18723c */ /* 0x004fde0000001818 */
[----:B------:R-:W-:-:S02]  /*d37e0*/  NOP ;  /* 0x0000000000007918 */ /* 0x000fc40000000000 */
[----:B------:R-:W-:Y:S04]  /*d37f0*/  STL.64 [R1+0x6e0], R4 ;  /* 0x0006e00401007387 */ /* 0x000fe80000100a00 */
[----:B------:R0:W-:Y:S04]  /*d3800*/  STL.64 [R1+0x6e8], R6 ;  /* 0x0006e80601007387 */ /* 0x0001e80000100a00 */
[----:B0-----:R-:W2:Y:S04]  /*d3810*/  LDL.LU.64 R6, [R1+0x104c0] ;  /* 0x0104c00001067983 */ /* 0x001ea80000300a00 */
[----:B------:R-:W4:Y:S04]  /*d3820*/  LDL.LU.64 R4, [R1+0x104b8] ;  /* 0x0104b80001047983 */ /* 0x000f280000300a00 */
[----:B------:R0:W-:Y:S04]  /*d3830*/  STL.64 [R1+0x6d0], R24 ;  /* 0x0006d01801007387 */ /* 0x0001e80000100a00 */
[----:B------:R1:W-:Y:S01]  /*d3840*/  STL.64 [R1+0x6d8], R26 ;  /* 0x0006d81a01007387 */ /* 0x0003e20000100a00 */
[----:B0-----:R-:W-:-:S02]  /*d3850*/  IMAD.MOV.U32 R24, RZ, RZ, R18 ;  /* 0x000000ffff187224 */ /* 0x001fc400078e0012 */
[----:B-1----:R-:W-:Y:S02]  /*d3860*/  IMAD.MOV.U32 R26, RZ, RZ, R16 ;  /* 0x000000ffff1a7224 */ /* 0x002fe400078e0010 */
[----:B------:R-:W-:Y:S01]  /*d3870*/  IMAD.MOV.U32 R27, RZ, RZ, R17 ;  /* 0x000000ffff1b7224 */ /* 0x000fe200078e0011 */
[----:B------:R-:W3:Y:S01]  /*d3880*/  LDL.LU R16, [R1+0x104b4] ;  /* 0x0104b40001107983 */ /* 0x000ee20000300800 */
[----:B------:R-:W-:-:S03]  /*d3890*/  IMAD.MOV.U32 R25, RZ, RZ, R19 ;  /* 0x000000ffff197224 */ /* 0x000fc600078e0013 */
[----:B------:R-:W3:Y:S04]  /*d38a0*/  LDL.LU R17, [R1+0x104b0] ;  /* 0x0104b00001117983 */ /* 0x000ee80000300800 */
[----:B------:R-:W2:Y:S04]  /*d38b0*/  LDL.LU R18, [R1+0x104ac] ;  /* 0x0104ac0001127983 */ /* 0x000ea80000300800 */
[----:B------:R-:W2:Y:S04]  /*d38c0*/  LDL.LU R19, [R1+0x104a8] ;  /* 0x0104a80001137983 */ /* 0x000ea80000300800 */
[----:B------:R-:W-:Y:S04]  /*d38d0*/  STL.64 [R1+0x10370], R26 ;  /* 0x0103701a01007387 */ /* 0x000fe80000100a00 */
[----:B------:R0:W-:Y:S04]  /*d38e0*/  STL.64 [R1+0x10368], R24 ;  /* 0x0103681801007387 */ /* 0x0001e80000100a00 */
        /* <DEDUP_REMOVED lines=15> */
[----:B------:R-:W2:Y:S02]  /*d39e0*/  LDL.LU R23, [R1+0xadc] ;  /* 0x000adc0001177983 */ /* 0x000ea40000300800 */
[----:B--2---:R-:W-:-:S15]  /*d39f0*/  HMMA.16816.F32 R20, R12, R18, R20 ;  /* 0x000000120c14723c */ /* 0x004fde0000001814 */
[----:B------:R-:W-:-:S08]  /*d3a00*/  NOP ;  /* 0x0000000000007918 */ /* 0x000fd00000000000 */
[----:B------:R-:W-:Y:S04]  /*d3a10*/  STL.64 [R1+0x6c0], R20 ;  /* 0x0006c01401007387 */ /* 0x000fe80000100a00 */
[----:B------:R3:W-:Y:S02]  /*d3a20*/  STL.64 [R1+0x6c8], R22 ;  /* 0x0006c81601007387 */ /* 0x0007e40000100a00 */
[----:B---3--:R-:W-:Y:S07]  /*d3a30*/  HMMA.16816.F32 R20, R12, R16, R24 ;  /* 0x000000100c14723c */ /* 0x008fee0000001818 */
[----:B------:R-:W-:-:S02]  /*d3a40*/  IMAD.MOV.U32 R26, RZ, RZ, R10 ;  /* 0x000000ffff1a7224 */ /* 0x000fc400078e000a */
[----:B------:R-:W-:Y:S01]  /*d3a50*/  IMAD.MOV.U32 R27, RZ, RZ, R11 ;  /* 0x000000ffff1b7224 */ /* 0x000fe200078e000b */
[----:B------:R-:W2:-:S13]  /*d3a60*/  LDL.LU R10, [R1+0x104a4] ;  /* 0x0104a400010a7983 */ /* 0x000e9a0000300800 */
[----:B------:R0:W-:Y:S04]  /*d3a70*/  STL.64 [R1+0x6b0], R20 ;  /* 0x0006b01401007387 */ /* 0x0001e80000100a00 */
[----:B------:R1:W-:Y:S04]  /*d3a80*/  STL.64 [R1+0x6b8], R22 ;  /* 0x0006b81601007387 */ /* 0x0003e80000100a00 */
[----:B------:R-:W3:Y:S04]  /*d3a90*/  LDL.LU R11, [R1+0x104a0] ;  /* 0x0104a000010b7983 */ /* 0x000ee80000300800 */
[----:B------:R-:W-:Y:S04]  /*d3aa0*/  STL.64 [R1+0x10388], R26 ;  /* 0x0103881a01007387 */ /* 0x000fe80000100a00 */
[----:B0-----:R-:W4:Y:S04]  /*d3ab0*/  LDL.LU R20, [R1+0xbf0] ;  /* 0x000bf00001147983 */ /* 0x001f280000300800 */
[----:B------:R-:W4:Y:S04]  /*d3ac0*/  LDL.LU R21, [R1+0xbf4] ;  /* 0x000bf40001157983 */ /* 0x000f280000300800 */
[----:B-1----:R-:W2:Y:S04]  /*d3ad0*/  LDL.LU R22, [R1+0xbf8] ;  /* 0x000bf80001167983 */ /* 0x002ea80000300800 */
[----:B------:R-:W2:Y:S01]  /*d3ae0*/  LDL.LU R23, [R1+0xbfc] ;  /* 0x000bfc0001177983 */ /* 0x000ea20000300800 */
[----:B------:R-:W-:-:S02]  /*d3af0*/  IMAD.MOV.U32 R24, RZ, RZ, R6 ;  /* 0x000000ffff187224 */ /* 0x000fc400078e0006 */
[----:B------:R-:W-:Y:S01]  /*d3b00*/  IMAD.MOV.U32 R25, RZ, RZ, R7 ;  /* 0x000000ffff197224 */ /* 0x000fe200078e0007 */
[----:B--2---:R-:W-:Y:S04]  /*d3b10*/  STL.64 [R1+0x10398], R22 ;  /* 0x0103981601007387 */ /* 0x004fe80000100a00 */
[----:B----4-:R0:W-:Y:S04]  /*d3b20*/  STL.64 [R1+0x10390], R20 ;  /* 0x0103901401007387 */ /* 0x0101e80000100a00 */
[----:B------:R-:W2:Y:S04]  /*d3b30*/  LDL.LU R6, [R1+0x1049c] ;  /* 0x01049c0001067983 */ /* 0x000ea80000300800 */
[----:B------:R-:W4:Y:S04]  /*d3b40*/  LDL.LU R7, [R1+0x10498] ;  /* 0x0104980001077983 */ /* 0x000f280000300800 */
[----:B------:R-:W-:Y:S04]  /*d3b50*/  STL.64 [R1+0x103a0], R24 ;  /* 0x0103a01801007387 */ /* 0x000fe80000100a00 */
[----:B0-----:R-:W3:Y:S04]  /*d3b60*/  LDL.LU R20, [R1+0xbd0] ;  /* 0x000bd00001147983 */ /* 0x001ee80000300800 */
[----:B------:R-:W3:Y:S04]  /*d3b70*/  LDL.LU R21, [R1+0xbd4] ;  /* 0x000bd40001157983 */ /* 0x000ee80000300800 */
[----:B------:R-:W2:Y:S04]  /*d3b80*/  LDL.LU R22, [R1+0xbd8] ;  /* 0x000bd80001167983 */ /* 0x000ea80000300800 */
[----:B------:R-:W2:Y:S01]  /*d3b90*/  LDL.LU R23, [R1+0xbdc] ;  /* 0x000bdc0001177983 */ /* 0x000ea20000300800 */
[----:B------:R-:W-:-:S02]  /*d3ba0*/  IMAD.MOV.U32 R26, RZ, RZ, R4 ;  /* 0x000000ffff1a7224 */ /* 0x000fc400078e0004 */
[----:B------:R-:W-:Y:S01]  /*d3bb0*/  IMAD.MOV.U32 R27, RZ, RZ, R5 ;  /* 0x000000ffff1b7224 */ /* 0x000fe200078e0005 */
[----:B--2---:R-:W-:Y:S04]  /*d3bc0*/  STL.64 [R1+0x103b0], R22 ;  /* 0x0103b01601007387 */ /* 0x004fe80000100a00 */
[----:B---3--:R0:W-:Y:S04]  /*d3bd0*/  STL.64 [R1+0x103a8], R20 ;  /* 0x0103a81401007387 */ /* 0x0081e80000100a00 */
[----:B------:R-:W2:Y:S04]  /*d3be0*/  LDL.LU R4, [R1+0x10494] ;  /* 0x0104940001047983 */ /* 0x000ea80000300800 */
[----:B------:R-:W3:Y:S04]  /*d3bf0*/  LDL.LU R5, [R1+0x10490] ;  /* 0x0104900001057983 */ /* 0x000ee80000300800 */
[----:B------:R1:W-:Y:S04]  /*d3c00*/  STL.64 [R1+0x103b8], R26 ;  /* 0x0103b81a01007387 */ /* 0x0003e80000100a00 */
[----:B0-----:R-:W4:Y:S04]  /*d3c10*/  LDL.LU R20, [R1+0xbc0] ;  /* 0x000bc00001147983 */ /* 0x001f280000300800 */
[----:B------:R-:W4:Y:S04]  /*d3c20*/  LDL.LU R21, [R1+0xbc4] ;  /* 0x000bc40001157983 */ /* 0x000f280000300800 */
[----:B------:R-:W2:Y:S04]  /*d3c30*/  LDL.LU R22, [R1+0xbc8] ;  /* 0x000bc80001167983 */ /* 0x000ea80000300800 */
[----:B------:R-:W2:Y:S01]  /*d3c40*/  LDL.LU R23, [R1+0xbcc] ;  /* 0x000bcc0001177983 */ /* 0x000ea20000300800 */
[----:B------:R-:W-:-:S02]  /*d3c50*/  IMAD.MOV.U32 R24, RZ, RZ, R8 ;  /* 0x000000ffff187224 */ /* 0x000fc400078e0008 */
[----:B------:R-:W-:Y:S02]  /*d3c60*/  IMAD.MOV.U32 R25, RZ, RZ, R9 ;  /* 0x000000ffff197224 */ /* 0x000fe400078e0009 */
[----:B-1----:R-:W-:Y:S02]  /*d3c70*/  IMAD.MOV.U32 R26, RZ, RZ, R2 ;  /* 0x000000ffff1a7224 */ /* 0x002fe400078e0002 */
[----:B------:R-:W-:Y:S01]  /*d3c80*/  IMAD.MOV.U32 R27, RZ, RZ, R3 ;  /* 0x000000ffff1b7224 */ /* 0x000fe200078e0003 */
[----:B--2---:R-:W-:Y:S04]  /*d3c90*/  STL.64 [R1+0x103c8], R22 ;  /* 0x0103c81601007387 */ /* 0x004fe80000100a00 */
[----:B----4-:R0:W-:Y:S04]  /*d3ca0*/  STL.64 [R1+0x103c0], R20 ;  /* 0x0103c01401007387 */ /* 0x0101e80000100a00 */
[----:B------:R-:W2:Y:S04]  /*d3cb0*/  LDL.LU R8, [R1+0x1048c] ;  /* 0x01048c0001087983 */ /* 0x000ea80000300800 */
[----:B------:R-:W4:Y:S04]  /*d3cc0*/  LDL.LU R9, [R1+0x10488] ;  /* 0x0104880001097983 */ /* 0x000f280000300800 */
[----:B------:R-:W3:Y:S04]  /*d3cd0*/  LDL.LU R2, [R1+0x10484] ;  /* 0x0104840001027983 */ /* 0x000ee80000300800 */
[----:B------:R-:W3:Y:S04]  /*d3ce0*/  LDL.LU R3, [R1+0x10480] ;  /* 0x0104800001037983 */ /* 0x000ee80000300800 */
[----:B------:R1:W-:Y:S04]  /*d3cf0*/  STL.64 [R1+0x103d0], R24 ;  /* 0x0103d01801007387 */ /* 0x0003e80000100a00 */
[----:B------:R-:W-:Y:S04]  /*d3d00*/  STL.64 [R1+0x103e8], R26 ;  /* 0x0103e81a01007387 */ /* 0x000fe80000100a00 */
[----:B0-----:R-:W2:Y:S04]  /*d3d10*/  LDL.LU R20, [R1+0xba0] ;  /* 0x000ba00001147983 */ /* 0x001ea80000300800 */
[----:B------:R-:W2:Y:S04]  /*d3d20*/  LDL.LU R21, [R1+0xba4] ;  /* 0x000ba40001157983 */ /* 0x000ea80000300800 */
[----:B------:R-:W4:Y:S04]  /*d3d30*/  LDL.LU R22, [R1+0xba8] ;  /* 0x000ba80001167983 */ /* 0x000f280000300800 */
[----:B------:R-:W4:Y:S01]  /*d3d40*/  LDL.LU R23, [R1+0xbac] ;  /* 0x000bac0001177983 */ /* 0x000f220000300800 */
[----:B-1----:R-:W-:-:S02]  /*d3d50*/  IMAD.MOV.U32 R24, RZ, RZ, R11 ;  /* 0x000000ffff187224 */ /* 0x002fc400078e000b */
[----:B------:R-:W-:-:S05]  /*d3d60*/  IMAD.MOV.U32 R25, RZ, RZ, R10 ;  /* 0x000000ffff197224 */ /* 0x000fca00078e000a */
[----:B------:R-:W-:Y:S04]  /*d3d70*/  STL.64 [R1+0x10400], R24 ;  /* 0x0104001801007387 */ /* 0x000fe80000100a00 */
[----:B----4-:R-:W-:Y:S04]  /*d3d80*/  STL.64 [R1+0x103e0], R22 ;  /* 0x0103e01601007387 */ /* 0x010fe80000100a00 */
[----:B--2---:R0:W-:Y:S04]  /*d3d90*/  STL.64 [R1+0x103d8], R20 ;  /* 0x0103d81401007387 */ /* 0x0041e80000100a00 */
[----:B0-----:R-:W2:Y:S04]  /*d3da0*/  LDL.LU R20, [R1+0xb90] ;  /* 0x000b900001147983 */ /* 0x001ea80000300800 */
[----:B------:R-:W2:Y:S04]  /*d3db0*/  LDL.LU R21, [R1+0xb94] ;  /* 0x000b940001157983 */ /* 0x000ea80000300800 */
[----:B------:R-:W4:Y:S04]  /*d3dc0*/  LDL.LU R22, [R1+0xb98] ;  /* 0x000b980001167983 */ /* 0x000f280000300800 */
[----:B------:R-:W4:Y:S01]  /*d3dd0*/  LDL.LU R23, [R1+0xb9c] ;  /* 0x000b9c0001177983 */ /* 0x000f220000300800 */
[----:B------:R-:W-:-:S02]  /*d3de0*/  IMAD.MOV.U32 R26, RZ, RZ, R7 ;  /* 0x000000ffff1a7224 */ /* 0x000fc400078e0007 */
        /* <DEDUP_REMOVED lines=9> */
[----:B------:R-:W-:Y:S02]  /*d3e80*/  IMAD.MOV.U32 R27, RZ, RZ, R8 ;  /* 0x000000ffff1b7224 */ /* 0x000fe400078e0008 */
[----:B---3--:R-:W-:Y:S02]  /*d3e90*/  IMAD.MOV.U32 R24, RZ, RZ, R5 ;  /* 0x000000ffff187224 */ /* 0x008fe400078e0005 */
[----:B------:R-:W-:Y:S01]  /*d3ea0*/  IMAD.MOV.U32 R25, RZ, RZ, R4 ;  /* 0x000000ffff197224 */ /* 0x000fe200078e0004 */
[----:B------:R-:W-:Y:S04]  /*d3eb0*/  STL.64 [R1+0x10448], R26 ;  /* 0x0104481a01007387 */ /* 0x000fe80000100a00 */
[----:B------:R-:W-:Y:S04]  /*d3ec0*/  STL.64 [R1+0x10440], R24 ;  /* 0x0104401801007387 */ /* 0x000fe80000100a00 */
[----:B----4-:R-:W-:Y:S04]  /*d3ed0*/  STL.64 [R1+0x10410], R22 ;  /* 0x0104101601007387 */ /* 0x010fe80000100a00 */
        /* <DEDUP_REMOVED lines=27> */
[----:B------:R-:W2:Y:S04]  /*d4090*/  LDL.LU R26, [R1+0xb08] ;  /* 0x000b0800011a7983 */ /* 0x000ea80000300800 */
[----:B------:R-:W2:Y:S04]  /*d40a0*/  LDL.LU R27, [R1+0xb0c] ;  /* 0x000b0c00011b7983 */ /* 0x000ea80000300800 */
[----:B------:R-:W-:Y:S04]  /*d40b0*/  STL.64 [R1+0x10428], R22 ;  /* 0x0104281601007387 */ /* 0x000fe80000100a00 */
[----:B------:R0:W-:Y:S04]  /*d40c0*/  STL.64 [R1+0x10420], R20 ;  /* 0x0104201401007387 */ /* 0x0001e80000100a00 */
[----:B0-----:R-:W3:Y:S04]  /*d40d0*/  LDL.LU R20, [R1+0xb50] ;  /* 0x000b500001147983 */ /* 0x001ee80000300800 */
[----:B------:R-:W3:Y:S04]  /*d40e0*/  LDL.LU R21, [R1+0xb54] ;  /* 0x000b540001157983 */ /* 0x000ee80000300800 */
[----:B------:R-:W2:Y:S04]  /*d40f0*/  LDL.LU R22, [R1+0xb58] ;  /* 0x000b580001167983 */ /* 0x000ea80000300800 */
[----:B------:R-:W2:Y:S01]  /*d4100*/  LDL.LU R23, [R1+0xb5c] ;  /* 0x000b5c0001177983 */ /* 0x000ea20000300800 */
[----:B----4-:R-:W-:-:S02]  /*d4110*/  IMAD R4, R4, 0x100, R10 ;  /* 0x0000010004047824 */ /* 0x010fc400078e020a */
[----:B------:R-:W-:Y:S01]  /*d4120*/  IMAD R5, R5, 0x100, R11 ;  /* 0x0000010005057824 */ /* 0x000fe200078e020b */
[----:B--2---:R-:W-:Y:S04]  /*d4130*/  STL.64 [R1+0x10438], R22 ;  /* 0x0104381601007387 */ /* 0x004fe80000100a00 */
[----:B---3--:R0:W-:Y:S04]  /*d4140*/  STL.64 [R1+0x10430], R20 ;  /* 0x0104301401007387 */ /* 0x0081e80000100a00 */
        /* <DEDUP_REMOVED lines=10> */
[----:B------:R-:W4:Y:S04]  /*d41f0*/  LDL.LU R10, [R1+0x1047c] ;  /* 0x01047c00010a7983 */ /* 0x000f280000300800 */
[----:B------:R-:W4:Y:S01]  /*d4200*/  LDL.LU R11, [R1+0x10478] ;  /* 0x01047800010b7983 */ /* 0x000f220000300800 */
[----:B------:R-:W-:-:S02]  /*d4210*/  IMAD R6, R6, 0x100, R8 ;  /* 0x0000010006067824 */ /* 0x000fc400078e0208 */
[----:B------:R-:W-:Y:S01]  /*d4220*/  IMAD R7, R7, 0x100, R9 ;  /* 0x0000010007077824 */ /* 0x000fe200078e0209 */
[----:B----4-:R-:W-:-:S15]  /*d4230*/  HMMA.16816.F32 R24, R12, R10, R24 ;  /* 0x0000000a0c18723c */ /* 0x010fde0000001818 */
[----:B------:R-:W-:-:S08]  /*d4240*/  NOP ;  /* 0x0000000000007918 */ /* 0x000fd00000000000 */
[----:B------:R-:W-:Y:S04]  /*d4250*/  STL.64 [R1+0x6a0], R24 ;  /* 0x0006a01801007387 */ /* 0x000fe80000100a00 */
[----:B------:R0:W-:Y:S04]  /*d4260*/  STL.64 [R1+0x6a8], R26 ;  /* 0x0006a81a01007387 */ /* 0x0001e80000100a00 */
[----:B0-----:R-:W4:Y:S04]  /*d4270*/  LDL.LU.64 R26, [R1+0x10470] ;  /* 0x01047000011a7983 */ /* 0x001f280000300a00 */
[----:B------:R-:W4:Y:S04]  /*d4280*/  LDL.LU.64 R24, [R1+0x10468] ;  /* 0x0104680001187983 */ /* 0x000f280000300a00 */
[----:B------:R-:W4:Y:S04]  /*d4290*/  LDL.LU R8, [R1+0x10464] ;  /* 0x0104640001087983 */ /* 0x000f280000300800 */
[----:B------:R-:W4:Y:S02]  /*d42a0*/  LDL.LU R9, [R1+0x10460] ;  /* 0x0104600001097983 */ /* 0x000f240000300800 */
[----:B----4-:R-:W-:-:S15]  /*d42b0*/  HMMA.16816.F32 R24, R12, R8, R24 ;  /* 0x000000080c18723c */ /* 0x010fde0000001818 */
[----:B------:R-:W-:-:S08]  /*d42c0*/  NOP ;  /* 0x0000000000007918 */ /* 0x000fd00000000000 */
[----:B------:R-:W-:Y:S04]  /*d42d0*/  STL.64 [R1+0x8d0], R24 ;  /* 0x0008d01801007387 */ /* 0x000fe80000100a00 */
[----:B------:R0:W-:Y:S04]  /*d42e0*/  STL.64 [R1+0x8d8], R26 ;  /* 0x0008d81a01007387 */ /* 0x0001e80000100a00 */
[----:B0-----:R-:W4:Y:S04]  /*d42f0*/  LDL.LU.64 R26, [R1+0x10458] ;  /* 0x01045800011a7983 */ /* 0x001f280000300a00 */
[----:B------:R-:W4:Y:S04]  /*d4300*/  LDL.LU.64 R24, [R1+0x10450] ;  /* 0x0104500001187983 */ /* 0x000f280000300a00 */
[----:B------:R0:W-:Y:S04]  /*d4310*/  STL [R1+0x10204], R8 ;  /* 0x0102040801007387 */ /* 0x0001e80000100800 */
[----:B------:R1:W-:Y:S04]  /*d4320*/  STL [R1+0x10200], R9 ;  /* 0x0102000901007387 */ /* 0x0003e80000100800 */
[----:B0-----:R-:W3:Y:S04]  /*d4330*/  LDL R8, [R1+0x60] ;  /* 0x0000600001087983 */ /* 0x001ee80000100800 */
[----:B-1----:R-:W3:Y:S01]  /*d4340*/  LDL R9, [R1+0x64] ;  /* 0x0000640001097983 */ /* 0x002ee20000100800 */
[----:B----4-:R-:W-:-:S15]  /*d4350*/  HMMA.16816.F32 R24, R12, R2, R24 ;  /* 0x000000020c18723c */ /* 0x010fde0000001818 */
[----:B------:R-:W-:-:S08]  /*d4360*/  NOP ;  /* 0x0000000000007918 */ /* 0x000fd00000000000 */
[----:B------:R-:W-:Y:S04]  /*d4370*/  STL.64 [R1+0x8c0], R24 ;  /* 0x0008c01801007387 */ /* 0x000fe80000100a00 */
[----:B------:R0:W-:Y:S04]  /*d4380*/  STL.64 [R1+0x8c8], R26 ;  /* 0x0008c81a01007387 */ /* 0x0001e80000100a00 */
[----:B0-----:R-:W2:Y:S04]  /*d4390*/  LDL.LU.64 R26, [R1+0x10448] ;  /* 0x01044800011a7983 */ /* 0x001ea80000300a00 */
[----:B------:R-:W4:Y:S01]  /*d43a0*/  LDL.LU.64 R24, [R1+0x10440] ;  /* 0x0104400001187983 */ /* 0x000f220000300a00 */
[----:B------:R-:W-:-:S02]  /*d43b0*/  F2FP.F16.E5M2.UNPACK_B R4, R4 ;  /* 0x00000004ff04723e */ /* 0x000fc400020004ff */
[----:B------:R-:W-:Y:S02]  /*d43c0*/  F2FP.F16.E5M2.UNPACK_B R5, R5 ;  /* 0x00000005ff05723e */ /* 0x000fe400020004ff */
[----:B------:R-:W-:Y:S02]  /*d43d0*/  F2FP.F16.E5M2.UNPACK_B R6, R6 ;  /* 0x00000006ff06723e */ /* 0x000fe400020004ff */
[----:B------:R-:W-:Y:S01]  /*d43e0*/  F2FP.F16.E5M2.UNPACK_B R7, R7 ;  /* 0x00000007ff07723e */ /* 0x000fe200020004ff */
[----:B--2---:R-:W-:Y:S01]  /*d43f0*/  HMMA.16816.F32 R12, R12, R26, R20 ;  /* 0x0000001a0c0c723c */ /* 0x004fe20000001814 */
[----:B------:R-:W4:Y:S04]  /*d4400*/  LDL.LU.64 R22, [R1+0x10438] ;  /* 0x0104380001167983 */ /* 0x000f280000300a00 */
[----:B------:R-:W4:-:S15]  /*d4410*/  LDL.LU.64 R20, [R1+0x10430] ;  /* 0x0104300001147983 */ /* 0x000f1e0000300a00 */
[----:B------:R-:W-:-:S03]  /*d4420*/  NOP ;  /* 0x0000000000007918 */ /* 0x000fc60000000000 */
[----:B------:R0:W-:Y:S04]  /*d4430*/  STL.64 [R1+0x690], R12 ;  /* 0x0006900c01007387 */ /* 0x0001e80000100a00 */
[----:B------:R1:W-:Y:S04]  /*d4440*/  STL.64 [R1+0x698], R14 ;  /* 0x0006980e01007387 */ /* 0x0003e80000100a00 */
[----:B0-----:R-:W3:Y:S04]  /*d4450*/  LDL.LU R12, [R1+0xc00] ;  /* 0x000c0000010c7983 */ /* 0x001ee80000300800 */
[----:B------:R-:W3:Y:S04]  /*d4460*/  LDL.LU R13, [R1+0xc04] ;  /* 0x000c0400010d7983 */ /* 0x000ee80000300800 */
[----:B-1----:R-:W3:Y:S04]  /*d4470*/  LDL.LU R14, [R1+0xc08] ;  /* 0x000c0800010e7983 */ /* 0x002ee80000300800 */
[----:B------:R-:W3:Y:S01]  /*d4480*/  LDL.LU R15, [R1+0xc0c] ;  /* 0x000c0c00010f7983 */ /* 0x000ee20000300800 */
[----:B----4-:R-:W-:Y:S03]  /*d4490*/  HMMA.16816.F32 R24, R4, R24, R20 ;  /* 0x000000180418723c */ /* 0x010fe60000001814 */
        /* <DEDUP_REMOVED lines=61> */
[----:B--2---:R-:W-:Y:S01]  /*d4870*/  HMMA.16816.F32 R12, R4, R26, R20 ;  /* 0x0000001a040c723c */ /* 0x004fe20000001814 */
[----:B------:R-:W2:-:S15]  /*d4880*/  LDL.LU R20, [R1+0xd30] ;  /* 0x000d300001147983 */ /* 0x000e9e0000300800 */
[----:B------:R-:W-:-:S01]  /*d4890*/  NOP ;  /* 0x0000000000007918 */ /* 0x000fc20000000000 */
[----:B------:R-:W-:Y:S04]  /*d48a0*/  STL.64 [R1+0x5f0], R16 ;  /* 0x0005f01001007387 */ /* 0x000fe80000100a00 */
[----:B------:R-:W-:Y:S04]  /*d48b0*/  STL.64 [R1+0x5f8], R18 ;  /* 0x0005f81201007387 */ /* 0x000fe80000100a00 */
[----:B------:R-:W-:Y:S04]  /*d48c0*/  STL.64 [R1+0x5e0], R12 ;  /* 0x0005e00c01007387 */ /* 0x000fe80000100a00 */
[----:B------:R-:W-:Y:S04]  /*d48d0*/  STL.64 [R1+0x5e8], R14 ;  /* 0x0005e80e01007387 */ /* 0x000fe80000100a00 */
[----:B------:R-:W2:Y:S04]  /*d48e0*/  LDL.LU R21, [R1+0xd34] ;  /* 0x000d340001157983 */ /* 0x000ea80000300800 */
        /* <DEDUP_REMOVED lines=11> */
[----:B------:R-:W4:Y:S04]  /*d49a0*/  LDL.LU R27, [R1+0xcfc] ;  /* 0x000cfc00011b7983 */ /* 0x000f280000300800 */
[----:B----4-:R0:W-:Y:S04]  /*d49b0*/  STL.64 [R1+0x10280], R26 ;  /* 0x0102801a01007387 */ /* 0x0101e80000100a00 */
[----:B0-----:R-:W4:Y:S01]  /*d49c0*/  LDL R26, [R1+0x8] ;  /* 0x00000800011a7983 */ /* 0x001f220000100800 */
[----:B------:R-:W-:-:S03]  /*d49d0*/  IMAD.MOV.U32 R27, RZ, RZ, R0 ;  /* 0x000000ffff1b7224 */ /* 0x000fc600078e0000 */
[----:B------:R-:W3:Y:S04]  /*d49e0*/  LDL.LU R0, [R1+0x10364] ;  /* 0x0103640001007983 */ /* 0x000ee80000300800 */
[----:B--2---:R0:W-:Y:S04]  /*d49f0*/  STL.64 [R1+0x10278], R24 ;  /* 0x0102781801007387 */ /* 0x0041e80000100a00 */
[----:B0-----:R-:W2:Y:S04]  /*d4a00*/  LDL.64 R24, [R1+0x10] ;  /* 0x0000100001187983 */ /* 0x001ea80000100a00 */
[----:B----4-:R-:W-:Y:S04]  /*d4a10*/  STL.64 [R1+0x102b0], R26 ;  /* 0x0102b01a01007387 */ /* 0x010fe80000100a00 */
[----:B--2---:R-:W-:Y:S04]  /*d4a20*/  STL.64 [R1+0x102a8], R24 ;  /* 0x0102a81801007387 */ /* 0x004fe80000100a00 */
[----:B------:R-:W2:Y:S04]  /*d4a30*/  LDL.64 R12, [R1] ;  /* 0x00000000010c7983 */ /* 0x000ea80000100a00 */
[----:B---3--:R-:W-:Y:S04]  /*d4a40*/  STL.64 [R1+0x10250], R22 ;  /* 0x0102501601007387 */ /* 0x008fe80000100a00 */
[----:B------:R0:W-:Y:S04]  /*d4a50*/  STL.64 [R1+0x10248], R20 ;  /* 0x0102481401007387 */ /* 0x0001e80000100a00 */
[----:B0-----:R-:W3:Y:S04]  /*d4a60*/  LDL.LU R20, [R1+0xd20] ;  /* 0x000d200001147983 */ /* 0x001ee80000300800 */
[----:B------:R-:W3:Y:S04]  /*d4a70*/  LDL.LU R21, [R1+0xd24] ;  /* 0x000d240001157983 */ /* 0x000ee80000300800 */
[----:B------:R-:W4:Y:S04]  /*d4a80*/  LDL.LU R22, [R1+0xd28] ;  /* 0x000d280001167983 */ /* 0x000f280000300800 */
[----:B------:R-:W4:Y:S04]  /*d4a90*/  LDL.LU R23, [R1+0xd2c] ;  /* 0x000d2c0001177983 */ /* 0x000f280000300800 */
[----:B------:R-:W2:Y:S01]  /*d4aa0*/  LDL R26, [R1+0x18] ;  /* 0x00001800011a7983 */ /* 0x000ea20000100800 */
[----:B------:R-:W-:-:S03]  /*d4ab0*/  IMAD.MOV.U32 R27, RZ, RZ, R0 ;  /* 0x000000ffff1b7224 */ /* 0x000fc600078e0000 */
[----:B------:R-:W2:Y:S04]  /*d4ac0*/  LDL.LU R0, [R1+0x10360] ;  /* 0x0103600001007983 */ /* 0x000ea80000300800 */
[----:B----4-:R-:W-:Y:S04]  /*d4ad0*/  STL.64 [R1+0x10290], R22 ;  /* 0x0102901601007387 */ /* 0x010fe80000100a00 */
[----:B---3--:R0:W-:Y:S04]  /*d4ae0*/  STL.64 [R1+0x10288], R20 ;  /* 0x0102881401007387 */ /* 0x0081e80000100a00 */
[----:B0-----:R-:W3:Y:S04]  /*d4af0*/  LDL.LU R20, [R1+0xce0] ;  /* 0x000ce00001147983 */ /* 0x001ee80000300800 */
[----:B------:R-:W3:Y:S04]  /*d4b00*/  LDL.LU R21, [R1+0xce4] ;  /* 0x000ce40001157983 */ /* 0x000ee80000300800 */
[----:B------:R-:W4:Y:S04]  /*d4b10*/  LDL.LU R22, [R1+0xce8] ;  /* 0x000ce80001167983 */ /* 0x000f280000300800 */
[----:B------:R-:W4:Y:S04]  /*d4b20*/  LDL.LU R23, [R1+0xcec] ;  /* 0x000cec0001177983 */ /* 0x000f280000300800 */
[----:B------:R-:W3:Y:S04]  /*d4b30*/  LDL.64 R24, [R1+0x20] ;  /* 0x0000200001187983 */ /* 0x000ee80000100a00 */
[----:B--2---:R0:W-:Y:S02]  /*d4b40*/  STL.64 [R1+0x102e0], R26 ;  /* 0x0102e01a01007387 */ /* 0x0041e40000100a00 */
[----:B0-----:R-:W-:-:S02]  /*d4b50*/  IMAD.MOV.U32 R27, RZ, RZ, R0 ;  /* 0x000000ffff1b7224 */ /* 0x001fc400078e0000 */
[----:B---3--:R-:W-:Y:S04]  /*d4b60*/  STL.64 [R1+0x102d8], R24 ;  /* 0x0102d81801007387 */ /* 0x008fe80000100a00 */
        /* <DEDUP_REMOVED lines=8> */
[----:B------:R-:W3:Y:S04]  /*d4bf0*/  LDL R24, [R1+0x30] ;  /* 0x0000300001187983 */ /* 0x000ee80000100800 */
[----:B------:R-:W3:Y:S04]  /*d4c00*/  LDL R25, [R1+0x34] ;  /* 0x0000340001197983 */ /* 0x000ee80000100800 */
        /* <DEDUP_REMOVED lines=55> */
[----:B------:R-:W3:Y:S04]  /*d4f80*/  LDL.LU R18, [R1+0xd68] ;  /* 0x000d680001127983 */ /* 0x000ee80000300800 */
[----:B------:R-:W3:Y:S01]  /*d4f90*/  LDL.LU R19, [R1+0xd6c] ;  /* 0x000d6c0001137983 */ /* 0x000ee20000300800 */
[C---:B----4-:R-:W-:Y:S03]  /*d4fa0*/  HMMA.16816.F32 R24, R4.reuse, R26, R20 ;  /* 0x0000001a0418723c */ /* 0x050fe60000001814 */
        /* <DEDUP_REMOVED lines=8> */
[----:B------:R-:W4:Y:S04]  /*d5030*/  LDL.LU R9, [R1+0x3454] ;  /* 0x0034540001097983 */ /* 0x000f280000300800 */
[----:B------:R-:W4:Y:S04]  /*d5040*/  LDL.LU R8, [R1+0x3450] ;  /* 0x0034500001087983 */ /* 0x000f280000300800 */
[----:B------:R-:W2:Y:S04]  /*d5050*/  LDL.LU.64 R22, [R1+0x10350] ;  /* 0x0103500001167983 */ /* 0x000ea80000300a00 */
[----:B------:R-:W2:Y:S04]  /*d5060*/  LDL.LU.64 R20, [R1+0x10348] ;  /* 0x0103480001147983 */ /* 0x000ea80000300a00 */
        /* <DEDUP_REMOVED lines=76> */
[----:B------:R-:W-:Y:S01]  /*d5530*/  STL.64 [R1+0x10158], R28 ;  /* 0x0101581c01007387 */ /* 0x000fe20000100a00 */
        /* <DEDUP_REMOVED lines=14> */
[----:B0-----:R-:W4:Y:S04]  /*d5620*/  LDL.LU R24, [R1+0xd80] ;  /* 0x000d800001187983 */ /* 0x001f280000300800 */
[----:B------:R-:W4:Y:S04]  /*d5630*/  LDL.LU R25, [R1+0xd84] ;  /* 0x000d840001197983 */ /* 0x000f280000300800 */
        /* <DEDUP_REMOVED lines=16> */
[----:B0-----:R-:W2:Y:S04]  /*d5740*/  LDL.LU R20, [R1+0xd70] ;  /* 0x000d700001147983 */ /* 0x001ea80000300800 */
[----:B------:R-:W2:Y:S04]  /*d5750*/  LDL.LU R21, [R1+0xd74] ;  /* 0x000d740001157983 */ /* 0x000ea80000300800 */
[----:B------:R-:W2:Y:S04]  /*d5760*/  LDL.LU R22, [R1+0xd78] ;  /* 0x000d780001167983 */ /* 0x000ea80000300800 */
[----:B------:R-:W2:Y:S01]  /*d5770*/  LDL.LU R23, [R1+0xd7c] ;  /* 0x000d7c0001177983 */ /* 0x000ea20000300800 */
[----:B------:R-:W-:-:S02]  /*d5780*/  IMAD.MOV.U32 R0, RZ, RZ, R13 ;  /* 0x000000ffff007224 */ /* 0x000fc400078e000d */
[----:B----4-:R-:W-:Y:S02]  /*d5790*/  IMAD R13, R8, 0x100, R9 ;  /* 0x00000100080d7824 */ /* 0x010fe400078e0209 */
[----:B------:R-:W-:Y:S01]  /*d57a0*/  IMAD R12, R15, 0x100, R14 ;  /* 0x000001000f0c7824 */ /* 0x000fe200078e020e */
[----:B--2---:R-:W-:-:S15]  /*d57b0*/  HMMA.16816.F32 R20, R4, R18, R20 ;  /* 0x000000120414723c */ /* 0x004fde0000001814 */
[----:B------:R-:W-:-:S08]  /*d57c0*/  NOP ;  /* 0x0000000000007918 */ /* 0x000fd00000000000 */
[----:B------:R-:W-:Y:S04]  /*d57d0*/  STL.64 [R1+0x4e0], R20 ;  /* 0x0004e01401007387 */ /* 0x000fe80000100a00 */
[----:B------:R3:W-:Y:S02]  /*d57e0*/  STL.64 [R1+0x4e8], R22 ;  /* 0x0004e81601007387 */ /* 0x0007e40000100a00 */
[----:B---3--:R-:W-:Y:S02]  /*d57f0*/  HMMA.16816.F32 R20, R4, R16, R24 ;  /* 0x000000100414723c */ /* 0x008fe40000001818 */
[----:B------:R-:W-:Y:S04]  /*d5800*/  STL.64 [R1+0x10068], R18 ;  /* 0x0100681201007387 */ /* 0x000fe80000100a00 */
[----:B------:R-:W-:-:S15]  /*d5810*/  STL.64 [R1+0x10060], R16 ;  /* 0x0100601001007387 */ /* 0x000fde0000100a00 */
[----:B------:R-:W-:-:S02]  /*d5820*/  NOP ;  /* 0x0000000000007918 */ /* 0x000fc40000000000 */
[----:B------:R-:W-:Y:S04]  /*d5830*/  STL.64 [R1+0x4d0], R20 ;  /* 0x0004d01401007387 */ /* 0x000fe80000100a00 */
[----:B------:R-:W-:Y:S04]  /*d5840*/  STL.64 [R1+0x4d8], R22 ;  /* 0x0004d81601007387 */ /* 0x000fe80000100a00 */
[----:B------:R-:W2:Y:S04]  /*d5850*/  LDL.LU R8, [R1+0x345c] ;  /* 0x00345c0001087983 */ /* 0x000ea80000300800 */
[----:B------:R-:W3:Y:S04]  /*d5860*/  LDL.LU R14, [R1+0x3458] ;  /* 0x00345800010e7983 */ /* 0x000ee80000300800 */
[----:B------:R-:W4:Y:S04]  /*d5870*/  LDL.LU R9, [R1+0x3464] ;  /* 0x0034640001097983 */ /* 0x000f280000300800 */
[----:B------:R-:W3:Y:S04]  /*d5880*/  LDL.LU R15, [R1+0x3460] ;  /* 0x00346000010f7983 */ /* 0x000ee80000300800 */
[----:B---3--:R-:W-:Y:S04]  /*d5890*/  STL.64 [R1+0x10210], R14 ;  /* 0x0102100e01007387 */ /* 0x008fe80000100a00 */
[----:B------:R0:W-:Y:S04]  /*d58a0*/  STL.64 [R1+0x10208], R12 ;  /* 0x0102080c01007387 */ /* 0x0001e80000100a00 */
[----:B0-----:R-:W3:Y:S04]  /*d58b0*/  LDL.LU R12, [R1+0xd90] ;  /* 0x000d9000010c7983 */ /* 0x001ee80000300800 */
[----:B------:R-:W3:Y:S04]  /*d58c0*/  LDL.LU R13, [R1+0xd94] ;  /* 0x000d9400010d7983 */ /* 0x000ee80000300800 */
[----:B------:R-:W3:Y:S04]  /*d58d0*/  LDL.LU R14, [R1+0xd98] ;  /* 0x000d9800010e7983 */ /* 0x000ee80000300800 */
[----:B------:R-:W3:Y:S04]  /*d58e0*/  LDL.LU R15, [R1+0xd9c] ;  /* 0x000d9c00010f7983 */ /* 0x000ee80000300800 */
[----:B------:R-:W4:Y:S04]  /*d58f0*/  LDL.64 R20, [R1+0xb0] ;  /* 0x0000b00001147983 */ /* 0x000f280000100a00 */
        /* <DEDUP_REMOVED lines=10> */
[----:B------:R-:W-:Y:S03]  /*d59a0*/  HMMA.16816.F32 R12, R4, R10, R12 ;  /* 0x0000000a040c723c */ /* 0x000fe6000000180c */
        /* <DEDUP_REMOVED lines=12> */
[----:B------:R-:W3:Y:S04]  /*d5a70*/  LDL.64 R22, [R1+0x98] ;  /* 0x0000980001167983 */ /* 0x000ee80000100a00 */
[----:B------:R-:W3:Y:S04]  /*d5a80*/  LDL.LU R24, [R1+0xe20] ;  /* 0x000e200001187983 */ /* 0x000ee80000300800 */
[----:B------:R-:W3:Y:S04]  /*d5a90*/  LDL.LU R25, [R1+0xe24] ;  /* 0x000e240001197983 */ /* 0x000ee80000300800 */
[----:B------:R-:W3:Y:S04]  /*d5aa0*/  LDL.LU R26, [R1+0xe28] ;  /* 0x000e2800011a7983 */ /* 0x000ee80000300800 */
[----:B------:R-:W3:Y:S04]  /*d5ab0*/  LDL.LU R27, [R1+0xe2c] ;  /* 0x000e2c00011b7983 */ /* 0x000ee80000300800 */
[----:B------:R-:W3:Y:S04]  /*d5ac0*/  LDL.64 R28, [R1+0x90] ;  /* 0x00009000011c7983 */ /* 0x000ee80000100a00 */
[----:B------:R-:W-:Y:S04]  /*d5ad0*/  STL.64 [R1+0x4c0], R12 ;  /* 0x0004c00c01007387 */ /* 0x000fe80000100a00 */
[----:B------:R0:W-:Y:S04]  /*d5ae0*/  STL.64 [R1+0x4c8], R14 ;  /* 0x0004c80e01007387 */ /* 0x0001e80000100a00 */
[----:B0-----:R-:W4:Y:S04]  /*d5af0*/  LDL.LU.64 R14, [R1+0x10210] ;  /* 0x01021000010e7983 */ /* 0x001f280000300a00 */
[----:B------:R-:W3:Y:S04]  /*d5b00*/  LDL.LU.64 R12, [R1+0x10208] ;  /* 0x01020800010c7983 */ /* 0x000ee80000300a00 */
[----:B------:R-:W-:Y:S04]  /*d5b10*/  STL [R1+0x10054], R10 ;  /* 0x0100540a01007387 */ /* 0x000fe80000100800 */
[----:B------:R0:W-:Y:S04]  /*d5b20*/  STL [R1+0x10050], R11 ;  /* 0x0100500b01007387 */ /* 0x0001e80000100800 */
[----:B0-----:R-:W3:Y:S01]  /*d5b30*/  LDL.64 R10, [R1+0xa0] ;  /* 0x0000a000010a7983 */ /* 0x001ee20000100a00 */
        /* <DEDUP_REMOVED lines=8> */
[----:B0-----:R-:W2:Y:S04]  /*d5bc0*/  LDL.LU.64 R18, [R1+0x101f8] ;  /* 0x0101f80001127983 */ /* 0x001ea80000300a00 */
[----:B------:R-:W2:Y:S04]  /*d5bd0*/  LDL.LU.64 R16, [R1+0x101f0] ;  /* 0x0101f00001107983 */ /* 0x000ea80000300a00 */
[----:B------:R-:W-:Y:S04]  /*d5be0*/  STL [R1+0xfff4], R8 ;  /* 0x00fff40801007387 */ /* 0x000fe80000100800 */
[----:B------:R-:W-:Y:S01]  /*d5bf0*/  STL [R1+0xfff0], R9 ;  /* 0x00fff00901007387 */ /* 0x000fe20000100800 */
        /* <DEDUP_REMOVED lines=8> */
[----:B---3--:R-:W-:Y:S03]  /*d5c80*/  HMMA.16816.F32 R4, R4, R10, R16 ;  /* 0x0000000a0404723c */ /* 0x008fe60000001810 */
[----:B------:R-:W2:Y:S04]  /*d5c90*/  LDL.LU.64 R18, [R1+0x101d8] ;  /* 0x0101d80001127983 */ /* 0x000ea80000300a00 */
[----:B------:R-:W2:-:S15]  /*d5ca0*/  LDL.LU.64 R16, [R1+0x101d0] ;  /* 0x0101d00001107983 */ /* 0x000e9e0000300a00 */
[----:B------:R-:W-:-:S01]  /*d5cb0*/  NOP ;  /* 0x0000000000007918 */ /* 0x000fc20000000000 */
[----:B------:R0:W-:Y:S04]  /*d5cc0*/  STL.64 [R1+0x4b0], R4 ;  /* 0x0004b00401007387 */ /* 0x0001e80000100a00 */
[----:B------:R1:W-:Y:S04]  /*d5cd0*/  STL.64 [R1+0x4b8], R6 ;  /* 0x0004b80601007387 */ /* 0x0003e80000100a00 */
[----:B0-----:R-:W3:Y:S04]  /*d5ce0*/  LDL.LU R4, [R1+0xdf0] ;  /* 0x000df00001047983 */ /* 0x001ee80000300800 */
[----:B------:R-:W3:Y:S04]  /*d5cf0*/  LDL.LU R5, [R1+0xdf4] ;  /* 0x000df40001057983 */ /* 0x000ee80000300800 */
[----:B-1----:R-:W3:Y:S04]  /*d5d00*/  LDL.LU R6, [R1+0xdf8] ;  /* 0x000df80001067983 */ /* 0x002ee80000300800 */
[----:B------:R-:W3:Y:S01]  /*d5d10*/  LDL.LU R7, [R1+0xdfc] ;  /* 0x000dfc0001077983 */ /* 0x000ee20000300800 */
[----:B------:R-:W-:-:S02]  /*d5d20*/  F2FP.F16.E5M2.UNPACK_B R12, R12 ;  /* 0x0000000cff0c723e */ /* 0x000fc400020004ff */
[----:B------:R-:W-:Y:S02]  /*d5d30*/  F2FP.F16.E5M2.UNPACK_B R13, R13 ;  /* 0x0000000dff0d723e */ /* 0x000fe400020004ff */
[----:B------:R-:W-:Y:S02]  /*d5d40*/  F2FP.F16.E5M2.UNPACK_B R14, R14 ;  /* 0x0000000eff0e723e */ /* 0x000fe400020004ff */
[----:B------:R-:W-:Y:S01]  /*d5d50*/  F2FP.F16.E5M2.UNPACK_B R15, R15 ;  /* 0x0000000fff0f723e */ /* 0x000fe200020004ff */
[----:B------:R-:W-:Y:S02]  /*d5d60*/  IMAD.MOV.U32 R8, RZ, RZ, R11 ;  /* 0x000000ffff087224 */ /* 0x000fe400078e000b */
[----:B------:R-:W-:-:S03]  /*d5d70*/  IMAD.MOV.U32 R9, RZ, RZ, R10 ;  /* 0x000000ffff097224 */ /* 0x000fc600078e000a */
[----:B------:R-:W-:Y:S04]  /*d5d80*/  STL [R1+0x10004], R8 ;  /* 0x0100040801007387 */ /* 0x000fe80000100800 */
[----:B------:R3:W-:Y:S01]  /*d5d90*/  STL [R1+0x10000], R9 ;  /* 0x0100000901007387 */ /* 0x0007e20000100800 */
[----:B------:R-:W-:Y:S02]  /*d5da0*/  IMAD.MOV.U32 R3, RZ, RZ, R23 ;  /* 0x000000ffff037224 */ /* 0x000fe400078e0017 */
[----:B------:R-:W-:Y:S01]  /*d5db0*/  IMAD.MOV.U32 R2, RZ, RZ, R22 ;  /* 0x000000ffff027224 */ /* 0x000fe200078e0016 */
[----:B---3--:R-:W-:Y:S07]  /*d5dc0*/  HMMA.16816.F32 R8, R12, R20, R4 ;  /* 0x000000140c08723c */ /* 0x008fee0000001804 */
[----:B------:R-:W-:-:S02]  /*d5dd0*/  IMAD.MOV.U32 R6, RZ, RZ, R21 ;  /* 0x000000ffff067224 */ /* 0x000fc400078e0015 */
[----:B------:R-:W-:-:S14]  /*d5de0*/  IMAD.MOV.U32 R7, RZ, RZ, R20 ;  /* 0x000000ffff077224 */ /* 0x000fdc00078e0014 */
[----:B------:R-:W-:Y:S04]  /*d5df0*/  STL.64 [R1+0x4a0], R8 ;  /* 0x0004a00801007387 */ /* 0x000fe80000100a00 */
[----:B------:R-:W-:Y:S04]  /*d5e00*/  STL.64 [R1+0x4a8], R10 ;  /* 0x0004a80a01007387 */ /* 0x000fe80000100a00 */
[----:B------:R-:W-:Y:S04]  /*d5e10*/  STL [R1+0x1000c], R6 ;  /* 0x01000c0601007387 */ /* 0x000fe80000100800 */
[----:B------:R2:W-:Y:S02]  /*d5e20*/  STL [R1+0x10008], R7 ;  /* 0x0100080701007387 */ /* 0x0005e40000100800 */
[----:B--2---:R-:W-:-:S15]  /*d5e30*/  HMMA.16816.F32 R4, R12, R22, R16 ;  /* 0x000000160c04723c */ /* 0x004fde0000001810 */
[----:B------:R-:W-:-:S08]  /*d5e40*/  NOP ;  /* 0x0000000000007918 */ /* 0x000fd00000000000 */
[----:B------:R-:W-:Y:S04]  /*d5e50*/  STL.64 [R1+0x490], R4 ;  /* 0x0004900401007387 */ /* 0x000fe80000100a00 */
[----:B------:R0:W-:Y:S02]  /*d5e60*/  STL.64 [R1+0x498], R6 ;  /* 0x0004980601007387 */ /* 0x0001e40000100a00 */
[----:B0-----:R-:W-:Y:S02]  /*d5e70*/  HMMA.16816.F32 R4, R12, R28, R24 ;  /* 0x0000001c0c04723c */ /* 0x001fe40000001818 */
[----:B------:R-:W-:Y:S04]  /*d5e80*/  STL [R1+0x10014], R3 ;  /* 0x0100140301007387 */ /* 0x000fe80000100800 */
[----:B------:R-:W-:-:S15]  /*d5e90*/  STL [R1+0x10010], R2 ;  /* 0x0100100201007387 */ /* 0x000fde0000100800 */
[----:B------:R-:W-:-:S02]  /*d5ea0*/  NOP ;  /* 0x0000000000007918 */ /* 0x000fc40000000000 */
[----:B------:R0:W-:Y:S04]  /*d5eb0*/  STL.64 [R1+0x480], R4 ;  /* 0x0004800401007387 */ /* 0x0001e80000100a00 */
[----:B------:R-:W-:Y:S04]  /*d5ec0*/  STL.64 [R1+0x488], R6 ;  /* 0x0004880601007387 */ /* 0x000fe80000100a00 */
[----:B------:R-:W2:Y:S04]  /*d5ed0*/  LDL.64 R20, [R1+0x60] ;  /* 0x0000600001147983 */ /* 0x000ea80000100a00 */
[----:B------:R-:W3:Y:S04]  /*d5ee0*/  LDL.LU R16, [R1+0xea0] ;  /* 0x000ea00001107983 */ /* 0x000ee80000300800 */
[----:B------:R-:W3:Y:S04]  /*d5ef0*/  LDL.LU R17, [R1+0xea4] ;  /* 0x000ea40001117983 */ /* 0x000ee80000300800 */
[----:B------:R-:W4:Y:S04]  /*d5f00*/  LDL.LU R18, [R1+0xea8] ;  /* 0x000ea80001127983 */ /* 0x000f280000300800 */
[----:B------:R-:W4:Y:S04]  /*d5f10*/  LDL.LU R19, [R1+0xeac] ;  /* 0x000eac0001137983 */ /* 0x000f280000300800 */
[----:B------:R-:W2:Y:S04]  /*d5f20*/  LDL.64 R10, [R1+0x78] ;  /* 0x00007800010a7983 */ /* 0x000ea80000100a00 */
[----:B----4-:R-:W-:Y:S04]  /*d5f30*/  STL.64 [R1+0x10190], R18 ;  /* 0x0101901201007387 */ /* 0x010fe80000100a00 */
[----:B---3--:R-:W-:Y:S04]  /*d5f40*/  STL.64 [R1+0x10188], R16 ;  /* 0x0101881001007387 */ /* 0x008fe80000100a00 */
[----:B0-----:R-:W3:Y:S04]  /*d5f50*/  LDL R4, [R1+0x68] ;  /* 0x0000680001047983 */ /* 0x001ee80000100800 */
[----:B------:R-:W3:Y:S04]  /*d5f60*/  LDL R5, [R1+0x6c] ;  /* 0x00006c0001057983 */ /* 0x000ee80000100800 */
[----:B---3--:R0:W-:Y:S04]  /*d5f70*/  STL.64 [R1+0x101c8], R4 ;  /* 0x0101c80401007387 */ /* 0x0081e80000100a00 */
[----:B0-----:R-:W3:Y:S04]  /*d5f80*/  LDL.LU R4, [R1+0xe30] ;  /* 0x000e300001047983 */ /* 0x001ee80000300800 */
[----:B------:R-:W3:Y:S04]  /*d5f90*/  LDL.LU R5, [R1+0xe34] ;  /* 0x000e340001057983 */ /* 0x000ee80000300800 */
[----:B------:R-:W3:Y:S04]  /*d5fa0*/  LDL.LU R6, [R1+0xe38] ;  /* 0x000e380001067983 */ /* 0x000ee80000300800 */
[----:B------:R-:W3:Y:S04]  /*d5fb0*/  LDL.LU R7, [R1+0xe3c] ;  /* 0x000e3c0001077983 */ /* 0x000ee80000300800 */
[----:B------:R-:W3:Y:S04]  /*d5fc0*/  LDL.64 R2, [R1+0x88] ;  /* 0x0000880001027983 */ /* 0x000ee80000100a00 */
        /* <DEDUP_REMOVED lines=15> */
[----:B------:R-:W4:Y:S01]  /*d60c0*/  LDL.LU R19, [R1+0xe5c] ;  /* 0x000e5c0001137983 */ /* 0x000f220000300800 */
[----:B------:R-:W-:-:S02]  /*d60d0*/  IMAD.MOV.U32 R9, RZ, RZ, R29 ;  /* 0x000000ffff097224 */ /* 0x000fc400078e001d */
[----:B------:R-:W-:Y:S01]  /*d60e0*/  IMAD.MOV.U32 R8, RZ, RZ, R28 ;  /* 0x000000ffff087224 */ /* 0x000fe200078e001c */
[----:B----4-:R-:W-:Y:S04]  /*d60f0*/  STL.64 [R1+0x101c0], R18 ;  /* 0x0101c01201007387 */ /* 0x010fe80000100a00 */
[----:B--2---:R0:W-:Y:S04]  /*d6100*/  STL.64 [R1+0x101b8], R16 ;  /* 0x0101b81001007387 */ /* 0x0041e80000100a00 */
[----:B0-----:R-:W2:Y:S04]  /*d6110*/  LDL.LU R16, [R1+0xe40] ;  /* 0x000e400001107983 */ /* 0x001ea80000300800 */
[----:B------:R-:W2:Y:S04]  /*d6120*/  LDL.LU R17, [R1+0xe44] ;  /* 0x000e440001117983 */ /* 0x000ea80000300800 */
[----:B------:R-:W2:Y:S04]  /*d6130*/  LDL.LU R18, [R1+0xe48] ;  /* 0x000e480001127983 */ /* 0x000ea80000300800 */
[----:B------:R-:W2:Y:S04]  /*d6140*/  LDL.LU R19, [R1+0xe4c] ;  /* 0x000e4c0001137983 */ /* 0x000ea80000300800 */
[----:B------:R-:W4:Y:S04]  /*d6150*/  LDL.64 R22, [R1+0x58] ;  /* 0x0000580001167983 */ /* 0x000f280000100a00 */
[----:B------:R-:W4:Y:S04]  /*d6160*/  LDL.LU R24, [R1+0xec0] ;  /* 0x000ec00001187983 */ /* 0x000f280000300800 */
[----:B------:R-:W4:Y:S04]  /*d6170*/  LDL.LU R25, [R1+0xec4] ;  /* 0x000ec40001197983 */ /* 0x000f280000300800 */
[----:B------:R-:W4:Y:S04]  /*d6180*/  LDL.LU R26, [R1+0xec8] ;  /* 0x000ec800011a7983 */ /* 0x000f280000300800 */
[----:B------:R-:W4:Y:S04]  /*d6190*/  LDL.LU R27, [R1+0xecc] ;  /* 0x000ecc00011b7983 */ /* 0x000f280000300800 */
[----:B------:R-:W4:Y:S04]  /*d61a0*/  LDL.64 R28, [R1+0x50] ;  /* 0x00005000011c7983 */ /* 0x000f280000100a00 */
[----:B------:R-:W-:Y:S04]  /*d61b0*/  STL [R1+0x1001c], R9 ;  /* 0x01001c0901007387 */ /* 0x000fe80000100800 */
[----:B------:R0:W-:Y:S04]  /*d61c0*/  STL [R1+0x10018], R8 ;  /* 0x0100180801007387 */ /* 0x0001e80000100800 */
[----:B0-----:R-:W2:Y:S01]  /*d61d0*/  LDL.64 R8, [R1+0x80] ;  /* 0x0000800001087983 */ /* 0x001ea20000100a00 */
[----:B---3--:R-:W-:-:S15]  /*d61e0*/  HMMA.16816.F32 R4, R12, R2, R4 ;  /* 0x000000020c04723c */ /* 0x008fde0000001804 */
[----:B------:R-:W-:-:S08]  /*d61f0*/  NOP ;  /* 0x0000000000007918 */ /* 0x000fd00000000000 */
[----:B------:R0:W-:Y:S04]  /*d6200*/  STL.64 [R1+0x470], R4 ;  /* 0x0004700401007387 */ /* 0x0001e80000100a00 */
[----:B------:R1:W-:Y:S04]  /*d6210*/  STL.64 [R1+0x478], R6 ;  /* 0x0004780601007387 */ /* 0x0003e80000100a00 */
[----:B0-----:R-:W3:Y:S01]  /*d6220*/  LDL.LU.64 R4, [R1+0x101c8] ;  /* 0x0101c80001047983 */ /* 0x001ee20000300a00 */
[----:B-1----:R-:W-:Y:S02]  /*d6230*/  IMAD.MOV.U32 R7, RZ, RZ, R3 ;  /* 0x000000ffff077224 */ /* 0x002fe400078e0003 */
[----:B------:R-:W-:-:S03]  /*d6240*/  IMAD.MOV.U32 R6, RZ, RZ, R2 ;  /* 0x000000ffff067224 */ /* 0x000fc600078e0002 */
        /* <DEDUP_REMOVED lines=8> */
[----:B------:R-:W-:-:S02]  /*d62d0*/  IMAD.MOV.U32 R2, RZ, RZ, R9 ;  /* 0x000000ffff027224 */ /* 0x000fc400078e0009 */
[----:B------:R-:W-:-:S03]  /*d62e0*/  IMAD.MOV.U32 R3, RZ, RZ, R8 ;  /* 0x000000ffff037224 */ /* 0x000fc600078e0008 */
[----:B------:R-:W-:Y:S04]  /*d62f0*/  STL [R1+0x1002c], R2 ;  /* 0x01002c0201007387 */ /* 0x000fe80000100800 */
[----:B------:R0:W-:Y:S04]  /*d6300*/  STL [R1+0x10028], R3 ;  /* 0x0100280301007387 */ /* 0x0001e80000100800 */
[----:B0-----:R-:W4:Y:S01]  /*d6310*/  LDL.64 R2, [R1+0x70] ;  /* 0x0000700001027983 */ /* 0x001f220000100a00 */
[----:B--2---:R-:W-:-:S15]  /*d6320*/  HMMA.16816.F32 R16, R12, R10, R16 ;  /* 0x0000000a0c10723c */ /* 0x004fde0000001810 */
[----:B------:R-:W-:-:S08]  /*d6330*/  NOP ;  /* 0x0000000000007918 */ /* 0x000fd00000000000 */
[----:B------:R-:W-:Y:S04]  /*d6340*/  STL.64 [R1+0x450], R16 ;  /* 0x0004501001007387 */ /* 0x000fe80000100a00 */
[----:B------:R0:W-:Y:S04]  /*d6350*/  STL.64 [R1+0x458], R18 ;  /* 0x0004581201007387 */ /* 0x0001e80000100a00 */
[----:B0-----:R-:W4:Y:S04]  /*d6360*/  LDL.LU.64 R18, [R1+0x101b0] ;  /* 0x0101b00001127983 */ /* 0x001f280000300a00 */
[----:B------:R-:W4:Y:S01]  /*d6370*/  LDL.LU.64 R16, [R1+0x101a8] ;  /* 0x0101a80001107983 */ /* 0x000f220000300a00 */
[----:B------:R-:W-:-:S02]  /*d6380*/  IMAD.MOV.U32 R8, RZ, RZ, R11 ;  /* 0x000000ffff087224 */ /* 0x000fc400078e000b */
[----:B------:R-:W-:-:S03]  /*d6390*/  IMAD.MOV.U32 R9, RZ, RZ, R10 ;  /* 0x000000ffff097224 */ /* 0x000fc600078e000a */
[----:B------:R0:W-:Y:S04]  /*d63a0*/  STL [R1+0x10034], R8 ;  /* 0x0100340801007387 */ /* 0x0001e80000100800 */
[----:B------:R1:W-:Y:S04]  /*d63b0*/  STL [R1+0x10030], R9 ;  /* 0x0100300901007387 */ /* 0x0003e80000100800 */
[----:B0-----:R-:W2:Y:S04]  /*d63c0*/  LDL.LU R8, [R1+0xe90] ;  /* 0x000e900001087983 */ /* 0x001ea80000300800 */
[----:B-1----:R-:W2:Y:S04]  /*d63d0*/  LDL.LU R9, [R1+0xe94] ;  /* 0x000e940001097983 */ /* 0x002ea80000300800 */
[----:B------:R-:W2:Y:S04]  /*d63e0*/  LDL.LU R10, [R1+0xe98] ;  /* 0x000e9800010a7983 */ /* 0x000ea80000300800 */
[----:B------:R-:W2:Y:S01]  /*d63f0*/  LDL.LU R11, [R1+0xe9c] ;  /* 0x000e9c00010b7983 */ /* 0x000ea20000300800 */
[----:B----4-:R-:W-:-:S15]  /*d6400*/  HMMA.16816.F32 R16, R12, R2, R16 ;  /* 0x000000020c10723c */ /* 0x010fde0000001810 */
[----:B------:R-:W-:-:S08]  /*d6410*/  NOP ;  /* 0x0000000000007918 */ /* 0x000fd00000000000 */
[----:B------:R-:W-:Y:S04]  /*d6420*/  STL.64 [R1+0x440], R16 ;  /* 0x0004401001007387 */ /* 0x000fe80000100a00 */
[----:B------:R0:W-:Y:S04]  /*d6430*/  STL.64 [R1+0x448], R18 ;  /* 0x0004481201007387 */ /* 0x0001e80000100a00 */
[----:B0-----:R-:W3:Y:S04]  /*d6440*/  LDL.LU.64 R18, [R1+0x101a0] ;  /* 0x0101a00001127983 */ /* 0x001ee80000300a00 */
[----:B------:R-:W3:Y:S01]  /*d6450*/  LDL.LU.64 R16, [R1+0x10198] ;  /* 0x0101980001107983 */ /* 0x000ee20000300a00 */
[----:B------:R-:W-:-:S02]  /*d6460*/  IMAD.MOV.U32 R6, RZ, RZ, R3 ;  /* 0x000000ffff067224 */ /* 0x000fc400078e0003 */
[----:B------:R-:W-:-:S03]  /*d6470*/  IMAD.MOV.U32 R7, RZ, RZ, R2 ;  /* 0x000000ffff077224 */ /* 0x000fc600078e0002 */
[----:B------:R-:W-:Y:S04]  /*d6480*/  STL [R1+0x1003c], R6 ;  /* 0x01003c0601007387 */ /* 0x000fe80000100800 */
[----:B------:R3:W-:Y:S02]  /*d6490*/  STL [R1+0x10038], R7 ;  /* 0x0100380701007387 */ /* 0x0007e40000100800 */
[----:B---3--:R-:W-:Y:S02]  /*d64a0*/  HMMA.16816.F32 R4, R12, R4, R16 ;  /* 0x000000040c04723c */ /* 0x008fe40000001810 */
[----:B------:R-:W3:Y:S04]  /*d64b0*/  LDL.LU.64 R18, [R1+0x10190] ;  /* 0x0101900001127983 */ /* 0x000ee80000300a00 */
[----:B------:R-:W3:-:S15]  /*d64c0*/  LDL.LU.64 R16, [R1+0x10188] ;  /* 0x0101880001107983 */ /* 0x000ede0000300a00 */
[----:B------:R-:W-:-:S02]  /*d64d0*/  NOP ;  /* 0x0000000000007918 */ /* 0x000fc40000000000 */
[----:B------:R-:W-:Y:S04]  /*d64e0*/  STL.64 [R1+0x430], R4 ;  /* 0x0004300401007387 */ /* 0x000fe80000100a00 */
[----:B------:R2:W-:Y:S02]  /*d64f0*/  STL.64 [R1+0x438], R6 ;  /* 0x0004380601007387 */ /* 0x0005e40000100a00 */
[----:B--2---:R-:W-:Y:S06]  /*d6500*/  HMMA.16816.F32 R4, R12, R20, R8 ;  /* 0x000000140c04723c */ /* 0x004fec0000001808 */
[----:B------:R-:W-:-:S02]  /*d6510*/  IMAD.MOV.U32 R3, RZ, RZ, R21 ;  /* 0x000000ffff037224 */ /* 0x000fc400078e0015 */
[----:B------:R-:W-:-:S15]  /*d6520*/  IMAD.MOV.U32 R2, RZ, RZ, R20 ;  /* 0x000000ffff027224 */ /* 0x000fde00078e0014 */
[----:B------:R-:W-:Y:S04]  /*d6530*/  STL.64 [R1+0x420], R4 ;  /* 0x0004200401007387 */ /* 0x000fe80000100a00 */
[----:B------:R3:W-:Y:S01]  /*d6540*/  STL.64 [R1+0x428], R6 ;  /* 0x0004280601007387 */ /* 0x0007e20000100a00 */
[----:B------:R-:W-:-:S03]  /*d6550*/  IMAD.MOV.U32 R9, RZ, RZ, R23 ;  /* 0x000000ffff097224 */ /* 0x000fc600078e0017 */
[----:B------:R-:W-:Y:S01]  /*d6560*/  STL [R1+0x10044], R3 ;  /* 0x0100440301007387 */ /* 0x000fe20000100800 */
[----:B------:R-:W-:-:S03]  /*d6570*/  IMAD.MOV.U32 R8, RZ, RZ, R22 ;  /* 0x000000ffff087224 */ /* 0x000fc600078e0016 */
[----:B------:R-:W-:Y:S01]  /*d6580*/  STL [R1+0x10040], R2 ;  /* 0x0100400201007387 */ /* 0x000fe20000100800 */
[----:B---3--:R-:W-:-:S15]  /*d6590*/  HMMA.16816.F32 R4, R12, R22, R16 ;  /* 0x000000160c04723c */ /* 0x008fde0000001810 */
[----:B------:R-:W-:-:S08]  /*d65a0*/  NOP ;  /* 0x0000000000007918 */ /* 0x000fd00000000000 */
[----:B------:R-:W-:Y:S04]  /*d65b0*/  STL.64 [R1+0x410], R4 ;  /* 0x0004100401007387 */ /* 0x000fe80000100a00 */
[----:B------:R-:W-:Y:S04]  /*d65c0*/  STL.64 [R1+0x418], R6 ;  /* 0x0004180601007387 */ /* 0x000fe80000100a00 */
[----:B------:R-:W-:Y:S04]  /*d65d0*/  STL [R1+0x1004c], R9 ;  /* 0x01004c0901007387 */ /* 0x000fe80000100800 */
[----:B------:R0:W-:Y:S02]  /*d65e0*/  STL [R1+0x10048], R8 ;  /* 0x0100480801007387 */ /* 0x0001e40000100800 */
[----:B0-----:R-:W-:-:S15]  /*d65f0*/  HMMA.16816.F32 R8, R12, R28, R24 ;  /* 0x0000001c0c08723c */ /* 0x001fde0000001818 */
[----:B------:R-:W-:-:S08]  /*d6600*/  NOP ;  /* 0x0000000000007918 */ /* 0x000fd00000000000 */
[----:B------:R-:W-:Y:S04]  /*d6610*/  STL.64 [R1+0x400], R8 ;  /* 0x0004000801007387 */ /* 0x000fe80000100a00 */
[----:B------:R-:W-:Y:S04]  /*d6620*/  STL.64 [R1+0x408], R10 ;  /* 0x0004080a01007387 */ /* 0x000fe80000100a00 */
        /* <DEDUP_REMOVED lines=16> */
[----:B------:R-:W-:-:S03]  /*d6730*/  IMAD.MOV.U32 R5, RZ, RZ, R0 ;  /* 0x000000ffff057224 */ /* 0x000fc600078e0000 */
[----:B---3--:R0:W-:Y:S04]  /*d6740*/  STL.64 [R1+0x100c8], R26 ;  /* 0x0100c81a01007387 */ /* 0x0081e80000100a00 */
[----:B--2---:R1:W-:Y:S04]  /*d6750*/  STL.64 [R1+0x100c0], R24 ;  /* 0x0100c01801007387 */ /* 0x0043e80000100a00 */
[----:B------:R-:W2:Y:S04]  /*d6760*/  LDL R4, [R1] ;  /* 0x0000000001047983 */ /* 0x000ea80000100800 */
[----:B------:R-:W3:Y:S04]  /*d6770*/  LDL.LU R0, [R1+0x10184] ;  /* 0x0101840001007983 */ /* 0x000ee80000300800 */
[----:B0-----:R-:W4:Y:S04]  /*d6780*/  LDL R26, [R1+0x8] ;  /* 0x00000800011a7983 */ /* 0x001f280000100800 */
[----:B------:R-:W4:Y:S04]  /*d6790*/  LDL R27, [R1+0xc] ;  /* 0x00000c00011b7983 */ /* 0x000f280000100800 */
[----:B----4-:R-:W-:Y:S04]  /*d67a0*/  STL.64 [R1+0x100e0], R26 ;  /* 0x0100e01a01007387 */ /* 0x010fe80000100a00 */
[----:B------:R-:W4:Y:S04]  /*d67b0*/  LDL.LU R20, [R1+0xf80] ;  /* 0x000f800001147983 */ /* 0x000f280000300800 */
[----:B------:R-:W4:Y:S04]  /*d67c0*/  LDL.LU R21, [R1+0xf84] ;  /* 0x000f840001157983 */ /* 0x000f280000300800 */
[----:B------:R-:W2:Y:S04]  /*d67d0*/  LDL.LU R22, [R1+0xf88] ;  /* 0x000f880001167983 */ /* 0x000ea80000300800 */
[----:B------:R-:W2:Y:S04]  /*d67e0*/  LDL.LU R23, [R1+0xf8c] ;  /* 0x000f8c0001177983 */ /* 0x000ea80000300800 */
[----:B-1----:R-:W4:Y:S01]  /*d67f0*/  LDL R24, [R1+0x10] ;  /* 0x0000100001187983 */ /* 0x002f220000100800 */
[----:B---3--:R-:W-:-:S03]  /*d6800*/  IMAD.MOV.U32 R25, RZ, RZ, R0 ;  /* 0x000000ffff197224 */ /* 0x008fc600078e0000 */
[----:B------:R-:W3:Y:S04]  /*d6810*/  LDL.LU R0, [R1+0x10180] ;  /* 0x0101800001007983 */ /* 0x000ee80000300800 */
[----:B----4-:R-:W-:Y:S04]  /*d6820*/  STL.64 [R1+0x100f8], R24 ;  /* 0x0100f81801007387 */ /* 0x010fe80000100a00 */
[----:B--2---:R-:W-:Y:S04]  /*d6830*/  STL.64 [R1+0x100d8], R22 ;  /* 0x0100d81601007387 */ /* 0x004fe80000100a00 */
[----:B------:R0:W-:Y:S04]  /*d6840*/  STL.64 [R1+0x100d0], R20 ;  /* 0x0100d01401007387 */ /* 0x0001e80000100a00 */
[----:B0-----:R-:W2:Y:S04]  /*d6850*/  LDL.LU R20, [R1+0xf70] ;  /* 0x000f700001147983 */ /* 0x001ea80000300800 */
[----:B------:R-:W2:Y:S04]  /*d6860*/  LDL.LU R21, [R1+0xf74] ;  /* 0x000f740001157983 */ /* 0x000ea80000300800 */
[----:B------:R-:W4:Y:S04]  /*d6870*/  LDL.LU R22, [R1+0xf78] ;  /* 0x000f780001167983 */ /* 0x000f280000300800 */
[----:B------:R-:W4:Y:S04]  /*d6880*/  LDL.LU R23, [R1+0xf7c] ;  /* 0x000f7c0001177983 */ /* 0x000f280000300800 */
[----:B------:R-:W3:Y:S04]  /*d6890*/  LDL R26, [R1+0x18] ;  /* 0x00001800011a7983 */ /* 0x000ee80000100800 */
[----:B------:R-:W3:Y:S04]  /*d68a0*/  LDL R27, [R1+0x1c] ;  /* 0x00001c00011b7983 */ /* 0x000ee80000100800 */
[----:B---3--:R-:W-:Y:S04]  /*d68b0*/  STL.64 [R1+0x10110], R26 ;  /* 0x0101101a01007387 */ /* 0x008fe80000100a00 */
[----:B----4-:R-:W-:Y:S04]  /*d68c0*/  STL.64 [R1+0x100f0], R22 ;  /* 0x0100f01601007387 */ /* 0x010fe80000100a00 */
[----:B--2---:R0:W-:Y:S04]  /*d68d0*/  STL.64 [R1+0x100e8], R20 ;  /* 0x0100e81401007387 */ /* 0x0041e80000100a00 */
[----:B0-----:R-:W2:Y:S04]  /*d68e0*/  LDL.LU R20, [R1+0xf60] ;  /* 0x000f600001147983 */ /* 0x001ea80000300800 */
[----:B------:R-:W2:Y:S04]  /*d68f0*/  LDL.LU R21, [R1+0xf64] ;  /* 0x000f640001157983 */ /* 0x000ea80000300800 */
[----:B------:R-:W3:Y:S04]  /*d6900*/  LDL.LU R22, [R1+0xf68] ;  /* 0x000f680001167983 */ /* 0x000ee80000300800 */
[----:B------:R-:W3:Y:S04]  /*d6910*/  LDL.LU R23, [R1+0xf6c] ;  /* 0x000f6c0001177983 */ /* 0x000ee80000300800 */
[----:B------:R-:W4:Y:S04]  /*d6920*/  LDL.64 R26, [R1+0x28] ;  /* 0x00002800011a7983 */ /* 0x000f280000100a00 */
[----:B------:R-:W2:Y:S01]  /*d6930*/  LDL R24, [R1+0x20] ;  /* 0x0000200001187983 */ /* 0x000ea20000100800 */
[----:B------:R-:W-:-:S03]  /*d6940*/  IMAD.MOV.U32 R25, RZ, RZ, R0 ;  /* 0x000000ffff197224 */ /* 0x000fc600078e0000 */
        /* <DEDUP_REMOVED lines=8> */
[----:B------:R-:W4:Y:S04]  /*d69d0*/  LDL.LU R24, [R1+0xf00] ;  /* 0x000f000001187983 */ /* 0x000f280000300800 */
[----:B------:R-:W4:Y:S04]  /*d69e0*/  LDL.LU R25, [R1+0xf04] ;  /* 0x000f040001197983 */ /* 0x000f280000300800 */
[----:B------:R-:W2:Y:S04]  /*d69f0*/  LDL.LU R26, [R1+0xf08] ;  /* 0x000f0800011a7983 */ /* 0x000ea80000300800 */
[----:B------:R-:W2:Y:S01]  /*d6a00*/  LDL.LU R27, [R1+0xf0c] ;  /* 0x000f0c00011b7983 */ /* 0x000ea20000300800 */
[----:B------:R-:W-:-:S02]  /*d6a10*/  IMAD.MOV.U32 R6, RZ, RZ, R28 ;  /* 0x000000ffff067224 */ /* 0x000fc400078e001c */
[----:B------:R-:W-:Y:S02]  /*d6a20*/  IMAD.MOV.U32 R7, RZ, RZ, R29 ;  /* 0x000000ffff077224 */ /* 0x000fe400078e001d */
[----:B------:R-:W3:Y:S04]  /*d6a30*/  LDL.64 R28, [R1+0x40] ;  /* 0x00004000011c7983 */ /* 0x000ee80000100a00 */
[----:B--2---:R-:W-:Y:S04]  /*d6a40*/  STL.64 [R1+0x10150], R26 ;  /* 0x0101501a01007387 */ /* 0x004fe80000100a00 */
[----:B----4-:R0:W-:Y:S04]  /*d6a50*/  STL.64 [R1+0x10148], R24 ;  /* 0x0101481801007387 */ /* 0x0101e80000100a00 */
[----:B0-----:R-:W2:Y:S04]  /*d6a60*/  LDL.LU R24, [R1+0xef0] ;  /* 0x000ef00001187983 */ /* 0x001ea80000300800 */
[----:B------:R-:W2:Y:S04]  /*d6a70*/  LDL.LU R25, [R1+0xef4] ;  /* 0x000ef40001197983 */ /* 0x000ea80000300800 */
[----:B------:R-:W4:Y:S04]  /*d6a80*/  LDL.LU R26, [R1+0xef8] ;  /* 0x000ef800011a7983 */ /* 0x000f280000300800 */
[----:B------:R-:W4:Y:S04]  /*d6a90*/  LDL.LU R27, [R1+0xefc] ;  /* 0x000efc00011b7983 */ /* 0x000f280000300800 */
[----:B------:R-:W3:Y:S04]  /*d6aa0*/  LDL.64 R8, [R1+0x48] ;  /* 0x0000480001087983 */ /* 0x000ee80000100a00 */
        /* <DEDUP_REMOVED lines=10> */
[----:B------:R-:W2:Y:S04]  /*d6b50*/  LDL.LU R26, [R1+0xed8] ;  /* 0x000ed800011a7983 */ /* 0x000ea80000300800 */
[----:B------:R-:W2:Y:S04]  /*d6b60*/  LDL.LU R27, [R1+0xedc] ;  /* 0x000edc00011b7983 */ /* 0x000ea80000300800 */
[----:B------:R-:W4:Y:S04]  /*d6b70*/  LDL.64 R10, [R1+0x38] ;  /* 0x00003800010a7983 */ /* 0x000f280000100a00 */
[----:B---3--:R-:W-:Y:S04]  /*d6b80*/  STL.64 [R1+0x10120], R22 ;  /* 0x0101201601007387 */ /* 0x008fe80000100a00 */
[----:B------:R0:W-:Y:S04]  /*d6b90*/  STL.64 [R1+0x10118], R20 ;  /* 0x0101181401007387 */ /* 0x0001e80000100a00 */
[----:B0-----:R-:W3:Y:S04]  /*d6ba0*/  LDL.LU R20, [R1+0xf30] ;  /* 0x000f300001147983 */ /* 0x001ee80000300800 */
[----:B------:R-:W3:Y:S04]  /*d6bb0*/  LDL.LU R21, [R1+0xf34] ;  /* 0x000f340001157983 */ /* 0x000ee80000300800 */
[----:B------:R-:W2:Y:S04]  /*d6bc0*/  LDL.LU R22, [R1+0xf38] ;  /* 0x000f380001167983 */ /* 0x000ea80000300800 */
[----:B------:R-:W2:Y:S04]  /*d6bd0*/  LDL.LU R23, [R1+0xf3c] ;  /* 0x000f3c0001177983 */ /* 0x000ea80000300800 */
[----:B--2---:R-:W-:Y:S04]  /*d6be0*/  STL.64 [R1+0x10130], R22 ;  /* 0x0101301601007387 */ /* 0x004fe80000100a00 */
[----:B---3--:R0:W-:Y:S04]  /*d6bf0*/  STL.64 [R1+0x10128], R20 ;  /* 0x0101281401007387 */ /* 0x0081e80000100a00 */
[----:B0-----:R-:W2:Y:S04]  /*d6c00*/  LDL.LU R20, [R1+0xf10] ;  /* 0x000f100001147983 */ /* 0x001ea80000300800 */
[----:B------:R-:W2:Y:S04]  /*d6c10*/  LDL.LU R21, [R1+0xf14] ;  /* 0x000f140001157983 */ /* 0x000ea80000300800 */
[----:B------:R-:W2:Y:S04]  /*d6c20*/  LDL.LU R22, [R1+0xf18] ;  /* 0x000f180001167983 */ /* 0x000ea80000300800 */
[----:B------:R-:W2:Y:S04]  /*d6c30*/  LDL.LU R23, [R1+0xf1c] ;  /* 0x000f1c0001177983 */ /* 0x000ea80000300800 */
[----:B------:R-:W3:Y:S04]  /*d6c40*/  LDL.LU R16, [R1+0xff0] ;  /* 0x000ff00001107983 */ /* 0x000ee80000300800 */
[----:B------:R-:W3:Y:S04]  /*d6c50*/  LDL.LU R17, [R1+0xff4] ;  /* 0x000ff40001117983 */ /* 0x000ee80000300800 */
[----:B------:R-:W4:Y:S04]  /*d6c60*/  LDL.LU R18, [R1+0xff8] ;  /* 0x000ff80001127983 */ /* 0x000f280000300800 */
[----:B------:R-:W4:Y:S01]  /*d6c70*/  LDL.LU R19, [R1+0xffc] ;  /* 0x000ffc0001137983 */ /* 0x000f220000300800 */
[C---:B------:R-:W-:Y:S03]  /*d6c80*/  HMMA.16816.F32 R24, R12.reuse, R8, R24 ;  /* 0x000000080c18723c */ /* 0x040fe60000001818 */
[----:B----4-:R-:W-:Y:S04]  /*d6c90*/  STL.64 [R1+0x10078], R18 ;  /* 0x0100781201007387 */ /* 0x010fe80000100a00 */
[----:B---3--:R0:W-:Y:S04]  /*d6ca0*/  STL.64 [R1+0x10070], R16 ;  /* 0x0100701001007387 */ /* 0x0081e80000100a00 */
[----:B0-----:R-:W3:Y:S04]  /*d6cb0*/  LDL.LU R16, [R1+0xfe0] ;  /* 0x000fe00001107983 */ /* 0x001ee80000300800 */
[----:B------:R-:W3:Y:S04]  /*d6cc0*/  LDL.LU R17, [R1+0xfe4] ;  /* 0x000fe40001117983 */ /* 0x000ee80000300800 */
[----:B------:R-:W3:Y:S04]  /*d6cd0*/  LDL.LU R18, [R1+0xfe8] ;  /* 0x000fe80001127983 */ /* 0x000ee80000300800 */
[----:B------:R-:W3:Y:S04]  /*d6ce0*/  LDL.LU R19, [R1+0xfec] ;  /* 0x000fec0001137983 */ /* 0x000ee80000300800 */
[----:B------:R-:W-:Y:S04]  /*d6cf0*/  STL [R1+0x1005c], R7 ;  /* 0x01005c0701007387 */ /* 0x000fe80000100800 */
[----:B------:R0:W-:Y:S04]  /*d6d00*/  STL [R1+0x10058], R6 ;  /* 0x0100580601007387 */ /* 0x0001e80000100800 */
[----:B0-----:R-:W4:Y:S04]  /*d6d10*/  LDL.64 R6, [R1+0x30] ;  /* 0x0000300001067983 */ /* 0x001f280000100a00 */
        /* <DEDUP_REMOVED lines=33> */
[----:B------:R-:W-:-:S02]  /*d6f30*/  IMAD.MOV.U32 R0, RZ, RZ, R11 ;  /* 0x000000ffff007224 */ /* 0x000fc400078e000b */
[----:B------:R-:W-:Y:S02]  /*d6f40*/  IMAD.MOV.U32 R10, RZ, RZ, R6 ;  /* 0x000000ffff0a7224 */ /* 0x000fe400078e0006 */
[----:B------:R-:W-:Y:S02]  /*d6f50*/  IMAD.MOV.U32 R11, RZ, RZ, R7 ;  /* 0x000000ffff0b7224 */ /* 0x000fe400078e0007 */
[----:B------:R-:W-:Y:S02]  /*d6f60*/  IMAD.MOV.U32 R7, RZ, RZ, R26 ;  /* 0x000000ffff077224 */ /* 0x000fe400078e001a */
[----:B------:R-:W-:Y:S02]  /*d6f70*/  IMAD.MOV.U32 R6, RZ, RZ, R27 ;  /* 0x000000ffff067224 */ /* 0x000fe400078e001b */
[----:B----4-:R-:W-:Y:S01]  /*d6f80*/  HMMA.16816.F32 R24, R12, R24, R20 ;  /* 0x000000180c18723c */ /* 0x010fe20000001814 */
        /* <DEDUP_REMOVED lines=27> */
[----:B------:R-:W3:Y:S01]  /*d7140*/  LDL.LU.64 R24, [R1+0x100c0] ;  /* 0x0100c00001187983 */ /* 0x000ee20000300a00 */
[C---:B--2---:R-:W-:Y:S06]  /*d7150*/  HMMA.16816.F32 R20, R12.reuse, R4, R20 ;  /* 0x000000040c14723c */ /* 0x044fec0000001814 */
[----:B---3--:R-:W-:-:S15]  /*d7160*/  HMMA.16816.F32 R24, R12, R28, R24 ;  /* 0x0000001c0c18723c */ /* 0x008fde0000001818 */
[----:B------:R-:W-:-:S02]  /*d7170*/  NOP ;  /* 0x0000000000007918 */ /* 0x000fc40000000000 */
[----:B------:R-:W-:Y:S04]  /*d7180*/  STL.64 [R1+0x360], R20 ;  /* 0x0003601401007387 */ /* 0x000fe80000100a00 */
[----:B------:R0:W-:Y:S04]  /*d7190*/  STL.64 [R1+0x368], R22 ;  /* 0x0003681601007387 */ /* 0x0001e80000100a00 */
[----:B0-----:R-:W2:Y:S04]  /*d71a0*/  LDL.LU.64 R22, [R1+0x100b8] ;  /* 0x0100b80001167983 */ /* 0x001ea80000300a00 */
[----:B------:R-:W2:Y:S04]  /*d71b0*/  LDL.LU.64 R20, [R1+0x100b0] ;  /* 0x0100b00001147983 */ /* 0x000ea80000300a00 */
        /* <DEDUP_REMOVED lines=27> */
[----:B------:R-:W3:Y:S04]  /*d7370*/  LDL.LU.64 R16, [R1+0x10070] ;  /* 0x0100700001107983 */ /* 0x000ee80000300a00 */
[----:B------:R-:W2:Y:S04]  /*d7380*/  LDL.LU R4, [R1+0x3468] ;  /* 0x0034680001047983 */ /* 0x000ea80000300800 */
[----:B------:R-:W2:Y:S01]  /*d7390*/  LDL.LU R5, [R1+0x3470] ;  /* 0x0034700001057983 */ /* 0x000ea20000300800 */
[----:B---3--:R-:W-:-:S15]  /*d73a0*/  HMMA.16816.F32 R16, R12, R20, R16 ;  /* 0x000000140c10723c */ /* 0x008fde0000001810 */
[----:B------:R-:W-:-:S08]  /*d73b0*/  NOP ;  /* 0x0000000000007918 */ /* 0x000fd00000000000 */
        /* <DEDUP_REMOVED lines=9> */
[----:B------:R-:W3:Y:S02]  /*d7450*/  LDL.LU R23, [R1+0x100c] ;  /* 0x00100c0001177983 */ /* 0x000ee40000300800 */
[----:B---3--:R-:W-:-:S15]  /*d7460*/  HMMA.16816.F32 R20, R12, R18, R20 ;  /* 0x000000120c14723c */ /* 0x008fde0000001814 */
[----:B------:R-:W-:-:S08]  /*d7470*/  NOP ;  /* 0x0000000000007918 */ /* 0x000fd00000000000 */
[----:B------:R-:W-:Y:S04]  /*d7480*/  STL.64 [R1+0x300], R20 ;  /* 0x0003001401007387 */ /* 0x000fe80000100a00 */
[----:B------:R4:W-:Y:S02]  /*d7490*/  STL.64 [R1+0x308], R22 ;  /* 0x0003081601007387 */ /* 0x0009e40000100a00 */
[----:B----4-:R-:W-:Y:S07]  /*d74a0*/  HMMA.16816.F32 R20, R12, R16, R24 ;  /* 0x000000100c14723c */ /* 0x010fee0000001818 */
[----:B------:R-:W-:-:S02]  /*d74b0*/  IMAD.MOV.U32 R26, RZ, RZ, R7 ;  /* 0x000000ffff1a7224 */ /* 0x000fc400078e0007 */
[----:B------:R-:W3:Y:S01]  /*d74c0*/  LDL.LU R7, [R1+0x1005c] ;  /* 0x01005c0001077983 */ /* 0x000ee20000300800 */
[----:B------:R-:W-:-:S13]  /*d74d0*/  IMAD.MOV.U32 R27, RZ, RZ, R6 ;  /* 0x000000ffff1b7224 */ /* 0x000fda00078e0006 */
[----:B------:R0:W-:Y:S04]  /*d74e0*/  STL.64 [R1+0x2f0], R20 ;  /* 0x0002f01401007387 */ /* 0x0001e80000100a00 */
[----:B------:R1:W-:Y:S04]  /*d74f0*/  STL.64 [R1+0x2f8], R22 ;  /* 0x0002f81601007387 */ /* 0x0003e80000100a00 */
[----:B------:R-:W4:Y:S04]  /*d7500*/  LDL.LU R6, [R1+0x10058] ;  /* 0x0100580001067983 */ /* 0x000f280000300800 */
[----:B0-----:R-:W2:Y:S04]  /*d7510*/  LDL.LU R20, [R1+0x11b0] ;  /* 0x0011b00001147983 */ /* 0x001ea80000300800 */
[----:B------:R-:W2:Y:S04]  /*d7520*/  LDL.LU R21, [R1+0x11b4] ;  /* 0x0011b40001157983 */ /* 0x000ea80000300800 */
[----:B-1----:R-:W3:Y:S04]  /*d7530*/  LDL.LU R22, [R1+0x11b8] ;  /* 0x0011b80001167983 */ /* 0x002ee80000300800 */
        /* <DEDUP_REMOVED lines=9> */
[----:B------:R-:W2:Y:S04]  /*d75d0*/  LDL.LU R10, [R1+0x10054] ;  /* 0x01005400010a7983 */ /* 0x000ea80000300800 */
[----:B------:R-:W2:Y:S04]  /*d75e0*/  LDL.LU R11, [R1+0x10050] ;  /* 0x01005000010b7983 */ /* 0x000ea80000300800 */
[----:B------:R0:W-:Y:S04]  /*d75f0*/  STL.64 [R1+0xfe98], R26 ;  /* 0x00fe981a01007387 */ /* 0x0001e80000100a00 */
[----:B0-----:R-:W3:Y:S04]  /*d7600*/  LDL.LU R26, [R1+0x346c] ;  /* 0x00346c00011a7983 */ /* 0x001ee80000300800 */
[----:B------:R-:W3:Y:S04]  /*d7610*/  LDL.LU R27, [R1+0x3474] ;  /* 0x00347400011b7983 */ /* 0x000ee80000300800 */
[----:B------:R-:W-:Y:S04]  /*d7620*/  STL.64 [R1+0xfe90], R24 ;  /* 0x00fe901801007387 */ /* 0x000fe80000100a00 */
[----:B------:R-:W-:Y:S04]  /*d7630*/  STL.64 [R1+0xfdd8], R18 ;  /* 0x00fdd81201007387 */ /* 0x000fe80000100a00 */
[----:B------:R0:W-:Y:S04]  /*d7640*/  STL.64 [R1+0xfdd0], R16 ;  /* 0x00fdd01001007387 */ /* 0x0001e80000100a00 */
[----:B0-----:R-:W4:Y:S04]  /*d7650*/  LDL.LU R16, [R1+0x11a0] ;  /* 0x0011a00001107983 */ /* 0x001f280000300800 */
[----:B------:R-:W4:Y:S04]  /*d7660*/  LDL.LU R17, [R1+0x11a4] ;  /* 0x0011a40001117983 */ /* 0x000f280000300800 */
[----:B------:R-:W2:Y:S04]  /*d7670*/  LDL.LU R18, [R1+0x11a8] ;  /* 0x0011a80001127983 */ /* 0x000ea80000300800 */
[----:B------:R-:W2:Y:S04]  /*d7680*/  LDL.LU R19, [R1+0x11ac] ;  /* 0x0011ac0001137983 */ /* 0x000ea80000300800 */
[----:B--2---:R-:W-:Y:S04]  /*d7690*/  STL.64 [R1+0xfea8], R18 ;  /* 0x00fea81201007387 */ /* 0x004fe80000100a00 */
[----:B----4-:R0:W-:Y:S02]  /*d76a0*/  STL.64 [R1+0xfea0], R16 ;  /* 0x00fea01001007387 */ /* 0x0101e40000100a00 */
        /* <DEDUP_REMOVED lines=8> */
[----:B------:R-:W4:Y:S04]  /*d7730*/  LDL.LU R8, [R1+0x10048] ;  /* 0x0100480001087983 */ /* 0x000f280000300800 */
[----:B------:R-:W3:Y:S04]  /*d7740*/  LDL.LU R3, [R1+0x10044] ;  /* 0x0100440001037983 */ /* 0x000ee80000300800 */
[----:B------:R-:W3:Y:S04]  /*d7750*/  LDL.LU R2, [R1+0x10040] ;  /* 0x0100400001027983 */ /* 0x000ee80000300800 */
[----:B------:R1:W-:Y:S04]  /*d7760*/  STL.64 [R1+0xfeb8], R22 ;  /* 0x00feb81601007387 */ /* 0x0003e80000100a00 */
[----:B------:R-:W-:Y:S04]  /*d7770*/  STL.64 [R1+0xfeb0], R20 ;  /* 0x00feb01401007387 */ /* 0x000fe80000100a00 */
[----:B0-----:R-:W2:Y:S04]  /*d7780*/  LDL.LU R16, [R1+0x1160] ;  /* 0x0011600001107983 */ /* 0x001ea80000300800 */
[----:B------:R-:W2:Y:S04]  /*d7790*/  LDL.LU R17, [R1+0x1164] ;  /* 0x0011640001117983 */ /* 0x000ea80000300800 */
[----:B-1----:R-:W4:Y:S04]  /*d77a0*/  LDL.LU R18, [R1+0x1168] ;  /* 0x0011680001127983 */ /* 0x002f280000300800 */
[----:B------:R-:W4:Y:S01]  /*d77b0*/  LDL.LU R19, [R1+0x116c] ;  /* 0x00116c0001137983 */ /* 0x000f220000300800 */
[----:B------:R-:W-:-:S02]  /*d77c0*/  IMAD.MOV.U32 R22, RZ, RZ, R6 ;  /* 0x000000ffff167224 */ /* 0x000fc400078e0006 */
[----:B------:R-:W-:Y:S01]  /*d77d0*/  IMAD.MOV.U32 R23, RZ, RZ, R7 ;  /* 0x000000ffff177224 */ /* 0x000fe200078e0007 */
[----:B----4-:R-:W-:Y:S04]  /*d77e0*/  STL.64 [R1+0xfec8], R18 ;  /* 0x00fec81201007387 */ /* 0x010fe80000100a00 */
[----:B--2---:R0:W-:Y:S04]  /*d77f0*/  STL.64 [R1+0xfec0], R16 ;  /* 0x00fec01001007387 */ /* 0x0041e80000100a00 */
        /* <DEDUP_REMOVED lines=19> */
[----:B------:R-:W-:Y:S01]  /*d7930*/  IMAD.MOV.U32 R23, RZ, RZ, R3 ;  /* 0x000000ffff177224 */ /* 0x000fe200078e0003 */
[----:B--2---:R-:W-:Y:S04]  /*d7940*/  STL.64 [R1+0xfef8], R18 ;  /* 0x00fef81201007387 */ /* 0x004fe80000100a00 */
[----:B----4-:R0:W-:Y:S04]  /*d7950*/  STL.64 [R1+0xfef0], R16 ;  /* 0x00fef01001007387 */ /* 0x0101e80000100a00 */
[----:B------:R-:W2:Y:S04]  /*d7960*/  LDL.LU R2, [R1+0x1002c] ;  /* 0x01002c0001027983 */ /* 0x000ea80000300800 */
[----:B------:R-:W4:Y:S04]  /*d7970*/  LDL.LU R3, [R1+0x10028] ;  /* 0x0100280001037983 */ /* 0x000f280000300800 */
[----:B-1----:R-:W3:Y:S04]  /*d7980*/  LDL.64 R20, [R1+0x68] ;  /* 0x0000680001147983 */ /* 0x002ee80000100a00 */
[----:B------:R1:W-:Y:S04]  /*d7990*/  STL.64 [R1+0xff18], R22 ;  /* 0x00ff181601007387 */ /* 0x0003e80000100a00 */
[----:B---3--:R-:W-:Y:S04]  /*d79a0*/  STL.64 [R1+0xff10], R20 ;  /* 0x00ff101401007387 */ /* 0x008fe80000100a00 */
[----:B0-----:R-:W3:Y:S04]  /*d79b0*/  LDL.LU R16, [R1+0x1120] ;  /* 0x0011200001107983 */ /* 0x001ee80000300800 */
[----:B------:R-:W3:Y:S04]  /*d79c0*/  LDL.LU R17, [R1+0x1124] ;  /* 0x0011240001117983 */ /* 0x000ee80000300800 */
[----:B------:R-:W2:Y:S04]  /*d79d0*/  LDL.LU R18, [R1+0x1128] ;  /* 0x0011280001127983 */ /* 0x000ea80000300800 */
[----:B------:R-:W2:Y:S01]  /*d79e0*/  LDL.LU R19, [R1+0x112c] ;  /* 0x00112c0001137983 */ /* 0x000ea20000300800 */
[----:B-1----:R-:W-:-:S02]  /*d79f0*/  IMAD.MOV.U32 R22, RZ, RZ, R7 ;  /* 0x000000ffff167224 */ /* 0x002fc400078e0007 */
[----:B------:R-:W-:Y:S01]  /*d7a00*/  IMAD.MOV.U32 R23, RZ, RZ, R6 ;  /* 0x000000ffff177224 */ /* 0x000fe200078e0006 */
[----:B------:R-:W4:Y:S04]  /*d7a10*/  LDL.LU R7, [R1+0x10024] ;  /* 0x0100240001077983 */ /* 0x000f280000300800 */
[----:B------:R-:W4:Y:S04]  /*d7a20*/  LDL.LU R6, [R1+0x10020] ;  /* 0x0100200001067983 */ /* 0x000f280000300800 */
[----:B------:R-:W-:Y:S04]  /*d7a30*/  STL.64 [R1+0xff30], R22 ;  /* 0x00ff301601007387 */ /* 0x000fe80000100a00 */
[----:B--2---:R-:W-:Y:S04]  /*d7a40*/  STL.64 [R1+0xff08], R18 ;  /* 0x00ff081201007387 */ /* 0x004fe80000100a00 */
[----:B---3--:R0:W-:Y:S04]  /*d7a50*/  STL.64 [R1+0xff00], R16 ;  /* 0x00ff001001007387 */ /* 0x0081e80000100a00 */
[----:B0-----:R-:W2:Y:S04]  /*d7a60*/  LDL.LU R16, [R1+0x1110] ;  /* 0x0011100001107983 */ /* 0x001ea80000300800 */
[----:B------:R-:W2:Y:S04]  /*d7a70*/  LDL.LU R17, [R1+0x1114] ;  /* 0x0011140001117983 */ /* 0x000ea80000300800 */
[----:B------:R-:W3:Y:S04]  /*d7a80*/  LDL.LU R18, [R1+0x1118] ;  /* 0x0011180001127983 */ /* 0x000ee80000300800 */
[----:B------:R-:W3:Y:S01]  /*d7a90*/  LDL.LU R19, [R1+0x111c] ;  /* 0x00111c0001137983 */ /* 0x000ee20000300800 */
[----:B------:R-:W-:-:S02]  /*d7aa0*/  IMAD.MOV.U32 R20, RZ, RZ, R9 ;  /* 0x000000ffff147224 */ /* 0x000fc400078e0009 */
[----:B------:R-:W-:Y:S01]  /*d7ab0*/  IMAD.MOV.U32 R21, RZ, RZ, R8 ;  /* 0x000000ffff157224 */ /* 0x000fe200078e0008 */
[----:B------:R-:W4:Y:S04]  /*d7ac0*/  LDL.LU R9, [R1+0x1001c] ;  /* 0x01001c0001097983 */ /* 0x000f280000300800 */
[----:B------:R-:W4:Y:S04]  /*d7ad0*/  LDL.LU R8, [R1+0x10018] ;  /* 0x0100180001087983 */ /* 0x000f280000300800 */
[----:B------:R-:W-:Y:S04]  /*d7ae0*/  STL.64 [R1+0xff48], R20 ;  /* 0x00ff481401007387 */ /* 0x000fe80000100a00 */
[----:B---3--:R-:W-:Y:S04]  /*d7af0*/  STL.64 [R1+0xff28], R18 ;  /* 0x00ff281201007387 */ /* 0x008fe80000100a00 */
[----:B--2---:R0:W-:Y:S04]  /*d7b00*/  STL.64 [R1+0xff20], R16 ;  /* 0x00ff201001007387 */ /* 0x0041e80000100a00 */
[----:B0-----:R-:W2:Y:S04]  /*d7b10*/  LDL.LU R16, [R1+0x1100] ;  /* 0x0011000001107983 */ /* 0x001ea80000300800 */
[----:B------:R-:W2:Y:S04]  /*d7b20*/  LDL.LU R17, [R1+0x1104] ;  /* 0x0011040001117983 */ /* 0x000ea80000300800 */
[----:B------:R-:W3:Y:S04]  /*d7b30*/  LDL.LU R18, [R1+0x1108] ;  /* 0x0011080001127983 */ /* 0x000ee80000300800 */
[----:B------:R-:W3:Y:S01]  /*d7b40*/  LDL.LU R19, [R1+0x110c] ;  /* 0x00110c0001137983 */ /* 0x000ee20000300800 */
[----:B----4-:R-:W-:-:S02]  /*d7b50*/  IMAD.MOV.U32 R22, RZ, RZ, R3 ;  /* 0x000000ffff167224 */ /* 0x010fc400078e0003 */
        /* <DEDUP_REMOVED lines=12> */
[----:B------:R-:W4:Y:S01]  /*d7c20*/  LDL.LU R6, [R1+0x1000c] ;  /* 0x01000c0001067983 */ /* 0x000f220000300800 */
[----:B------:R-:W-:Y:S02]  /*d7c30*/  IMAD.MOV.U32 R22, RZ, RZ, R8 ;  /* 0x000000ffff167224 */ /* 0x000fe400078e0008 */
[----:B------:R-:W-:Y:S01]  /*d7c40*/  IMAD.MOV.U32 R23, RZ, RZ, R9 ;  /* 0x000000ffff177224 */ /* 0x000fe200078e0009 */
[----:B------:R-:W4:Y:S04]  /*d7c50*/  LDL.LU R7, [R1+0x10008] ;  /* 0x0100080001077983 */ /* 0x000f280000300800 */
[----:B------:R-:W4:Y:S04]  /*d7c60*/  LDL.LU R8, [R1+0x10004] ;  /* 0x0100040001087983 */ /* 0x000f280000300800 */
[----:B------:R-:W4:Y:S04]  /*d7c70*/  LDL.LU R9, [R1+0x10000] ;  /* 0x0100000001097983 */ /* 0x000f280000300800 */
[----:B------:R-:W-:Y:S04]  /*d7c80*/  STL.64 [R1+0xff78], R20 ;  /* 0x00ff781401007387 */ /* 0x000fe80000100a00 */
        /* <DEDUP_REMOVED lines=56> */
[----:B------:R-:W-:-:S02]  /*d8010*/  IMAD R4, R4, 0x100, R26 ;  /* 0x0000010004047824 */ /* 0x000fc400078e021a */
[----:B------:R-:W-:Y:S02]  /*d8020*/  IMAD R5, R5, 0x100, R27 ;  /* 0x0000010005057824 */ /* 0x000fe400078e021b */
[----:B------:R-:W-:Y:S02]  /*d8030*/  IMAD R6, R6, 0x100, R8 ;  /* 0x0000010006067824 */ /* 0x000fe400078e0208 */
[----:B------:R-:W-:Y:S01]  /*d8040*/  IMAD R7, R7, 0x100, R9 ;  /* 0x0000010007077824 */ /* 0x000fe200078e0209 */
        /* <DEDUP_REMOVED lines=18> */
[----:B------:R0:W-:Y:S04]  /*d8170*/  STL.64 [R1+0xfdb8], R10 ;  /* 0x00fdb80a01007387 */ /* 0x0001e80000100a00 */
[----:B0-----:R-:W4:Y:S04]  /*d8180*/  LDL R10, [R1+0x38] ;  /* 0x00003800010a7983 */ /* 0x001f280000100800 */
[----:B------:R-:W-:Y:S01]  /*d8190*/  STL.64 [R1+0xfdb0], R8 ;  /* 0x00fdb00801007387 */ /* 0x000fe20000100a00 */
[----:B--2---:R-:W-:-:S15]  /*d81a0*/  HMMA.16816.F32 R20, R12, R2, R20 ;  /* 0x000000020c14723c */ /* 0x004fde0000001814 */
[----:B------:R-:W-:-:S08]  /*d81b0*/  NOP ;  /* 0x0000000000007918 */ /* 0x000fd00000000000 */
[----:B------:R-:W-:Y:S04]  /*d81c0*/  STL.64 [R1+0x880], R20 ;  /* 0x0008801401007387 */ /* 0x000fe80000100a00 */
[----:B------:R0:W-:Y:S04]  /*d81d0*/  STL.64 [R1+0x888], R22 ;  /* 0x0008881601007387 */ /* 0x0001e80000100a00 */
[----:B0-----:R-:W2:Y:S04]  /*d81e0*/  LDL.LU.64 R22, [R1+0xffd8] ;  /* 0x00ffd80001167983 */ /* 0x001ea80000300a00 */
[----:B------:R-:W3:Y:S01]  /*d81f0*/  LDL.LU.64 R20, [R1+0xffd0] ;  /* 0x00ffd00001147983 */ /* 0x000ee20000300a00 */
        /* <DEDUP_REMOVED lines=72> */
[----:B----4-:R-:W-:Y:S01]  /*d8680*/  HMMA.16816.F32 R20, R4, R22, R16 ;  /* 0x000000160414723c */ /* 0x010fe20000001810 */
[----:B------:R-:W2:Y:S04]  /*d8690*/  LDL.LU.64 R18, [R1+0xfef8] ;  /* 0x00fef80001127983 */ /* 0x000ea80000300a00 */
[----:B------:R-:W2:-:S15]  /*d86a0*/  LDL.LU.64 R16, [R1+0xfef0] ;  /* 0x00fef00001107983 */ /* 0x000e9e0000300a00 */
[----:B------:R-:W-:-:S03]  /*d86b0*/  NOP ;  /* 0x0000000000007918 */ /* 0x000fc60000000000 */
        /* <DEDUP_REMOVED lines=18> */
[C---:B--2---:R-:W-:Y:S06]  /*d87e0*/  HMMA.16816.F32 R16, R4.reuse, R20, R16 ;  /* 0x000000140410723c */ /* 0x044fec0000001810 */
[----:B----4-:R-:W-:-:S15]  /*d87f0*/  HMMA.16816.F32 R20, R4, R22, R24 ;  /* 0x000000160414723c */ /* 0x010fde0000001818 */
[----:B------:R-:W-:-:S02]  /*d8800*/  NOP ;  /* 0x0000000000007918 */ /* 0x000fc40000000000 */
[----:B------:R-:W-:Y:S04]  /*d8810*/  STL.64 [R1+0x210], R16 ;  /* 0x0002101001007387 */ /* 0x000fe80000100a00 */
[----:B------:R0:W-:Y:S04]  /*d8820*/  STL.64 [R1+0x218], R18 ;  /* 0x0002181201007387 */ /* 0x0001e80000100a00 */
[----:B0-----:R-:W2:Y:S04]  /*d8830*/  LDL.LU.64 R18, [R1+0xfea8] ;  /* 0x00fea80001127983 */ /* 0x001ea80000300a00 */
[----:B------:R-:W2:Y:S04]  /*d8840*/  LDL.LU.64 R16, [R1+0xfea0] ;  /* 0x00fea00001107983 */ /* 0x000ea80000300a00 */
[----:B------:R-:W4:Y:S04]  /*d8850*/  LDL.LU.64 R26, [R1+0xfe98] ;  /* 0x00fe9800011a7983 */ /* 0x000f280000300a00 */
[----:B------:R-:W2:Y:S04]  /*d8860*/  LDL.LU.64 R24, [R1+0xfe90] ;  /* 0x00fe900001187983 */ /* 0x000ea80000300a00 */
[----:B------:R-:W-:Y:S04]  /*d8870*/  STL.64 [R1+0x200], R20 ;  /* 0x0002001401007387 */ /* 0x000fe80000100a00 */
[----:B------:R0:W-:Y:S04]  /*d8880*/  STL.64 [R1+0x208], R22 ;  /* 0x0002081601007387 */ /* 0x0001e80000100a00 */
[----:B0-----:R-:W4:Y:S04]  /*d8890*/  LDL.LU.64 R22, [R1+0xfe88] ;  /* 0x00fe880001167983 */ /* 0x001f280000300a00 */
[----:B------:R-:W4:Y:S01]  /*d88a0*/  LDL.LU.64 R20, [R1+0xfe80] ;  /* 0x00fe800001147983 */ /* 0x000f220000300a00 */
[----:B---3--:R-:W-:-:S15]  /*d88b0*/  HMMA.16816.F32 R8, R4, R10, R12 ;  /* 0x0000000a0408723c */ /* 0x008fde000000180c */
[----:B------:R-:W-:-:S08]  /*d88c0*/  NOP ;  /* 0x0000000000007918 */ /* 0x000fd00000000000 */
[----:B------:R-:W-:Y:S04]  /*d88d0*/  STL.64 [R1+0x1f0], R8 ;  /* 0x0001f00801007387 */ /* 0x000fe80000100a00 */
[----:B------:R4:W-:Y:S01]  /*d88e0*/  STL.64 [R1+0x1f8], R10 ;  /* 0x0001f80a01007387 */ /* 0x0009e20000100a00 */
[C---:B--2---:R-:W-:Y:S06]  /*d88f0*/  HMMA.16816.F32 R12, R4.reuse, R24, R16 ;  /* 0x00000018040c723c */ /* 0x044fec0000001810 */
[----:B----4-:R-:W-:Y:S01]  /*d8900*/  HMMA.16816.F32 R8, R4, R26, R20 ;  /* 0x0000001a0408723c */ /* 0x010fe20000001814 */
[----:B------:R-:W2:-:S15]  /*d8910*/  LDL.LU R20, [R1+0x1240] ;  /* 0x0012400001147983 */ /* 0x000e9e0000300800 */
[----:B------:R-:W-:-:S01]  /*d8920*/  NOP ;  /* 0x0000000000007918 */ /* 0x000fc20000000000 */
[----:B------:R0:W-:Y:S04]  /*d8930*/  STL.64 [R1+0x1e0], R12 ;  /* 0x0001e00c01007387 */ /* 0x0001e80000100a00 */
        /* <DEDUP_REMOVED lines=10> */
[----:B0-----:R-:W3:Y:S04]  /*d89e0*/  LDL R12, [R1] ;  /* 0x00000000010c7983 */ /* 0x001ee80000100800 */
[----:B------:R-:W3:Y:S04]  /*d89f0*/  LDL R13, [R1+0x4] ;  /* 0x00000400010d7983 */ /* 0x000ee80000100800 */
[----:B--2---:R-:W-:Y:S04]  /*d8a00*/  STL.64 [R1+0xfe28], R26 ;  /* 0x00fe281a01007387 */ /* 0x004fe80000100a00 */
[----:B----4-:R0:W-:Y:S04]  /*d8a10*/  STL.64 [R1+0xfe20], R24 ;  /* 0x00fe201801007387 */ /* 0x0101e80000100a00 */
[----:B0-----:R-:W2:Y:S04]  /*d8a20*/  LDL.LU R24, [R1+0x1210] ;  /* 0x0012100001187983 */ /* 0x001ea80000300800 */
[----:B------:R-:W2:Y:S04]  /*d8a30*/  LDL.LU R25, [R1+0x1214] ;  /* 0x0012140001197983 */ /* 0x000ea80000300800 */
[----:B------:R-:W4:Y:S04]  /*d8a40*/  LDL.LU R26, [R1+0x1218] ;  /* 0x00121800011a7983 */ /* 0x000f280000300800 */
[----:B------:R-:W4:Y:S04]  /*d8a50*/  LDL.LU R27, [R1+0x121c] ;  /* 0x00121c00011b7983 */ /* 0x000f280000300800 */
[----:B----4-:R0:W-:Y:S04]  /*d8a60*/  STL.64 [R1+0xfe38], R26 ;  /* 0x00fe381a01007387 */ /* 0x0101e80000100a00 */
[----:B------:R-:W4:Y:S04]  /*d8a70*/  LDL R18, [R1+0x20] ;  /* 0x0000200001127983 */ /* 0x000f280000100800 */
[----:B------:R-:W4:Y:S04]  /*d8a80*/  LDL R19, [R1+0x24] ;  /* 0x0000240001137983 */ /* 0x000f280000100800 */
[----:B0-----:R-:W3:Y:S04]  /*d8a90*/  LDL R26, [R1+0x8] ;  /* 0x00000800011a7983 */ /* 0x001ee80000100800 */
[----:B------:R-:W3:Y:S04]  /*d8aa0*/  LDL R27, [R1+0xc] ;  /* 0x00000c00011b7983 */ /* 0x000ee80000100800 */
[----:B------:R-:W4:Y:S04]  /*d8ab0*/  LDL.LU R8, [R1+0x11d0] ;  /* 0x0011d00001087983 */ /* 0x000f280000300800 */
[----:B------:R-:W4:Y:S04]  /*d8ac0*/  LDL.LU R9, [R1+0x11d4] ;  /* 0x0011d40001097983 */ /* 0x000f280000300800 */
[----:B------:R-:W4:Y:S04]  /*d8ad0*/  LDL.LU R10, [R1+0x11d8] ;  /* 0x0011d800010a7983 */ /* 0x000f280000300800 */
[----:B------:R-:W4:Y:S04]  /*d8ae0*/  LDL.LU R11, [R1+0x11dc] ;  /* 0x0011dc00010b7983 */ /* 0x000f280000300800 */
[----:B--2---:R-:W-:Y:S04]  /*d8af0*/  STL.64 [R1+0xfe30], R24 ;  /* 0x00fe301801007387 */ /* 0x004fe80000100a00 */
[----:B---3--:R-:W-:Y:S04]  /*d8b00*/  STL.64 [R1+0xfe50], R26 ;  /* 0x00fe501a01007387 */ /* 0x008fe80000100a00 */
[----:B------:R-:W-:Y:S04]  /*d8b10*/  STL.64 [R1+0xfe08], R22 ;  /* 0x00fe081601007387 */ /* 0x000fe80000100a00 */
[----:B------:R0:W-:Y:S04]  /*d8b20*/  STL.64 [R1+0xfe00], R20 ;  /* 0x00fe001401007387 */ /* 0x0001e80000100a00 */
        /* <DEDUP_REMOVED lines=28> */
[----:B------:R-:W3:Y:S04]  /*d8cf0*/  LDL.LU R14, [R1+0x3498] ;  /* 0x00349800010e7983 */ /* 0x000ee80000300800 */
[----:B------:R-:W4:Y:S04]  /*d8d00*/  LDL.LU R15, [R1+0x34a0] ;  /* 0x0034a000010f7983 */ /* 0x000f280000300800 */
[----:B------:R-:W2:Y:S04]  /*d8d10*/  LDL.LU R16, [R1+0x1260] ;  /* 0x0012600001107983 */ /* 0x000ea80000300800 */
[----:B------:R-:W-:Y:S04]  /*d8d20*/  STL.64 [R1+0x1c0], R8 ;  /* 0x0001c00801007387 */ /* 0x000fe80000100a00 */
[----:B------:R-:W-:Y:S04]  /*d8d30*/  STL.64 [R1+0x1c8], R10 ;  /* 0x0001c80a01007387 */ /* 0x000fe80000100a00 */
        /* <DEDUP_REMOVED lines=45> */
[----:B------:R-:W2:Y:S04]  /*d9010*/  LDL.LU.64 R24, [R1+0xfe20] ;  /* 0x00fe200001187983 */ /* 0x000ea80000300a00 */
[----:B------:R-:W3:Y:S04]  /*d9020*/  LDL.LU R12, [R1+0x3488] ;  /* 0x00348800010c7983 */ /* 0x000ee80000300800 */
[----:B------:R-:W3:Y:S01]  /*d9030*/  LDL.LU R13, [R1+0x3490] ;  /* 0x00349000010d7983 */ /* 0x000ee20000300800 */
        /* <DEDUP_REMOVED lines=43> */
[----:B0-----:R-:W2:Y:S04]  /*d92f0*/  LDL.LU R20, [R1+0x12a0] ;  /* 0x0012a00001147983 */ /* 0x001ea80000300800 */
[----:B------:R-:W2:Y:S04]  /*d9300*/  LDL.LU R21, [R1+0x12a4] ;  /* 0x0012a40001157983 */ /* 0x000ea80000300800 */
[----:B------:R-:W2:Y:S04]  /*d9310*/  LDL.LU R22, [R1+0x12a8] ;  /* 0x0012a80001167983 */ /* 0x000ea80000300800 */
        /* <DEDUP_REMOVED lines=13> */
[----:B------:R0:W-:Y:S04]  /*d93f0*/  STL.64 [R1+0xfc10], R18 ;  /* 0x00fc101201007387 */ /* 0x0001e80000100a00 */
[----:B0-----:R-:W4:Y:S04]  /*d9400*/  LDL.LU R18, [R1+0x349c] ;  /* 0x00349c0001127983 */ /* 0x001f280000300800 */
[----:B------:R-:W3:Y:S04]  /*d9410*/  LDL.LU R19, [R1+0x34a4] ;  /* 0x0034a40001137983 */ /* 0x000ee80000300800 */
[----:B------:R0:W-:Y:S04]  /*d9420*/  STL.64 [R1+0xfc08], R16 ;  /* 0x00fc081001007387 */ /* 0x0001e80000100a00 */
[----:B0-----:R-:W4:Y:S04]  /*d9430*/  LDL.LU R16, [R1+0x348c] ;  /* 0x00348c0001107983 */ /* 0x001f280000300800 */
[----:B------:R-:W3:Y:S01]  /*d9440*/  LDL.LU R17, [R1+0x3494] ;  /* 0x0034940001117983 */ /* 0x000ee20000300800 */
[----:B--2---:R-:W-:-:S15]  /*d9450*/  HMMA.16816.F32 R24, R4, R10, R24 ;  /* 0x0000000a0418723c */ /* 0x004fde0000001818 */
[----:B------:R-:W-:-:S08]  /*d9460*/  NOP ;  /* 0x0000000000007918 */ /* 0x000fd00000000000 */
[----:B------:R-:W-:Y:S04]  /*d9470*/  STL.64 [R1+0x100], R24 ;  /* 0x0001001801007387 */ /* 0x000fe80000100a00 */
[----:B------:R0:W-:Y:S04]  /*d9480*/  STL.64 [R1+0x108], R26 ;  /* 0x0001081a01007387 */ /* 0x0001e80000100a00 */
[----:B0-----:R-:W2:Y:S04]  /*d9490*/  LDL.LU.64 R26, [R1+0xfda8] ;  /* 0x00fda800011a7983 */ /* 0x001ea80000300a00 */
[----:B------:R-:W2:Y:S01]  /*d94a0*/  LDL.LU.64 R24, [R1+0xfda0] ;  /* 0x00fda00001187983 */ /* 0x000ea20000300a00 */
[----:B----4-:R-:W-:-:S02]  /*d94b0*/  IMAD R12, R12, 0x100, R16 ;  /* 0x000001000c0c7824 */ /* 0x010fc400078e0210 */
[----:B---3--:R-:W-:Y:S02]  /*d94c0*/  IMAD R13, R13, 0x100, R17 ;  /* 0x000001000d0d7824 */ /* 0x008fe400078e0211 */
[----:B------:R-:W-:Y:S02]  /*d94d0*/  IMAD R14, R14, 0x100, R18 ;  /* 0x000001000e0e7824 */ /* 0x000fe400078e0212 */
[----:B------:R-:W-:Y:S02]  /*d94e0*/  IMAD R15, R15, 0x100, R19 ;  /* 0x000001000f0f7824 */ /* 0x000fe400078e0213 */
[----:B------:R-:W-:Y:S06]  /*d94f0*/  HMMA.16816.F32 R16, R4, R8, R20 ;  /* 0x000000080410723c */ /* 0x000fec0000001814 */
[----:B------:R-:W-:Y:S04]  /*d9500*/  STL [R1+0xfb84], R8 ;  /* 0x00fb840801007387 */ /* 0x000fe80000100800 */
[----:B------:R-:W-:-:S13]  /*d9510*/  STL [R1+0xfb80], R9 ;  /* 0x00fb800901007387 */ /* 0x000fda0000100800 */
[----:B------:R-:W-:Y:S04]  /*d9520*/  STL.64 [R1+0x870], R16 ;  /* 0x0008701001007387 */ /* 0x000fe80000100a00 */
[----:B------:R-:W-:Y:S04]  /*d9530*/  STL.64 [R1+0x878], R18 ;  /* 0x0008781201007387 */ /* 0x000fe80000100a00 */
[----:B------:R2:W-:Y:S04]  /*d9540*/  STL.64 [R1+0xfd98], R10 ;  /* 0x00fd980a01007387 */ /* 0x0005e80000100a00 */
[----:B------:R-:W3:Y:S01]  /*d9550*/  LDL.LU R20, [R1+0x1340] ;  /* 0x0013400001147983 */ /* 0x000ee20000300800 */
[----:B--2---:R-:W-:-:S15]  /*d9560*/  HMMA.16816.F32 R8, R4, R2, R24 ;  /* 0x000000020408723c */ /* 0x004fde0000001818 */
[----:B------:R-:W-:-:S08]  /*d9570*/  NOP ;  /* 0x0000000000007918 */ /* 0x000fd00000000000 */
[----:B------:R-:W-:Y:S04]  /*d9580*/  STL.64 [R1+0x860], R8 ;  /* 0x0008600801007387 */ /* 0x000fe80000100a00 */
[----:B------:R-:W-:Y:S04]  /*d9590*/  STL.64 [R1+0x868], R10 ;  /* 0x0008680a01007387 */ /* 0x000fe80000100a00 */
[----:B------:R-:W3:Y:S04]  /*d95a0*/  LDL.LU R21, [R1+0x1344] ;  /* 0x0013440001157983 */ /* 0x000ee80000300800 */
[----:B------:R-:W2:Y:S04]  /*d95b0*/  LDL.LU R22, [R1+0x1348] ;  /* 0x0013480001167983 */ /* 0x000ea80000300800 */
[----:B------:R-:W2:Y:S04]  /*d95c0*/  LDL.LU R23, [R1+0x134c] ;  /* 0x00134c0001177983 */ /* 0x000ea80000300800 */
[----:B--2---:R-:W-:Y:S04]  /*d95d0*/  STL.64 [R1+0xfd50], R22 ;  /* 0x00fd501601007387 */ /* 0x004fe80000100a00 */
[----:B---3--:R0:W-:Y:S04]  /*d95e0*/  STL.64 [R1+0xfd48], R20 ;  /* 0x00fd481401007387 */ /* 0x0081e80000100a00 */
[----:B------:R-:W2:Y:S04]  /*d95f0*/  LDL R24, [R1+0x78] ;  /* 0x0000780001187983 */ /* 0x000ea80000100800 */
[----:B------:R-:W2:Y:S04]  /*d9600*/  LDL R25, [R1+0x7c] ;  /* 0x00007c0001197983 */ /* 0x000ea80000100800 */
[----:B0-----:R-:W3:Y:S04]  /*d9610*/  LDL.LU R20, [R1+0x1320] ;  /* 0x0013200001147983 */ /* 0x001ee80000300800 */
[----:B------:R-:W3:Y:S04]  /*d9620*/  LDL.LU R21, [R1+0x1324] ;  /* 0x0013240001157983 */ /* 0x000ee80000300800 */
[----:B------:R-:W4:Y:S04]  /*d9630*/  LDL.LU R22, [R1+0x1328] ;  /* 0x0013280001167983 */ /* 0x000f280000300800 */
[----:B------:R-:W4:Y:S04]  /*d9640*/  LDL.LU R23, [R1+0x132c] ;  /* 0x00132c0001177983 */ /* 0x000f280000300800 */
[----:B------:R-:W2:Y:S04]  /*d9650*/  LDL.LU R8, [R1+0x12b0] ;  /* 0x0012b00001087983 */ /* 0x000ea80000300800 */
[----:B------:R-:W2:Y:S04]  /*d9660*/  LDL.LU R9, [R1+0x12b4] ;  /* 0x0012b40001097983 */ /* 0x000ea80000300800 */
[----:B------:R-:W2:Y:S04]  /*d9670*/  LDL.LU R10, [R1+0x12b8] ;  /* 0x0012b800010a7983 */ /* 0x000ea80000300800 */
[----:B------:R-:W2:Y:S04]  /*d9680*/  LDL.LU R11, [R1+0x12bc] ;  /* 0x0012bc00010b7983 */ /* 0x000ea80000300800 */
        /* <DEDUP_REMOVED lines=28> */
[----:B------:R-:W4:Y:S04]  /*d9850*/  LDL.64 R26, [R1+0x70] ;  /* 0x00007000011a7983 */ /* 0x000f280000100a00 */
[----:B------:R-:W-:Y:S04]  /*d9860*/  STL [R1+0xfb8c], R2 ;  /* 0x00fb8c0201007387 */ /* 0x000fe80000100800 */
[----:B------:R0:W-:Y:S04]  /*d9870*/  STL [R1+0xfb88], R3 ;  /* 0x00fb880301007387 */ /* 0x0001e80000100800 */
[----:B0-----:R-:W2:Y:S02]  /*d9880*/  LDL.64 R2, [R1+0xa0] ;  /* 0x0000a00001027983 */ /* 0x001ea40000100a00 */
[----:B--2---:R-:W-:Y:S02]  /*d9890*/  HMMA.16816.F32 R4, R4, R2, R8 ;  /* 0x000000020404723c */ /* 0x004fe40000001808 */
[----:B------:R-:W2:Y:S05]  /*d98a0*/  LDL.LU.64 R10, [R1+0xfd98] ;  /* 0x00fd9800010a7983 */ /* 0x000eaa0000300a00 */
[----:B------:R-:W-:-:S02]  /*d98b0*/  IMAD.MOV.U32 R9, RZ, RZ, R3 ;  /* 0x000000ffff097224 */ /* 0x000fc400078e0003 */
[----:B------:R-:W-:-:S14]  /*d98c0*/  IMAD.MOV.U32 R8, RZ, RZ, R2 ;  /* 0x000000ffff087224 */ /* 0x000fdc00078e0002 */
[----:B------:R0:W-:Y:S04]  /*d98d0*/  STL.64 [R1+0xf0], R4 ;  /* 0x0000f00401007387 */ /* 0x0001e80000100a00 */
[----:B------:R1:W-:Y:S04]  /*d98e0*/  STL.64 [R1+0xf8], R6 ;  /* 0x0000f80601007387 */ /* 0x0003e80000100a00 */
[----:B0-----:R-:W4:Y:S04]  /*d98f0*/  LDL.64 R4, [R1+0x88] ;  /* 0x0000880001047983 */ /* 0x001f280000100a00 */
[----:B-1----:R-:W2:Y:S04]  /*d9900*/  LDL.64 R6, [R1+0x80] ;  /* 0x0000800001067983 */ /* 0x002ea80000100a00 */
[----:B------:R-:W-:Y:S04]  /*d9910*/  STL [R1+0xfb94], R9 ;  /* 0x00fb940901007387 */ /* 0x000fe80000100800 */
[----:B------:R0:W-:Y:S04]  /*d9920*/  STL [R1+0xfb90], R8 ;  /* 0x00fb900801007387 */ /* 0x0001e80000100800 */
[----:B0-----:R-:W3:Y:S01]  /*d9930*/  LDL.64 R8, [R1+0xb0] ;  /* 0x0000b00001087983 */ /* 0x001ee20000100a00 */
[----:B------:R-:W-:-:S02]  /*d9940*/  F2FP.F16.E5M2.UNPACK_B R12, R12 ;  /* 0x0000000cff0c723e */ /* 0x000fc400020004ff */
[----:B------:R-:W-:Y:S02]  /*d9950*/  F2FP.F16.E5M2.UNPACK_B R13, R13 ;  /* 0x0000000dff0d723e */ /* 0x000fe400020004ff */
[----:B------:R-:W-:Y:S02]  /*d9960*/  F2FP.F16.E5M2.UNPACK_B R14, R14 ;  /* 0x0000000eff0e723e */ /* 0x000fe400020004ff */
[----:B------:R-:W-:-:S07]  /*d9970*/  F2FP.F16.E5M2.UNPACK_B R15, R15 ;  /* 0x0000000fff0f723e */ /* 0x000fce00020004ff */
[----:B---3--:R-:W-:Y:S06]  /*d9980*/  HMMA.16816.F32 R20, R12, R8, R20 ;  /* 0x000000080c14723c */ /* 0x008fec0000001814 */
[----:B------:R-:W-:Y:S02]  /*d9990*/  IMAD.MOV.U32 R3, RZ, RZ, R9 ;  /* 0x000000ffff037224 */ /* 0x000fe400078e0009 */
[----:B------:R-:W-:-:S15]  /*d99a0*/  IMAD.MOV.U32 R2, RZ, RZ, R8 ;  /* 0x000000ffff027224 */ /* 0x000fde00078e0008 */
[----:B------:R-:W-:Y:S04]  /*d99b0*/  STL.64 [R1+0xe0], R20 ;  /* 0x0000e01401007387 */ /* 0x000fe80000100a00 */
[----:B------:R0:W-:Y:S04]  /*d99c0*/  STL.64 [R1+0xe8], R22 ;  /* 0x0000e81601007387 */ /* 0x0001e80000100a00 */
[----:B0-----:R-:W3:Y:S04]  /*d99d0*/  LDL.LU.64 R22, [R1+0xfd90] ;  /* 0x00fd900001167983 */ /* 0x001ee80000300a00 */
[----:B------:R-:W3:Y:S04]  /*d99e0*/  LDL.LU.64 R20, [R1+0xfd88] ;  /* 0x00fd880001147983 */ /* 0x000ee80000300a00 */
[----:B------:R-:W-:Y:S04]  /*d99f0*/  STL [R1+0xfb9c], R3 ;  /* 0x00fb9c0301007387 */ /* 0x000fe80000100800 */
[----:B------:R0:W-:Y:S04]  /*d9a00*/  STL [R1+0xfb98], R2 ;  /* 0x00fb980201007387 */ /* 0x0001e80000100800 */
[----:B0-----:R-:W3:Y:S02]  /*d9a10*/  LDL.64 R2, [R1+0x98] ;  /* 0x0000980001027983 */ /* 0x001ee40000100a00 */
[----:B---3--:R-:W-:Y:S06]  /*d9a20*/  HMMA.16816.F32 R20, R12, R2, R20 ;  /* 0x000000020c14723c */ /* 0x008fec0000001814 */
[----:B------:R-:W-:-:S02]  /*d9a30*/  IMAD.MOV.U32 R8, RZ, RZ, R3 ;  /* 0x000000ffff087224 */ /* 0x000fc400078e0003 */
        /* <DEDUP_REMOVED lines=8> */
[----:B---3--:R-:W-:-:S15]  /*d9ac0*/  HMMA.16816.F32 R20, R12, R8, R20 ;  /* 0x000000080c14723c */ /* 0x008fde0000001814 */
[----:B------:R-:W-:-:S08]  /*d9ad0*/  NOP ;  /* 0x0000000000007918 */ /* 0x000fd00000000000 */
[----:B------:R-:W-:Y:S04]  /*d9ae0*/  STL.64 [R1+0xc0], R20 ;  /* 0x0000c01401007387 */ /* 0x000fe80000100a00 */
[----:B------:R0:W-:Y:S04]  /*d9af0*/  STL.64 [R1+0xc8], R22 ;  /* 0x0000c81601007387 */ /* 0x0001e80000100a00 */
[----:B0-----:R-:W4:Y:S04]  /*d9b00*/  LDL.LU.64 R22, [R1+0xfd70] ;  /* 0x00fd700001167983 */ /* 0x001f280000300a00 */
[----:B------:R-:W4:Y:S01]  /*d9b10*/  LDL.LU.64 R20, [R1+0xfd68] ;  /* 0x00fd680001147983 */ /* 0x000f220000300a00 */
[----:B------:R-:W-:-:S02]  /*d9b20*/  IMAD.MOV.U32 R2, RZ, RZ, R9 ;  /* 0x000000ffff027224 */ /* 0x000fc400078e0009 */
[----:B------:R-:W-:-:S03]  /*d9b30*/  IMAD.MOV.U32 R3, RZ, RZ, R8 ;  /* 0x000000ffff037224 */ /* 0x000fc600078e0008 */
[----:B------:R-:W-:Y:S04]  /*d9b40*/  STL [R1+0xfbac], R2 ;  /* 0x00fbac0201007387 */ /* 0x000fe80000100800 */
[----:B------:R-:W-:Y:S01]  /*d9b50*/  STL [R1+0xfba8], R3 ;  /* 0x00fba80301007387 */ /* 0x000fe20000100800 */
[----:B----4-:R-:W-:-:S15]  /*d9b60*/  HMMA.16816.F32 R20, R12, R4, R20 ;  /* 0x000000040c14723c */ /* 0x010fde0000001814 */
        /* <DEDUP_REMOVED lines=15> */
[----:B------:R-:W-:Y:S01]  /*d9c60*/  HMMA.16816.F32 R16, R12, R24, R16 ;  /* 0x000000180c10723c */ /* 0x000fe20000001810 */
[----:B------:R-:W-:-:S02]  /*d9c70*/  IMAD.MOV.U32 R2, RZ, RZ, R6 ;  /* 0x000000ffff027224 */ /* 0x000fc400078e0006 */
[----:B------:R-:W-:-:S05]  /*d9c80*/  IMAD.MOV.U32 R3, RZ, RZ, R7 ;  /* 0x000000ffff037224 */ /* 0x000fca00078e0007 */
[----:B------:R-:W-:Y:S04]  /*d9c90*/  STL [R1+0xfbbc], R3 ;  /* 0x00fbbc0301007387 */ /* 0x000fe80000100800 */
[----:B------:R-:W-:Y:S11]  /*d9ca0*/  STL [R1+0xfbb8], R2 ;  /* 0x00fbb80201007387 */ /* 0x000ff60000100800 */
[----:B------:R-:W-:Y:S04]  /*d9cb0*/  STL.64 [R1+0x910], R16 ;  /* 0x0009101001007387 */ /* 0x000fe80000100a00 */
[----:B------:R-:W-:Y:S01]  /*d9cc0*/  STL.64 [R1+0x918], R18 ;  /* 0x0009181201007387 */ /* 0x000fe20000100a00 */
[----:B--2---:R-:W-:-:S15]  /*d9cd0*/  HMMA.16816.F32 R4, R12, R26, R20 ;  /* 0x0000001a0c04723c */ /* 0x004fde0000001814 */
[----:B------:R-:W-:-:S08]  /*d9ce0*/  NOP ;  /* 0x0000000000007918 */ /* 0x000fd00000000000 */
[----:B------:R-:W-:Y:S04]  /*d9cf0*/  STL.64 [R1+0x920], R4 ;  /* 0x0009200401007387 */ /* 0x000fe80000100a00 */
[----:B------:R0:W-:Y:S04]  /*d9d00*/  STL.64 [R1+0x928], R6 ;  /* 0x0009280601007387 */ /* 0x0001e80000100a00 */
[----:B0-----:R-:W2:Y:S04]  /*d9d10*/  LDL.64 R6, [R1+0x40] ;  /* 0x0000400001067983 */ /* 0x001ea80000100a00 */
[----:B------:R-:W3:Y:S04]  /*d9d20*/  LDL.LU R16, [R1+0x13b0] ;  /* 0x0013b00001107983 */ /* 0x000ee80000300800 */
[----:B------:R-:W3:Y:S04]  /*d9d30*/  LDL.LU R17, [R1+0x13b4] ;  /* 0x0013b40001117983 */ /* 0x000ee80000300800 */
[----:B------:R-:W4:Y:S04]  /*d9d40*/  LDL.LU R18, [R1+0x13b8] ;  /* 0x0013b80001127983 */ /* 0x000f280000300800 */
[----:B------:R-:W4:Y:S04]  /*d9d50*/  LDL.LU R19, [R1+0x13bc] ;  /* 0x0013bc0001137983 */ /* 0x000f280000300800 */
        /* <DEDUP_REMOVED lines=35> */
[C---:B--2---:R-:W-:Y:S01]  /*d9f90*/  HMMA.16816.F32 R4, R12.reuse, R2, R4 ;  /* 0x000000020c04723c */ /* 0x044fe20000001804 */
[----:B----4-:R-:W-:Y:S04]  /*d9fa0*/  STL.64 [R1+0xfd00], R18 ;  /* 0x00fd001201007387 */ /* 0x010fe80000100a00 */
[----:B---3--:R0:W-:Y:S04]  /*d9fb0*/  STL.64 [R1+0xfcf8], R16 ;  /* 0x00fcf81001007387 */ /* 0x0081e80000100a00 */
[----:B0-----:R-:W2:Y:S04]  /*d9fc0*/  LDL.LU R16, [R1+0x1390] ;  /* 0x0013900001107983 */ /* 0x001ea80000300800 */
[----:B------:R-:W2:Y:S04]  /*d9fd0*/  LDL.LU R17, [R1+0x1394] ;  /* 0x0013940001117983 */ /* 0x000ea80000300800 */
[----:B------:R-:W2:Y:S04]  /*d9fe0*/  LDL.LU R18, [R1+0x1398] ;  /* 0x0013980001127983 */ /* 0x000ea80000300800 */
[----:B------:R-:W2:Y:S04]  /*d9ff0*/  LDL.LU R19, [R1+0x139c] ;  /* 0x00139c0001137983 */ /* 0x000ea80000300800 */
[----:B------:R-:W3:Y:S04]  /*da000*/  LDL.64 R24, [R1+0x38] ;  /* 0x0000380001187983 */ /* 0x000ee80000100a00 */
[----:B------:R-:W4:Y:S04]  /*da010*/  LDL.LU R20, [R1+0x13c0] ;  /* 0x0013c00001147983 */ /* 0x000f280000300800 */
[----:B------:R-:W4:Y:S04]  /*da020*/  LDL.LU R21, [R1+0x13c4] ;  /* 0x0013c40001157983 */ /* 0x000f280000300800 */
[----:B------:R-:W4:Y:S04]  /*da030*/  LDL.LU R22, [R1+0x13c8] ;  /* 0x0013c80001167983 */ /* 0x000f280000300800 */
[----:B------:R-:W4:Y:S04]  /*da040*/  LDL.LU R23, [R1+0x13cc] ;  /* 0x0013cc0001177983 */ /* 0x000f280000300800 */
[----:B------:R-:W4:Y:S04]  /*da050*/  LDL.64 R26, [R1+0x30] ;  /* 0x00003000011a7983 */ /* 0x000f280000100a00 */
[----:B------:R-:W-:Y:S04]  /*da060*/  STL [R1+0xfbc4], R8 ;  /* 0x00fbc40801007387 */ /* 0x000fe80000100800 */
[----:B------:R0:W-:Y:S04]  /*da070*/  STL [R1+0xfbc0], R9 ;  /* 0x00fbc00901007387 */ /* 0x0001e80000100800 */
[----:B0-----:R-:W2:Y:S04]  /*da080*/  LDL.64 R8, [R1+0x60] ;  /* 0x0000600001087983 */ /* 0x001ea80000100a00 */
[----:B------:R-:W-:Y:S04]  /*da090*/  STL.64 [R1+0x930], R4 ;  /* 0x0009300401007387 */ /* 0x000fe80000100a00 */
[----:B------:R0:W-:Y:S04]  /*da0a0*/  STL.64 [R1+0x938], R6 ;  /* 0x0009380601007387 */ /* 0x0001e80000100a00 */
[----:B0-----:R-:W2:Y:S04]  /*da0b0*/  LDL.LU.64 R6, [R1+0xfd40] ;  /* 0x00fd400001067983 */ /* 0x001ea80000300a00 */
[----:B------:R-:W2:Y:S02]  /*da0c0*/  LDL.LU.64 R4, [R1+0xfd38] ;  /* 0x00fd380001047983 */ /* 0x000ea40000300a00 */
[----:B--2---:R-:W-:Y:S06]  /*da0d0*/  HMMA.16816.F32 R4, R12, R8, R4 ;  /* 0x000000080c04723c */ /* 0x004fec0000001804 */
[----:B------:R-:W-:-:S02]  /*da0e0*/  IMAD.MOV.U32 R2, RZ, RZ, R9 ;  /* 0x000000ffff027224 */ /* 0x000fc400078e0009 */
[----:B------:R-:W-:-:S15]  /*da0f0*/  IMAD.MOV.U32 R3, RZ, RZ, R8 ;  /* 0x000000ffff037224 */ /* 0x000fde00078e0008 */
[----:B------:R-:W-:Y:S04]  /*da100*/  STL.64 [R1+0x940], R4 ;  /* 0x0009400401007387 */ /* 0x000fe80000100a00 */
[----:B------:R0:W-:Y:S04]  /*da110*/  STL.64 [R1+0x948], R6 ;  /* 0x0009480601007387 */ /* 0x0001e80000100a00 */
[----:B0-----:R-:W2:Y:S04]  /*da120*/  LDL.LU.64 R6, [R1+0xfd30] ;  /* 0x00fd300001067983 */ /* 0x001ea80000300a00 */
[----:B------:R-:W2:Y:S04]  /*da130*/  LDL.LU.64 R4, [R1+0xfd28] ;  /* 0x00fd280001047983 */ /* 0x000ea80000300a00 */
[----:B------:R-:W-:Y:S04]  /*da140*/  STL [R1+0xfbcc], R2 ;  /* 0x00fbcc0201007387 */ /* 0x000fe80000100800 */
[----:B------:R0:W-:Y:S04]  /*da150*/  STL [R1+0xfbc8], R3 ;  /* 0x00fbc80301007387 */ /* 0x0001e80000100800 */
[----:B0-----:R-:W2:Y:S02]  /*da160*/  LDL.64 R2, [R1+0x58] ;  /* 0x0000580001027983 */ /* 0x001ea40000100a00 */
        /* <DEDUP_REMOVED lines=10> */
[----:B--2---:R-:W-:-:S15]  /*da210*/  HMMA.16816.F32 R4, R12, R8, R4 ;  /* 0x000000080c04723c */ /* 0x004fde0000001804 */
[----:B------:R-:W-:-:S08]  /*da220*/  NOP ;  /* 0x0000000000007918 */ /* 0x000fd00000000000 */
[----:B------:R-:W-:Y:S04]  /*da230*/  STL.64 [R1+0x990], R4 ;  /* 0x0009900401007387 */ /* 0x000fe80000100a00 */
[----:B------:R0:W-:Y:S04]  /*da240*/  STL.64 [R1+0x998], R6 ;  /* 0x0009980601007387 */ /* 0x0001e80000100a00 */
[----:B0-----:R-:W2:Y:S04]  /*da250*/  LDL.LU.64 R6, [R1+0xfd10] ;  /* 0x00fd100001067983 */ /* 0x001ea80000300a00 */
[----:B------:R-:W3:Y:S01]  /*da260*/  LDL.LU.64 R4, [R1+0xfd08] ;  /* 0x00fd080001047983 */ /* 0x000ee20000300a00 */
[----:B------:R-:W-:-:S02]  /*da270*/  IMAD.MOV.U32 R3, RZ, RZ, R9 ;  /* 0x000000ffff037224 */ /* 0x000fc400078e0009 */
[----:B------:R-:W-:-:S03]  /*da280*/  IMAD.MOV.U32 R2, RZ, RZ, R8 ;  /* 0x000000ffff027224 */ /* 0x000fc600078e0008 */
[----:B------:R-:W-:Y:S04]  /*da290*/  STL [R1+0xfbdc], R3 ;  /* 0x00fbdc0301007387 */ /* 0x000fe80000100800 */
[----:B------:R-:W-:Y:S01]  /*da2a0*/  STL [R1+0xfbd8], R2 ;  /* 0x00fbd80201007387 */ /* 0x000fe20000100800 */
[----:B---3--:R-:W-:-:S15]  /*da2b0*/  HMMA.16816.F32 R16, R12, R4, R16 ;  /* 0x000000040c10723c */ /* 0x008fde0000001810 */
        /* <DEDUP_REMOVED lines=17> */
[----:B------:R-:W-:-:S03]  /*da3d0*/  IMAD.MOV.U32 R0, RZ, RZ, R7 ;  /* 0x000000ffff007224 */ /* 0x000fc600078e0007 */
[----:B---3--:R2:W-:Y:S02]  /*da3e0*/  STL.64 [R1+0xfc38], R4 ;  /* 0x00fc380401007387 */ /* 0x0085e40000100a00 */
[----:B--2---:R-:W-:-:S15]  /*da3f0*/  HMMA.16816.F32 R4, R12, R24, R16 ;  /* 0x000000180c04723c */ /* 0x004fde0000001810 */
[----:B------:R-:W-:-:S08]  /*da400*/  NOP ;  /* 0x0000000000007918 */ /* 0x000fd00000000000 */
[----:B------:R-:W-:Y:S04]  /*da410*/  STL.64 [R1+0x9e0], R4 ;  /* 0x0009e00401007387 */ /* 0x000fe80000100a00 */
[----:B------:R4:W-:Y:S02]  /*da420*/  STL.64 [R1+0x9e8], R6 ;  /* 0x0009e80601007387 */ /* 0x0009e40000100a00 */
[----:B----4-:R-:W-:-:S15]  /*da430*/  HMMA.16816.F32 R4, R12, R26, R20 ;  /* 0x0000001a0c04723c */ /* 0x010fde0000001814 */
[----:B------:R-:W-:-:S08]  /*da440*/  NOP ;  /* 0x0000000000007918 */ /* 0x000fd00000000000 */
[----:B------:R0:W-:Y:S04]  /*da450*/  STL.64 [R1+0xa30], R4 ;  /* 0x000a300401007387 */ /* 0x0001e80000100a00 */
[----:B------:R1:W-:Y:S04]  /*da460*/  STL.64 [R1+0xa38], R6 ;  /* 0x000a380601007387 */ /* 0x0003e80000100a00 */
[----:B0-----:R-:W2:Y:S04]  /*da470*/  LDL.LU R4, [R1+0x1440] ;  /* 0x0014400001047983 */ /* 0x001ea80000300800 */
[----:B------:R-:W2:Y:S04]  /*da480*/  LDL.LU R5, [R1+0x1444] ;  /* 0x0014440001057983 */ /* 0x000ea80000300800 */
[----:B-1----:R-:W3:Y:S04]  /*da490*/  LDL.LU R6, [R1+0x1448] ;  /* 0x0014480001067983 */ /* 0x002ee80000300800 */
[----:B------:R-:W3:Y:S01]  /*da4a0*/  LDL.LU R7, [R1+0x144c] ;  /* 0x00144c0001077983 */ /* 0x000ee20000300800 */
[----:B------:R-:W-:-:S02]  /*da4b0*/  IMAD.MOV.U32 R3, RZ, RZ, R24 ;  /* 0x000000ffff037224 */ /* 0x000fc400078e0018 */
[----:B------:R-:W-:Y:S02]  /*da4c0*/  IMAD.MOV.U32 R2, RZ, RZ, R25 ;  /* 0x000000ffff027224 */ /* 0x000fe400078e0019 */
[----:B------:R-:W-:Y:S02]  /*da4d0*/  IMAD.MOV.U32 R8, RZ, RZ, R26 ;  /* 0x000000ffff087224 */ /* 0x000fe400078e001a */
[----:B------:R-:W-:Y:S01]  /*da4e0*/  IMAD.MOV.U32 R9, RZ, RZ, R27 ;  /* 0x000000ffff097224 */ /* 0x000fe200078e001b */
        /* <DEDUP_REMOVED lines=10> */
[----:B--2---:R0:W-:Y:S04]  /*da590*/  STL.64 [R1+0xfc70], R6 ;  /* 0x00fc700601007387 */ /* 0x0041e80000100a00 */
[----:B-1----:R-:W2:Y:S04]  /*da5a0*/  LDL.LU R24, [R1+0x1420] ;  /* 0x0014200001187983 */ /* 0x002ea80000300800 */
[----:B------:R-:W2:Y:S04]  /*da5b0*/  LDL.LU R25, [R1+0x1424] ;  /* 0x0014240001197983 */ /* 0x000ea80000300800 */
[----:B------:R-:W3:Y:S04]  /*da5c0*/  LDL.LU R26, [R1+0x1428] ;  /* 0x00142800011a7983 */ /* 0x000ee80000300800 */
[----:B------:R-:W3:Y:S04]  /*da5d0*/  LDL.LU R27, [R1+0x142c] ;  /* 0x00142c00011b7983 */ /* 0x000ee80000300800 */
[----:B---3--:R-:W-:Y:S04]  /*da5e0*/  STL.64 [R1+0xfc80], R26 ;  /* 0x00fc801a01007387 */ /* 0x008fe80000100a00 */
[----:B--2---:R1:W-:Y:S04]  /*da5f0*/  STL.64 [R1+0xfc78], R24 ;  /* 0x00fc781801007387 */ /* 0x0043e80000100a00 */
[----:B------:R-:W2:Y:S04]  /*da600*/  LDL R4, [R1+0x8] ;  /* 0x0000080001047983 */ /* 0x000ea80000100800 */
[----:B------:R-:W2:Y:S04]  /*da610*/  LDL R5, [R1+0xc] ;  /* 0x00000c0001057983 */ /* 0x000ea80000100800 */
[----:B0-----:R-:W3:Y:S04]  /*da620*/  LDL R6, [R1+0x10] ;  /* 0x0000100001067983 */ /* 0x001ee80000100800 */
[----:B------:R-:W3:Y:S04]  /*da630*/  LDL R7, [R1+0x14] ;  /* 0x0000140001077983 */ /* 0x000ee80000100800 */
[----:B--2---:R0:W-:Y:S04]  /*da640*/  STL.64 [R1+0xfc88], R4 ;  /* 0x00fc880401007387 */ /* 0x0041e80000100a00 */
[----:B---3--:R-:W-:Y:S04]  /*da650*/  STL.64 [R1+0xfca0], R6 ;  /* 0x00fca00601007387 */ /* 0x008fe80000100a00 */
[----:B-1----:R-:W2:Y:S04]  /*da660*/  LDL.LU R24, [R1+0x1410] ;  /* 0x0014100001187983 */ /* 0x002ea80000300800 */
[----:B------:R-:W2:Y:S04]  /*da670*/  LDL.LU R25, [R1+0x1414] ;  /* 0x0014140001197983 */ /* 0x000ea80000300800 */
[----:B------:R-:W3:Y:S04]  /*da680*/  LDL.LU R26, [R1+0x1418] ;  /* 0x00141800011a7983 */ /* 0x000ee80000300800 */
[----:B------:R-:W3:Y:S04]  /*da690*/  LDL.LU R27, [R1+0x141c] ;  /* 0x00141c00011b7983 */ /* 0x000ee80000300800 */
[----:B0-----:R-:W4:Y:S04]  /*da6a0*/  LDL R4, [R1+0x18] ;  /* 0x0000180001047983 */ /* 0x001f280000100800 */
        /* <DEDUP_REMOVED lines=50> */
[----:B------:R-:W2:Y:S01]  /*da9d0*/  LDL.LU R11, [R1+0x149c] ;  /* 0x00149c00010b7983 */ /* 0x000ea20000300800 */
[C---:B------:R-:W-:Y:S03]  /*da9e0*/  HMMA.16816.F32 R4, R12.reuse, R4, R24 ;  /* 0x000000040c04723c */ /* 0x040fe60000001818 */
[----:B--2---:R-:W-:Y:S04]  /*da9f0*/  STL.64 [R1+0xfc00], R10 ;  /* 0x00fc000a01007387 */ /* 0x004fe80000100a00 */
[----:B----4-:R0:W-:Y:S04]  /*daa00*/  STL.64 [R1+0xfbf8], R8 ;  /* 0x00fbf80801007387 */ /* 0x0101e80000100a00 */
[----:B0-----:R-:W2:Y:S04]  /*daa10*/  LDL.LU R8, [R1+0x1480] ;  /* 0x0014800001087983 */ /* 0x001ea80000300800 */
[----:B------:R-:W2:Y:S04]  /*daa20*/  LDL.LU R9, [R1+0x1484] ;  /* 0x0014840001097983 */ /* 0x000ea80000300800 */
[----:B------:R-:W2:Y:S04]  /*daa30*/  LDL.LU R10, [R1+0x1488] ;  /* 0x00148800010a7983 */ /* 0x000ea80000300800 */
[----:B------:R-:W2:Y:S04]  /*daa40*/  LDL.LU R11, [R1+0x148c] ;  /* 0x00148c00010b7983 */ /* 0x000ea80000300800 */
        /* <DEDUP_REMOVED lines=45> */
[----:B0-----:R-:W3:Y:S04]  /*dad20*/  LDL.LU.64 R26, [R1+0xfc48] ;  /* 0x00fc4800011a7983 */ /* 0x001ee80000300a00 */
[----:B------:R-:W4:Y:S01]  /*dad30*/  LDL.LU.64 R24, [R1+0xfc40] ;  /* 0x00fc400001187983 */ /* 0x000f220000300a00 */
[C---:B---3--:R-:W-:Y:S06]  /*dad40*/  HMMA.16816.F32 R4, R12.reuse, R26, R4 ;  /* 0x0000001a0c04723c */ /* 0x048fec0000001804 */
[----:B----4-:R-:W-:-:S15]  /*dad50*/  HMMA.16816.F32 R20, R12, R24, R20 ;  /* 0x000000180c14723c */ /* 0x010fde0000001814 */
[----:B------:R-:W-:-:S02]  /*dad60*/  NOP ;  /* 0x0000000000007918 */ /* 0x000fc40000000000 */
[----:B------:R0:W-:Y:S04]  /*dad70*/  STL.64 [R1+0xb20], R4 ;  /* 0x000b200401007387 */ /* 0x0001e80000100a00 */
[----:B------:R-:W-:Y:S04]  /*dad80*/  STL.64 [R1+0xb28], R6 ;  /* 0x000b280601007387 */ /* 0x000fe80000100a00 */
[----:B0-----:R-:W3:Y:S04]  /*dad90*/  LDL.LU.64 R4, [R1+0xfc38] ;  /* 0x00fc380001047983 */ /* 0x001ee80000300a00 */
[----:B------:R-:W-:Y:S04]  /*dada0*/  STL.64 [R1+0xb30], R20 ;  /* 0x000b301401007387 */ /* 0x000fe80000100a00 */
[----:B------:R0:W-:Y:S04]  /*dadb0*/  STL.64 [R1+0xb38], R22 ;  /* 0x000b381601007387 */ /* 0x0001e80000100a00 */
[----:B0-----:R-:W4:Y:S04]  /*dadc0*/  LDL.LU.64 R22, [R1+0xfc30] ;  /* 0x00fc300001167983 */ /* 0x001f280000300a00 */
[----:B------:R-:W2:Y:S04]  /*dadd0*/  LDL.LU.64 R20, [R1+0xfc28] ;  /* 0x00fc280001147983 */ /* 0x000ea80000300a00 */
[----:B------:R-:W3:Y:S04]  /*dade0*/  LDL.LU R6, [R1+0x34b8] ;  /* 0x0034b80001067983 */ /* 0x000ee80000300800 */
[----:B------:R-:W3:Y:S04]  /*dadf0*/  LDL.LU R7, [R1+0x34c0] ;  /* 0x0034c00001077983 */ /* 0x000ee80000300800 */
[----:B------:R-:W-:Y:S04]  /*dae00*/  STL.64 [R1+0xf998], R26 ;  /* 0x00f9981a01007387 */ /* 0x000fe80000100a00 */
[----:B------:R0:W-:Y:S04]  /*dae10*/  STL.64 [R1+0xf990], R24 ;  /* 0x00f9901801007387 */ /* 0x0001e80000100a00 */
[----:B0-----:R-:W3:Y:S04]  /*dae20*/  LDL.LU R24, [R1+0x14a0] ;  /* 0x0014a00001187983 */ /* 0x001ee80000300800 */
[----:B------:R-:W3:Y:S04]  /*dae30*/  LDL.LU R25, [R1+0x14a4] ;  /* 0x0014a40001197983 */ /* 0x000ee80000300800 */
        /* <DEDUP_REMOVED lines=17> */
[----:B------:R-:W-:Y:S01]  /*daf50*/  STL.64 [R1+0xf970], R20 ;  /* 0x00f9701401007387 */ /* 0x000fe20000100a00 */
        /* <DEDUP_REMOVED lines=13> */
[----:B------:R3:W-:Y:S02]  /*db030*/  STL.64 [R1+0xf950], R16 ;  /* 0x00f9501001007387 */ /* 0x0007e40000100a00 */
[----:B---3--:R-:W-:Y:S07]  /*db040*/  HMMA.16816.F32 R16, R12, R10, R24 ;  /* 0x0000000a0c10723c */ /* 0x008fee0000001818 */
[----:B--2---:R-:W-:-:S02]  /*db050*/  IMAD.MOV.U32 R26, RZ, RZ, R8 ;  /* 0x000000ffff1a7224 */ /* 0x004fc400078e0008 */
[----:B------:R-:W-:Y:S01]  /*db060*/  IMAD.MOV.U32 R27, RZ, RZ, R9 ;  /* 0x000000ffff1b7224 */ /* 0x000fe200078e0009 */
[----:B------:R-:W2:Y:S01]  /*db070*/  LDL.LU R8, [R1+0xfbe4] ;  /* 0x00fbe40001087983 */ /* 0x000ea20000300800 */
[----:B------:R-:W-:Y:S02]  /*db080*/  IMAD.MOV.U32 R24, RZ, RZ, R3 ;  /* 0x000000ffff187224 */ /* 0x000fe400078e0003 */
[----:B------:R-:W-:-:S10]  /*db090*/  IMAD.MOV.U32 R25, RZ, RZ, R2 ;  /* 0x000000ffff197224 */ /* 0x000fd400078e0002 */
[----:B------:R-:W-:Y:S04]  /*db0a0*/  STL.64 [R1+0xbd0], R16 ;  /* 0x000bd01001007387 */ /* 0x000fe80000100a00 */
[----:B------:R-:W-:Y:S04]  /*db0b0*/  STL.64 [R1+0xbd8], R18 ;  /* 0x000bd81201007387 */ /* 0x000fe80000100a00 */
[----:B------:R-:W3:Y:S04]  /*db0c0*/  LDL.LU R9, [R1+0xfbe0] ;  /* 0x00fbe00001097983 */ /* 0x000ee80000300800 */
[----:B------:R-:W4:Y:S04]  /*db0d0*/  LDL.LU R3, [R1+0xfbdc] ;  /* 0x00fbdc0001037983 */ /* 0x000f280000300800 */
[----:B------:R-:W4:Y:S04]  /*db0e0*/  LDL.LU R2, [R1+0xfbd8] ;  /* 0x00fbd80001027983 */ /* 0x000f280000300800 */
[----:B------:R0:W-:Y:S04]  /*db0f0*/  STL.64 [R1+0xfa30], R26 ;  /* 0x00fa301a01007387 */ /* 0x0001e80000100a00 */
[----:B0-----:R-:W2:Y:S04]  /*db100*/  LDL.LU R26, [R1+0x34bc] ;  /* 0x0034bc00011a7983 */ /* 0x001ea80000300800 */
[----:B------:R-:W3:Y:S04]  /*db110*/  LDL.LU R27, [R1+0x34c4] ;  /* 0x0034c400011b7983 */ /* 0x000ee80000300800 */
[----:B------:R-:W-:Y:S04]  /*db120*/  STL.64 [R1+0xfa28], R24 ;  /* 0x00fa281801007387 */ /* 0x000fe80000100a00 */
[----:B------:R-:W4:Y:S04]  /*db130*/  LDL.LU R16, [R1+0x15b0] ;  /* 0x0015b00001107983 */ /* 0x000f280000300800 */
[----:B------:R-:W4:Y:S04]  /*db140*/  LDL.LU R17, [R1+0x15b4] ;  /* 0x0015b40001117983 */ /* 0x000f280000300800 */
[----:B------:R-:W2:Y:S04]  /*db150*/  LDL.LU R18, [R1+0x15b8] ;  /* 0x0015b80001127983 */ /* 0x000ea80000300800 */
[----:B------:R-:W2:Y:S01]  /*db160*/  LDL.LU R19, [R1+0x15bc] ;  /* 0x0015bc0001137983 */ /* 0x000ea20000300800 */
[----:B------:R-:W-:-:S02]  /*db170*/  IMAD R4, R4, 0x100, R22 ;  /* 0x0000010004047824 */ /* 0x000fc400078e0216 */
[----:B------:R-:W-:Y:S01]  /*db180*/  IMAD R5, R5, 0x100, R23 ;  /* 0x0000010005057824 */ /* 0x000fe200078e0217 */
[----:B--2---:R-:W-:Y:S04]  /*db190*/  STL.64 [R1+0xfa40], R18 ;  /* 0x00fa401201007387 */ /* 0x004fe80000100a00 */
[----:B----4-:R0:W-:Y:S04]  /*db1a0*/  STL.64 [R1+0xfa38], R16 ;  /* 0x00fa381001007387 */ /* 0x0101e80000100a00 */
[----:B------:R-:W2:Y:S04]  /*db1b0*/  LDL.LU R20, [R1+0x15c0] ;  /* 0x0015c00001147983 */ /* 0x000ea80000300800 */
[----:B------:R-:W2:Y:S04]  /*db1c0*/  LDL.LU R21, [R1+0x15c4] ;  /* 0x0015c40001157983 */ /* 0x000ea80000300800 */
[----:B------:R-:W4:Y:S04]  /*db1d0*/  LDL.LU R22, [R1+0x15c8] ;  /* 0x0015c80001167983 */ /* 0x000f280000300800 */
[----:B------:R-:W4:Y:S01]  /*db1e0*/  LDL.LU R23, [R1+0x15cc] ;  /* 0x0015cc0001177983 */ /* 0x000f220000300800 */
[----:B------:R-:W-:-:S02]  /*db1f0*/  IMAD R6, R6, 0x100, R26 ;  /* 0x0000010006067824 */ /* 0x000fc400078e021a */
[----:B---3--:R-:W-:Y:S02]  /*db200*/  IMAD R7, R7, 0x100, R27 ;  /* 0x0000010007077824 */ /* 0x008fe400078e021b */
[----:B------:R-:W-:Y:S02]  /*db210*/  IMAD.MOV.U32 R26, RZ, RZ, R9 ;  /* 0x000000ffff1a7224 */ /* 0x000fe400078e0009 */
[----:B------:R-:W-:Y:S01]  /*db220*/  IMAD.MOV.U32 R27, RZ, RZ, R8 ;  /* 0x000000ffff1b7224 */ /* 0x000fe200078e0008 */
[----:B----4-:R-:W-:Y:S04]  /*db230*/  STL.64 [R1+0xfa50], R22 ;  /* 0x00fa501601007387 */ /* 0x010fe80000100a00 */
[----:B--2---:R-:W-:Y:S04]  /*db240*/  STL.64 [R1+0xfa48], R20 ;  /* 0x00fa481401007387 */ /* 0x004fe80000100a00 */
[----:B------:R-:W2:Y:S04]  /*db250*/  LDL.LU R9, [R1+0xfbd4] ;  /* 0x00fbd40001097983 */ /* 0x000ea80000300800 */
[----:B------:R-:W3:Y:S04]  /*db260*/  LDL.LU R8, [R1+0xfbd0] ;  /* 0x00fbd00001087983 */ /* 0x000ee80000300800 */
[----:B0-----:R-:W4:Y:S04]  /*db270*/  LDL.LU R16, [R1+0x1590] ;  /* 0x0015900001107983 */ /* 0x001f280000300800 */
[----:B------:R-:W4:Y:S04]  /*db280*/  LDL.LU R17, [R1+0x1594] ;  /* 0x0015940001117983 */ /* 0x000f280000300800 */
[----:B------:R-:W2:Y:S04]  /*db290*/  LDL.LU R18, [R1+0x1598] ;  /* 0x0015980001127983 */ /* 0x000ea80000300800 */
[----:B------:R-:W2:Y:S01]  /*db2a0*/  LDL.LU R19, [R1+0x159c] ;  /* 0x00159c0001137983 */ /* 0x000ea20000300800 */
[----:B------:R-:W-:-:S02]  /*db2b0*/  IMAD.MOV.U32 R24, RZ, RZ, R2 ;  /* 0x000000ffff187224 */ /* 0x000fc400078e0002 */
[----:B------:R-:W-:Y:S01]  /*db2c0*/  IMAD.MOV.U32 R25, RZ, RZ, R3 ;  /* 0x000000ffff197224 */ /* 0x000fe200078e0003 */
[----:B--2---:R3:W-:Y:S04]  /*db2d0*/  STL.64 [R1+0xfa60], R18 ;  /* 0x00fa601201007387 */ /* 0x0047e80000100a00 */
[----:B----4-:R-:W-:Y:S04]  /*db2e0*/  STL.64 [R1+0xfa58], R16 ;  /* 0x00fa581001007387 */ /* 0x010fe80000100a00 */
[----:B------:R-:W2:Y:S04]  /*db2f0*/  LDL.LU R2, [R1+0xfbcc] ;  /* 0x00fbcc0001027983 */ /* 0x000ea80000300800 */
[----:B------:R-:W4:Y:S04]  /*db300*/  LDL.LU R3, [R1+0xfbc8] ;  /* 0x00fbc80001037983 */ /* 0x000f280000300800 */
[----:B------:R-:W-:Y:S04]  /*db310*/  STL.64 [R1+0xfa70], R26 ;  /* 0x00fa701a01007387 */ /* 0x000fe80000100a00 */
[----:B------:R0:W-:Y:S01]  /*db320*/  STL.64 [R1+0xfa68], R24 ;  /* 0x00fa681801007387 */ /* 0x0001e20000100a00 */
[----:B---3--:R-:W-:-:S02]  /*db330*/  IMAD.MOV.U32 R18, RZ, RZ, R8 ;  /* 0x000000ffff127224 */ /* 0x008fc400078e0008 */
[----:B------:R-:W-:Y:S01]  /*db340*/  IMAD.MOV.U32 R19, RZ, RZ, R9 ;  /* 0x000000ffff137224 */ /* 0x000fe200078e0009 */
[----:B------:R-:W3:Y:S04]  /*db350*/  LDL.LU R8, [R1+0xfbc4] ;  /* 0x00fbc40001087983 */ /* 0x000ee80000300800 */
[----:B------:R-:W3:Y:S04]  /*db360*/  LDL.LU R9, [R1+0xfbc0] ;  /* 0x00fbc00001097983 */ /* 0x000ee80000300800 */
[----:B------:R1:W-:Y:S04]  /*db370*/  STL.64 [R1+0xfa78], R18 ;  /* 0x00fa781201007387 */ /* 0x0003e80000100a00 */
[----:B0-----:R-:W3:Y:S04]  /*db380*/  LDL.LU R24, [R1+0x1570] ;  /* 0x0015700001187983 */ /* 0x001ee80000300800 */
[----:B------:R-:W3:Y:S04]  /*db390*/  LDL.LU R25, [R1+0x1574] ;  /* 0x0015740001197983 */ /* 0x000ee80000300800 */
[----:B------:R-:W3:Y:S04]  /*db3a0*/  LDL.LU R26, [R1+0x1578] ;  /* 0x00157800011a7983 */ /* 0x000ee80000300800 */
[----:B------:R-:W3:Y:S01]  /*db3b0*/  LDL.LU R27, [R1+0x157c] ;  /* 0x00157c00011b7983 */ /* 0x000ee20000300800 */
[----:B--2---:R-:W-:-:S02]  /*db3c0*/  IMAD.MOV.U32 R17, RZ, RZ, R2 ;  /* 0x000000ffff117224 */ /* 0x004fc400078e0002 */
[----:B----4-:R-:W-:Y:S01]  /*db3d0*/  IMAD.MOV.U32 R16, RZ, RZ, R3 ;  /* 0x000000ffff107224 */ /* 0x010fe200078e0003 */
[----:B---3--:R-:W-:Y:S04]  /*db3e0*/  STL.64 [R1+0xfa88], R26 ;  /* 0x00fa881a01007387 */ /* 0x008fe80000100a00 */
[----:B------:R0:W-:Y:S04]  /*db3f0*/  STL.64 [R1+0xfa80], R24 ;  /* 0x00fa801801007387 */ /* 0x0001e80000100a00 */
[----:B------:R-:W2:Y:S04]  /*db400*/  LDL.LU R3, [R1+0xfbbc] ;  /* 0x00fbbc0001037983 */ /* 0x000ea80000300800 */
[----:B------:R-:W3:Y:S04]  /*db410*/  LDL.LU R2, [R1+0xfbb8] ;  /* 0x00fbb80001027983 */ /* 0x000ee80000300800 */
[----:B-1----:R-:W4:Y:S04]  /*db420*/  LDL.64 R18, [R1+0x68] ;  /* 0x0000680001127983 */ /* 0x002f280000100a00 */
[----:B----4-:R1:W-:Y:S04]  /*db430*/  STL.64 [R1+0xfaa8], R18 ;  /* 0x00faa81201007387 */ /* 0x0103e80000100a00 */
[----:B------:R-:W-:Y:S04]  /*db440*/  STL.64 [R1+0xfaa0], R16 ;  /* 0x00faa01001007387 */ /* 0x000fe80000100a00 */
[----:B0-----:R-:W4:Y:S04]  /*db450*/  LDL.LU R24, [R1+0x1560] ;  /* 0x0015600001187983 */ /* 0x001f280000300800 */
[----:B------:R-:W4:Y:S04]  /*db460*/  LDL.LU R25, [R1+0x1564] ;  /* 0x0015640001197983 */ /* 0x000f280000300800 */
[----:B------:R-:W2:Y:S04]  /*db470*/  LDL.LU R26, [R1+0x1568] ;  /* 0x00156800011a7983 */ /* 0x000ea80000300800 */
[----:B------:R-:W2:Y:S01]  /*db480*/  LDL.LU R27, [R1+0x156c] ;  /* 0x00156c00011b7983 */ /* 0x000ea20000300800 */
[----:B-1----:R-:W-:-:S02]  /*db490*/  IMAD.MOV.U32 R18, RZ, RZ, R9 ;  /* 0x000000ffff127224 */ /* 0x002fc400078e0009 */
[----:B------:R-:W-:Y:S01]  /*db4a0*/  IMAD.MOV.U32 R19, RZ, RZ, R8 ;  /* 0x000000ffff137224 */ /* 0x000fe200078e0008 */
[----:B------:R-:W3:Y:S04]  /*db4b0*/  LDL.LU R9, [R1+0xfbb4] ;  /* 0x00fbb40001097983 */ /* 0x000ee80000300800 */
[----:B------:R-:W3:Y:S04]  /*db4c0*/  LDL.LU R8, [R1+0xfbb0] ;  /* 0x00fbb00001087983 */ /* 0x000ee80000300800 */
[----:B--2---:R-:W-:Y:S04]  /*db4d0*/  STL.64 [R1+0xfa98], R26 ;  /* 0x00fa981a01007387 */ /* 0x004fe80000100a00 */
[----:B----4-:R0:W-:Y:S04]  /*db4e0*/  STL.64 [R1+0xfa90], R24 ;  /* 0x00fa901801007387 */ /* 0x0101e80000100a00 */
[----:B0-----:R-:W2:Y:S04]  /*db4f0*/  LDL.LU R24, [R1+0x1550] ;  /* 0x0015500001187983 */ /* 0x001ea80000300800 */
[----:B------:R-:W2:Y:S04]  /*db500*/  LDL.LU R25, [R1+0x1554] ;  /* 0x0015540001197983 */ /* 0x000ea80000300800 */
[----:B------:R-:W4:Y:S04]  /*db510*/  LDL.LU R26, [R1+0x1558] ;  /* 0x00155800011a7983 */ /* 0x000f280000300800 */
[----:B------:R-:W4:Y:S04]  /*db520*/  LDL.LU R27, [R1+0x155c] ;  /* 0x00155c00011b7983 */ /* 0x000f280000300800 */
[----:B------:R-:W3:Y:S04]  /*db530*/  LDL.64 R16, [R1+0x78] ;  /* 0x0000780001107983 */ /* 0x000ee80000100a00 */
[----:B------:R-:W-:Y:S04]  /*db540*/  STL.64 [R1+0xfad8], R18 ;  /* 0x00fad81201007387 */ /* 0x000fe80000100a00 */
[----:B---3--:R-:W-:Y:S04]  /*db550*/  STL.64 [R1+0xfad0], R16 ;  /* 0x00fad01001007387 */ /* 0x008fe80000100a00 */
[----:B----4-:R-:W-:Y:S04]  /*db560*/  STL.64 [R1+0xfab8], R26 ;  /* 0x00fab81a01007387 */ /* 0x010fe80000100a00 */
[----:B--2---:R0:W-:Y:S04]  /*db570*/  STL.64 [R1+0xfab0], R24 ;  /* 0x00fab01801007387 */ /* 0x0041e80000100a00 */
        /* <DEDUP_REMOVED lines=17> */
[----:B------:R-:W2:Y:S01]  /*db690*/  LDL.LU R8, [R1+0xfba4] ;  /* 0x00fba40001087983 */ /* 0x000ea20000300800 */
[----:B----4-:R-:W-:Y:S02]  /*db6a0*/  IMAD.MOV.U32 R18, RZ, RZ, R3 ;  /* 0x000000ffff127224 */ /* 0x010fe400078e0003 */
        /* <DEDUP_REMOVED lines=72> */
[----:B------:R-:W-:Y:S04]  /*dbb30*/  STL.64 [R1+0xc00], R16 ;  /* 0x000c001001007387 */ /* 0x000fe80000100a00 */
[----:B------:R0:W-:Y:S04]  /*dbb40*/  STL.64 [R1+0xc08], R18 ;  /* 0x000c081201007387 */ /* 0x0001e80000100a00 */
[----:B0-----:R-:W4:Y:S04]  /*dbb50*/  LDL.LU.64 R18, [R1+0xfb78] ;  /* 0x00fb780001127983 */ /* 0x001f280000300a00 */
[----:B------:R-:W4:Y:S04]  /*dbb60*/  LDL.LU.64 R16, [R1+0xfb70] ;  /* 0x00fb700001107983 */ /* 0x000f280000300a00 */
[----:B------:R0:W-:Y:S04]  /*dbb70*/  STL.64 [R1+0xf938], R10 ;  /* 0x00f9380a01007387 */ /* 0x0001e80000100a00 */
[----:B0-----:R-:W3:Y:S04]  /*dbb80*/  LDL R10, [R1+0x40] ;  /* 0x00004000010a7983 */ /* 0x001ee80000100800 */
[----:B------:R-:W-:Y:S01]  /*dbb90*/  STL.64 [R1+0xf930], R8 ;  /* 0x00f9300801007387 */ /* 0x000fe20000100a00 */
[----:B----4-:R-:W-:-:S15]  /*dbba0*/  HMMA.16816.F32 R16, R12, R2, R16 ;  /* 0x000000020c10723c */ /* 0x010fde0000001810 */
[----:B------:R-:W-:-:S08]  /*dbbb0*/  NOP ;  /* 0x0000000000007918 */ /* 0x000fd00000000000 */
[----:B------:R-:W-:Y:S04]  /*dbbc0*/  STL.64 [R1+0xc20], R16 ;  /* 0x000c201001007387 */ /* 0x000fe80000100a00 */
[----:B------:R0:W-:Y:S04]  /*dbbd0*/  STL.64 [R1+0xc28], R18 ;  /* 0x000c281201007387 */ /* 0x0001e80000100a00 */
[----:B0-----:R-:W4:Y:S04]  /*dbbe0*/  LDL.LU.64 R18, [R1+0xfb68] ;  /* 0x00fb680001127983 */ /* 0x001f280000300a00 */
[----:B------:R-:W2:Y:S04]  /*dbbf0*/  LDL.LU.64 R16, [R1+0xfb60] ;  /* 0x00fb600001107983 */ /* 0x000ea80000300a00 */
[----:B------:R-:W-:Y:S04]  /*dbc00*/  STL [R1+0xf92c], R2 ;  /* 0x00f92c0201007387 */ /* 0x000fe80000100800 */
[----:B------:R-:W-:Y:S01]  /*dbc10*/  STL [R1+0xf928], R3 ;  /* 0x00f9280301007387 */ /* 0x000fe20000100800 */
[----:B------:R-:W-:-:S02]  /*dbc20*/  F2FP.F16.E5M2.UNPACK_B R4, R4 ;  /* 0x00000004ff04723e */ /* 0x000fc400020004ff */
[----:B------:R-:W-:Y:S02]  /*dbc30*/  F2FP.F16.E5M2.UNPACK_B R5, R5 ;  /* 0x00000005ff05723e */ /* 0x000fe400020004ff */
[----:B------:R-:W-:Y:S01]  /*dbc40*/  F2FP.F16.E5M2.UNPACK_B R6, R6 ;  /* 0x00000006ff06723e */ /* 0x000fe200020004ff */
[----:B--2---:R-:W-:Y:S01]  /*dbc50*/  HMMA.16816.F32 R12, R12, R16, R24 ;  /* 0x000000100c0c723c */ /* 0x004fe20000001818 */
[----:B------:R-:W4:Y:S04]  /*dbc60*/  LDL.LU.64 R26, [R1+0xfb58] ;  /* 0x00fb5800011a7983 */ /* 0x000f280000300a00 */
[----:B------:R-:W4:Y:S01]  /*dbc70*/  LDL.LU.64 R24, [R1+0xfb50] ;  /* 0x00fb500001187983 */ /* 0x000f220000300a00 */
[----:B------:R-:W-:-:S15]  /*dbc80*/  F2FP.F16.E5M2.UNPACK_B R7, R7 ;  /* 0x00000007ff07723e */ /* 0x000fde00020004ff */
[----:B------:R-:W-:-:S02]  /*dbc90*/  NOP ;  /* 0x0000000000007918 */ /* 0x000fc40000000000 */
[----:B------:R0:W-:Y:S04]  /*dbca0*/  STL.64 [R1+0xc10], R12 ;  /* 0x000c100c01007387 */ /* 0x0001e80000100a00 */
[----:B------:R1:W-:Y:S04]  /*dbcb0*/  STL.64 [R1+0xc18], R14 ;  /* 0x000c180e01007387 */ /* 0x0003e80000100a00 */
[----:B0-----:R-:W2:Y:S04]  /*dbcc0*/  LDL.LU R12, [R1+0x15a0] ;  /* 0x0015a000010c7983 */ /* 0x001ea80000300800 */
[----:B------:R-:W2:Y:S04]  /*dbcd0*/  LDL.LU R13, [R1+0x15a4] ;  /* 0x0015a400010d7983 */ /* 0x000ea80000300800 */
[----:B-1----:R-:W2:Y:S04]  /*dbce0*/  LDL.LU R14, [R1+0x15a8] ;  /* 0x0015a800010e7983 */ /* 0x002ea80000300800 */
[----:B------:R-:W2:Y:S01]  /*dbcf0*/  LDL.LU R15, [R1+0x15ac] ;  /* 0x0015ac00010f7983 */ /* 0x000ea20000300800 */
        /* <DEDUP_REMOVED lines=35> */
[----:B------:R-:W4:Y:S02]  /*dbf30*/  LDL.LU.64 R16, [R1+0xfad0] ;  /* 0x00fad00001107983 */ /* 0x000f240000300a00 */
[----:B----4-:R-:W-:-:S15]  /*dbf40*/  HMMA.16816.F32 R24, R4, R16, R24 ;  /* 0x000000100418723c */ /* 0x010fde0000001818 */
        /* <DEDUP_REMOVED lines=8> */
[----:B------:R-:W3:Y:S04]  /*dbfd0*/  LDL.LU.64 R26, [R1+0xfab8] ;  /* 0x00fab800011a7983 */ /* 0x000ee80000300a00 */
[----:B------:R-:W3:-:S15]  /*dbfe0*/  LDL.LU.64 R24, [R1+0xfab0] ;  /* 0x00fab00001187983 */ /* 0x000ede0000300a00 */
[----:B------:R-:W-:-:S03]  /*dbff0*/  NOP ;  /* 0x0000000000007918 */ /* 0x000fc60000000000 */
[----:B------:R-:W-:Y:S04]  /*dc000*/  STL.64 [R1+0xcf0], R16 ;  /* 0x000cf01001007387 */ /* 0x000fe80000100a00 */
[----:B------:R0:W-:Y:S04]  /*dc010*/  STL.64 [R1+0xcf8], R18 ;  /* 0x000cf81201007387 */ /* 0x0001e80000100a00 */
[----:B0-----:R-:W3:Y:S04]  /*dc020*/  LDL.LU.64 R18, [R1+0xfaa8] ;  /* 0x00faa80001127983 */ /* 0x001ee80000300a00 */
[----:B------:R-:W4:Y:S01]  /*dc030*/  LDL.LU.64 R16, [R1+0xfaa0] ;  /* 0x00faa00001107983 */ /* 0x000f220000300a00 */
[----:B---3--:R-:W-:-:S15]  /*dc040*/  HMMA.16816.F32 R24, R4, R18, R24 ;  /* 0x000000120418723c */ /* 0x008fde0000001818 */
        /* <DEDUP_REMOVED lines=8> */
[----:B------:R-:W3:Y:S04]  /*dc0d0*/  LDL.LU.64 R26, [R1+0xfa88] ;  /* 0x00fa8800011a7983 */ /* 0x000ee80000300a00 */
[----:B------:R-:W3:-:S15]  /*dc0e0*/  LDL.LU.64 R24, [R1+0xfa80] ;  /* 0x00fa800001187983 */ /* 0x000ede0000300a00 */
[----:B------:R-:W-:-:S03]  /*dc0f0*/  NOP ;  /* 0x0000000000007918 */ /* 0x000fc60000000000 */
[----:B------:R-:W-:Y:S04]  /*dc100*/  STL.64 [R1+0xd30], R16 ;  /* 0x000d301001007387 */ /* 0x000fe80000100a00 */
        /* <DEDUP_REMOVED lines=8> */
[----:B0-----:R-:W3:Y:S04]  /*dc190*/  LDL.LU.64 R18, [R1+0xfa60] ;  /* 0x00fa600001127983 */ /* 0x001ee80000300a00 */
[----:B------:R-:W3:Y:S01]  /*dc1a0*/  LDL.LU.64 R16, [R1+0xfa58] ;  /* 0x00fa580001107983 */ /* 0x000ee20000300a00 */
[C---:B----4-:R-:W-:Y:S06]  /*dc1b0*/  HMMA.16816.F32 R20, R4.reuse, R24, R20 ;  /* 0x000000180414723c */ /* 0x050fec0000001814 */
[----:B---3--:R-:W-:-:S15]  /*dc1c0*/  HMMA.16816.F32 R24, R4, R26, R16 ;  /* 0x0000001a0418723c */ /* 0x008fde0000001810 */
[----:B------:R-:W-:-:S02]  /*dc1d0*/  NOP ;  /* 0x0000000000007918 */ /* 0x000fc40000000000 */
        /* <DEDUP_REMOVED lines=8> */
[----:B0-----:R-:W3:Y:S04]  /*dc260*/  LDL.LU.64 R26, [R1+0xfa30] ;  /* 0x00fa3000011a7983 */ /* 0x001ee80000300a00 */
[----:B------:R-:W4:Y:S01]  /*dc270*/  LDL.LU.64 R24, [R1+0xfa28] ;  /* 0x00fa280001187983 */ /* 0x000f220000300a00 */
[----:B--2---:R-:W-:-:S15]  /*dc280*/  HMMA.16816.F32 R8, R4, R10, R12 ;  /* 0x0000000a0408723c */ /* 0x004fde000000180c */
[----:B------:R-:W-:-:S08]  /*dc290*/  NOP ;  /* 0x0000000000007918 */ /* 0x000fd00000000000 */
[----:B------:R-:W-:Y:S04]  /*dc2a0*/  STL.64 [R1+0xd90], R8 ;  /* 0x000d900801007387 */ /* 0x000fe80000100a00 */
[----:B------:R3:W-:Y:S01]  /*dc2b0*/  STL.64 [R1+0xd98], R10 ;  /* 0x000d980a01007387 */ /* 0x0007e20000100a00 */
[C---:B----4-:R-:W-:Y:S06]  /*dc2c0*/  HMMA.16816.F32 R12, R4.reuse, R24, R16 ;  /* 0x00000018040c723c */ /* 0x050fec0000001810 */
[----:B---3--:R-:W-:Y:S01]  /*dc2d0*/  HMMA.16816.F32 R8, R4, R26, R20 ;  /* 0x0000001a0408723c */ /* 0x008fe20000001814 */
        /* <DEDUP_REMOVED lines=17> */
[----:B----4-:R0:W-:Y:S04]  /*dc3f0*/  STL.64 [R1+0xf9a8], R26 ;  /* 0x00f9a81a01007387 */ /* 0x0101e80000100a00 */
[----:B0-----:R-:W4:Y:S04]  /*dc400*/  LDL R26, [R1] ;  /* 0x00000000011a7983 */ /* 0x001f280000100800 */
[----:B------:R-:W4:Y:S04]  /*dc410*/  LDL R27, [R1+0x4] ;  /* 0x00000400011b7983 */ /* 0x000f280000100800 */
[----:B---3--:R-:W-:Y:S04]  /*dc420*/  STL.64 [R1+0xf9a0], R24 ;  /* 0x00f9a01801007387 */ /* 0x008fe80000100a00 */
[----:B----4-:R-:W-:Y:S04]  /*dc430*/  STL.64 [R1+0xf9c0], R26 ;  /* 0x00f9c01a01007387 */ /* 0x010fe80000100a00 */
[----:B--2---:R-:W-:Y:S04]  /*dc440*/  STL.64 [R1+0xf988], R22 ;  /* 0x00f9881601007387 */ /* 0x004fe80000100a00 */
        /* <DEDUP_REMOVED lines=75> */
[----:B------:R-:W3:Y:S04]  /*dc900*/  LDL.LU R12, [R1+0x34c8] ;  /* 0x0034c800010c7983 */ /* 0x000ee80000300800 */
        /* <DEDUP_REMOVED lines=96> */
[----:B------:R-:W2:Y:S04]  /*dcf10*/  LDL.LU R19, [R1+0x34d4] ;  /* 0x0034d40001137983 */ /* 0x000ea80000300800 */
[----:B------:R0:W-:Y:S01]  /*dcf20*/  STL.64 [R1+0xf740], R16 ;  /* 0x00f7401001007387 */ /* 0x0001e20000100a00 */
[----:B----4-:R-:W-:-:S02]  /*dcf30*/  IMAD R12, R12, 0x100, R18 ;  /* 0x000001000c0c7824 */ /* 0x010fc400078e0212 */
[----:B--2---:R-:W-:Y:S02]  /*dcf40*/  IMAD R13, R13, 0x100, R19 ;  /* 0x000001000d0d7824 */ /* 0x004fe400078e0213 */
[----:B0-----:R-:W-:Y:S06]  /*dcf50*/  HMMA.16816.F32 R16, R4, R10, R20 ;  /* 0x0000000a0410723c */ /* 0x001fec0000001814 */
[----:B------:R-:W-:Y:S04]  /*dcf60*/  STL [R1+0xf71c], R10 ;  /* 0x00f71c0a01007387 */ /* 0x000fe80000100800 */
[----:B------:R-:W-:Y:S01]  /*dcf70*/  STL [R1+0xf718], R11 ;  /* 0x00f7180b01007387 */ /* 0x000fe20000100800 */
[----:B------:R-:W-:-:S02]  /*dcf80*/  F2FP.F16.E5M2.UNPACK_B R12, R12 ;  /* 0x0000000cff0c723e */ /* 0x000fc400020004ff */
[----:B------:R-:W-:-:S10]  /*dcf90*/  F2FP.F16.E5M2.UNPACK_B R13, R13 ;  /* 0x0000000dff0d723e */ /* 0x000fd400020004ff */
[----:B------:R-:W-:Y:S04]  /*dcfa0*/  STL.64 [R1+0xf80], R16 ;  /* 0x000f801001007387 */ /* 0x000fe80000100a00 */
[----:B------:R3:W-:Y:S02]  /*dcfb0*/  STL.64 [R1+0xf88], R18 ;  /* 0x000f881201007387 */ /* 0x0007e40000100a00 */
[----:B---3--:R-:W-:Y:S02]  /*dcfc0*/  HMMA.16816.F32 R16, R4, R8, R24 ;  /* 0x000000080410723c */ /* 0x008fe40000001818 */
[----:B------:R-:W-:Y:S05]  /*dcfd0*/  STL.64 [R1+0xf900], R12 ;  /* 0x00f9000c01007387 */ /* 0x000fea0000100a00 */
[----:B------:R-:W-:-:S02]  /*dcfe0*/  IMAD.MOV.U32 R26, RZ, RZ, R2 ;  /* 0x000000ffff1a7224 */ /* 0x000fc400078e0002 */
[----:B------:R-:W2:Y:S01]  /*dcff0*/  LDL.LU R2, [R1+0xf92c] ;  /* 0x00f92c0001027983 */ /* 0x000ea20000300800 */
[----:B------:R-:W-:-:S13]  /*dd000*/  IMAD.MOV.U32 R27, RZ, RZ, R3 ;  /* 0x000000ffff1b7224 */ /* 0x000fda00078e0003 */
[----:B------:R0:W-:Y:S04]  /*dd010*/  STL.64 [R1+0xfd0], R16 ;  /* 0x000fd01001007387 */ /* 0x0001e80000100a00 */
[----:B------:R1:W-:Y:S04]  /*dd020*/  STL.64 [R1+0xfd8], R18 ;  /* 0x000fd81201007387 */ /* 0x0003e80000100a00 */
[----:B------:R-:W2:Y:S04]  /*dd030*/  LDL.LU R3, [R1+0xf928] ;  /* 0x00f9280001037983 */ /* 0x000ea80000300800 */
[----:B0-----:R-:W3:Y:S04]  /*dd040*/  LDL.LU R16, [R1+0x1760] ;  /* 0x0017600001107983 */ /* 0x001ee80000300800 */
[----:B------:R-:W3:Y:S04]  /*dd050*/  LDL.LU R17, [R1+0x1764] ;  /* 0x0017640001117983 */ /* 0x000ee80000300800 */
[----:B-1----:R-:W4:Y:S04]  /*dd060*/  LDL.LU R18, [R1+0x1768] ;  /* 0x0017680001127983 */ /* 0x002f280000300800 */
[----:B------:R-:W4:Y:S01]  /*dd070*/  LDL.LU R19, [R1+0x176c] ;  /* 0x00176c0001137983 */ /* 0x000f220000300800 */
[----:B------:R-:W-:-:S02]  /*dd080*/  IMAD R14, R14, 0x100, R28 ;  /* 0x000001000e0e7824 */ /* 0x000fc400078e021c */
[----:B------:R-:W-:Y:S01]  /*dd090*/  IMAD R15, R15, 0x100, R29 ;  /* 0x000001000f0f7824 */ /* 0x000fe200078e021d */
[----:B------:R-:W2:Y:S04]  /*dd0a0*/  LDL.64 R10, [R1+0x90] ;  /* 0x00009000010a7983 */ /* 0x000ea80000100a00 */
[----:B------:R-:W2:Y:S04]  /*dd0b0*/  LDL.64 R28, [R1+0x88] ;  /* 0x00008800011c7983 */ /* 0x000ea80000100a00 */
[----:B----4-:R-:W-:Y:S04]  /*dd0c0*/  STL.64 [R1+0xf8b0], R18 ;  /* 0x00f8b01201007387 */ /* 0x010fe80000100a00 */
[----:B---3--:R-:W-:Y:S04]  /*dd0d0*/  STL.64 [R1+0xf8a8], R16 ;  /* 0x00f8a81001007387 */ /* 0x008fe80000100a00 */
[----:B------:R-:W3:Y:S04]  /*dd0e0*/  LDL.64 R24, [R1+0x70] ;  /* 0x0000700001187983 */ /* 0x000ee80000100a00 */
[----:B------:R-:W-:Y:S04]  /*dd0f0*/  STL.64 [R1+0xf8c8], R26 ;  /* 0x00f8c81a01007387 */ /* 0x000fe80000100a00 */
[----:B---3--:R0:W-:Y:S04]  /*dd100*/  STL.64 [R1+0xf8c0], R24 ;  /* 0x00f8c01801007387 */ /* 0x0081e80000100a00 */
[----:B0-----:R-:W3:Y:S04]  /*dd110*/  LDL.LU R24, [R1+0x1720] ;  /* 0x0017200001187983 */ /* 0x001ee80000300800 */
[----:B------:R-:W3:Y:S04]  /*dd120*/  LDL.LU R25, [R1+0x1724] ;  /* 0x0017240001197983 */ /* 0x000ee80000300800 */
[----:B------:R-:W4:Y:S04]  /*dd130*/  LDL.LU R26, [R1+0x1728] ;  /* 0x00172800011a7983 */ /* 0x000f280000300800 */
[----:B------:R-:W4:Y:S04]  /*dd140*/  LDL.LU R27, [R1+0x172c] ;  /* 0x00172c00011b7983 */ /* 0x000f280000300800 */
[----:B------:R-:W2:Y:S04]  /*dd150*/  LDL.64 R12, [R1+0xa0] ;  /* 0x0000a000010c7983 */ /* 0x000ea80000100a00 */
        /* <DEDUP_REMOVED lines=46> */
[----:B------:R-:W-:Y:S04]  /*dd440*/  STL [R1+0xf704], R2 ;  /* 0x00f7040201007387 */ /* 0x000fe80000100800 */
[----:B------:R0:W-:Y:S01]  /*dd450*/  STL [R1+0xf700], R3 ;  /* 0x00f7000301007387 */ /* 0x0001e20000100800 */
[----:B------:R-:W-:-:S02]  /*dd460*/  IMAD.MOV.U32 R9, RZ, RZ, R12 ;  /* 0x000000ffff097224 */ /* 0x000fc400078e000c */
[----:B------:R-:W-:Y:S01]  /*dd470*/  IMAD.MOV.U32 R8, RZ, RZ, R13 ;  /* 0x000000ffff087224 */ /* 0x000fe200078e000d */
[----:B0-----:R-:W3:Y:S01]  /*dd480*/  LDL.64 R2, [R1+0xb0] ;  /* 0x0000b00001027983 */ /* 0x001ee20000100a00 */
[----:B--2---:R-:W-:Y:S03]  /*dd490*/  HMMA.16816.F32 R4, R4, R12, R24 ;  /* 0x0000000c0404723c */ /* 0x004fe60000001818 */
[----:B------:R-:W3:Y:S04]  /*dd4a0*/  LDL.LU.64 R26, [R1+0xf910] ;  /* 0x00f91000011a7983 */ /* 0x000ee80000300a00 */
[----:B------:R-:W3:-:S15]  /*dd4b0*/  LDL.LU.64 R24, [R1+0xf908] ;  /* 0x00f9080001187983 */ /* 0x000ede0000300a00 */
[----:B------:R-:W-:-:S01]  /*dd4c0*/  NOP ;  /* 0x0000000000007918 */ /* 0x000fc20000000000 */
[----:B------:R-:W-:Y:S04]  /*dd4d0*/  STL.64 [R1+0xfe0], R4 ;  /* 0x000fe00401007387 */ /* 0x000fe80000100a00 */
[----:B------:R0:W-:Y:S04]  /*dd4e0*/  STL.64 [R1+0xfe8], R6 ;  /* 0x000fe80601007387 */ /* 0x0001e80000100a00 */
[----:B------:R-:W3:Y:S01]  /*dd4f0*/  LDL.LU.64 R12, [R1+0xf900] ;  /* 0x00f90000010c7983 */ /* 0x000ee20000300a00 */
[----:B------:R-:W-:Y:S02]  /*dd500*/  F2FP.F16.E5M2.UNPACK_B R14, R14 ;  /* 0x0000000eff0e723e */ /* 0x000fe400020004ff */
[----:B------:R-:W-:Y:S01]  /*dd510*/  F2FP.F16.E5M2.UNPACK_B R15, R15 ;  /* 0x0000000fff0f723e */ /* 0x000fe200020004ff */
[----:B0-----:R-:W2:Y:S06]  /*dd520*/  LDL.64 R6, [R1+0x98] ;  /* 0x0000980001067983 */ /* 0x001eac0000100a00 */
        /* <DEDUP_REMOVED lines=17> */
[----:B------:R-:W-:Y:S01]  /*dd640*/  IMAD.MOV.U32 R6, RZ, RZ, R11 ;  /* 0x000000ffff067224 */ /* 0x000fe200078e000b */
[----:B--2---:R-:W-:-:S15]  /*dd650*/  HMMA.16816.F32 R24, R12, R10, R24 ;  /* 0x0000000a0c18723c */ /* 0x004fde0000001818 */
[----:B------:R-:W-:-:S08]  /*dd660*/  NOP ;  /* 0x0000000000007918 */ /* 0x000fd00000000000 */
[----:B------:R-:W-:Y:S04]  /*dd670*/  STL.64 [R1+0x1040], R24 ;  /* 0x0010401801007387 */ /* 0x000fe80000100a00 */
[----:B------:R0:W-:Y:S04]  /*dd680*/  STL.64 [R1+0x1048], R26 ;  /* 0x0010481a01007387 */ /* 0x0001e80000100a00 */
[----:B0-----:R-:W2:Y:S04]  /*dd690*/  LDL.LU.64 R26, [R1+0xf8d8] ;  /* 0x00f8d800011a7983 */ /* 0x001ea80000300a00 */
[----:B------:R-:W2:Y:S04]  /*dd6a0*/  LDL.LU.64 R24, [R1+0xf8d0] ;  /* 0x00f8d00001187983 */ /* 0x000ea80000300a00 */
[----:B------:R0:W-:Y:S04]  /*dd6b0*/  STL.64 [R1+0xf768], R6 ;  /* 0x00f7680601007387 */ /* 0x0001e80000100a00 */
[----:B0-----:R-:W3:Y:S04]  /*dd6c0*/  LDL R6, [R1+0x78] ;  /* 0x0000780001067983 */ /* 0x001ee80000100800 */
[----:B------:R0:W-:Y:S04]  /*dd6d0*/  STL.64 [R1+0xf760], R4 ;  /* 0x00f7600401007387 */ /* 0x0001e80000100a00 */
[----:B0-----:R-:W4:Y:S01]  /*dd6e0*/  LDL.64 R4, [R1+0x80] ;  /* 0x0000800001047983 */ /* 0x001f220000100a00 */
[----:B------:R-:W-:-:S02]  /*dd6f0*/  IMAD.MOV.U32 R11, RZ, RZ, R28 ;  /* 0x000000ffff0b7224 */ /* 0x000fc400078e001c */
[----:B------:R-:W-:Y:S01]  /*dd700*/  IMAD.MOV.U32 R10, RZ, RZ, R29 ;  /* 0x000000ffff0a7224 */ /* 0x000fe200078e001d */
[----:B--2---:R-:W-:-:S15]  /*dd710*/  HMMA.16816.F32 R24, R12, R28, R24 ;  /* 0x0000001c0c18723c */ /* 0x004fde0000001818 */
[----:B------:R-:W-:-:S08]  /*dd720*/  NOP ;  /* 0x0000000000007918 */ /* 0x000fd00000000000 */
[----:B------:R-:W-:Y:S04]  /*dd730*/  STL.64 [R1+0x1060], R24 ;  /* 0x0010601801007387 */ /* 0x000fe80000100a00 */
[----:B------:R0:W-:Y:S01]  /*dd740*/  STL.64 [R1+0x1068], R26 ;  /* 0x0010681a01007387 */ /* 0x0001e20000100a00 */
[----:B----4-:R-:W-:Y:S03]  /*dd750*/  HMMA.16816.F32 R16, R12, R4, R16 ;  /* 0x000000040c10723c */ /* 0x010fe60000001810 */
[----:B0-----:R-:W2:Y:S04]  /*dd760*/  LDL.LU.64 R26, [R1+0xf8c8] ;  /* 0x00f8c800011a7983 */ /* 0x001ea80000300a00 */
[----:B------:R-:W4:Y:S04]  /*dd770*/  LDL.LU.64 R24, [R1+0xf8c0] ;  /* 0x00f8c00001187983 */ /* 0x000f280000300a00 */
[----:B------:R-:W2:Y:S04]  /*dd780*/  LDL.LU.64 R28, [R1+0xf8b8] ;  /* 0x00f8b800011c7983 */ /* 0x000ea80000300a00 */
        /* <DEDUP_REMOVED lines=8> */
[----:B0-----:R-:W4:Y:S04]  /*dd810*/  LDL.LU.64 R18, [R1+0xf8b0] ;  /* 0x00f8b00001127983 */ /* 0x001f280000300a00 */
[----:B------:R-:W4:Y:S01]  /*dd820*/  LDL.LU.64 R16, [R1+0xf8a8] ;  /* 0x00f8a80001107983 */ /* 0x000f220000300a00 */
[----:B------:R-:W-:-:S02]  /*dd830*/  IMAD.MOV.U32 R7, RZ, RZ, R0 ;  /* 0x000000ffff077224 */ /* 0x000fc400078e0000 */
[----:B------:R-:W-:-:S05]  /*dd840*/  IMAD.MOV.U32 R0, RZ, RZ, R5 ;  /* 0x000000ffff007224 */ /* 0x000fca00078e0005 */
[----:B------:R-:W-:Y:S01]  /*dd850*/  STL [R1+0xf688], R0 ;  /* 0x00f6880001007387 */ /* 0x000fe20000100800 */
[C---:B---3--:R-:W-:Y:S06]  /*dd860*/  HMMA.16816.F32 R8, R12.reuse, R6, R8 ;  /* 0x000000060c08723c */ /* 0x048fec0000001808 */
[----:B----4-:R-:W-:-:S15]  /*dd870*/  HMMA.16816.F32 R4, R12, R24, R16 ;  /* 0x000000180c04723c */ /* 0x010fde0000001810 */
[----:B------:R-:W-:-:S02]  /*dd880*/  NOP ;  /* 0x0000000000007918 */ /* 0x000fc40000000000 */
[----:B------:R-:W-:Y:S04]  /*dd890*/  STL.64 [R1+0x1090], R8 ;  /* 0x0010900801007387 */ /* 0x000fe80000100a00 */
[----:B------:R2:W-:Y:S02]  /*dd8a0*/  STL.64 [R1+0x1098], R10 ;  /* 0x0010980a01007387 */ /* 0x0005e40000100a00 */
[----:B--2---:R-:W-:Y:S01]  /*dd8b0*/  HMMA.16816.F32 R8, R12, R26, R20 ;  /* 0x0000001a0c08723c */ /* 0x004fe20000001814 */
[----:B------:R-:W-:-:S05]  /*dd8c0*/  IMAD.MOV.U32 R0, RZ, RZ, R25 ;  /* 0x000000ffff007224 */ /* 0x000fca00078e0019 */
[----:B------:R-:W-:Y:S04]  /*dd8d0*/  STL [R1+0xf68c], R0 ;  /* 0x00f68c0001007387 */ /* 0x000fe80000100800 */
[----:B------:R0:W-:Y:S04]  /*dd8e0*/  STL.64 [R1+0x10c0], R4 ;  /* 0x0010c00401007387 */ /* 0x0001e80000100a00 */
[----:B------:R1:W-:Y:S04]  /*dd8f0*/  STL.64 [R1+0x10c8], R6 ;  /* 0x0010c80601007387 */ /* 0x0003e80000100a00 */
[----:B0-----:R-:W2:Y:S05]  /*dd900*/  LDL.LU R4, [R1+0x18e0] ;  /* 0x0018e00001047983 */ /* 0x001eaa0000300800 */
[----:B------:R-:W-:Y:S04]  /*dd910*/  STL.64 [R1+0x10d0], R8 ;  /* 0x0010d00801007387 */ /* 0x000fe80000100a00 */
[----:B------:R0:W-:Y:S04]  /*dd920*/  STL.64 [R1+0x10d8], R10 ;  /* 0x0010d80a01007387 */ /* 0x0001e80000100a00 */
[----:B------:R-:W2:Y:S04]  /*dd930*/  LDL.LU R5, [R1+0x18e4] ;  /* 0x0018e40001057983 */ /* 0x000ea80000300800 */
[----:B-1----:R-:W3:Y:S04]  /*dd940*/  LDL.LU R6, [R1+0x18e8] ;  /* 0x0018e80001067983 */ /* 0x002ee80000300800 */
[----:B------:R-:W3:Y:S04]  /*dd950*/  LDL.LU R7, [R1+0x18ec] ;  /* 0x0018ec0001077983 */ /* 0x000ee80000300800 */
[----:B---3--:R-:W-:Y:S04]  /*dd960*/  STL.64 [R1+0xf798], R6 ;  /* 0x00f7980601007387 */ /* 0x008fe80000100a00 */
        /* <DEDUP_REMOVED lines=56> */
[----:B------:R-:W2:Y:S04]  /*ddcf0*/  LDL R18, [R1+0x48] ;  /* 0x0000480001127983 */ /* 0x000ea80000100800 */
[----:B------:R-:W2:Y:S04]  /*ddd00*/  LDL R19, [R1+0x4c] ;  /* 0x00004c0001137983 */ /* 0x000ea80000100800 */
        /* <DEDUP_REMOVED lines=16> */
[----:B------:R-:W3:Y:S04]  /*dde10*/  LDL.64 R16, [R1+0x50] ;  /* 0x0000500001107983 */ /* 0x000ee80000100a00 */
[----:B0-----:R-:W4:Y:S04]  /*dde20*/  LDL.64 R24, [R1+0x60] ;  /* 0x0000600001187983 */ /* 0x001f280000100a00 */
[----:B--2---:R-:W-:Y:S04]  /*dde30*/  STL.64 [R1+0xf890], R18 ;  /* 0x00f8901201007387 */ /* 0x004fe80000100a00 */
[----:B---3--:R0:W-:Y:S04]  /*dde40*/  STL.64 [R1+0xf888], R16 ;  /* 0x00f8881001007387 */ /* 0x0081e80000100a00 */
        /* <DEDUP_REMOVED lines=10> */
[----:B------:R-:W-:Y:S04]  /*ddef0*/  STL.64 [R1+0xf828], R10 ;  /* 0x00f8280a01007387 */ /* 0x000fe80000100a00 */
[----:B------:R0:W-:Y:S04]  /*ddf00*/  STL.64 [R1+0xf820], R8 ;  /* 0x00f8200801007387 */ /* 0x0001e80000100a00 */
        /* <DEDUP_REMOVED lines=10> */
[----:B----4-:R-:W-:Y:S03]  /*ddfb0*/  HMMA.16816.F32 R16, R12, R24, R16 ;  /* 0x000000180c10723c */ /* 0x010fe60000001810 */
        /* <DEDUP_REMOVED lines=106> */
[----:B------:R-:W3:Y:S01]  /*de660*/  LDL.LU.64 R24, [R1+0xf7a0] ;  /* 0x00f7a00001187983 */ /* 0x000ee20000300a00 */
[----:B------:R-:W-:-:S02]  /*de670*/  IMAD.MOV.U32 R0, RZ, RZ, R9 ;  /* 0x000000ffff007224 */ /* 0x000fc400078e0009 */
[----:B--2---:R-:W-:Y:S01]  /*de680*/  HMMA.16816.F32 R8, R12, R10, R4 ;  /* 0x0000000a0c08723c */ /* 0x004fe20000001804 */
[----:B------:R-:W2:Y:S04]  /*de690*/  LDL.LU.64 R6, [R1+0xf798] ;  /* 0x00f7980001067983 */ /* 0x000ea80000300a00 */
[----:B------:R-:W2:-:S15]  /*de6a0*/  LDL.LU.64 R4, [R1+0xf790] ;  /* 0x00f7900001047983 */ /* 0x000e9e0000300a00 */
[----:B------:R-:W-:-:S03]  /*de6b0*/  NOP ;  /* 0x0000000000007918 */ /* 0x000fc60000000000 */
        /* <DEDUP_REMOVED lines=14> */
[----:B0-----:R-:W2:Y:S01]  /*de7a0*/  LDL.LU.64 R6, [R1+0xf768] ;  /* 0x00f7680001067983 */ /* 0x001ea20000300a00 */
[----:B----4-:R-:W-:Y:S03]  /*de7b0*/  HMMA.16816.F32 R20, R12, R24, R20 ;  /* 0x000000180c14723c */ /* 0x010fe60000001814 */
[----:B------:R-:W3:-:S15]  /*de7c0*/  LDL.LU.64 R4, [R1+0xf760] ;  /* 0x00f7600001047983 */ /* 0x000ede0000300a00 */
[----:B------:R-:W-:-:S05]  /*de7d0*/  NOP ;  /* 0x0000000000007918 */ /* 0x000fca0000000000 */
[----:B------:R-:W-:Y:S04]  /*de7e0*/  STL.64 [R1+0x1250], R20 ;  /* 0x0012501401007387 */ /* 0x000fe80000100a00 */
[----:B------:R0:W-:Y:S04]  /*de7f0*/  STL.64 [R1+0x1258], R22 ;  /* 0x0012581601007387 */ /* 0x0001e80000100a00 */
[----:B0-----:R-:W4:Y:S04]  /*de800*/  LDL.LU.64 R22, [R1+0xf758] ;  /* 0x00f7580001167983 */ /* 0x001f280000300a00 */
[----:B------:R-:W3:Y:S04]  /*de810*/  LDL.LU.64 R20, [R1+0xf750] ;  /* 0x00f7500001147983 */ /* 0x000ee80000300a00 */
[----:B------:R0:W-:Y:S04]  /*de820*/  STL.64 [R1+0xf4e8], R26 ;  /* 0x00f4e81a01007387 */ /* 0x0001e80000100a00 */
[----:B------:R2:W-:Y:S01]  /*de830*/  STL.64 [R1+0xf4e0], R24 ;  /* 0x00f4e01801007387 */ /* 0x0005e20000100a00 */
[----:B0-----:R-:W-:-:S02]  /*de840*/  IMAD.MOV.U32 R26, RZ, RZ, R11 ;  /* 0x000000ffff1a7224 */ /* 0x001fc400078e000b */
[----:B------:R-:W-:-:S05]  /*de850*/  IMAD.MOV.U32 R27, RZ, RZ, R10 ;  /* 0x000000ffff1b7224 */ /* 0x000fca00078e000a */
[----:B------:R-:W-:Y:S01]  /*de860*/  STL.64 [R1+0xf6b0], R26 ;  /* 0x00f6b01a01007387 */ /* 0x000fe20000100a00 */
[----:B--2---:R-:W-:Y:S02]  /*de870*/  IMAD.MOV.U32 R24, RZ, RZ, R7 ;  /* 0x000000ffff187224 */ /* 0x004fe400078e0007 */
[----:B------:R-:W-:-:S05]  /*de880*/  IMAD.MOV.U32 R25, RZ, RZ, R6 ;  /* 0x000000ffff197224 */ /* 0x000fca00078e0006 */
        /* <DEDUP_REMOVED lines=10> */
[----:B------:R-:W4:Y:S01]  /*de930*/  LDL.LU.64 R16, [R1+0xf740] ;  /* 0x00f7400001107983 */ /* 0x000f220000300a00 */
[----:B---3--:R-:W-:-:S15]  /*de940*/  HMMA.16816.F32 R24, R12, R20, R24 ;  /* 0x000000140c18723c */ /* 0x008fde0000001818 */
[----:B------:R-:W-:-:S08]  /*de950*/  NOP ;  /* 0x0000000000007918 */ /* 0x000fd00000000000 */
[----:B------:R0:W-:Y:S04]  /*de960*/  STL.64 [R1+0x1270], R24 ;  /* 0x0012701801007387 */ /* 0x0001e80000100a00 */
[----:B------:R1:W-:Y:S01]  /*de970*/  STL.64 [R1+0x1278], R26 ;  /* 0x0012781a01007387 */ /* 0x0003e20000100a00 */
[----:B0-----:R-:W-:Y:S02]  /*de980*/  IMAD.MOV.U32 R24, RZ, RZ, R9 ;  /* 0x000000ffff187224 */ /* 0x001fe400078e0009 */
[----:B-1----:R-:W-:Y:S02]  /*de990*/  IMAD.MOV.U32 R26, RZ, RZ, R5 ;  /* 0x000000ffff1a7224 */ /* 0x002fe400078e0005 */
[----:B------:R-:W-:Y:S02]  /*de9a0*/  IMAD.MOV.U32 R27, RZ, RZ, R4 ;  /* 0x000000ffff1b7224 */ /* 0x000fe400078e0004 */
[----:B------:R-:W-:-:S03]  /*de9b0*/  IMAD.MOV.U32 R25, RZ, RZ, R8 ;  /* 0x000000ffff197224 */ /* 0x000fc600078e0008 */
[----:B------:R-:W-:Y:S04]  /*de9c0*/  STL.64 [R1+0xf6e0], R26 ;  /* 0x00f6e01a01007387 */ /* 0x000fe80000100a00 */
[----:B------:R-:W-:Y:S04]  /*de9d0*/  STL.64 [R1+0xf6d8], R24 ;  /* 0x00f6d81801007387 */ /* 0x000fe80000100a00 */
[----:B------:R-:W-:Y:S04]  /*de9e0*/  STL.64 [R1+0xf4f8], R22 ;  /* 0x00f4f81601007387 */ /* 0x000fe80000100a00 */
[----:B------:R0:W-:Y:S04]  /*de9f0*/  STL.64 [R1+0xf4f0], R20 ;  /* 0x00f4f01401007387 */ /* 0x0001e80000100a00 */
[----:B0-----:R-:W3:Y:S04]  /*dea00*/  LDL.LU R20, [R1+0x19b0] ;  /* 0x0019b00001147983 */ /* 0x001ee80000300800 */
[----:B------:R-:W3:Y:S04]  /*dea10*/  LDL.LU R21, [R1+0x19b4] ;  /* 0x0019b40001157983 */ /* 0x000ee80000300800 */
[----:B------:R-:W2:Y:S04]  /*dea20*/  LDL.LU R22, [R1+0x19b8] ;  /* 0x0019b80001167983 */ /* 0x000ea80000300800 */
[----:B------:R-:W2:Y:S04]  /*dea30*/  LDL.LU R23, [R1+0x19bc] ;  /* 0x0019bc0001177983 */ /* 0x000ea80000300800 */
[----:B------:R-:W4:Y:S04]  /*dea40*/  LDL.LU R24, [R1+0x1970] ;  /* 0x0019700001187983 */ /* 0x000f280000300800 */
[----:B------:R-:W4:Y:S04]  /*dea50*/  LDL.LU R25, [R1+0x1974] ;  /* 0x0019740001197983 */ /* 0x000f280000300800 */
[----:B------:R-:W3:Y:S04]  /*dea60*/  LDL.LU R26, [R1+0x1978] ;  /* 0x00197800011a7983 */ /* 0x000ee80000300800 */
[----:B------:R-:W3:Y:S04]  /*dea70*/  LDL.LU R27, [R1+0x197c] ;  /* 0x00197c00011b7983 */ /* 0x000ee80000300800 */
[----:B------:R-:W2:Y:S04]  /*dea80*/  LDL.LU R10, [R1+0x34ec] ;  /* 0x0034ec00010a7983 */ /* 0x000ea80000300800 */
[----:B------:R-:W4:Y:S04]  /*dea90*/  LDL.LU R4, [R1+0x34e8] ;  /* 0x0034e80001047983 */ /* 0x000f280000300800 */
[----:B------:R-:W2:Y:S04]  /*deaa0*/  LDL.LU R11, [R1+0x34f4] ;  /* 0x0034f400010b7983 */ /* 0x000ea80000300800 */
[----:B------:R-:W4:Y:S04]  /*deab0*/  LDL.LU R5, [R1+0x34f0] ;  /* 0x0034f00001057983 */ /* 0x000f280000300800 */
[----:B------:R-:W3:Y:S04]  /*deac0*/  LDL.LU R8, [R1+0x34fc] ;  /* 0x0034fc0001087983 */ /* 0x000ee80000300800 */
[----:B------:R-:W4:Y:S04]  /*dead0*/  LDL.LU R6, [R1+0x34f8] ;  /* 0x0034f80001067983 */ /* 0x000f280000300800 */
[----:B------:R-:W3:Y:S04]  /*deae0*/  LDL.LU R9, [R1+0x3504] ;  /* 0x0035040001097983 */ /* 0x000ee80000300800 */
        /* <DEDUP_REMOVED lines=31> */
[C---:B------:R-:W-:Y:S03]  /*dece0*/  HMMA.16816.F32 R8, R12.reuse, R18, R8 ;  /* 0x000000120c08723c */ /* 0x040fe60000001808 */
        /* <DEDUP_REMOVED lines=74> */
[----:B0-----:R-:W2:Y:S04]  /*df190*/  LDL.LU.64 R26, [R1+0xf6b0] ;  /* 0x00f6b000011a7983 */ /* 0x001ea80000300a00 */
[----:B------:R-:W4:Y:S01]  /*df1a0*/  LDL.LU.64 R24, [R1+0xf6a8] ;  /* 0x00f6a80001187983 */ /* 0x000f220000300a00 */
[----:B---3--:R-:W-:-:S15]  /*df1b0*/  HMMA.16816.F32 R12, R4, R10, R12 ;  /* 0x0000000a040c723c */ /* 0x008fde000000180c */
[----:B------:R-:W-:-:S08]  /*df1c0*/  NOP ;  /* 0x0000000000007918 */ /* 0x000fd00000000000 */
[----:B------:R-:W-:Y:S04]  /*df1d0*/  STL.64 [R1+0x1300], R12 ;  /* 0x0013000c01007387 */ /* 0x000fe80000100a00 */
[----:B------:R4:W-:Y:S02]  /*df1e0*/  STL.64 [R1+0x1308], R14 ;  /* 0x0013080e01007387 */ /* 0x0009e40000100a00 */
        /* <DEDUP_REMOVED lines=11> */
[----:B---3--:R0:W-:Y:S04]  /*df2a0*/  STL.64 [R1+0xf508], R14 ;  /* 0x00f5080e01007387 */ /* 0x0081e80000100a00 */
[----:B--2---:R1:W-:Y:S04]  /*df2b0*/  STL.64 [R1+0xf500], R12 ;  /* 0x00f5000c01007387 */ /* 0x0043e80000100a00 */
[----:B------:R-:W2:Y:S04]  /*df2c0*/  LDL.LU R20, [R1+0x1ac0] ;  /* 0x001ac00001147983 */ /* 0x000ea80000300800 */
[----:B------:R-:W2:Y:S04]  /*df2d0*/  LDL.LU R21, [R1+0x1ac4] ;  /* 0x001ac40001157983 */ /* 0x000ea80000300800 */
[----:B------:R-:W3:Y:S04]  /*df2e0*/  LDL.LU R22, [R1+0x1ac8] ;  /* 0x001ac80001167983 */ /* 0x000ee80000300800 */
[----:B------:R-:W3:Y:S01]  /*df2f0*/  LDL.LU R23, [R1+0x1acc] ;  /* 0x001acc0001177983 */ /* 0x000ee20000300800 */
[----:B0-----:R-:W-:-:S03]  /*df300*/  IMAD.MOV.U32 R15, RZ, RZ, R0 ;  /* 0x000000ffff0f7224 */ /* 0x001fc600078e0000 */
[----:B---3--:R-:W-:Y:S04]  /*df310*/  STL.64 [R1+0xf518], R22 ;  /* 0x00f5181601007387 */ /* 0x008fe80000100a00 */
[----:B--2---:R0:W-:Y:S04]  /*df320*/  STL.64 [R1+0xf510], R20 ;  /* 0x00f5101401007387 */ /* 0x0041e80000100a00 */
[----:B------:R-:W2:Y:S04]  /*df330*/  LDL R14, [R1+0x8] ;  /* 0x00000800010e7983 */ /* 0x000ea80000100800 */
[----:B------:R-:W3:Y:S04]  /*df340*/  LDL.LU R0, [R1+0xf6a0] ;  /* 0x00f6a00001007983 */ /* 0x000ee80000300800 */
[----:B-1----:R-:W4:Y:S04]  /*df350*/  LDL.64 R12, [R1+0x10] ;  /* 0x00001000010c7983 */ /* 0x002f280000100a00 */
[----:B--2---:R1:W-:Y:S04]  /*df360*/  STL.64 [R1+0xf538], R14 ;  /* 0x00f5380e01007387 */ /* 0x0043e80000100a00 */
[----:B----4-:R-:W-:Y:S04]  /*df370*/  STL.64 [R1+0xf530], R12 ;  /* 0x00f5300c01007387 */ /* 0x010fe80000100a00 */
[----:B0-----:R-:W2:Y:S04]  /*df380*/  LDL.LU R20, [R1+0x1ab0] ;  /* 0x001ab00001147983 */ /* 0x001ea80000300800 */
[----:B------:R-:W2:Y:S04]  /*df390*/  LDL.LU R21, [R1+0x1ab4] ;  /* 0x001ab40001157983 */ /* 0x000ea80000300800 */
[----:B------:R-:W4:Y:S04]  /*df3a0*/  LDL.LU R22, [R1+0x1ab8] ;  /* 0x001ab80001167983 */ /* 0x000f280000300800 */
[----:B------:R-:W4:Y:S04]  /*df3b0*/  LDL.LU R23, [R1+0x1abc] ;  /* 0x001abc0001177983 */ /* 0x000f280000300800 */
[----:B-1----:R-:W2:Y:S01]  /*df3c0*/  LDL R14, [R1+0x18] ;  /* 0x00001800010e7983 */ /* 0x002ea20000100800 */
        /* <DEDUP_REMOVED lines=29> */
[----:B------:R-:W4:Y:S04]  /*df5a0*/  LDL R14, [R1+0x38] ;  /* 0x00003800010e7983 */ /* 0x000f280000100800 */
[----:B------:R-:W4:Y:S01]  /*df5b0*/  LDL R15, [R1+0x3c] ;  /* 0x00003c00010f7983 */ /* 0x000f220000100800 */
[----:B------:R-:W-:-:S03]  /*df5c0*/  IMAD.MOV.U32 R13, RZ, RZ, R0 ;  /* 0x000000ffff0d7224 */ /* 0x000fc600078e0000 */
        /* <DEDUP_REMOVED lines=8> */
[----:B------:R-:W2:Y:S04]  /*df650*/  LDL.LU R0, [R1+0xf694] ;  /* 0x00f6940001007983 */ /* 0x000ea80000300800 */
[----:B------:R-:W3:Y:S04]  /*df660*/  LDL.64 R14, [R1+0x48] ;  /* 0x00004800010e7983 */ /* 0x000ee80000100a00 */
[----:B---3--:R-:W-:Y:S04]  /*df670*/  STL.64 [R1+0xf5e0], R14 ;  /* 0x00f5e00e01007387 */ /* 0x008fe80000100a00 */
[----:B----4-:R-:W-:Y:S04]  /*df680*/  STL.64 [R1+0xf5d8], R12 ;  /* 0x00f5d80c01007387 */ /* 0x010fe80000100a00 */
        /* <DEDUP_REMOVED lines=37> */
[----:B------:R-:W2:Y:S01]  /*df8e0*/  LDL R14, [R1+0x70] ;  /* 0x00007000010e7983 */ /* 0x000ea20000100800 */
[----:B------:R-:W-:-:S03]  /*df8f0*/  IMAD.MOV.U32 R15, RZ, RZ, R0 ;  /* 0x000000ffff0f7224 */ /* 0x000fc600078e0000 */
[----:B------:R-:W3:Y:S04]  /*df900*/  LDL.LU R0, [R1+0xf688] ;  /* 0x00f6880001007983 */ /* 0x000ee80000300800 */
        /* <DEDUP_REMOVED lines=49> */
[----:B------:R-:W2:Y:S04]  /*dfc20*/  LDL.64 R10, [R1] ;  /* 0x00000000010a7983 */ /* 0x000ea80000100a00 */
[----:B------:R-:W3:Y:S04]  /*dfc30*/  LDL.LU R24, [R1+0x1ad0] ;  /* 0x001ad00001187983 */ /* 0x000ee80000300800 */
[----:B------:R-:W3:Y:S04]  /*dfc40*/  LDL.LU R25, [R1+0x1ad4] ;  /* 0x001ad40001197983 */ /* 0x000ee80000300800 */
[----:B------:R-:W3:Y:S04]  /*dfc50*/  LDL.LU R26, [R1+0x1ad8] ;  /* 0x001ad800011a7983 */ /* 0x000ee80000300800 */
[----:B------:R-:W3:Y:S04]  /*dfc60*/  LDL.LU R27, [R1+0x1adc] ;  /* 0x001adc00011b7983 */ /* 0x000ee80000300800 */
[----:B------:R-:W2:Y:S04]  /*dfc70*/  LDL.LU R16, [R1+0x1af0] ;  /* 0x001af00001107983 */ /* 0x000ea80000300800 */
[----:B------:R-:W2:Y:S04]  /*dfc80*/  LDL.LU R17, [R1+0x1af4] ;  /* 0x001af40001117983 */ /* 0x000ea80000300800 */
[----:B------:R-:W2:Y:S04]  /*dfc90*/  LDL.LU R18, [R1+0x1af8] ;  /* 0x001af80001127983 */ /* 0x000ea80000300800 */
        /* <DEDUP_REMOVED lines=73> */
[----:B------:R-:W3:Y:S02]  /*e0130*/  LDL.LU.64 R12, [R1+0xf590] ;  /* 0x00f59000010c7983 */ /* 0x000ee40000300a00 */
[----:B---3--:R-:W-:-:S15]  /*e0140*/  HMMA.16816.F32 R20, R4, R12, R20 ;  /* 0x0000000c0414723c */ /* 0x008fde0000001814 */
        /* <DEDUP_REMOVED lines=39> */
[C---:B----4-:R-:W-:Y:S03]  /*e03c0*/  HMMA.16816.F32 R12, R4.reuse, R14, R20 ;  /* 0x0000000e040c723c */ /* 0x050fe60000001814 */
[----:B------:R-:W2:Y:S04]  /*e03d0*/  LDL.LU.64 R22, [R1+0xf518] ;  /* 0x00f5180001167983 */ /* 0x000ea80000300a00 */
[----:B------:R-:W2:Y:S01]  /*e03e0*/  LDL.LU.64 R20, [R1+0xf510] ;  /* 0x00f5100001147983 */ /* 0x000ea20000300a00 */
[----:B------:R-:W-:-:S15]  /*e03f0*/  HMMA.16816.F32 R24, R4, R28, R24 ;  /* 0x0000001c0418723c */ /* 0x000fde0000001818 */
        /* <DEDUP_REMOVED lines=15> */
[----:B0-----:R-:W4:Y:S01]  /*e04f0*/  LDL.64 R28, [R1+0xa0] ;  /* 0x0000a000011c7983 */ /* 0x001f220000100a00 */
[----:B---3--:R-:W-:-:S15]  /*e0500*/  HMMA.16816.F32 R12, R4, R26, R12 ;  /* 0x0000001a040c723c */ /* 0x008fde000000180c */
[----:B------:R-:W-:-:S08]  /*e0510*/  NOP ;  /* 0x0000000000007918 */ /* 0x000fd00000000000 */
[----:B------:R-:W-:Y:S04]  /*e0520*/  STL.64 [R1+0x1450], R12 ;  /* 0x0014500c01007387 */ /* 0x000fe80000100a00 */
[----:B------:R2:W-:Y:S02]  /*e0530*/  STL.64 [R1+0x1458], R14 ;  /* 0x0014580e01007387 */ /* 0x0005e40000100a00 */
[----:B--2---:R-:W-:Y:S02]  /*e0540*/  HMMA.16816.F32 R12, R4, R24, R16 ;  /* 0x00000018040c723c */ /* 0x004fe40000001810 */
[----:B------:R-:W2:-:S15]  /*e0550*/  LDL.LU R16, [R1+0x1b10] ;  /* 0x001b100001107983 */ /* 0x000e9e0000300800 */
[----:B------:R-:W-:-:S06]  /*e0560*/  NOP ;  /* 0x0000000000007918 */ /* 0x000fcc0000000000 */
[----:B------:R-:W-:Y:S04]  /*e0570*/  STL.64 [R1+0x1460], R12 ;  /* 0x0014600c01007387 */ /* 0x000fe80000100a00 */
[----:B------:R-:W-:Y:S04]  /*e0580*/  STL.64 [R1+0x1468], R14 ;  /* 0x0014680e01007387 */ /* 0x000fe80000100a00 */
        /* <DEDUP_REMOVED lines=69> */
[----:B0-----:R-:W3:Y:S04]  /*e09e0*/  LDL.LU.64 R10, [R1+0xf4a8] ;  /* 0x00f4a800010a7983 */ /* 0x001ee80000300a00 */
[----:B------:R-:W4:Y:S04]  /*e09f0*/  LDL.LU.64 R8, [R1+0xf4a0] ;  /* 0x00f4a00001087983 */ /* 0x000f280000300a00 */
[----:B------:R0:W-:Y:S04]  /*e0a00*/  STL [R1+0xf2b4], R16 ;  /* 0x00f2b41001007387 */ /* 0x0001e80000100800 */
[----:B------:R1:W-:Y:S04]  /*e0a10*/  STL [R1+0xf2b0], R17 ;  /* 0x00f2b01101007387 */ /* 0x0003e80000100800 */
[----:B0-----:R-:W4:Y:S04]  /*e0a20*/  LDL.LU R16, [R1+0x1b50] ;  /* 0x001b500001107983 */ /* 0x001f280000300800 */
[----:B-1----:R-:W4:Y:S04]  /*e0a30*/  LDL.LU R17, [R1+0x1b54] ;  /* 0x001b540001117983 */ /* 0x002f280000300800 */
[----:B------:R-:W4:Y:S04]  /*e0a40*/  LDL.LU R18, [R1+0x1b58] ;  /* 0x001b580001127983 */ /* 0x000f280000300800 */
[----:B------:R-:W4:Y:S01]  /*e0a50*/  LDL.LU R19, [R1+0x1b5c] ;  /* 0x001b5c0001137983 */ /* 0x000f220000300800 */
[----:B---3--:R-:W-:-:S02]  /*e0a60*/  IMAD R12, R12, 0x100, R10 ;  /* 0x000001000c0c7824 */ /* 0x008fc400078e020a */
        /* <DEDUP_REMOVED lines=9> */
[----:B------:R0:W-:Y:S04]  /*e0b00*/  STL [R1+0xf284], R10 ;  /* 0x00f2840a01007387 */ /* 0x0001e80000100800 */
[----:B0-----:R-:W3:Y:S04]  /*e0b10*/  LDL.LU R10, [R1+0x3524] ;  /* 0x00352400010a7983 */ /* 0x001ee80000300800 */
[----:B------:R0:W-:Y:S04]  /*e0b20*/  STL [R1+0xf280], R11 ;  /* 0x00f2800b01007387 */ /* 0x0001e80000100800 */
[----:B0-----:R-:W2:Y:S01]  /*e0b30*/  LDL.LU R11, [R1+0x351c] ;  /* 0x00351c00010b7983 */ /* 0x001ea20000300800 */
[----:B----4-:R-:W-:Y:S06]  /*e0b40*/  HMMA.16816.F32 R16, R4, R8, R16 ;  /* 0x000000080410723c */ /* 0x010fec0000001810 */
[----:B------:R-:W-:Y:S04]  /*e0b50*/  STL [R1+0xf28c], R8 ;  /* 0x00f28c0801007387 */ /* 0x000fe80000100800 */
[----:B------:R0:W-:-:S13]  /*e0b60*/  STL [R1+0xf288], R9 ;  /* 0x00f2880901007387 */ /* 0x0001da0000100800 */
[----:B------:R1:W-:Y:S04]  /*e0b70*/  STL.64 [R1+0x14c0], R16 ;  /* 0x0014c01001007387 */ /* 0x0003e80000100a00 */
[----:B------:R4:W-:Y:S04]  /*e0b80*/  STL.64 [R1+0x14c8], R18 ;  /* 0x0014c81201007387 */ /* 0x0009e80000100a00 */
[----:B------:R-:W-:Y:S04]  /*e0b90*/  STL [R1+0xf294], R2 ;  /* 0x00f2940201007387 */ /* 0x000fe80000100800 */
[----:B------:R-:W-:Y:S01]  /*e0ba0*/  STL [R1+0xf290], R3 ;  /* 0x00f2900301007387 */ /* 0x000fe20000100800 */
[----:B---3--:R-:W-:-:S02]  /*e0bb0*/  IMAD R15, R15, 0x100, R10 ;  /* 0x000001000f0f7824 */ /* 0x008fc400078e020a */
[----:B--2---:R-:W-:Y:S02]  /*e0bc0*/  IMAD R14, R14, 0x100, R11 ;  /* 0x000001000e0e7824 */ /* 0x004fe400078e020b */
[C---:B0-----:R-:W-:Y:S06]  /*e0bd0*/  HMMA.16816.F32 R8, R4.reuse, R2, R20 ;  /* 0x000000020408723c */ /* 0x041fec0000001814 */
[----:B------:R-:W-:-:S15]  /*e0be0*/  HMMA.16816.F32 R4, R4, R28, R24 ;  /* 0x0000001c0404723c */ /* 0x000fde0000001818 */
[----:B------:R-:W-:-:S02]  /*e0bf0*/  NOP ;  /* 0x0000000000007918 */ /* 0x000fc40000000000 */
[----:B------:R-:W-:Y:S04]  /*e0c00*/  STL.64 [R1+0x14e0], R8 ;  /* 0x0014e00801007387 */ /* 0x000fe80000100a00 */
[----:B------:R-:W-:Y:S04]  /*e0c10*/  STL.64 [R1+0x14e8], R10 ;  /* 0x0014e80a01007387 */ /* 0x000fe80000100a00 */
[----:B------:R-:W-:Y:S04]  /*e0c20*/  STL.64 [R1+0x14d0], R4 ;  /* 0x0014d00401007387 */ /* 0x000fe80000100a00 */
[----:B------:R0:W-:Y:S04]  /*e0c30*/  STL.64 [R1+0x14d8], R6 ;  /* 0x0014d80601007387 */ /* 0x0001e80000100a00 */
[----:B-1----:R-:W2:Y:S04]  /*e0c40*/  LDL.LU R16, [R1+0x1bf0] ;  /* 0x001bf00001107983 */ /* 0x002ea80000300800 */
[----:B------:R-:W2:Y:S04]  /*e0c50*/  LDL.LU R17, [R1+0x1bf4] ;  /* 0x001bf40001117983 */ /* 0x000ea80000300800 */
[----:B----4-:R-:W3:Y:S04]  /*e0c60*/  LDL.LU R18, [R1+0x1bf8] ;  /* 0x001bf80001127983 */ /* 0x010ee80000300800 */
[----:B------:R-:W3:Y:S04]  /*e0c70*/  LDL.LU R19, [R1+0x1bfc] ;  /* 0x001bfc0001137983 */ /* 0x000ee80000300800 */
[----:B---3--:R-:W-:Y:S04]  /*e0c80*/  STL.64 [R1+0xf430], R18 ;  /* 0x00f4301201007387 */ /* 0x008fe80000100a00 */
[----:B--2---:R-:W-:Y:S04]  /*e0c90*/  STL.64 [R1+0xf428], R16 ;  /* 0x00f4281001007387 */ /* 0x004fe80000100a00 */
[----:B------:R-:W2:Y:S04]  /*e0ca0*/  LDL.64 R24, [R1+0x68] ;  /* 0x0000680001187983 */ /* 0x000ea80000100a00 */
[----:B------:R-:W3:Y:S04]  /*e0cb0*/  LDL.LU R20, [R1+0x1c00] ;  /* 0x001c000001147983 */ /* 0x000ee80000300800 */
[----:B------:R-:W3:Y:S04]  /*e0cc0*/  LDL.LU R21, [R1+0x1c04] ;  /* 0x001c040001157983 */ /* 0x000ee80000300800 */
[----:B------:R-:W4:Y:S04]  /*e0cd0*/  LDL.LU R22, [R1+0x1c08] ;  /* 0x001c080001167983 */ /* 0x000f280000300800 */
[----:B------:R-:W4:Y:S04]  /*e0ce0*/  LDL.LU R23, [R1+0x1c0c] ;  /* 0x001c0c0001177983 */ /* 0x000f280000300800 */
[----:B0-----:R-:W2:Y:S04]  /*e0cf0*/  LDL.64 R6, [R1+0xb0] ;  /* 0x0000b00001067983 */ /* 0x001ea80000100a00 */
[----:B------:R-:W2:Y:S04]  /*e0d00*/  LDL.64 R8, [R1+0x98] ;  /* 0x0000980001087983 */ /* 0x000ea80000100a00 */
        /* <DEDUP_REMOVED lines=25> */
[----:B------:R-:W-:-:S02]  /*e0ea0*/  F2FP.F16.E5M2.UNPACK_B R12, R12 ;  /* 0x0000000cff0c723e */ /* 0x000fc400020004ff */
[----:B------:R-:W-:Y:S01]  /*e0eb0*/  F2FP.F16.E5M2.UNPACK_B R13, R13 ;  /* 0x0000000dff0d723e */ /* 0x000fe200020004ff */
[----:B----4-:R-:W-:Y:S04]  /*e0ec0*/  STL.64 [R1+0xf480], R22 ;  /* 0x00f4801601007387 */ /* 0x010fe80000100a00 */
[----:B---3--:R0:W-:Y:S04]  /*e0ed0*/  STL.64 [R1+0xf478], R20 ;  /* 0x00f4781401007387 */ /* 0x0081e80000100a00 */
[----:B0-----:R-:W2:Y:S04]  /*e0ee0*/  LDL.LU R20, [R1+0x1b80] ;  /* 0x001b800001147983 */ /* 0x001ea80000300800 */
[----:B------:R-:W2:Y:S04]  /*e0ef0*/  LDL.LU R21, [R1+0x1b84] ;  /* 0x001b840001157983 */ /* 0x000ea80000300800 */
[----:B------:R-:W2:Y:S04]  /*e0f00*/  LDL.LU R22, [R1+0x1b88] ;  /* 0x001b880001167983 */ /* 0x000ea80000300800 */
[----:B------:R-:W2:Y:S01]  /*e0f10*/  LDL.LU R23, [R1+0x1b8c] ;  /* 0x001b8c0001177983 */ /* 0x000ea20000300800 */
[----:B------:R-:W-:-:S02]  /*e0f20*/  F2FP.F16.E5M2.UNPACK_B R14, R14 ;  /* 0x0000000eff0e723e */ /* 0x000fc400020004ff */
[----:B------:R-:W-:Y:S01]  /*e0f30*/  F2FP.F16.E5M2.UNPACK_B R15, R15 ;  /* 0x0000000fff0f723e */ /* 0x000fe200020004ff */
[----:B------:R-:W-:Y:S01]  /*e0f40*/  IMAD.MOV.U32 R10, RZ, RZ, R29 ;  /* 0x000000ffff0a7224 */ /* 0x000fe200078e001d */
[----:B------:R-:W3:Y:S01]  /*e0f50*/  LDL.LU R16, [R1+0x1bd0] ;  /* 0x001bd00001107983 */ /* 0x000ee20000300800 */
[----:B------:R-:W-:-:S03]  /*e0f60*/  IMAD.MOV.U32 R11, RZ, RZ, R28 ;  /* 0x000000ffff0b7224 */ /* 0x000fc600078e001c */
[----:B------:R-:W3:Y:S04]  /*e0f70*/  LDL.LU R17, [R1+0x1bd4] ;  /* 0x001bd40001117983 */ /* 0x000ee80000300800 */
[----:B------:R-:W3:Y:S04]  /*e0f80*/  LDL.LU R18, [R1+0x1bd8] ;  /* 0x001bd80001127983 */ /* 0x000ee80000300800 */
[----:B------:R-:W3:Y:S04]  /*e0f90*/  LDL.LU R19, [R1+0x1bdc] ;  /* 0x001bdc0001137983 */ /* 0x000ee80000300800 */
[----:B------:R-:W3:Y:S04]  /*e0fa0*/  LDL.64 R28, [R1+0x78] ;  /* 0x00007800011c7983 */ /* 0x000ee80000100a00 */
[----:B------:R-:W4:Y:S04]  /*e0fb0*/  LDL.64 R26, [R1+0x60] ;  /* 0x00006000011a7983 */ /* 0x000f280000100a00 */
[----:B------:R-:W-:Y:S04]  /*e0fc0*/  STL [R1+0xf29c], R10 ;  /* 0x00f29c0a01007387 */ /* 0x000fe80000100800 */
[----:B------:R0:W-:Y:S04]  /*e0fd0*/  STL [R1+0xf298], R11 ;  /* 0x00f2980b01007387 */ /* 0x0001e80000100800 */
[----:B0-----:R-:W3:Y:S01]  /*e0fe0*/  LDL.64 R10, [R1+0x88] ;  /* 0x00008800010a7983 */ /* 0x001ee20000100a00 */
        /* <DEDUP_REMOVED lines=19> */
[----:B------:R0:W-:Y:S04]  /*e1120*/  STL [R1+0xf2bc], R6 ;  /* 0x00f2bc0601007387 */ /* 0x0001e80000100800 */
[----:B------:R1:W-:Y:S04]  /*e1130*/  STL [R1+0xf2b8], R7 ;  /* 0x00f2b80701007387 */ /* 0x0003e80000100800 */
[----:B0-----:R-:W4:Y:S04]  /*e1140*/  LDL R6, [R1+0x70] ;  /* 0x0000700001067983 */ /* 0x001f280000100800 */
[----:B-1----:R-:W4:Y:S01]  /*e1150*/  LDL R7, [R1+0x74] ;  /* 0x0000740001077983 */ /* 0x002f220000100800 */
        /* <DEDUP_REMOVED lines=12> */
[----:B------:R-:W-:Y:S01]  /*e1220*/  HMMA.16816.F32 R16, R12, R28, R16 ;  /* 0x0000001c0c10723c */ /* 0x000fe20000001810 */
[----:B------:R-:W-:-:S02]  /*e1230*/  IMAD.MOV.U32 R8, RZ, RZ, R2 ;  /* 0x000000ffff087224 */ /* 0x000fc400078e0002 */
[----:B------:R-:W-:Y:S02]  /*e1240*/  IMAD.MOV.U32 R9, RZ, RZ, R3 ;  /* 0x000000ffff097224 */ /* 0x000fe400078e0003 */
[----:B------:R-:W-:Y:S02]  /*e1250*/  IMAD.MOV.U32 R2, RZ, RZ, R10 ;  /* 0x000000ffff027224 */ /* 0x000fe400078e000a */
[----:B------:R-:W-:Y:S02]  /*e1260*/  IMAD.MOV.U32 R3, RZ, RZ, R11 ;  /* 0x000000ffff037224 */ /* 0x000fe400078e000b */
[----:B----4-:R-:W-:Y:S02]  /*e1270*/  IMAD.MOV.U32 R10, RZ, RZ, R4 ;  /* 0x000000ffff0a7224 */ /* 0x010fe400078e0004 */
[----:B------:R-:W-:Y:S01]  /*e1280*/  IMAD.MOV.U32 R11, RZ, RZ, R5 ;  /* 0x000000ffff0b7224 */ /* 0x000fe200078e0005 */
        /* <DEDUP_REMOVED lines=17> */
[----:B------:R-:W-:Y:S02]  /*e13a0*/  IMAD.MOV.U32 R5, RZ, RZ, R29 ;  /* 0x000000ffff057224 */ /* 0x000fe400078e001d */
[----:B------:R-:W2:Y:S04]  /*e13b0*/  LDL.LU.64 R28, [R1+0xf420] ;  /* 0x00f42000011c7983 */ /* 0x000ea80000300a00 */
[----:B------:R4:W-:Y:S01]  /*e13c0*/  STL.64 [R1+0xf408], R4 ;  /* 0x00f4080401007387 */ /* 0x0009e20000100a00 */
[C---:B---3--:R-:W-:Y:S06]  /*e13d0*/  HMMA.16816.F32 R8, R12.reuse, R6, R8 ;  /* 0x000000060c08723c */ /* 0x048fec0000001808 */
[----:B----4-:R-:W-:-:S15]  /*e13e0*/  HMMA.16816.F32 R4, R12, R24, R16 ;  /* 0x000000180c04723c */ /* 0x010fde0000001810 */
[----:B------:R-:W-:-:S02]  /*e13f0*/  NOP ;  /* 0x0000000000007918 */ /* 0x000fc40000000000 */
[----:B------:R-:W-:Y:S04]  /*e1400*/  STL.64 [R1+0x1550], R8 ;  /* 0x0015500801007387 */ /* 0x000fe80000100a00 */
[----:B------:R-:W-:Y:S04]  /*e1410*/  STL.64 [R1+0x1558], R10 ;  /* 0x0015580a01007387 */ /* 0x000fe80000100a00 */
[----:B------:R-:W-:Y:S04]  /*e1420*/  STL.64 [R1+0x1560], R4 ;  /* 0x0015600401007387 */ /* 0x000fe80000100a00 */
[----:B------:R2:W-:Y:S02]  /*e1430*/  STL.64 [R1+0x1568], R6 ;  /* 0x0015680601007387 */ /* 0x0005e40000100a00 */
[----:B--2---:R-:W-:Y:S01]  /*e1440*/  HMMA.16816.F32 R4, R12, R26, R20 ;  /* 0x0000001a0c04723c */ /* 0x004fe20000001814 */
[----:B------:R-:W-:-:S02]  /*e1450*/  IMAD.MOV.U32 R18, RZ, RZ, R24 ;  /* 0x000000ffff127224 */ /* 0x000fc400078e0018 */
[----:B------:R-:W-:-:S03]  /*e1460*/  IMAD.MOV.U32 R19, RZ, RZ, R25 ;  /* 0x000000ffff137224 */ /* 0x000fc600078e0019 */
[----:B------:R-:W-:Y:S02]  /*e1470*/  IMAD.MOV.U32 R16, RZ, RZ, R26 ;  /* 0x000000ffff107224 */ /* 0x000fe400078e001a */
[----:B------:R-:W-:-:S15]  /*e1480*/  IMAD.MOV.U32 R17, RZ, RZ, R27 ;  /* 0x000000ffff117224 */ /* 0x000fde00078e001b */
[----:B------:R-:W-:Y:S04]  /*e1490*/  STL.64 [R1+0x1570], R4 ;  /* 0x0015700401007387 */ /* 0x000fe80000100a00 */
[----:B------:R-:W-:Y:S04]  /*e14a0*/  STL.64 [R1+0x1578], R6 ;  /* 0x0015780601007387 */ /* 0x000fe80000100a00 */
[----:B------:R-:W-:Y:S04]  /*e14b0*/  STL.64 [R1+0xf2e8], R18 ;  /* 0x00f2e81201007387 */ /* 0x000fe80000100a00 */
[----:B------:R0:W-:Y:S04]  /*e14c0*/  STL.64 [R1+0xf2e0], R16 ;  /* 0x00f2e01001007387 */ /* 0x0001e80000100a00 */
[----:B0-----:R-:W2:Y:S04]  /*e14d0*/  LDL.LU R16, [R1+0x1ce0] ;  /* 0x001ce00001107983 */ /* 0x001ea80000300800 */
[----:B------:R-:W2:Y:S04]  /*e14e0*/  LDL.LU R17, [R1+0x1ce4] ;  /* 0x001ce40001117983 */ /* 0x000ea80000300800 */
[----:B------:R-:W3:Y:S04]  /*e14f0*/  LDL.LU R18, [R1+0x1ce8] ;  /* 0x001ce80001127983 */ /* 0x000ee80000300800 */
        /* <DEDUP_REMOVED lines=10> */
[----:B------:R-:W2:Y:S04]  /*e15a0*/  LDL R18, [R1] ;  /* 0x0000000001127983 */ /* 0x000ea80000100800 */
        /* <DEDUP_REMOVED lines=101> */
[----:B------:R0:W-:Y:S04]  /*e1c00*/  STL.64 [R1+0x1580], R4 ;  /* 0x0015800401007387 */ /* 0x0001e80000100a00 */
[----:B------:R1:W-:Y:S04]  /*e1c10*/  STL.64 [R1+0x1588], R6 ;  /* 0x0015880601007387 */ /* 0x0003e80000100a00 */
[----:B0-----:R-:W4:Y:S04]  /*e1c20*/  LDL.LU.64 R4, [R1+0xf408] ;  /* 0x00f4080001047983 */ /* 0x001f280000300a00 */
[----:B------:R-:W4:Y:S01]  /*e1c30*/  LDL.LU R8, [R1+0x1d00] ;  /* 0x001d000001087983 */ /* 0x000f220000300800 */
[----:B-1----:R-:W-:-:S03]  /*e1c40*/  IMAD.MOV.U32 R6, RZ, RZ, R10 ;  /* 0x000000ffff067224 */ /* 0x002fc600078e000a */
[----:B------:R-:W4:Y:S01]  /*e1c50*/  LDL.LU R9, [R1+0x1d04] ;  /* 0x001d040001097983 */ /* 0x000f220000300800 */
[----:B------:R-:W-:-:S03]  /*e1c60*/  IMAD.MOV.U32 R7, RZ, RZ, R11 ;  /* 0x000000ffff077224 */ /* 0x000fc600078e000b */
[----:B------:R-:W4:Y:S04]  /*e1c70*/  LDL.LU R10, [R1+0x1d08] ;  /* 0x001d0800010a7983 */ /* 0x000f280000300800 */
[----:B------:R-:W4:Y:S01]  /*e1c80*/  LDL.LU R11, [R1+0x1d0c] ;  /* 0x001d0c00010b7983 */ /* 0x000f220000300800 */
[----:B--2---:R-:W-:-:S15]  /*e1c90*/  HMMA.16816.F32 R24, R12, R18, R24 ;  /* 0x000000120c18723c */ /* 0x004fde0000001818 */
[----:B------:R-:W-:-:S08]  /*e1ca0*/  NOP ;  /* 0x0000000000007918 */ /* 0x000fd00000000000 */
[----:B------:R-:W-:Y:S04]  /*e1cb0*/  STL.64 [R1+0x1590], R24 ;  /* 0x0015901801007387 */ /* 0x000fe80000100a00 */
[----:B------:R0:W-:Y:S04]  /*e1cc0*/  STL.64 [R1+0x1598], R26 ;  /* 0x0015981a01007387 */ /* 0x0001e80000100a00 */
[----:B0-----:R-:W2:Y:S04]  /*e1cd0*/  LDL.LU.64 R26, [R1+0xf400] ;  /* 0x00f40000011a7983 */ /* 0x001ea80000300a00 */
[----:B------:R-:W2:Y:S01]  /*e1ce0*/  LDL.LU.64 R24, [R1+0xf3f8] ;  /* 0x00f3f80001187983 */ /* 0x000ea20000300a00 */
[----:B------:R-:W-:-:S02]  /*e1cf0*/  IMAD.MOV.U32 R17, RZ, RZ, R0 ;  /* 0x000000ffff117224 */ /* 0x000fc400078e0000 */
        /* <DEDUP_REMOVED lines=84> */
[----:B0-----:R-:W3:Y:S04]  /*e2240*/  LDL.LU.64 R26, [R1+0xf2f8] ;  /* 0x00f2f800011a7983 */ /* 0x001ee80000300a00 */
[----:B------:R-:W2:Y:S04]  /*e2250*/  LDL.LU.64 R24, [R1+0xf2f0] ;  /* 0x00f2f00001187983 */ /* 0x000ea80000300a00 */
[----:B------:R-:W-:Y:S01]  /*e2260*/  STL.64 [R1+0xf078], R28 ;  /* 0x00f0781c01007387 */ /* 0x000fe20000100a00 */
[C---:B---3--:R-:W-:Y:S06]  /*e2270*/  HMMA.16816.F32 R16, R12.reuse, R26, R16 ;  /* 0x0000001a0c10723c */ /* 0x048fec0000001810 */
        /* <DEDUP_REMOVED lines=16> */
[----:B------:R-:W-:-:S02]  /*e2380*/  IMAD.MOV.U32 R28, RZ, RZ, R6 ;  /* 0x000000ffff1c7224 */ /* 0x000fc400078e0006 */
[----:B------:R-:W-:Y:S01]  /*e2390*/  IMAD.MOV.U32 R29, RZ, RZ, R7 ;  /* 0x000000ffff1d7224 */ /* 0x000fe200078e0007 */
        /* <DEDUP_REMOVED lines=8> */
[----:B------:R0:W-:Y:S04]  /*e2420*/  STL.64 [R1+0x1680], R24 ;  /* 0x0016801801007387 */ /* 0x0001e80000100a00 */
[----:B------:R1:W-:Y:S04]  /*e2430*/  STL.64 [R1+0x1688], R26 ;  /* 0x0016881a01007387 */ /* 0x0003e80000100a00 */
[----:B------:R-:W4:Y:S04]  /*e2440*/  LDL.LU R7, [R1+0xf2b8] ;  /* 0x00f2b80001077983 */ /* 0x000f280000300800 */
[----:B0-----:R-:W3:Y:S04]  /*e2450*/  LDL.LU R24, [R1+0x1e10] ;  /* 0x001e100001187983 */ /* 0x001ee80000300800 */
[----:B------:R-:W3:Y:S04]  /*e2460*/  LDL.LU R25, [R1+0x1e14] ;  /* 0x001e140001197983 */ /* 0x000ee80000300800 */
[----:B-1----:R-:W2:Y:S04]  /*e2470*/  LDL.LU R26, [R1+0x1e18] ;  /* 0x001e1800011a7983 */ /* 0x002ea80000300800 */
[----:B------:R-:W2:Y:S04]  /*e2480*/  LDL.LU R27, [R1+0x1e1c] ;  /* 0x001e1c00011b7983 */ /* 0x000ea80000300800 */
[----:B--2---:R-:W-:Y:S04]  /*e2490*/  STL.64 [R1+0xf1a0], R26 ;  /* 0x00f1a01a01007387 */ /* 0x004fe80000100a00 */
[----:B---3--:R0:W-:Y:S04]  /*e24a0*/  STL.64 [R1+0xf198], R24 ;  /* 0x00f1981801007387 */ /* 0x0081e80000100a00 */
[----:B0-----:R-:W2:Y:S04]  /*e24b0*/  LDL.LU R24, [R1+0x1d30] ;  /* 0x001d300001187983 */ /* 0x001ea80000300800 */
[----:B------:R-:W2:Y:S04]  /*e24c0*/  LDL.LU R25, [R1+0x1d34] ;  /* 0x001d340001197983 */ /* 0x000ea80000300800 */
[----:B------:R-:W2:Y:S04]  /*e24d0*/  LDL.LU R26, [R1+0x1d38] ;  /* 0x001d3800011a7983 */ /* 0x000ea80000300800 */
[----:B------:R-:W2:Y:S04]  /*e24e0*/  LDL.LU R27, [R1+0x1d3c] ;  /* 0x001d3c00011b7983 */ /* 0x000ea80000300800 */
[----:B------:R0:W-:Y:S02]  /*e24f0*/  STL.64 [R1+0xf058], R22 ;  /* 0x00f0581601007387 */ /* 0x0001e40000100a00 */
[----:B0-----:R-:W-:-:S02]  /*e2500*/  IMAD.MOV.U32 R22, RZ, RZ, R16 ;  /* 0x000000ffff167224 */ /* 0x001fc400078e0010 */
[----:B------:R-:W-:Y:S01]  /*e2510*/  IMAD.MOV.U32 R23, RZ, RZ, R17 ;  /* 0x000000ffff177224 */ /* 0x000fe200078e0011 */
[----:B------:R-:W2:Y:S04]  /*e2520*/  LDL.LU R16, [R1+0xf2b4] ;  /* 0x00f2b40001107983 */ /* 0x000ea80000300800 */
[----:B------:R-:W2:Y:S04]  /*e2530*/  LDL.LU R17, [R1+0xf2b0] ;  /* 0x00f2b00001117983 */ /* 0x000ea80000300800 */
[----:B------:R0:W-:Y:S02]  /*e2540*/  STL.64 [R1+0xf050], R20 ;  /* 0x00f0501401007387 */ /* 0x0001e40000100a00 */
[----:B0-----:R-:W-:-:S02]  /*e2550*/  IMAD.MOV.U32 R20, RZ, RZ, R18 ;  /* 0x000000ffff147224 */ /* 0x001fc400078e0012 */
[----:B------:R-:W-:Y:S01]  /*e2560*/  IMAD.MOV.U32 R21, RZ, RZ, R19 ;  /* 0x000000ffff157224 */ /* 0x000fe200078e0013 */
[----:B------:R-:W3:Y:S04]  /*e2570*/  LDL.LU R18, [R1+0xf2ac] ;  /* 0x00f2ac0001127983 */ /* 0x000ee80000300800 */
[----:B------:R-:W3:Y:S04]  /*e2580*/  LDL.LU R19, [R1+0xf2a8] ;  /* 0x00f2a80001137983 */ /* 0x000ee80000300800 */
        /* <DEDUP_REMOVED lines=14> */
[----:B------:R0:W-:Y:S04]  /*e2670*/  STL.64 [R1+0x16a8], R22 ;  /* 0x0016a81601007387 */ /* 0x0001e80000100a00 */
[----:B------:R-:W2:Y:S04]  /*e2680*/  LDL.LU R25, [R1+0x1de4] ;  /* 0x001de40001197983 */ /* 0x000ea80000300800 */
[----:B------:R-:W3:Y:S04]  /*e2690*/  LDL.LU R26, [R1+0x1de8] ;  /* 0x001de800011a7983 */ /* 0x000ee80000300800 */
[----:B------:R-:W3:Y:S01]  /*e26a0*/  LDL.LU R27, [R1+0x1dec] ;  /* 0x001dec00011b7983 */ /* 0x000ee20000300800 */
[----:B0-----:R-:W-:-:S02]  /*e26b0*/  IMAD.MOV.U32 R22, RZ, RZ, R4 ;  /* 0x000000ffff167224 */ /* 0x001fc400078e0004 */
[----:B------:R-:W-:Y:S01]  /*e26c0*/  IMAD.MOV.U32 R23, RZ, RZ, R5 ;  /* 0x000000ffff177224 */ /* 0x000fe200078e0005 */
[----:B---3--:R-:W-:Y:S04]  /*e26d0*/  STL.64 [R1+0xf1c0], R26 ;  /* 0x00f1c01a01007387 */ /* 0x008fe80000100a00 */
[----:B--2---:R0:W-:Y:S04]  /*e26e0*/  STL.64 [R1+0xf1b8], R24 ;  /* 0x00f1b81801007387 */ /* 0x0041e80000100a00 */
[----:B------:R-:W2:Y:S04]  /*e26f0*/  LDL.LU R4, [R1+0xf2a4] ;  /* 0x00f2a40001047983 */ /* 0x000ea80000300800 */
[----:B------:R-:W3:Y:S04]  /*e2700*/  LDL.LU R5, [R1+0xf2a0] ;  /* 0x00f2a00001057983 */ /* 0x000ee80000300800 */
[----:B------:R-:W-:Y:S04]  /*e2710*/  STL.64 [R1+0xf1c8], R22 ;  /* 0x00f1c81601007387 */ /* 0x000fe80000100a00 */
        /* <DEDUP_REMOVED lines=10> */
[----:B------:R1:W-:Y:S04]  /*e27c0*/  STL.64 [R1+0xf1e0], R20 ;  /* 0x00f1e01401007387 */ /* 0x0003e80000100a00 */
[----:B0-----:R-:W3:Y:S04]  /*e27d0*/  LDL.LU R24, [R1+0x1dc0] ;  /* 0x001dc00001187983 */ /* 0x001ee80000300800 */
[----:B------:R-:W3:Y:S04]  /*e27e0*/  LDL.LU R25, [R1+0x1dc4] ;  /* 0x001dc40001197983 */ /* 0x000ee80000300800 */
[----:B------:R-:W2:Y:S04]  /*e27f0*/  LDL.LU R26, [R1+0x1dc8] ;  /* 0x001dc800011a7983 */ /* 0x000ea80000300800 */
[----:B------:R-:W2:Y:S01]  /*e2800*/  LDL.LU R27, [R1+0x1dcc] ;  /* 0x001dcc00011b7983 */ /* 0x000ea20000300800 */
[----:B------:R-:W-:-:S02]  /*e2810*/  IMAD.MOV.U32 R22, RZ, RZ, R2 ;  /* 0x000000ffff167224 */ /* 0x000fc400078e0002 */
[----:B------:R-:W-:Y:S02]  /*e2820*/  IMAD.MOV.U32 R23, RZ, RZ, R3 ;  /* 0x000000ffff177224 */ /* 0x000fe400078e0003 */
[----:B-1----:R-:W-:Y:S02]  /*e2830*/  IMAD.MOV.U32 R20, RZ, RZ, R8 ;  /* 0x000000ffff147224 */ /* 0x002fe400078e0008 */
[----:B------:R-:W-:Y:S01]  /*e2840*/  IMAD.MOV.U32 R21, RZ, RZ, R9 ;  /* 0x000000ffff157224 */ /* 0x000fe200078e0009 */
[----:B--2---:R-:W-:Y:S04]  /*e2850*/  STL.64 [R1+0xf1f0], R26 ;  /* 0x00f1f01a01007387 */ /* 0x004fe80000100a00 */
[----:B---3--:R0:W-:Y:S04]  /*e2860*/  STL.64 [R1+0xf1e8], R24 ;  /* 0x00f1e81801007387 */ /* 0x0081e80000100a00 */
[----:B------:R-:W2:Y:S04]  /*e2870*/  LDL.LU R2, [R1+0xf294] ;  /* 0x00f2940001027983 */ /* 0x000ea80000300800 */
[----:B------:R-:W2:Y:S04]  /*e2880*/  LDL.LU R3, [R1+0xf290] ;  /* 0x00f2900001037983 */ /* 0x000ea80000300800 */
[----:B------:R-:W3:Y:S04]  /*e2890*/  LDL.LU R8, [R1+0xf28c] ;  /* 0x00f28c0001087983 */ /* 0x000ee80000300800 */
[----:B------:R-:W3:Y:S04]  /*e28a0*/  LDL.LU R9, [R1+0xf288] ;  /* 0x00f2880001097983 */ /* 0x000ee80000300800 */
[----:B------:R1:W-:Y:S04]  /*e28b0*/  STL.64 [R1+0xf1f8], R22 ;  /* 0x00f1f81601007387 */ /* 0x0003e80000100a00 */
[----:B------:R-:W-:Y:S04]  /*e28c0*/  STL.64 [R1+0xf210], R20 ;  /* 0x00f2101401007387 */ /* 0x000fe80000100a00 */
[----:B0-----:R-:W4:Y:S04]  /*e28d0*/  LDL.LU R24, [R1+0x1db0] ;  /* 0x001db00001187983 */ /* 0x001f280000300800 */
[----:B------:R-:W4:Y:S04]  /*e28e0*/  LDL.LU R25, [R1+0x1db4] ;  /* 0x001db40001197983 */ /* 0x000f280000300800 */
[----:B------:R-:W2:Y:S04]  /*e28f0*/  LDL.LU R26, [R1+0x1db8] ;  /* 0x001db800011a7983 */ /* 0x000ea80000300800 */
[----:B------:R-:W2:Y:S01]  /*e2900*/  LDL.LU R27, [R1+0x1dbc] ;  /* 0x001dbc00011b7983 */ /* 0x000ea20000300800 */
[----:B-1----:R-:W-:-:S02]  /*e2910*/  IMAD.MOV.U32 R22, RZ, RZ, R7 ;  /* 0x000000ffff167224 */ /* 0x002fc400078e0007 */
[----:B------:R-:W-:-:S05]  /*e2920*/  IMAD.MOV.U32 R23, RZ, RZ, R6 ;  /* 0x000000ffff177224 */ /* 0x000fca00078e0006 */
[----:B------:R-:W-:Y:S04]  /*e2930*/  STL.64 [R1+0xf228], R22 ;  /* 0x00f2281601007387 */ /* 0x000fe80000100a00 */
[----:B--2---:R-:W-:Y:S04]  /*e2940*/  STL.64 [R1+0xf208], R26 ;  /* 0x00f2081a01007387 */ /* 0x004fe80000100a00 */
[----:B----4-:R0:W-:Y:S04]  /*e2950*/  STL.64 [R1+0xf200], R24 ;  /* 0x00f2001801007387 */ /* 0x0101e80000100a00 */
[----:B0-----:R-:W2:Y:S04]  /*e2960*/  LDL.LU R24, [R1+0x1da0] ;  /* 0x001da00001187983 */ /* 0x001ea80000300800 */
[----:B------:R-:W2:Y:S04]  /*e2970*/  LDL.LU R25, [R1+0x1da4] ;  /* 0x001da40001197983 */ /* 0x000ea80000300800 */
[----:B------:R-:W4:Y:S04]  /*e2980*/  LDL.LU R26, [R1+0x1da8] ;  /* 0x001da800011a7983 */ /* 0x000f280000300800 */
[----:B------:R-:W4:Y:S01]  /*e2990*/  LDL.LU R27, [R1+0x1dac] ;  /* 0x001dac00011b7983 */ /* 0x000f220000300800 */
[----:B------:R-:W-:-:S02]  /*e29a0*/  IMAD.MOV.U32 R22, RZ, RZ, R11 ;  /* 0x000000ffff167224 */ /* 0x000fc400078e000b */
[----:B------:R-:W-:Y:S02]  /*e29b0*/  IMAD.MOV.U32 R23, RZ, RZ, R10 ;  /* 0x000000ffff177224 */ /* 0x000fe400078e000a */
[----:B------:R-:W-:Y:S02]  /*e29c0*/  IMAD.MOV.U32 R20, RZ, RZ, R5 ;  /* 0x000000ffff147224 */ /* 0x000fe400078e0005 */
[----:B------:R-:W-:Y:S01]  /*e29d0*/  IMAD.MOV.U32 R21, RZ, RZ, R4 ;  /* 0x000000ffff157224 */ /* 0x000fe200078e0004 */
[----:B----4-:R-:W-:Y:S04]  /*e29e0*/  STL.64 [R1+0xf220], R26 ;  /* 0x00f2201a01007387 */ /* 0x010fe80000100a00 */
[----:B--2---:R0:W-:Y:S04]  /*e29f0*/  STL.64 [R1+0xf218], R24 ;  /* 0x00f2181801007387 */ /* 0x0041e80000100a00 */
[----:B0-----:R-:W2:Y:S04]  /*e2a00*/  LDL.LU R24, [R1+0x1d90] ;  /* 0x001d900001187983 */ /* 0x001ea80000300800 */
[----:B------:R-:W2:Y:S04]  /*e2a10*/  LDL.LU R25, [R1+0x1d94] ;  /* 0x001d940001197983 */ /* 0x000ea80000300800 */
[----:B------:R-:W4:Y:S04]  /*e2a20*/  LDL.LU R26, [R1+0x1d98] ;  /* 0x001d9800011a7983 */ /* 0x000f280000300800 */
[----:B------:R-:W4:Y:S04]  /*e2a30*/  LDL.LU R27, [R1+0x1d9c] ;  /* 0x001d9c00011b7983 */ /* 0x000f280000300800 */
        /* <DEDUP_REMOVED lines=8> */
[----:B------:R-:W4:Y:S04]  /*e2ac0*/  LDL.LU R11, [R1+0x3534] ;  /* 0x00353400010b7983 */ /* 0x000f280000300800 */
[----:B------:R-:W4:Y:S04]  /*e2ad0*/  LDL.LU R5, [R1+0x3530] ;  /* 0x0035300001057983 */ /* 0x000f280000300800 */
[----:B------:R-:W4:Y:S04]  /*e2ae0*/  LDL.LU R6, [R1+0x3538] ;  /* 0x0035380001067983 */ /* 0x000f280000300800 */
[----:B------:R-:W4:Y:S04]  /*e2af0*/  LDL.LU R7, [R1+0x3540] ;  /* 0x0035400001077983 */ /* 0x000f280000300800 */
        /* <DEDUP_REMOVED lines=18> */
[----:B------:R-:W-:-:S02]  /*e2c20*/  IMAD R4, R4, 0x100, R10 ;  /* 0x0000010004047824 */ /* 0x000fc400078e020a */
[----:B------:R-:W-:Y:S01]  /*e2c30*/  IMAD R5, R5, 0x100, R11 ;  /* 0x0000010005057824 */ /* 0x000fe200078e020b */
        /* <DEDUP_REMOVED lines=23> */
[----:B0-----:R-:W4:Y:S01]  /*e2db0*/  LDL.LU R11, [R1+0x353c] ;  /* 0x00353c00010b7983 */ /* 0x001f220000300800 */
[----:B--2---:R-:W-:-:S15]  /*e2dc0*/  HMMA.16816.F32 R20, R12, R8, R20 ;  /* 0x000000080c14723c */ /* 0x004fde0000001814 */
[----:B------:R-:W-:-:S08]  /*e2dd0*/  NOP ;  /* 0x0000000000007918 */ /* 0x000fd00000000000 */
[----:B------:R-:W-:Y:S04]  /*e2de0*/  STL.64 [R1+0x16c0], R20 ;  /* 0x0016c01401007387 */ /* 0x000fe80000100a00 */
[----:B------:R0:W-:Y:S04]  /*e2df0*/  STL.64 [R1+0x16c8], R22 ;  /* 0x0016c81601007387 */ /* 0x0001e80000100a00 */
[----:B0-----:R-:W2:Y:S04]  /*e2e00*/  LDL.LU.64 R22, [R1+0xf268] ;  /* 0x00f2680001167983 */ /* 0x001ea80000300a00 */
[----:B------:R-:W2:Y:S04]  /*e2e10*/  LDL.LU.64 R20, [R1+0xf260] ;  /* 0x00f2600001147983 */ /* 0x000ea80000300a00 */
[----:B------:R0:W-:Y:S01]  /*e2e20*/  STL.64 [R1+0xf060], R8 ;  /* 0x00f0600801007387 */ /* 0x0001e20000100a00 */
[----:B---3--:R-:W-:-:S02]  /*e2e30*/  IMAD R7, R7, 0x100, R10 ;  /* 0x0000010007077824 */ /* 0x008fc400078e020a */
[----:B----4-:R-:W-:Y:S01]  /*e2e40*/  IMAD R6, R6, 0x100, R11 ;  /* 0x0000010006067824 */ /* 0x010fe200078e020b */
        /* <DEDUP_REMOVED lines=18> */
[----:B------:R-:W-:Y:S04]  /*e2f70*/  STL.64 [R1+0x16d0], R12 ;  /* 0x0016d00c01007387 */ /* 0x000fe80000100a00 */
[----:B------:R0:W-:Y:S04]  /*e2f80*/  STL.64 [R1+0x16d8], R14 ;  /* 0x0016d80e01007387 */ /* 0x0001e80000100a00 */
[----:B0-----:R-:W2:Y:S04]  /*e2f90*/  LDL R14, [R1+0x70] ;  /* 0x00007000010e7983 */ /* 0x001ea80000100800 */
[----:B------:R-:W2:Y:S01]  /*e2fa0*/  LDL R15, [R1+0x74] ;  /* 0x00007400010f7983 */ /* 0x000ea20000100800 */
        /* <DEDUP_REMOVED lines=37> */
[----:B------:R-:W2:-:S15]  /*e3200*/  LDL.LU.64 R24, [R1+0xf1b8] ;  /* 0x00f1b80001187983 */ /* 0x000e9e0000300a00 */
[----:B------:R-:W-:-:S02]  /*e3210*/  NOP ;  /* 0x0000000000007918 */ /* 0x000fc40000000000 */
[----:B------:R-:W-:Y:S04]  /*e3220*/  STL.64 [R1+0x1760], R20 ;  /* 0x0017601401007387 */ /* 0x000fe80000100a00 */
[----:B------:R0:W-:Y:S04]  /*e3230*/  STL.64 [R1+0x1768], R22 ;  /* 0x0017681601007387 */ /* 0x0001e80000100a00 */
[----:B0-----:R-:W4:Y:S04]  /*e3240*/  LDL.LU.64 R22, [R1+0xf1b0] ;  /* 0x00f1b00001167983 */ /* 0x001f280000300a00 */
[----:B------:R-:W3:Y:S01]  /*e3250*/  LDL.LU.64 R20, [R1+0xf1a8] ;  /* 0x00f1a80001147983 */ /* 0x000ee20000300a00 */
[C---:B--2---:R-:W-:Y:S03]  /*e3260*/  HMMA.16816.F32 R12, R4.reuse, R14, R24 ;  /* 0x0000000e040c723c */ /* 0x044fe60000001818 */
[----:B------:R-:W2:Y:S04]  /*e3270*/  LDL.LU.64 R26, [R1+0xf1a0] ;  /* 0x00f1a000011a7983 */ /* 0x000ea80000300a00 */
[----:B------:R-:W2:Y:S01]  /*e3280*/  LDL.LU.64 R24, [R1+0xf198] ;  /* 0x00f1980001187983 */ /* 0x000ea20000300a00 */
[----:B---3--:R-:W-:-:S15]  /*e3290*/  HMMA.16816.F32 R8, R4, R20, R8 ;  /* 0x000000140408723c */ /* 0x008fde0000001808 */
[----:B------:R-:W-:Y:S04]  /*e32a0*/  STL.64 [R1+0x1790], R12 ;  /* 0x0017900c01007387 */ /* 0x000fe80000100a00 */
[----:B------:R4:W-:Y:S02]  /*e32b0*/  STL.64 [R1+0x1798], R14 ;  /* 0x0017980e01007387 */ /* 0x0009e40000100a00 */
[----:B----4-:R-:W-:Y:S02]  /*e32c0*/  HMMA.16816.F32 R12, R4, R22, R16 ;  /* 0x00000016040c723c */ /* 0x010fe40000001810 */
[----:B------:R-:W-:Y:S04]  /*e32d0*/  STL.64 [R1+0x17a0], R8 ;  /* 0x0017a00801007387 */ /* 0x000fe80000100a00 */
[----:B------:R2:W-:Y:S04]  /*e32e0*/  STL.64 [R1+0x17a8], R10 ;  /* 0x0017a80a01007387 */ /* 0x0005e80000100a00 */
[----:B------:R-:W3:-:S13]  /*e32f0*/  LDL.LU R20, [R1+0x1ef0] ;  /* 0x001ef00001147983 */ /* 0x000eda0000300800 */
[----:B------:R-:W-:Y:S04]  /*e3300*/  STL.64 [R1+0x17c0], R12 ;  /* 0x0017c00c01007387 */ /* 0x000fe80000100a00 */
[----:B------:R-:W-:Y:S01]  /*e3310*/  STL.64 [R1+0x17c8], R14 ;  /* 0x0017c80e01007387 */ /* 0x000fe20000100a00 */
        /* <DEDUP_REMOVED lines=9> */
[----:B------:R-:W2:Y:S04]  /*e33b0*/  LDL.LU R24, [R1+0x1ed0] ;  /* 0x001ed00001187983 */ /* 0x000ea80000300800 */
[----:B------:R-:W2:Y:S04]  /*e33c0*/  LDL.LU R25, [R1+0x1ed4] ;  /* 0x001ed40001197983 */ /* 0x000ea80000300800 */
[----:B------:R-:W3:Y:S04]  /*e33d0*/  LDL.LU R26, [R1+0x1ed8] ;  /* 0x001ed800011a7983 */ /* 0x000ee80000300800 */
[----:B------:R-:W3:Y:S04]  /*e33e0*/  LDL.LU R27, [R1+0x1edc] ;  /* 0x001edc00011b7983 */ /* 0x000ee80000300800 */
[----:B---3--:R1:W-:Y:S04]  /*e33f0*/  STL.64 [R1+0xf098], R26 ;  /* 0x00f0981a01007387 */ /* 0x0083e80000100a00 */
[----:B--2---:R2:W-:Y:S04]  /*e3400*/  STL.64 [R1+0xf090], R24 ;  /* 0x00f0901801007387 */ /* 0x0045e80000100a00 */
[----:B0-----:R-:W3:Y:S04]  /*e3410*/  LDL.LU R20, [R1+0x1ec0] ;  /* 0x001ec00001147983 */ /* 0x001ee80000300800 */
[----:B------:R-:W3:Y:S04]  /*e3420*/  LDL.LU R21, [R1+0x1ec4] ;  /* 0x001ec40001157983 */ /* 0x000ee80000300800 */
[----:B------:R-:W4:Y:S04]  /*e3430*/  LDL.LU R22, [R1+0x1ec8] ;  /* 0x001ec80001167983 */ /* 0x000f280000300800 */
[----:B------:R-:W4:Y:S01]  /*e3440*/  LDL.LU R23, [R1+0x1ecc] ;  /* 0x001ecc0001177983 */ /* 0x000f220000300800 */
[----:B-1----:R-:W-:-:S03]  /*e3450*/  IMAD.MOV.U32 R27, RZ, RZ, R0 ;  /* 0x000000ffff1b7224 */ /* 0x002fc600078e0000 */
[----:B----4-:R-:W-:Y:S04]  /*e3460*/  STL.64 [R1+0xf0a8], R22 ;  /* 0x00f0a81601007387 */ /* 0x010fe80000100a00 */
[----:B---3--:R0:W-:Y:S04]  /*e3470*/  STL.64 [R1+0xf0a0], R20 ;  /* 0x00f0a01401007387 */ /* 0x0081e80000100a00 */
[----:B------:R-:W3:Y:S04]  /*e3480*/  LDL R26, [R1+0x8] ;  /* 0x00000800011a7983 */ /* 0x000ee80000100800 */
[----:B------:R-:W4:Y:S04]  /*e3490*/  LDL.LU R0, [R1+0xf194] ;  /* 0x00f1940001007983 */ /* 0x000f280000300800 */
[----:B--2---:R-:W2:Y:S04]  /*e34a0*/  LDL.64 R24, [R1+0x10] ;  /* 0x0000100001187983 */ /* 0x004ea80000100a00 */
[----:B---3--:R1:W-:Y:S04]  /*e34b0*/  STL.64 [R1+0xf0c8], R26 ;  /* 0x00f0c81a01007387 */ /* 0x0083e80000100a00 */
[----:B--2---:R2:W-:Y:S04]  /*e34c0*/  STL.64 [R1+0xf0c0], R24 ;  /* 0x00f0c01801007387 */ /* 0x0045e80000100a00 */
[----:B0-----:R-:W3:Y:S04]  /*e34d0*/  LDL.LU R20, [R1+0x1eb0] ;  /* 0x001eb00001147983 */ /* 0x001ee80000300800 */
[----:B------:R-:W3:Y:S04]  /*e34e0*/  LDL.LU R21, [R1+0x1eb4] ;  /* 0x001eb40001157983 */ /* 0x000ee80000300800 */
[----:B------:R-:W3:Y:S04]  /*e34f0*/  LDL.LU R22, [R1+0x1eb8] ;  /* 0x001eb80001167983 */ /* 0x000ee80000300800 */
[----:B------:R-:W3:Y:S04]  /*e3500*/  LDL.LU R23, [R1+0x1ebc] ;  /* 0x001ebc0001177983 */ /* 0x000ee80000300800 */
[----:B-1----:R-:W3:Y:S01]  /*e3510*/  LDL R26, [R1+0x18] ;  /* 0x00001800011a7983 */ /* 0x002ee20000100800 */
[----:B----4-:R-:W-:-:S03]  /*e3520*/  IMAD.MOV.U32 R27, RZ, RZ, R0 ;  /* 0x000000ffff1b7224 */ /* 0x010fc600078e0000 */
[----:B------:R-:W4:Y:S04]  /*e3530*/  LDL.LU R0, [R1+0xf190] ;  /* 0x00f1900001007983 */ /* 0x000f280000300800 */
[----:B--2---:R-:W2:Y:S04]  /*e3540*/  LDL.64 R24, [R1+0x20] ;  /* 0x0000200001187983 */ /* 0x004ea80000100a00 */
[----:B---3--:R-:W-:Y:S04]  /*e3550*/  STL.64 [R1+0xf0f8], R26 ;  /* 0x00f0f81a01007387 */ /* 0x008fe80000100a00 */
[----:B--2---:R-:W-:Y:S04]  /*e3560*/  STL.64 [R1+0xf0f0], R24 ;  /* 0x00f0f01801007387 */ /* 0x004fe80000100a00 */
[----:B------:R-:W-:Y:S04]  /*e3570*/  STL.64 [R1+0xf0b8], R22 ;  /* 0x00f0b81601007387 */ /* 0x000fe80000100a00 */
        /* <DEDUP_REMOVED lines=153> */
[----:B------:R0:W-:Y:S01]  /*e3f10*/  STL [R1+0xefbc], R0 ;  /* 0x00efbc0001007387 */ /* 0x0001e20000100800 */
[----:B----4-:R-:W-:Y:S03]  /*e3f20*/  HMMA.16816.F32 R24, R4, R26, R20 ;  /* 0x0000001a0418723c */ /* 0x010fe60000001814 */
[----:B------:R-:W2:Y:S04]  /*e3f30*/  LDL.LU.64 R22, [R1+0xf0a8] ;  /* 0x00f0a80001167983 */ /* 0x000ea80000300a00 */
[----:B------:R-:W2:Y:S01]  /*e3f40*/  LDL.LU.64 R20, [R1+0xf0a0] ;  /* 0x00f0a00001147983 */ /* 0x000ea20000300a00 */
[----:B0-----:R-:W-:-:S15]  /*e3f50*/  IMAD.MOV.U32 R0, RZ, RZ, R29 ;  /* 0x000000ffff007224 */ /* 0x001fde00078e001d */
        /* <DEDUP_REMOVED lines=8> */
[----:B0-----:R-:W2:Y:S04]  /*e3fe0*/  LDL.LU.64 R22, [R1+0xf088] ;  /* 0x00f0880001167983 */ /* 0x001ea80000300a00 */
[----:B------:R-:W2:Y:S04]  /*e3ff0*/  LDL.LU.64 R20, [R1+0xf080] ;  /* 0x00f0800001147983 */ /* 0x000ea80000300a00 */
[----:B------:R-:W4:Y:S02]  /*e4000*/  LDL.LU.64 R28, [R1+0xf078] ;  /* 0x00f07800011c7983 */ /* 0x000f240000300a00 */
[----:B----4-:R-:W-:-:S15]  /*e4010*/  HMMA.16816.F32 R24, R4, R28, R24 ;  /* 0x0000001c0418723c */ /* 0x010fde0000001818 */
        /* <DEDUP_REMOVED lines=9> */
[----:B------:R0:W-:Y:S04]  /*e40b0*/  STL.64 [R1+0x1ab0], R8 ;  /* 0x001ab00801007387 */ /* 0x0001e80000100a00 */
[----:B------:R-:W-:Y:S04]  /*e40c0*/  STL.64 [R1+0x1ab8], R10 ;  /* 0x001ab80a01007387 */ /* 0x000fe80000100a00 */
[----:B0-----:R-:W2:Y:S04]  /*e40d0*/  LDL.LU.64 R8, [R1+0xf060] ;  /* 0x00f0600001087983 */ /* 0x001ea80000300a00 */
[----:B------:R-:W-:Y:S04]  /*e40e0*/  STL.64 [R1+0x1ac0], R20 ;  /* 0x001ac01401007387 */ /* 0x000fe80000100a00 */
[----:B------:R0:W-:Y:S04]  /*e40f0*/  STL.64 [R1+0x1ac8], R22 ;  /* 0x001ac81601007387 */ /* 0x0001e80000100a00 */
[----:B0-----:R-:W3:Y:S04]  /*e4100*/  LDL.LU.64 R22, [R1+0xf058] ;  /* 0x00f0580001167983 */ /* 0x001ee80000300a00 */
[----:B------:R-:W4:Y:S04]  /*e4110*/  LDL.LU.64 R20, [R1+0xf050] ;  /* 0x00f0500001147983 */ /* 0x000f280000300a00 */
        /* <DEDUP_REMOVED lines=10> */
[----:B0-----:R-:W3:Y:S01]  /*e41c0*/  LDL.LU.64 R18, [R1+0xf048] ;  /* 0x00f0480001127983 */ /* 0x001ee20000300a00 */
[----:B----4-:R-:W-:Y:S03]  /*e41d0*/  HMMA.16816.F32 R24, R4, R20, R24 ;  /* 0x000000140418723c */ /* 0x010fe60000001818 */
[----:B------:R-:W4:Y:S04]  /*e41e0*/  LDL.LU.64 R16, [R1+0xf040] ;  /* 0x00f0400001107983 */ /* 0x000f280000300a00 */
[----:B------:R-:W-:Y:S04]  /*e41f0*/  STL.64 [R1+0xee88], R22 ;  /* 0x00ee881601007387 */ /* 0x000fe80000100a00 */
[----:B------:R3:W-:-:S12]  /*e4200*/  STL.64 [R1+0xee80], R20 ;  /* 0x00ee801401007387 */ /* 0x0007d80000100a00 */
[----:B------:R-:W-:Y:S04]  /*e4210*/  STL.64 [R1+0x1b00], R24 ;  /* 0x001b001801007387 */ /* 0x000fe80000100a00 */
[----:B------:R-:W-:Y:S04]  /*e4220*/  STL.64 [R1+0x1b08], R26 ;  /* 0x001b081a01007387 */ /* 0x000fe80000100a00 */
[----:B------:R-:W2:Y:S01]  /*e4230*/  LDL.LU R10, [R1+0x354c] ;  /* 0x00354c00010a7983 */ /* 0x000ea20000300800 */
[----:B---3--:R-:W-:Y:S03]  /*e4240*/  HMMA.16816.F32 R20, R4, R18, R12 ;  /* 0x000000120414723c */ /* 0x008fe6000000180c */
[----:B------:R-:W3:-:S15]  /*e4250*/  LDL.LU R12, [R1+0x3548] ;  /* 0x00354800010c7983 */ /* 0x000ede0000300800 */
[----:B------:R-:W-:-:S05]  /*e4260*/  NOP ;  /* 0x0000000000007918 */ /* 0x000fca0000000000 */
[----:B------:R-:W-:Y:S04]  /*e4270*/  STL.64 [R1+0x1b20], R20 ;  /* 0x001b201401007387 */ /* 0x000fe80000100a00 */
[----:B------:R-:W-:Y:S04]  /*e4280*/  STL.64 [R1+0x1b28], R22 ;  /* 0x001b281601007387 */ /* 0x000fe80000100a00 */
[----:B------:R-:W2:Y:S04]  /*e4290*/  LDL.LU R11, [R1+0x3554] ;  /* 0x00355400010b7983 */ /* 0x000ea80000300800 */
[----:B--2---:R-:W-:Y:S04]  /*e42a0*/  STL.64 [R1+0xf038], R10 ;  /* 0x00f0380a01007387 */ /* 0x004fe80000100a00 */
[----:B------:R0:W-:Y:S04]  /*e42b0*/  STL.64 [R1+0xf030], R8 ;  /* 0x00f0300801007387 */ /* 0x0001e80000100a00 */
[----:B0-----:R-:W4:Y:S04]  /*e42c0*/  LDL.LU R8, [R1+0x1f30] ;  /* 0x001f300001087983 */ /* 0x001f280000300800 */
[----:B------:R-:W4:Y:S04]  /*e42d0*/  LDL.LU R9, [R1+0x1f34] ;  /* 0x001f340001097983 */ /* 0x000f280000300800 */
[----:B------:R-:W4:Y:S04]  /*e42e0*/  LDL.LU R10, [R1+0x1f38] ;  /* 0x001f3800010a7983 */ /* 0x000f280000300800 */
[----:B------:R-:W4:Y:S04]  /*e42f0*/  LDL.LU R11, [R1+0x1f3c] ;  /* 0x001f3c00010b7983 */ /* 0x000f280000300800 */
[----:B------:R-:W2:Y:S04]  /*e4300*/  LDL.LU R13, [R1+0x3550] ;  /* 0x00355000010d7983 */ /* 0x000ea80000300800 */
[----:B------:R-:W2:Y:S04]  /*e4310*/  LDL.LU R14, [R1+0x3558] ;  /* 0x00355800010e7983 */ /* 0x000ea80000300800 */
[----:B------:R-:W2:Y:S04]  /*e4320*/  LDL.LU R15, [R1+0x3560] ;  /* 0x00356000010f7983 */ /* 0x000ea80000300800 */
[----:B------:R-:W3:Y:S04]  /*e4330*/  LDL.64 R20, [R1+0xa0] ;  /* 0x0000a00001147983 */ /* 0x000ee80000100a00 */
[----:B------:R-:W4:Y:S04]  /*e4340*/  LDL.LU.64 R22, [R1+0xb0] ;  /* 0x0000b00001167983 */ /* 0x000f280000300a00 */
[----:B----4-:R-:W-:Y:S04]  /*e4350*/  STL.64 [R1+0xf000], R22 ;  /* 0x00f0001601007387 */ /* 0x010fe80000100a00 */
[----:B---3--:R0:W-:Y:S04]  /*e4360*/  STL.64 [R1+0xeff8], R20 ;  /* 0x00eff81401007387 */ /* 0x0081e80000100a00 */
[----:B0-----:R-:W3:Y:S04]  /*e4370*/  LDL.LU R20, [R1+0x1f70] ;  /* 0x001f700001147983 */ /* 0x001ee80000300800 */
[----:B------:R-:W3:Y:S04]  /*e4380*/  LDL.LU R21, [R1+0x1f74] ;  /* 0x001f740001157983 */ /* 0x000ee80000300800 */
[----:B------:R-:W4:Y:S04]  /*e4390*/  LDL.LU R22, [R1+0x1f78] ;  /* 0x001f780001167983 */ /* 0x000f280000300800 */
[----:B------:R-:W4:Y:S01]  /*e43a0*/  LDL.LU R23, [R1+0x1f7c] ;  /* 0x001f7c0001177983 */ /* 0x000f220000300800 */
[----:B------:R-:W-:Y:S03]  /*e43b0*/  HMMA.16816.F32 R8, R4, R16, R8 ;  /* 0x000000100408723c */ /* 0x000fe60000001808 */
        /* <DEDUP_REMOVED lines=16> */
[----:B------:R-:W4:Y:S04]  /*e44c0*/  LDL.LU.64 R28, [R1+0x98] ;  /* 0x00009800011c7983 */ /* 0x000f280000300a00 */
[----:B------:R-:W-:Y:S04]  /*e44d0*/  STL.64 [R1+0x1b30], R8 ;  /* 0x001b300801007387 */ /* 0x000fe80000100a00 */
[----:B------:R0:W-:Y:S04]  /*e44e0*/  STL.64 [R1+0x1b38], R10 ;  /* 0x001b380a01007387 */ /* 0x0001e80000100a00 */
[----:B0-----:R-:W2:Y:S04]  /*e44f0*/  LDL.LU.64 R10, [R1+0xf038] ;  /* 0x00f03800010a7983 */ /* 0x001ea80000300a00 */
[----:B------:R-:W4:Y:S04]  /*e4500*/  LDL.LU.64 R8, [R1+0xf030] ;  /* 0x00f0300001087983 */ /* 0x000f280000300a00 */
[----:B------:R-:W-:Y:S04]  /*e4510*/  STL.64 [R1+0xee68], R18 ;  /* 0x00ee681201007387 */ /* 0x000fe80000100a00 */
[----:B------:R0:W-:Y:S04]  /*e4520*/  STL.64 [R1+0xee60], R16 ;  /* 0x00ee601001007387 */ /* 0x0001e80000100a00 */
[----:B0-----:R-:W4:Y:S04]  /*e4530*/  LDL.LU R16, [R1+0x1f80] ;  /* 0x001f800001107983 */ /* 0x001f280000300800 */
[----:B------:R-:W4:Y:S04]  /*e4540*/  LDL.LU R17, [R1+0x1f84] ;  /* 0x001f840001117983 */ /* 0x000f280000300800 */
[----:B------:R-:W4:Y:S04]  /*e4550*/  LDL.LU R18, [R1+0x1f88] ;  /* 0x001f880001127983 */ /* 0x000f280000300800 */
[----:B------:R-:W4:Y:S01]  /*e4560*/  LDL.LU R19, [R1+0x1f8c] ;  /* 0x001f8c0001137983 */ /* 0x000f220000300800 */
[----:B--2---:R-:W-:-:S02]  /*e4570*/  IMAD R12, R12, 0x100, R10 ;  /* 0x000001000c0c7824 */ /* 0x004fc400078e020a */
[----:B------:R-:W-:Y:S01]  /*e4580*/  IMAD R13, R13, 0x100, R11 ;  /* 0x000001000d0d7824 */ /* 0x000fe200078e020b */
[----:B------:R-:W3:Y:S04]  /*e4590*/  LDL.LU R10, [R1+0xf02c] ;  /* 0x00f02c00010a7983 */ /* 0x000ee80000300800 */
[----:B------:R-:W3:Y:S02]  /*e45a0*/  LDL.LU R11, [R1+0xf028] ;  /* 0x00f02800010b7983 */ /* 0x000ee40000300800 */
[----:B---3--:R-:W-:-:S15]  /*e45b0*/  HMMA.16816.F32 R20, R4, R10, R20 ;  /* 0x0000000a0414723c */ /* 0x008fde0000001814 */
[----:B------:R-:W-:-:S08]  /*e45c0*/  NOP ;  /* 0x0000000000007918 */ /* 0x000fd00000000000 */
[----:B------:R-:W-:Y:S04]  /*e45d0*/  STL.64 [R1+0x1b50], R20 ;  /* 0x001b501401007387 */ /* 0x000fe80000100a00 */
[----:B------:R0:W-:Y:S04]  /*e45e0*/  STL.64 [R1+0x1b58], R22 ;  /* 0x001b581601007387 */ /* 0x0001e80000100a00 */
[----:B0-----:R-:W4:Y:S04]  /*e45f0*/  LDL.LU.64 R22, [R1+0xf020] ;  /* 0x00f0200001167983 */ /* 0x001f280000300a00 */
[----:B------:R-:W4:Y:S04]  /*e4600*/  LDL.LU.64 R20, [R1+0xf018] ;  /* 0x00f0180001147983 */ /* 0x000f280000300a00 */
[----:B------:R0:W-:Y:S04]  /*e4610*/  STL [R1+0xee24], R10 ;  /* 0x00ee240a01007387 */ /* 0x0001e80000100800 */
[----:B0-----:R-:W2:Y:S04]  /*e4620*/  LDL.LU R10, [R1+0x3564] ;  /* 0x00356400010a7983 */ /* 0x001ea80000300800 */
[----:B------:R0:W-:Y:S04]  /*e4630*/  STL [R1+0xee20], R11 ;  /* 0x00ee200b01007387 */ /* 0x0001e80000100800 */
[----:B0-----:R-:W3:Y:S01]  /*e4640*/  LDL.LU R11, [R1+0x355c] ;  /* 0x00355c00010b7983 */ /* 0x001ee20000300800 */
[----:B----4-:R-:W-:-:S15]  /*e4650*/  HMMA.16816.F32 R20, R4, R8, R20 ;  /* 0x000000080414723c */ /* 0x010fde0000001814 */
[----:B------:R-:W-:-:S08]  /*e4660*/  NOP ;  /* 0x0000000000007918 */ /* 0x000fd00000000000 */
[----:B------:R-:W-:Y:S04]  /*e4670*/  STL.64 [R1+0x1b70], R20 ;  /* 0x001b701401007387 */ /* 0x000fe80000100a00 */
[----:B------:R0:W-:Y:S04]  /*e4680*/  STL.64 [R1+0x1b78], R22 ;  /* 0x001b781601007387 */ /* 0x0001e80000100a00 */
[----:B0-----:R-:W4:Y:S04]  /*e4690*/  LDL.LU.64 R22, [R1+0xf010] ;  /* 0x00f0100001167983 */ /* 0x001f280000300a00 */
[----:B------:R-:W4:Y:S04]  /*e46a0*/  LDL.LU.64 R20, [R1+0xf008] ;  /* 0x00f0080001147983 */ /* 0x000f280000300a00 */
[----:B------:R0:W-:Y:S04]  /*e46b0*/  STL [R1+0xee0c], R8 ;  /* 0x00ee0c0801007387 */ /* 0x0001e80000100800 */
[----:B------:R1:W-:Y:S01]  /*e46c0*/  STL [R1+0xee08], R9 ;  /* 0x00ee080901007387 */ /* 0x0003e20000100800 */
[----:B--2---:R-:W-:-:S02]  /*e46d0*/  IMAD R15, R15, 0x100, R10 ;  /* 0x000001000f0f7824 */ /* 0x004fc400078e020a */
[----:B---3--:R-:W-:Y:S01]  /*e46e0*/  IMAD R14, R14, 0x100, R11 ;  /* 0x000001000e0e7824 */ /* 0x008fe200078e020b */
        /* <DEDUP_REMOVED lines=15> */
[----:B------:R-:W-:Y:S01]  /*e47e0*/  STL [R1+0xee28], R3 ;  /* 0x00ee280301007387 */ /* 0x000fe20000100800 */
[----:B--2---:R-:W-:Y:S07]  /*e47f0*/  HMMA.16816.F32 R4, R4, R20, R8 ;  /* 0x000000140404723c */ /* 0x004fee0000001808 */
[----:B------:R-:W-:-:S02]  /*e4800*/  IMAD.MOV.U32 R8, RZ, RZ, R21 ;  /* 0x000000ffff087224 */ /* 0x000fc400078e0015 */
[----:B------:R-:W-:-:S14]  /*e4810*/  IMAD.MOV.U32 R9, RZ, RZ, R20 ;  /* 0x000000ffff097224 */ /* 0x000fdc00078e0014 */
[----:B------:R-:W-:Y:S04]  /*e4820*/  STL.64 [R1+0x1b80], R4 ;  /* 0x001b800401007387 */ /* 0x000fe80000100a00 */
[----:B------:R-:W-:Y:S04]  /*e4830*/  STL.64 [R1+0x1b88], R6 ;  /* 0x001b880601007387 */ /* 0x000fe80000100a00 */
[----:B------:R-:W-:Y:S04]  /*e4840*/  STL [R1+0xee34], R8 ;  /* 0x00ee340801007387 */ /* 0x000fe80000100800 */
[----:B------:R3:W-:Y:S02]  /*e4850*/  STL [R1+0xee30], R9 ;  /* 0x00ee300901007387 */ /* 0x0007e40000100800 */
[----:B---3--:R-:W-:Y:S06]  /*e4860*/  HMMA.16816.F32 R8, R12, R22, R16 ;  /* 0x000000160c08723c */ /* 0x008fec0000001810 */
[----:B------:R-:W-:-:S02]  /*e4870*/  IMAD.MOV.U32 R4, RZ, RZ, R23 ;  /* 0x000000ffff047224 */ /* 0x000fc400078e0017 */
[----:B------:R-:W-:-:S15]  /*e4880*/  IMAD.MOV.U32 R5, RZ, RZ, R22 ;  /* 0x000000ffff057224 */ /* 0x000fde00078e0016 */
[----:B------:R-:W-:Y:S04]  /*e4890*/  STL.64 [R1+0x1ba0], R8 ;  /* 0x001ba00801007387 */ /* 0x000fe80000100a00 */
[----:B------:R0:W-:Y:S02]  /*e48a0*/  STL.64 [R1+0x1ba8], R10 ;  /* 0x001ba80a01007387 */ /* 0x0001e40000100a00 */
[----:B0-----:R-:W-:Y:S02]  /*e48b0*/  HMMA.16816.F32 R8, R12, R28, R24 ;  /* 0x0000001c0c08723c */ /* 0x001fe40000001818 */
[----:B------:R-:W-:Y:S04]  /*e48c0*/  STL [R1+0xee3c], R4 ;  /* 0x00ee3c0401007387 */ /* 0x000fe80000100800 */
[----:B------:R-:W-:-:S15]  /*e48d0*/  STL [R1+0xee38], R5 ;  /* 0x00ee380501007387 */ /* 0x000fde0000100800 */
[----:B------:R-:W-:-:S02]  /*e48e0*/  NOP ;  /* 0x0000000000007918 */ /* 0x000fc40000000000 */
[----:B------:R0:W-:Y:S04]  /*e48f0*/  STL.64 [R1+0x1be0], R8 ;  /* 0x001be00801007387 */ /* 0x0001e80000100a00 */
[----:B------:R1:W-:Y:S04]  /*e4900*/  STL.64 [R1+0x1be8], R10 ;  /* 0x001be80a01007387 */ /* 0x0003e80000100a00 */
[----:B------:R-:W2:Y:S04]  /*e4910*/  LDL.LU R24, [R1+0x2010] ;  /* 0x0020100001187983 */ /* 0x000ea80000300800 */
[----:B------:R-:W2:Y:S04]  /*e4920*/  LDL.LU R25, [R1+0x2014] ;  /* 0x0020140001197983 */ /* 0x000ea80000300800 */
[----:B------:R-:W3:Y:S04]  /*e4930*/  LDL.LU R26, [R1+0x2018] ;  /* 0x00201800011a7983 */ /* 0x000ee80000300800 */
[----:B------:R-:W3:Y:S04]  /*e4940*/  LDL.LU R27, [R1+0x201c] ;  /* 0x00201c00011b7983 */ /* 0x000ee80000300800 */
[----:B0-----:R-:W4:Y:S04]  /*e4950*/  LDL.LU R8, [R1+0x1fa0] ;  /* 0x001fa00001087983 */ /* 0x001f280000300800 */
[----:B------:R-:W4:Y:S04]  /*e4960*/  LDL.LU R9, [R1+0x1fa4] ;  /* 0x001fa40001097983 */ /* 0x000f280000300800 */
[----:B-1----:R-:W4:Y:S04]  /*e4970*/  LDL.LU R10, [R1+0x1fa8] ;  /* 0x001fa800010a7983 */ /* 0x002f280000300800 */
[----:B------:R-:W4:Y:S04]  /*e4980*/  LDL.LU R11, [R1+0x1fac] ;  /* 0x001fac00010b7983 */ /* 0x000f280000300800 */
[----:B------:R-:W4:Y:S04]  /*e4990*/  LDL.LU.64 R2, [R1+0x90] ;  /* 0x0000900001027983 */ /* 0x000f280000300a00 */
[----:B---3--:R-:W-:Y:S04]  /*e49a0*/  STL.64 [R1+0xefc8], R26 ;  /* 0x00efc81a01007387 */ /* 0x008fe80000100a00 */
[----:B--2---:R-:W-:Y:S04]  /*e49b0*/  STL.64 [R1+0xefc0], R24 ;  /* 0x00efc01801007387 */ /* 0x004fe80000100a00 */
[----:B------:R-:W2:Y:S04]  /*e49c0*/  LDL R22, [R1+0x60] ;  /* 0x0000600001167983 */ /* 0x000ea80000100800 */
[----:B------:R-:W2:Y:S04]  /*e49d0*/  LDL R23, [R1+0x64] ;  /* 0x0000640001177983 */ /* 0x000ea80000100800 */
[----:B--2---:R0:W-:Y:S04]  /*e49e0*/  STL.64 [R1+0xefe0], R22 ;  /* 0x00efe01601007387 */ /* 0x0041e80000100a00 */
[----:B0-----:R-:W2:Y:S04]  /*e49f0*/  LDL.LU.64 R22, [R1+0x88] ;  /* 0x0000880001167983 */ /* 0x001ea80000300a00 */
[----:B------:R-:W3:Y:S04]  /*e4a00*/  LDL.LU.64 R4, [R1+0x80] ;  /* 0x0000800001047983 */ /* 0x000ee80000300a00 */
        /* <DEDUP_REMOVED lines=13> */
[----:B0-----:R-:W2:Y:S04]  /*e4ae0*/  LDL.LU R24, [R1+0x1fb0] ;  /* 0x001fb00001187983 */ /* 0x001ea80000300800 */
[----:B------:R-:W2:Y:S04]  /*e4af0*/  LDL.LU R25, [R1+0x1fb4] ;  /* 0x001fb40001197983 */ /* 0x000ea80000300800 */
[----:B------:R-:W2:Y:S04]  /*e4b00*/  LDL.LU R26, [R1+0x1fb8] ;  /* 0x001fb800011a7983 */ /* 0x000ea80000300800 */
[----:B------:R-:W2:Y:S04]  /*e4b10*/  LDL.LU R27, [R1+0x1fbc] ;  /* 0x001fbc00011b7983 */ /* 0x000ea80000300800 */
[----:B------:R-:W4:Y:S01]  /*e4b20*/  LDL.LU.64 R20, [R1+0x68] ;  /* 0x0000680001147983 */ /* 0x000f220000300a00 */
[----:B------:R-:W-:-:S03]  /*e4b30*/  IMAD.MOV.U32 R6, RZ, RZ, R29 ;  /* 0x000000ffff067224 */ /* 0x000fc600078e001d */
[----:B------:R-:W4:Y:S01]  /*e4b40*/  LDL.LU R16, [R1+0x2000] ;  /* 0x0020000001107983 */ /* 0x000f220000300800 */
[----:B------:R-:W-:-:S03]  /*e4b50*/  IMAD.MOV.U32 R7, RZ, RZ, R28 ;  /* 0x000000ffff077224 */ /* 0x000fc600078e001c */
[----:B------:R-:W4:Y:S04]  /*e4b60*/  LDL.LU R17, [R1+0x2004] ;  /* 0x0020040001117983 */ /* 0x000f280000300800 */
[----:B------:R-:W4:Y:S04]  /*e4b70*/  LDL.LU R18, [R1+0x2008] ;  /* 0x0020080001127983 */ /* 0x000f280000300800 */
[----:B------:R-:W4:Y:S04]  /*e4b80*/  LDL.LU R19, [R1+0x200c] ;  /* 0x00200c0001137983 */ /* 0x000f280000300800 */
[----:B------:R-:W4:Y:S04]  /*e4b90*/  LDL.LU.64 R28, [R1+0x58] ;  /* 0x00005800011c7983 */ /* 0x000f280000300a00 */
[----:B------:R-:W-:Y:S04]  /*e4ba0*/  STL [R1+0xee44], R6 ;  /* 0x00ee440601007387 */ /* 0x000fe80000100800 */
[----:B------:R0:W-:Y:S04]  /*e4bb0*/  STL [R1+0xee40], R7 ;  /* 0x00ee400701007387 */ /* 0x0001e80000100800 */
[----:B0-----:R-:W4:Y:S04]  /*e4bc0*/  LDL.LU.64 R6, [R1+0x78] ;  /* 0x0000780001067983 */ /* 0x001f280000300a00 */
[----:B------:R-:W-:Y:S04]  /*e4bd0*/  STL.64 [R1+0x1c00], R8 ;  /* 0x001c000801007387 */ /* 0x000fe80000100a00 */
[----:B------:R0:W-:Y:S02]  /*e4be0*/  STL.64 [R1+0x1c08], R10 ;  /* 0x001c080a01007387 */ /* 0x0001e40000100a00 */
[----:B0-----:R-:W-:-:S02]  /*e4bf0*/  IMAD.MOV.U32 R10, RZ, RZ, R3 ;  /* 0x000000ffff0a7224 */ /* 0x001fc400078e0003 */
[----:B------:R-:W-:-:S03]  /*e4c00*/  IMAD.MOV.U32 R11, RZ, RZ, R2 ;  /* 0x000000ffff0b7224 */ /* 0x000fc600078e0002 */
[----:B------:R0:W-:Y:S04]  /*e4c10*/  STL [R1+0xee4c], R10 ;  /* 0x00ee4c0a01007387 */ /* 0x0001e80000100800 */
[----:B------:R1:W-:Y:S04]  /*e4c20*/  STL [R1+0xee48], R11 ;  /* 0x00ee480b01007387 */ /* 0x0003e80000100800 */
[----:B------:R-:W3:Y:S04]  /*e4c30*/  LDL.LU R8, [R1+0x1fc0] ;  /* 0x001fc00001087983 */ /* 0x000ee80000300800 */
[----:B------:R-:W3:Y:S04]  /*e4c40*/  LDL.LU R9, [R1+0x1fc4] ;  /* 0x001fc40001097983 */ /* 0x000ee80000300800 */
[----:B0-----:R-:W3:Y:S04]  /*e4c50*/  LDL.LU R10, [R1+0x1fc8] ;  /* 0x001fc800010a7983 */ /* 0x001ee80000300800 */
[----:B-1----:R-:W3:Y:S01]  /*e4c60*/  LDL.LU R11, [R1+0x1fcc] ;  /* 0x001fcc00010b7983 */ /* 0x002ee20000300800 */
[----:B--2---:R-:W-:-:S15]  /*e4c70*/  HMMA.16816.F32 R24, R12, R22, R24 ;  /* 0x000000160c18723c */ /* 0x004fde0000001818 */
[----:B------:R-:W-:-:S08]  /*e4c80*/  NOP ;  /* 0x0000000000007918 */ /* 0x000fd00000000000 */
[----:B------:R-:W-:Y:S04]  /*e4c90*/  STL.64 [R1+0x1c10], R24 ;  /* 0x001c101801007387 */ /* 0x000fe80000100a00 */
[----:B------:R0:W-:Y:S04]  /*e4ca0*/  STL.64 [R1+0x1c18], R26 ;  /* 0x001c181a01007387 */ /* 0x0001e80000100a00 */
[----:B0-----:R-:W4:Y:S04]  /*e4cb0*/  LDL.LU.64 R26, [R1+0xeff0] ;  /* 0x00eff000011a7983 */ /* 0x001f280000300a00 */
[----:B------:R-:W4:Y:S01]  /*e4cc0*/  LDL.LU.64 R24, [R1+0xefe8] ;  /* 0x00efe80001187983 */ /* 0x000f220000300a00 */
[----:B---3--:R-:W-:Y:S01]  /*e4cd0*/  HMMA.16816.F32 R8, R12, R4, R8 ;  /* 0x000000040c08723c */ /* 0x008fe20000001808 */
[----:B------:R-:W-:-:S02]  /*e4ce0*/  IMAD.MOV.U32 R3, RZ, RZ, R23 ;  /* 0x000000ffff037224 */ /* 0x000fc400078e0017 */
[----:B------:R-:W-:Y:S02]  /*e4cf0*/  IMAD.MOV.U32 R2, RZ, RZ, R22 ;  /* 0x000000ffff027224 */ /* 0x000fe400078e0016 */
[----:B------:R-:W2:Y:S04]  /*e4d00*/  LDL.LU.64 R22, [R1+0xefe0] ;  /* 0x00efe00001167983 */ /* 0x000ea80000300a00 */
[----:B------:R-:W-:Y:S04]  /*e4d10*/  STL [R1+0xee54], R3 ;  /* 0x00ee540301007387 */ /* 0x000fe80000100800 */
[----:B------:R0:W-:Y:S04]  /*e4d20*/  STL [R1+0xee50], R2 ;  /* 0x00ee500201007387 */ /* 0x0001e80000100800 */
[----:B0-----:R-:W3:Y:S06]  /*e4d30*/  LDL.LU.64 R2, [R1+0x70] ;  /* 0x0000700001027983 */ /* 0x001eec0000300a00 */
[----:B------:R0:W-:Y:S04]  /*e4d40*/  STL.64 [R1+0x1c30], R8 ;  /* 0x001c300801007387 */ /* 0x0001e80000100a00 */
[----:B------:R-:W-:Y:S01]  /*e4d50*/  STL.64 [R1+0x1c38], R10 ;  /* 0x001c380a01007387 */ /* 0x000fe20000100a00 */
[----:B0-----:R-:W-:-:S02]  /*e4d60*/  IMAD.MOV.U32 R9, RZ, RZ, R5 ;  /* 0x000000ffff097224 */ /* 0x001fc400078e0005 */
[----:B------:R-:W-:-:S03]  /*e4d70*/  IMAD.MOV.U32 R8, RZ, RZ, R4 ;  /* 0x000000ffff087224 */ /* 0x000fc600078e0004 */
[----:B------:R-:W-:Y:S04]  /*e4d80*/  STL [R1+0xee5c], R9 ;  /* 0x00ee5c0901007387 */ /* 0x000fe80000100800 */
[----:B------:R0:W-:Y:S04]  /*e4d90*/  STL [R1+0xee58], R8 ;  /* 0x00ee580801007387 */ /* 0x0001e80000100800 */
[----:B0-----:R-:W2:Y:S04]  /*e4da0*/  LDL.LU R8, [R1+0x1ff0] ;  /* 0x001ff00001087983 */ /* 0x001ea80000300800 */
[----:B------:R-:W2:Y:S04]  /*e4db0*/  LDL.LU R9, [R1+0x1ff4] ;  /* 0x001ff40001097983 */ /* 0x000ea80000300800 */
[----:B------:R-:W2:Y:S04]  /*e4dc0*/  LDL.LU R10, [R1+0x1ff8] ;  /* 0x001ff800010a7983 */ /* 0x000ea80000300800 */
[----:B------:R-:W2:Y:S01]  /*e4dd0*/  LDL.LU R11, [R1+0x1ffc] ;  /* 0x001ffc00010b7983 */ /* 0x000ea20000300800 */
[----:B----4-:R-:W-:-:S15]  /*e4de0*/  HMMA.16816.F32 R24, R12, R6, R24 ;  /* 0x000000060c18723c */ /* 0x010fde0000001818 */
[----:B------:R-:W-:-:S08]  /*e4df0*/  NOP ;  /* 0x0000000000007918 */ /* 0x000fd00000000000 */
[----:B------:R-:W-:Y:S04]  /*e4e00*/  STL.64 [R1+0x1c50], R24 ;  /* 0x001c501801007387 */ /* 0x000fe80000100a00 */
[----:B------:R0:W-:Y:S04]  /*e4e10*/  STL.64 [R1+0x1c58], R26 ;  /* 0x001c581a01007387 */ /* 0x0001e80000100a00 */
[----:B0-----:R-:W4:Y:S04]  /*e4e20*/  LDL.LU.64 R26, [R1+0xefd8] ;  /* 0x00efd800011a7983 */ /* 0x001f280000300a00 */
[----:B------:R-:W4:Y:S01]  /*e4e30*/  LDL.LU.64 R24, [R1+0xefd0] ;  /* 0x00efd00001187983 */ /* 0x000f220000300a00 */
[----:B------:R-:W-:-:S02]  /*e4e40*/  IMAD.MOV.U32 R4, RZ, RZ, R6 ;  /* 0x000000ffff047224 */ /* 0x000fc400078e0006 */
[----:B------:R-:W-:Y:S02]  /*e4e50*/  IMAD.MOV.U32 R5, RZ, RZ, R7 ;  /* 0x000000ffff057224 */ /* 0x000fe400078e0007 */
[----:B---3--:R-:W-:Y:S02]  /*e4e60*/  IMAD.MOV.U32 R6, RZ, RZ, R2 ;  /* 0x000000ffff067224 */ /* 0x008fe400078e0002 */
[----:B------:R-:W-:Y:S01]  /*e4e70*/  IMAD.MOV.U32 R7, RZ, RZ, R3 ;  /* 0x000000ffff077224 */ /* 0x000fe200078e0003 */
[----:B----4-:R-:W-:-:S15]  /*e4e80*/  HMMA.16816.F32 R24, R12, R2, R24 ;  /* 0x000000020c18723c */ /* 0x010fde0000001818 */
[----:B------:R-:W-:-:S08]  /*e4e90*/  NOP ;  /* 0x0000000000007918 */ /* 0x000fd00000000000 */
[----:B------:R-:W-:Y:S04]  /*e4ea0*/  STL.64 [R1+0x1c70], R24 ;  /* 0x001c701801007387 */ /* 0x000fe80000100a00 */
[----:B------:R0:W-:Y:S04]  /*e4eb0*/  STL.64 [R1+0x1c78], R26 ;  /* 0x001c781a01007387 */ /* 0x0001e80000100a00 */
[----:B0-----:R-:W3:Y:S04]  /*e4ec0*/  LDL.LU.64 R26, [R1+0xefc8] ;  /* 0x00efc800011a7983 */ /* 0x001ee80000300a00 */
[----:B------:R-:W3:Y:S04]  /*e4ed0*/  LDL.LU.64 R24, [R1+0xefc0] ;  /* 0x00efc00001187983 */ /* 0x000ee80000300a00 */
[----:B------:R-:W-:Y:S04]  /*e4ee0*/  STL.64 [R1+0xee78], R6 ;  /* 0x00ee780601007387 */ /* 0x000fe80000100a00 */
[----:B------:R2:W-:Y:S02]  /*e4ef0*/  STL.64 [R1+0xee70], R4 ;  /* 0x00ee700401007387 */ /* 0x0005e40000100a00 */
[----:B--2---:R-:W-:Y:S07]  /*e4f00*/  HMMA.16816.F32 R4, R12, R20, R8 ;  /* 0x000000140c04723c */ /* 0x004fee0000001808 */
[----:B------:R-:W-:-:S02]  /*e4f10*/  IMAD.MOV.U32 R10, RZ, RZ, R20 ;  /* 0x000000ffff0a7224 */ /* 0x000fc400078e0014 */
[----:B------:R-:W-:-:S14]  /*e4f20*/  IMAD.MOV.U32 R11, RZ, RZ, R21 ;  /* 0x000000ffff0b7224 */ /* 0x000fdc00078e0015 */
[----:B------:R-:W-:Y:S04]  /*e4f30*/  STL.64 [R1+0x1c80], R4 ;  /* 0x001c800401007387 */ /* 0x000fe80000100a00 */
[----:B------:R-:W-:Y:S04]  /*e4f40*/  STL.64 [R1+0x1c88], R6 ;  /* 0x001c880601007387 */ /* 0x000fe80000100a00 */
[----:B------:R0:W-:Y:S02]  /*e4f50*/  STL.64 [R1+0xefa8], R10 ;  /* 0x00efa80a01007387 */ /* 0x0001e40000100a00 */
[----:B0-----:R-:W-:-:S15]  /*e4f60*/  HMMA.16816.F32 R8, R12, R22, R16 ;  /* 0x000000160c08723c */ /* 0x001fde0000001810 */
[----:B------:R-:W-:-:S08]  /*e4f70*/  NOP ;  /* 0x0000000000007918 */ /* 0x000fd00000000000 */
[----:B------:R-:W-:Y:S04]  /*e4f80*/  STL.64 [R1+0x1ca0], R8 ;  /* 0x001ca00801007387 */ /* 0x000fe80000100a00 */
[----:B------:R-:W-:Y:S01]  /*e4f90*/  STL.64 [R1+0x1ca8], R10 ;  /* 0x001ca80a01007387 */ /* 0x000fe20000100a00 */
[----:B---3--:R-:W-:-:S15]  /*e4fa0*/  HMMA.16816.F32 R4, R12, R28, R24 ;  /* 0x0000001c0c04723c */ /* 0x008fde0000001818 */
        /* <DEDUP_REMOVED lines=14> */
[----:B0-----:R-:W3:Y:S01]  /*e5090*/  LDL R22, [R1] ;  /* 0x0000000001167983 */ /* 0x001ee20000100800 */
[----:B------:R-:W-:-:S03]  /*e50a0*/  IMAD.MOV.U32 R23, RZ, RZ, R0 ;  /* 0x000000ffff177224 */ /* 0x000fc600078e0000 */
[----:B------:R-:W4:Y:S04]  /*e50b0*/  LDL.LU R0, [R1+0xefbc] ;  /* 0x00efbc0001007983 */ /* 0x000f280000300800 */
[----:B--2---:R0:W-:Y:S04]  /*e50c0*/  STL.64 [R1+0xeeb0], R20 ;  /* 0x00eeb01401007387 */ /* 0x0041e80000100a00 */
[----:B------:R-:W2:Y:S04]  /*e50d0*/  LDL.LU R24, [R1+0x2170] ;  /* 0x0021700001187983 */ /* 0x000ea80000300800 */
[----:B------:R-:W2:Y:S04]  /*e50e0*/  LDL.LU R25, [R1+0x2174] ;  /* 0x0021740001197983 */ /* 0x000ea80000300800 */
[----:B------:R-:W4:Y:S04]  /*e50f0*/  LDL.LU R26, [R1+0x2178] ;  /* 0x00217800011a7983 */ /* 0x000f280000300800 */
[----:B------:R-:W4:Y:S04]  /*e5100*/  LDL.LU R27, [R1+0x217c] ;  /* 0x00217c00011b7983 */ /* 0x000f280000300800 */
[----:B0-----:R-:W2:Y:S04]  /*e5110*/  LDL.64 R20, [R1+0x8] ;  /* 0x0000080001147983 */ /* 0x001ea80000100a00 */
[----:B---3--:R0:W-:Y:S04]  /*e5120*/  STL.64 [R1+0xeee8], R22 ;  /* 0x00eee81601007387 */ /* 0x0081e80000100a00 */
[----:B--2---:R-:W-:Y:S04]  /*e5130*/  STL.64 [R1+0xeee0], R20 ;  /* 0x00eee01401007387 */ /* 0x004fe80000100a00 */
[----:B----4-:R-:W-:Y:S04]  /*e5140*/  STL.64 [R1+0xeec8], R26 ;  /* 0x00eec81a01007387 */ /* 0x010fe80000100a00 */
[----:B------:R1:W-:Y:S01]  /*e5150*/  STL.64 [R1+0xeec0], R24 ;  /* 0x00eec01801007387 */ /* 0x0003e20000100a00 */
[----:B0-----:R-:W-:-:S03]  /*e5160*/  IMAD.MOV.U32 R23, RZ, RZ, R0 ;  /* 0x000000ffff177224 */ /* 0x001fc600078e0000 */
[----:B-1----:R-:W2:Y:S04]  /*e5170*/  LDL.LU R24, [R1+0x2110] ;  /* 0x0021100001187983 */ /* 0x002ea80000300800 */
        /* <DEDUP_REMOVED lines=24> */
[----:B----4-:R0:W-:Y:S02]  /*e5300*/  STL.64 [R1+0xef48], R22 ;  /* 0x00ef481601007387 */ /* 0x0101e40000100a00 */
[----:B0-----:R-:W-:-:S02]  /*e5310*/  IMAD.MOV.U32 R23, RZ, RZ, R0 ;  /* 0x000000ffff177224 */ /* 0x001fc400078e0000 */
        /* <DEDUP_REMOVED lines=19> */
[----:B------:R-:W4:Y:S04]  /*e5450*/  LDL.64 R20, [R1+0x48] ;  /* 0x0000480001147983 */ /* 0x000f280000100a00 */
        /* <DEDUP_REMOVED lines=8> */
[----:B------:R-:W4:Y:S01]  /*e54e0*/  LDL.LU R10, [R1+0x2028] ;  /* 0x00202800010a7983 */ /* 0x000f220000300800 */
[----:B------:R-:W-:-:S02]  /*e54f0*/  IMAD.MOV.U32 R3, RZ, RZ, R28 ;  /* 0x000000ffff037224 */ /* 0x000fc400078e001c */
[----:B------:R-:W-:Y:S01]  /*e5500*/  IMAD.MOV.U32 R2, RZ, RZ, R29 ;  /* 0x000000ffff027224 */ /* 0x000fe200078e001d */
[----:B------:R-:W4:Y:S04]  /*e5510*/  LDL.LU R11, [R1+0x202c] ;  /* 0x00202c00010b7983 */ /* 0x000f280000300800 */
[----:B------:R-:W4:Y:S04]  /*e5520*/  LDL.LU.64 R28, [R1+0x50] ;  /* 0x00005000011c7983 */ /* 0x000f280000300a00 */
        /* <DEDUP_REMOVED lines=23> */
[----:B------:R-:W2:Y:S01]  /*e56a0*/  LDL.LU R27, [R1+0x203c] ;  /* 0x00203c00011b7983 */ /* 0x000ea20000300800 */
[----:B----4-:R-:W-:Y:S03]  /*e56b0*/  HMMA.16816.F32 R8, R12, R28, R8 ;  /* 0x0000001c0c08723c */ /* 0x010fe60000001808 */
        /* <DEDUP_REMOVED lines=8> */
[----:B------:R0:W-:Y:S04]  /*e5740*/  STL.64 [R1+0x1ce0], R8 ;  /* 0x001ce00801007387 */ /* 0x0001e80000100a00 */
[----:B------:R1:W-:Y:S01]  /*e5750*/  STL.64 [R1+0x1ce8], R10 ;  /* 0x001ce80a01007387 */ /* 0x0003e20000100a00 */
[----:B0-----:R-:W-:-:S03]  /*e5760*/  IMAD.MOV.U32 R9, RZ, RZ, R28 ;  /* 0x000000ffff097224 */ /* 0x001fc600078e001c */
[----:B-1----:R-:W3:Y:S01]  /*e5770*/  LDL.LU.64 R10, [R1+0xefa8] ;  /* 0x00efa800010a7983 */ /* 0x002ee20000300a00 */
[----:B------:R-:W-:-:S03]  /*e5780*/  IMAD.MOV.U32 R8, RZ, RZ, R29 ;  /* 0x000000ffff087224 */ /* 0x000fc600078e001d */
[----:B------:R-:W4:Y:S01]  /*e5790*/  LDL.LU.64 R28, [R1+0xefa0] ;  /* 0x00efa000011c7983 */ /* 0x000f220000300a00 */
        /* <DEDUP_REMOVED lines=73> */
[----:B------:R-:W4:Y:S04]  /*e5c30*/  LDL.LU.64 R26, [R1+0xeec8] ;  /* 0x00eec800011a7983 */ /* 0x000f280000300a00 */
[----:B------:R-:W4:-:S15]  /*e5c40*/  LDL.LU.64 R24, [R1+0xeec0] ;  /* 0x00eec00001187983 */ /* 0x000f1e0000300a00 */
[----:B------:R-:W-:-:S03]  /*e5c50*/  NOP ;  /* 0x0000000000007918 */ /* 0x000fc60000000000 */
[----:B------:R-:W-:Y:S04]  /*e5c60*/  STL.64 [R1+0x1de0], R20 ;  /* 0x001de01401007387 */ /* 0x000fe80000100a00 */
[----:B------:R0:W-:Y:S04]  /*e5c70*/  STL.64 [R1+0x1de8], R22 ;  /* 0x001de81601007387 */ /* 0x0001e80000100a00 */
[----:B0-----:R-:W2:Y:S04]  /*e5c80*/  LDL.LU.64 R22, [R1+0xeeb8] ;  /* 0x00eeb80001167983 */ /* 0x001ea80000300a00 */
[----:B------:R-:W2:Y:S01]  /*e5c90*/  LDL.LU.64 R20, [R1+0xeeb0] ;  /* 0x00eeb00001147983 */ /* 0x000ea20000300a00 */
[----:B----4-:R-:W-:-:S15]  /*e5ca0*/  HMMA.16816.F32 R24, R12, R28, R24 ;  /* 0x0000001c0c18723c */ /* 0x010fde0000001818 */
        /* <DEDUP_REMOVED lines=43> */
[----:B------:R2:W-:Y:S02]  /*e5f60*/  STL.64 [R1+0x1e68], R22 ;  /* 0x001e681601007387 */ /* 0x0005e40000100a00 */
[----:B--2---:R-:W-:Y:S07]  /*e5f70*/  HMMA.16816.F32 R20, R12, R16, R24 ;  /* 0x000000100c14723c */ /* 0x004fee0000001818 */
[----:B------:R-:W-:-:S02]  /*e5f80*/  IMAD.MOV.U32 R26, RZ, RZ, R9 ;  /* 0x000000ffff1a7224 */ /* 0x000fc400078e0009 */
[----:B------:R-:W2:Y:S01]  /*e5f90*/  LDL.LU R9, [R1+0xee5c] ;  /* 0x00ee5c0001097983 */ /* 0x000ea20000300800 */
[----:B------:R-:W-:-:S13]  /*e5fa0*/  IMAD.MOV.U32 R27, RZ, RZ, R8 ;  /* 0x000000ffff1b7224 */ /* 0x000fda00078e0008 */
[----:B------:R0:W-:Y:S04]  /*e5fb0*/  STL.64 [R1+0x1e70], R20 ;  /* 0x001e701401007387 */ /* 0x0001e80000100a00 */
[----:B------:R1:W-:Y:S04]  /*e5fc0*/  STL.64 [R1+0x1e78], R22 ;  /* 0x001e781601007387 */ /* 0x0003e80000100a00 */
[----:B------:R-:W4:Y:S04]  /*e5fd0*/  LDL.LU R8, [R1+0xee58] ;  /* 0x00ee580001087983 */ /* 0x000f280000300800 */
[----:B0-----:R-:W3:Y:S04]  /*e5fe0*/  LDL.LU R20, [R1+0x2490] ;  /* 0x0024900001147983 */ /* 0x001ee80000300800 */
[----:B------:R-:W3:Y:S04]  /*e5ff0*/  LDL.LU R21, [R1+0x2494] ;  /* 0x0024940001157983 */ /* 0x000ee80000300800 */
[----:B-1----:R-:W2:Y:S04]  /*e6000*/  LDL.LU R22, [R1+0x2498] ;  /* 0x0024980001167983 */ /* 0x002ea80000300800 */
[----:B------:R-:W2:Y:S01]  /*e6010*/  LDL.LU R23, [R1+0x249c] ;  /* 0x00249c0001177983 */ /* 0x000ea20000300800 */
[----:B------:R-:W-:-:S02]  /*e6020*/  IMAD.MOV.U32 R24, RZ, RZ, R3 ;  /* 0x000000ffff187224 */ /* 0x000fc400078e0003 */
[----:B------:R-:W-:Y:S01]  /*e6030*/  IMAD.MOV.U32 R25, RZ, RZ, R2 ;  /* 0x000000ffff197224 */ /* 0x000fe200078e0002 */
[----:B--2---:R0:W-:Y:S04]  /*e6040*/  STL.64 [R1+0xed18], R22 ;  /* 0x00ed181601007387 */ /* 0x0041e80000100a00 */
[----:B---3--:R-:W-:Y:S04]  /*e6050*/  STL.64 [R1+0xed10], R20 ;  /* 0x00ed101401007387 */ /* 0x008fe80000100a00 */
[----:B------:R-:W2:Y:S04]  /*e6060*/  LDL.LU R3, [R1+0xee54] ;  /* 0x00ee540001037983 */ /* 0x000ea80000300800 */
[----:B------:R-:W3:Y:S04]  /*e6070*/  LDL.LU R2, [R1+0xee50] ;  /* 0x00ee500001027983 */ /* 0x000ee80000300800 */
[----:B------:R-:W-:Y:S04]  /*e6080*/  STL.64 [R1+0xed28], R26 ;  /* 0x00ed281a01007387 */ /* 0x000fe80000100a00 */
[----:B------:R1:W-:Y:S01]  /*e6090*/  STL.64 [R1+0xed20], R24 ;  /* 0x00ed201801007387 */ /* 0x0003e20000100a00 */
[----:B0-----:R-:W-:-:S02]  /*e60a0*/  IMAD.MOV.U32 R22, RZ, RZ, R10 ;  /* 0x000000ffff167224 */ /* 0x001fc400078e000a */
[----:B------:R-:W-:Y:S01]  /*e60b0*/  IMAD.MOV.U32 R23, RZ, RZ, R11 ;  /* 0x000000ffff177224 */ /* 0x000fe200078e000b */
[----:B------:R-:W2:Y:S04]  /*e60c0*/  LDL.LU R10, [R1+0xee4c] ;  /* 0x00ee4c00010a7983 */ /* 0x000ea80000300800 */
[----:B------:R-:W2:Y:S04]  /*e60d0*/  LDL.LU R11, [R1+0xee48] ;  /* 0x00ee4800010b7983 */ /* 0x000ea80000300800 */
[----:B------:R-:W-:Y:S04]  /*e60e0*/  STL.64 [R1+0xed30], R22 ;  /* 0x00ed301601007387 */ /* 0x000fe80000100a00 */
[----:B-1----:R-:W4:Y:S04]  /*e60f0*/  LDL.LU R24, [R1+0x24c0] ;  /* 0x0024c00001187983 */ /* 0x002f280000300800 */
[----:B------:R-:W4:Y:S04]  /*e6100*/  LDL.LU R25, [R1+0x24c4] ;  /* 0x0024c40001197983 */ /* 0x000f280000300800 */
[----:B------:R-:W3:Y:S04]  /*e6110*/  LDL.LU R26, [R1+0x24c8] ;  /* 0x0024c800011a7983 */ /* 0x000ee80000300800 */
[----:B------:R-:W3:Y:S01]  /*e6120*/  LDL.LU R27, [R1+0x24cc] ;  /* 0x0024cc00011b7983 */ /* 0x000ee20000300800 */
[----:B------:R-:W-:-:S02]  /*e6130*/  IMAD.MOV.U32 R20, RZ, RZ, R6 ;  /* 0x000000ffff147224 */ /* 0x000fc400078e0006 */
[----:B------:R-:W-:Y:S01]  /*e6140*/  IMAD.MOV.U32 R21, RZ, RZ, R7 ;  /* 0x000000ffff157224 */ /* 0x000fe200078e0007 */
[----:B---3--:R-:W-:Y:S04]  /*e6150*/  STL.64 [R1+0xed40], R26 ;  /* 0x00ed401a01007387 */ /* 0x008fe80000100a00 */
[----:B----4-:R0:W-:Y:S04]  /*e6160*/  STL.64 [R1+0xed38], R24 ;  /* 0x00ed381801007387 */ /* 0x0101e80000100a00 */
[----:B------:R-:W3:Y:S04]  /*e6170*/  LDL.LU R6, [R1+0xee44] ;  /* 0x00ee440001067983 */ /* 0x000ee80000300800 */
[----:B------:R-:W4:Y:S04]  /*e6180*/  LDL.LU R7, [R1+0xee40] ;  /* 0x00ee400001077983 */ /* 0x000f280000300800 */
[----:B------:R-:W-:Y:S04]  /*e6190*/  STL.64 [R1+0xed48], R20 ;  /* 0x00ed481401007387 */ /* 0x000fe80000100a00 */
        /* <DEDUP_REMOVED lines=123> */
[----:B------:R0:W-:Y:S04]  /*e6950*/  STL.64 [R1+0xebb0], R10 ;  /* 0x00ebb00a01007387 */ /* 0x0001e80000100a00 */
[----:B0-----:R-:W3:Y:S04]  /*e6960*/  LDL.LU R10, [R1+0x60] ;  /* 0x00006000010a7983 */ /* 0x001ee80000300800 */
[----:B------:R-:W3:Y:S04]  /*e6970*/  LDL.LU R11, [R1+0x64] ;  /* 0x00006400010b7983 */ /* 0x000ee80000300800 */
[----:B------:R-:W-:Y:S01]  /*e6980*/  STL.64 [R1+0xeba8], R8 ;  /* 0x00eba80801007387 */ /* 0x000fe20000100a00 */
        /* <DEDUP_REMOVED lines=68> */
[----:B0-----:R-:W2:Y:S01]  /*e6dd0*/  LDL.LU.64 R22, [R1+0xed30] ;  /* 0x00ed300001167983 */ /* 0x001ea20000300a00 */
[C---:B---3--:R-:W-:Y:S06]  /*e6de0*/  HMMA.16816.F32 R8, R4.reuse, R10, R12 ;  /* 0x0000000a0408723c */ /* 0x048fec000000180c */
[----:B--2---:R-:W-:Y:S01]  /*e6df0*/  HMMA.16816.F32 R20, R4, R22, R24 ;  /* 0x000000160414723c */ /* 0x004fe20000001818 */
[----:B------:R-:W2:Y:S04]  /*e6e00*/  LDL.LU.64 R26, [R1+0xed28] ;  /* 0x00ed2800011a7983 */ /* 0x000ea80000300a00 */
[----:B------:R-:W3:-:S15]  /*e6e10*/  LDL.LU.64 R24, [R1+0xed20] ;  /* 0x00ed200001187983 */ /* 0x000ede0000300a00 */
[----:B------:R-:W-:-:S03]  /*e6e20*/  NOP ;  /* 0x0000000000007918 */ /* 0x000fc60000000000 */
[----:B------:R-:W-:Y:S04]  /*e6e30*/  STL.64 [R1+0x2000], R20 ;  /* 0x0020001401007387 */ /* 0x000fe80000100a00 */
[----:B------:R0:W-:Y:S04]  /*e6e40*/  STL.64 [R1+0x2008], R22 ;  /* 0x0020081601007387 */ /* 0x0001e80000100a00 */
[----:B0-----:R-:W2:Y:S04]  /*e6e50*/  LDL.LU.64 R22, [R1+0xed18] ;  /* 0x00ed180001167983 */ /* 0x001ea80000300a00 */
[----:B------:R-:W2:Y:S04]  /*e6e60*/  LDL.LU.64 R20, [R1+0xed10] ;  /* 0x00ed100001147983 */ /* 0x000ea80000300a00 */
[----:B------:R-:W4:Y:S04]  /*e6e70*/  LDL.LU R12, [R1+0x3588] ;  /* 0x00358800010c7983 */ /* 0x000f280000300800 */
[----:B------:R-:W4:Y:S04]  /*e6e80*/  LDL.LU R13, [R1+0x3590] ;  /* 0x00359000010d7983 */ /* 0x000f280000300800 */
[----:B------:R0:W-:Y:S04]  /*e6e90*/  STL.64 [R1+0x1ff0], R8 ;  /* 0x001ff00801007387 */ /* 0x0001e80000100a00 */
[----:B------:R-:W-:Y:S04]  /*e6ea0*/  STL.64 [R1+0x1ff8], R10 ;  /* 0x001ff80a01007387 */ /* 0x000fe80000100a00 */
[----:B------:R-:W2:Y:S04]  /*e6eb0*/  LDL.LU R14, [R1+0x3598] ;  /* 0x00359800010e7983 */ /* 0x000ea80000300800 */
[----:B------:R-:W2:Y:S01]  /*e6ec0*/  LDL.LU R15, [R1+0x35a0] ;  /* 0x0035a000010f7983 */ /* 0x000ea20000300800 */
[C---:B---3--:R-:W-:Y:S03]  /*e6ed0*/  HMMA.16816.F32 R16, R4.reuse, R24, R16 ;  /* 0x000000180410723c */ /* 0x048fe60000001810 */
[----:B--2---:R-:W-:Y:S04]  /*e6ee0*/  STL.64 [R1+0xeba0], R14 ;  /* 0x00eba00e01007387 */ /* 0x004fe80000100a00 */
[----:B----4-:R1:W-:Y:S04]  /*e6ef0*/  STL.64 [R1+0xeb98], R12 ;  /* 0x00eb980c01007387 */ /* 0x0103e80000100a00 */
[----:B0-----:R-:W2:Y:S01]  /*e6f00*/  LDL.LU R8, [R1+0x2380] ;  /* 0x0023800001087983 */ /* 0x001ea20000300800 */
[----:B-1----:R-:W-:Y:S11]  /*e6f10*/  HMMA.16816.F32 R12, R4, R26, R20 ;  /* 0x0000001a040c723c */ /* 0x002ff60000001814 */
[----:B------:R0:W-:Y:S04]  /*e6f20*/  STL.64 [R1+0x1fe0], R16 ;  /* 0x001fe01001007387 */ /* 0x0001e80000100a00 */
[----:B------:R1:W-:Y:S08]  /*e6f30*/  STL.64 [R1+0x1fe8], R18 ;  /* 0x001fe81201007387 */ /* 0x0003f00000100a00 */
[----:B------:R-:W-:Y:S04]  /*e6f40*/  STL.64 [R1+0x1fd0], R12 ;  /* 0x001fd00c01007387 */ /* 0x000fe80000100a00 */
[----:B------:R-:W-:Y:S04]  /*e6f50*/  STL.64 [R1+0x1fd8], R14 ;  /* 0x001fd80e01007387 */ /* 0x000fe80000100a00 */
[----:B------:R-:W2:Y:S04]  /*e6f60*/  LDL.LU R9, [R1+0x2384] ;  /* 0x0023840001097983 */ /* 0x000ea80000300800 */
[----:B------:R-:W3:Y:S04]  /*e6f70*/  LDL.LU R10, [R1+0x2388] ;  /* 0x00238800010a7983 */ /* 0x000ee80000300800 */
[----:B------:R-:W3:Y:S04]  /*e6f80*/  LDL.LU R11, [R1+0x238c] ;  /* 0x00238c00010b7983 */ /* 0x000ee80000300800 */
[----:B0-----:R-:W4:Y:S04]  /*e6f90*/  LDL.LU R16, [R1+0x23a0] ;  /* 0x0023a00001107983 */ /* 0x001f280000300800 */
[----:B------:R-:W4:Y:S04]  /*e6fa0*/  LDL.LU R17, [R1+0x23a4] ;  /* 0x0023a40001117983 */ /* 0x000f280000300800 */
[----:B-1----:R-:W2:Y:S04]  /*e6fb0*/  LDL.LU R18, [R1+0x23a8] ;  /* 0x0023a80001127983 */ /* 0x002ea80000300800 */
        /* <DEDUP_REMOVED lines=9> */
[----:B---3--:R0:W-:Y:S04]  /*e7050*/  STL.64 [R1+0xec20], R26 ;  /* 0x00ec201a01007387 */ /* 0x0081e80000100a00 */
[----:B0-----:R-:W3:Y:S04]  /*e7060*/  LDL.LU R26, [R1] ;  /* 0x00000000011a7983 */ /* 0x001ee80000300800 */
[----:B------:R-:W3:Y:S04]  /*e7070*/  LDL.LU R27, [R1+0x4] ;  /* 0x00000400011b7983 */ /* 0x000ee80000300800 */
[----:B--2---:R-:W-:Y:S04]  /*e7080*/  STL.64 [R1+0xec18], R24 ;  /* 0x00ec181801007387 */ /* 0x004fe80000100a00 */
[----:B---3--:R-:W-:Y:S04]  /*e7090*/  STL.64 [R1+0xec38], R26 ;  /* 0x00ec381a01007387 */ /* 0x008fe80000100a00 */
[----:B----4-:R-:W-:Y:S04]  /*e70a0*/  STL.64 [R1+0xec00], R22 ;  /* 0x00ec001601007387 */ /* 0x010fe80000100a00 */
[----:B------:R0:W-:Y:S04]  /*e70b0*/  STL.64 [R1+0xebf8], R20 ;  /* 0x00ebf81401007387 */ /* 0x0001e80000100a00 */
[----:B0-----:R-:W2:Y:S04]  /*e70c0*/  LDL.LU R20, [R1+0x23d0] ;  /* 0x0023d00001147983 */ /* 0x001ea80000300800 */
[----:B------:R-:W2:Y:S04]  /*e70d0*/  LDL.LU R21, [R1+0x23d4] ;  /* 0x0023d40001157983 */ /* 0x000ea80000300800 */
[----:B------:R-:W3:Y:S04]  /*e70e0*/  LDL.LU R22, [R1+0x23d8] ;  /* 0x0023d80001167983 */ /* 0x000ee80000300800 */
[----:B------:R-:W3:Y:S04]  /*e70f0*/  LDL.LU R23, [R1+0x23dc] ;  /* 0x0023dc0001177983 */ /* 0x000ee80000300800 */
[----:B------:R-:W4:Y:S01]  /*e7100*/  LDL.LU R24, [R1+0x8] ;  /* 0x0000080001187983 */ /* 0x000f220000300800 */
        /* <DEDUP_REMOVED lines=11> */
[----:B------:R-:W2:Y:S01]  /*e71c0*/  LDL.LU R24, [R1+0x18] ;  /* 0x0000180001187983 */ /* 0x000ea20000300800 */
        /* <DEDUP_REMOVED lines=12> */
[----:B----4-:R-:W-:Y:S04]  /*e7290*/  STL.64 [R1+0xec98], R26 ;  /* 0x00ec981a01007387 */ /* 0x010fe80000100a00 */
[----:B---3--:R-:W-:Y:S04]  /*e72a0*/  STL.64 [R1+0xec60], R22 ;  /* 0x00ec601601007387 */ /* 0x008fe80000100a00 */
[----:B--2---:R0:W-:Y:S04]  /*e72b0*/  STL.64 [R1+0xec58], R20 ;  /* 0x00ec581401007387 */ /* 0x0041e80000100a00 */
        /* <DEDUP_REMOVED lines=35> */
[----:B----4-:R0:W-:Y:S04]  /*e74f0*/  STL.64 [R1+0xecf8], R26 ;  /* 0x00ecf81a01007387 */ /* 0x0101e80000100a00 */
[----:B------:R-:W4:Y:S04]  /*e7500*/  LDL.LU R14, [R1+0x48] ;  /* 0x00004800010e7983 */ /* 0x000f280000300800 */
[----:B------:R-:W4:Y:S04]  /*e7510*/  LDL.LU R24, [R1+0x2480] ;  /* 0x0024800001187983 */ /* 0x000f280000300800 */
[----:B------:R-:W4:Y:S04]  /*e7520*/  LDL.LU R25, [R1+0x2484] ;  /* 0x0024840001197983 */ /* 0x000f280000300800 */
[----:B0-----:R-:W4:Y:S04]  /*e7530*/  LDL.LU R26, [R1+0x2488] ;  /* 0x00248800011a7983 */ /* 0x001f280000300800 */
        /* <DEDUP_REMOVED lines=13> */
[----:B------:R-:W-:-:S07]  /*e7610*/  IMAD.MOV.U32 R15, RZ, RZ, R0 ;  /* 0x000000ffff0f7224 */ /* 0x000fce00078e0000 */
[C---:B----4-:R-:W-:Y:S01]  /*e7620*/  HMMA.16816.F32 R12, R4.reuse, R14, R24 ;  /* 0x0000000e040c723c */ /* 0x050fe20000001818 */
        /* <DEDUP_REMOVED lines=18> */
[----:B------:R-:W2:Y:S04]  /*e7750*/  LDL.LU.64 R26, [R1+0xecf8] ;  /* 0x00ecf800011a7983 */ /* 0x000ea80000300a00 */
[----:B------:R0:W-:Y:S04]  /*e7760*/  STL.64 [R1+0x1fc0], R12 ;  /* 0x001fc00c01007387 */ /* 0x0001e80000100a00 */
[----:B------:R1:W-:Y:S04]  /*e7770*/  STL.64 [R1+0x1fc8], R14 ;  /* 0x001fc80e01007387 */ /* 0x0003e80000100a00 */
[----:B0-----:R-:W4:Y:S04]  /*e7780*/  LDL.LU R12, [R1+0x2370] ;  /* 0x00237000010c7983 */ /* 0x001f280000300800 */
[----:B------:R-:W4:Y:S04]  /*e7790*/  LDL.LU R13, [R1+0x2374] ;  /* 0x00237400010d7983 */ /* 0x000f280000300800 */
[----:B-1----:R-:W4:Y:S04]  /*e77a0*/  LDL.LU R14, [R1+0x2378] ;  /* 0x00237800010e7983 */ /* 0x002f280000300800 */
[----:B------:R-:W4:Y:S04]  /*e77b0*/  LDL.LU R15, [R1+0x237c] ;  /* 0x00237c00010f7983 */ /* 0x000f280000300800 */
[----:B------:R-:W4:Y:S01]  /*e77c0*/  LDL R0, [R1+0x299c] ;  /* 0x00299c0001007983 */ /* 0x000f220000100800 */
        /* <DEDUP_REMOVED lines=71> */
[----:B------:R-:W4:Y:S01]  /*e7c40*/  LDL R29, [R1+0x2998] ;  /* 0x00299800011d7983 */ /* 0x000f220000100800 */
        /* <DEDUP_REMOVED lines=28> */
[----:B0-----:R-:W4:Y:S04]  /*e7e10*/  LDL.LU.64 R18, [R1+0xebd0] ;  /* 0x00ebd00001127983 */ /* 0x001f280000300a00 */
[----:B------:R-:W3:Y:S04]  /*e7e20*/  LDL.LU.64 R16, [R1+0xebc8] ;  /* 0x00ebc80001107983 */ /* 0x000ee80000300a00 */
[----:B------:R-:W2:Y:S01]  /*e7e30*/  LDL.LU R21, [R1+0x358c] ;  /* 0x00358c0001157983 */ /* 0x000ea20000300800 */
[----:B----4-:R-:W-:-:S15]  /*e7e40*/  HMMA.16816.F32 R8, R4, R18, R8 ;  /* 0x000000120408723c */ /* 0x010fde0000001808 */
[----:B------:R-:W-:-:S08]  /*e7e50*/  NOP ;  /* 0x0000000000007918 */ /* 0x000fd00000000000 */
[----:B------:R-:W-:Y:S04]  /*e7e60*/  STL.64 [R1+0x1ed0], R8 ;  /* 0x001ed00801007387 */ /* 0x000fe80000100a00 */
[----:B------:R0:W-:Y:S04]  /*e7e70*/  STL.64 [R1+0x1ed8], R10 ;  /* 0x001ed80a01007387 */ /* 0x0001e80000100a00 */
[----:B0-----:R-:W3:Y:S04]  /*e7e80*/  LDL.LU.64 R10, [R1+0xebc0] ;  /* 0x00ebc000010a7983 */ /* 0x001ee80000300a00 */
[----:B------:R-:W3:Y:S02]  /*e7e90*/  LDL.LU.64 R8, [R1+0xebb8] ;  /* 0x00ebb80001087983 */ /* 0x000ee40000300a00 */
[----:B---3--:R-:W-:Y:S02]  /*e7ea0*/  HMMA.16816.F32 R16, R4, R16, R8 ;  /* 0x000000100410723c */ /* 0x008fe40000001808 */
[----:B------:R-:W3:Y:S04]  /*e7eb0*/  LDL.LU.64 R10, [R1+0xebb0] ;  /* 0x00ebb000010a7983 */ /* 0x000ee80000300a00 */
[----:B------:R-:W4:-:S15]  /*e7ec0*/  LDL.LU.64 R8, [R1+0xeba8] ;  /* 0x00eba80001087983 */ /* 0x000f1e0000300a00 */
[----:B------:R-:W-:-:S02]  /*e7ed0*/  NOP ;  /* 0x0000000000007918 */ /* 0x000fc40000000000 */
        /* <DEDUP_REMOVED lines=14> */
[----:B------:R-:W-:Y:S04]  /*e7fc0*/  STL.64 [R1+0x1ea0], R8 ;  /* 0x001ea00801007387 */ /* 0x000fe80000100a00 */
[----:B------:R0:W-:Y:S02]  /*e7fd0*/  STL.64 [R1+0x1ea8], R10 ;  /* 0x001ea80a01007387 */ /* 0x0001e40000100a00 */
[----:B0-----:R-:W-:-:S15]  /*e7fe0*/  HMMA.16816.F32 R8, R4, R2, R24 ;  /* 0x000000020408723c */ /* 0x001fde0000001818 */
[----:B------:R-:W-:-:S08]  /*e7ff0*/  NOP ;  /* 0x0000000000007918 */ /* 0x000fd00000000000 */
[----:B------:R0:W-:Y:S04]  /*e8000*/  STL.64 [R1+0x20b0], R8 ;  /* 0x0020b00801007387 */ /* 0x0001e80000100a00 */
[----:B------:R1:W-:Y:S01]  /*e8010*/  STL.64 [R1+0x20b8], R10 ;  /* 0x0020b80a01007387 */ /* 0x0003e20000100a00 */
[----:B--2---:R-:W-:Y:S02]  /*e8020*/  IMAD R14, R14, 0x100, R23 ;  /* 0x000001000e0e7824 */ /* 0x004fe400078e0217 */
[----:B------:R-:W-:Y:S02]  /*e8030*/  IMAD R15, R15, 0x100, R28 ;  /* 0x000001000f0f7824 */ /* 0x000fe400078e021c */
[----:B---3--:R-:W-:Y:S02]  /*e8040*/  IMAD R12, R12, 0x100, R21 ;  /* 0x000001000c0c7824 */ /* 0x008fe400078e0215 */
[----:B------:R-:W-:Y:S01]  /*e8050*/  IMAD R13, R13, 0x100, R22 ;  /* 0x000001000d0d7824 */ /* 0x000fe200078e0216 */
[----:B------:R-:W-:-:S02]  /*e8060*/  F2FP.F16.E5M2.UNPACK_B R14, R14 ;  /* 0x0000000eff0e723e */ /* 0x000fc400020004ff */
[----:B------:R-:W-:Y:S02]  /*e8070*/  F2FP.F16.E5M2.UNPACK_B R15, R15 ;  /* 0x0000000fff0f723e */ /* 0x000fe400020004ff */
[----:B------:R-:W-:Y:S02]  /*e8080*/  F2FP.F16.E5M2.UNPACK_B R12, R12 ;  /* 0x0000000cff0c723e */ /* 0x000fe400020004ff */
[----:B------:R-:W-:Y:S01]  /*e8090*/  F2FP.F16.E5M2.UNPACK_B R13, R13 ;  /* 0x0000000dff0d723e */ /* 0x000fe200020004ff */
[----:B------:R-:W-:Y:S04]  /*e80a0*/  STL.64 [R1+0xeb90], R14 ;  /* 0x00eb900e01007387 */ /* 0x000fe80000100a00 */
[----:B------:R-:W-:Y:S04]  /*e80b0*/  STL.64 [R1+0xeb88], R12 ;  /* 0x00eb880c01007387 */ /* 0x000fe80000100a00 */
[----:B------:R-:W2:Y:S04]  /*e80c0*/  LDL R16, [R1+0x29d8] ;  /* 0x0029d80001107983 */ /* 0x000ea80000100800 */
[----:B------:R-:W2:Y:S01]  /*e80d0*/  LDL R17, [R1+0x29dc] ;  /* 0x0029dc0001117983 */ /* 0x000ea20000100800 */
[----:B------:R-:W-:-:S02]  /*e80e0*/  F2FP.F16.E5M2.UNPACK_B R19, R29 ;  /* 0x0000001dff13723e */ /* 0x000fc400020004ff */
[----:B------:R-:W-:-:S03]  /*e80f0*/  F2FP.F16.E5M2.UNPACK_B R18, R0 ;  /* 0x00000000ff12723e */ /* 0x000fc600020004ff */
[----:B------:R-:W-:Y:S04]  /*e8100*/  STL [R1+0xa8], R19 ;  /* 0x0000a81301007387 */ /* 0x000fe80000100800 */
[----:B--2---:R-:W-:Y:S04]  /*e8110*/  STL.64 [R1+0xeb50], R16 ;  /* 0x00eb501001007387 */ /* 0x004fe80000100a00 */
[----:B------:R-:W-:Y:S04]  /*e8120*/  STL [R1+0xac], R18 ;  /* 0x0000ac1201007387 */ /* 0x000fe80000100800 */
[----:B0-----:R-:W2:Y:S04]  /*e8130*/  LDL.LU R8, [R1+0x25d0] ;  /* 0x0025d00001087983 */ /* 0x001ea80000300800 */
[----:B------:R-:W2:Y:S04]  /*e8140*/  LDL.LU R9, [R1+0x25d4] ;  /* 0x0025d40001097983 */ /* 0x000ea80000300800 */
[----:B-1----:R-:W3:Y:S04]  /*e8150*/  LDL.LU R10, [R1+0x25d8] ;  /* 0x0025d800010a7983 */ /* 0x002ee80000300800 */
[----:B------:R-:W3:Y:S04]  /*e8160*/  LDL.LU R11, [R1+0x25dc] ;  /* 0x0025dc00010b7983 */ /* 0x000ee80000300800 */
[----:B------:R-:W4:Y:S04]  /*e8170*/  LDL R2, [R1+0x29b8] ;  /* 0x0029b80001027983 */ /* 0x000f280000100800 */
        /* <DEDUP_REMOVED lines=20> */
[----:B---3--:R0:W-:Y:S04]  /*e82c0*/  STL.64 [R1+0xeb70], R10 ;  /* 0x00eb700a01007387 */ /* 0x0081e80000100a00 */
[----:B--2---:R1:W-:Y:S01]  /*e82d0*/  STL.64 [R1+0xeb68], R8 ;  /* 0x00eb680801007387 */ /* 0x0043e20000100a00 */
[----:B0-----:R-:W-:-:S03]  /*e82e0*/  IMAD.MOV.U32 R10, RZ, RZ, R19 ;  /* 0x000000ffff0a7224 */ /* 0x001fc600078e0013 */
[----:B-1----:R-:W4:Y:S01]  /*e82f0*/  LDL.LU R8, [R1+0xa0] ;  /* 0x0000a00001087983 */ /* 0x002f220000300800 */
[----:B------:R-:W-:-:S03]  /*e8300*/  IMAD.MOV.U32 R11, RZ, RZ, R18 ;  /* 0x000000ffff0b7224 */ /* 0x000fc600078e0012 */
[----:B------:R-:W4:Y:S04]  /*e8310*/  LDL.LU R9, [R1+0xa4] ;  /* 0x0000a40001097983 */ /* 0x000f280000300800 */
[----:B------:R-:W2:Y:S04]  /*e8320*/  LDL R18, [R1+0x29e8] ;  /* 0x0029e80001127983 */ /* 0x000ea80000100800 */
[----:B------:R-:W3:Y:S04]  /*e8330*/  LDL R19, [R1+0x29ec] ;  /* 0x0029ec0001137983 */ /* 0x000ee80000100800 */
[----:B------:R-:W4:Y:S04]  /*e8340*/  LDL.LU R20, [R1+0x25f0] ;  /* 0x0025f00001147983 */ /* 0x000f280000300800 */
[----:B------:R-:W4:Y:S04]  /*e8350*/  LDL.LU R21, [R1+0x25f4] ;  /* 0x0025f40001157983 */ /* 0x000f280000300800 */
[----:B------:R-:W2:Y:S04]  /*e8360*/  LDL.LU R22, [R1+0x25f8] ;  /* 0x0025f80001167983 */ /* 0x000ea80000300800 */
[----:B------:R-:W2:Y:S04]  /*e8370*/  LDL.LU R23, [R1+0x25fc] ;  /* 0x0025fc0001177983 */ /* 0x000ea80000300800 */
[----:B--2---:R-:W-:Y:S04]  /*e8380*/  STL.64 [R1+0xeb80], R22 ;  /* 0x00eb801601007387 */ /* 0x004fe80000100a00 */
[----:B----4-:R0:W-:Y:S01]  /*e8390*/  STL.64 [R1+0xeb78], R20 ;  /* 0x00eb781401007387 */ /* 0x0101e20000100a00 */
[----:B------:R-:W-:Y:S03]  /*e83a0*/  HMMA.16816.F32 R4, R4, R8, R12 ;  /* 0x000000080404723c */ /* 0x000fe6000000180c */
[----:B0-----:R-:W2:Y:S04]  /*e83b0*/  LDL.LU R20, [R1+0x2580] ;  /* 0x0025800001147983 */ /* 0x001ea80000300800 */
[----:B------:R-:W2:Y:S04]  /*e83c0*/  LDL.LU R21, [R1+0x2584] ;  /* 0x0025840001157983 */ /* 0x000ea80000300800 */
[----:B------:R-:W2:Y:S04]  /*e83d0*/  LDL.LU R22, [R1+0x2588] ;  /* 0x0025880001167983 */ /* 0x000ea80000300800 */
[----:B------:R-:W2:Y:S04]  /*e83e0*/  LDL.LU R23, [R1+0x258c] ;  /* 0x00258c0001177983 */ /* 0x000ea80000300800 */
[----:B------:R-:W4:Y:S04]  /*e83f0*/  LDL R28, [R1+0x29f8] ;  /* 0x0029f800011c7983 */ /* 0x000f280000100800 */
[----:B------:R-:W4:Y:S04]  /*e8400*/  LDL R29, [R1+0x29fc] ;  /* 0x0029fc00011d7983 */ /* 0x000f280000100800 */
[----:B------:R-:W4:Y:S04]  /*e8410*/  LDL.LU R24, [R1+0x2600] ;  /* 0x0026000001187983 */ /* 0x000f280000300800 */
[----:B------:R-:W4:Y:S04]  /*e8420*/  LDL.LU R25, [R1+0x2604] ;  /* 0x0026040001197983 */ /* 0x000f280000300800 */
[----:B------:R-:W4:Y:S04]  /*e8430*/  LDL.LU R26, [R1+0x2608] ;  /* 0x00260800011a7983 */ /* 0x000f280000300800 */
[----:B------:R-:W4:Y:S04]  /*e8440*/  LDL.LU R27, [R1+0x260c] ;  /* 0x00260c00011b7983 */ /* 0x000f280000300800 */
[----:B------:R-:W2:Y:S04]  /*e8450*/  LDL.LU.64 R14, [R1+0xeb90] ;  /* 0x00eb9000010e7983 */ /* 0x000ea80000300a00 */
[----:B------:R-:W2:Y:S04]  /*e8460*/  LDL.LU.64 R12, [R1+0xeb88] ;  /* 0x00eb8800010c7983 */ /* 0x000ea80000300a00 */
[----:B------:R0:W-:Y:S04]  /*e8470*/  STL.64 [R1+0x20a0], R4 ;  /* 0x0020a00401007387 */ /* 0x0001e80000100a00 */
[----:B------:R-:W-:Y:S04]  /*e8480*/  STL.64 [R1+0x20a8], R6 ;  /* 0x0020a80601007387 */ /* 0x000fe80000100a00 */
[----:B0-----:R-:W3:Y:S01]  /*e8490*/  LDL R5, [R1+0x29c8] ;  /* 0x0029c80001057983 */ /* 0x001ee20000100800 */
[----:B--2---:R-:W-:Y:S03]  /*e84a0*/  HMMA.16816.F32 R8, R12, R10, R20 ;  /* 0x0000000a0c08723c */ /* 0x004fe60000001814 */
[----:B------:R-:W2:Y:S04]  /*e84b0*/  LDL.LU.64 R22, [R1+0xeb80] ;  /* 0x00eb800001167983 */ /* 0x000ea80000300a00 */
[----:B------:R-:W2:-:S15]  /*e84c0*/  LDL.LU.64 R20, [R1+0xeb78] ;  /* 0x00eb780001147983 */ /* 0x000e9e0000300a00 */
[----:B------:R-:W-:-:S01]  /*e84d0*/  NOP ;  /* 0x0000000000007918 */ /* 0x000fc20000000000 */
[----:B------:R-:W-:Y:S04]  /*e84e0*/  STL.64 [R1+0x2110], R8 ;  /* 0x0021100801007387 */ /* 0x000fe80000100a00 */
[----:B------:R0:W-:Y:S04]  /*e84f0*/  STL.64 [R1+0x2118], R10 ;  /* 0x0021180a01007387 */ /* 0x0001e80000100a00 */
[----:B0-----:R-:W4:Y:S04]  /*e8500*/  LDL.LU.64 R10, [R1+0xeb70] ;  /* 0x00eb7000010a7983 */ /* 0x001f280000300a00 */
[----:B------:R-:W4:Y:S01]  /*e8510*/  LDL.LU.64 R8, [R1+0xeb68] ;  /* 0x00eb680001087983 */ /* 0x000f220000300a00 */
[----:B------:R-:W-:-:S02]  /*e8520*/  F2FP.F16.E5M2.UNPACK_B R16, R16 ;  /* 0x00000010ff10723e */ /* 0x000fc400020004ff */
[----:B------:R-:W-:-:S03]  /*e8530*/  F2FP.F16.E5M2.UNPACK_B R17, R17 ;  /* 0x00000011ff11723e */ /* 0x000fc600020004ff */
[----:B------:R-:W-:Y:S04]  /*e8540*/  STL [R1+0x98], R16 ;  /* 0x0000981001007387 */ /* 0x000fe80000100800 */
[----:B------:R-:W-:Y:S01]  /*e8550*/  STL [R1+0x9c], R17 ;  /* 0x00009c1101007387 */ /* 0x000fe20000100800 */
[----:B----4-:R-:W-:-:S15]  /*e8560*/  HMMA.16816.F32 R8, R12, R16, R8 ;  /* 0x000000100c08723c */ /* 0x010fde0000001808 */
[----:B------:R-:W-:-:S08]  /*e8570*/  NOP ;  /* 0x0000000000007918 */ /* 0x000fd00000000000 */
[----:B------:R-:W-:Y:S04]  /*e8580*/  STL.64 [R1+0x2170], R8 ;  /* 0x0021700801007387 */ /* 0x000fe80000100a00 */
[----:B------:R0:W-:Y:S04]  /*e8590*/  STL.64 [R1+0x2178], R10 ;  /* 0x0021780a01007387 */ /* 0x0001e80000100a00 */
[----:B0-----:R-:W4:Y:S04]  /*e85a0*/  LDL.LU.64 R10, [R1+0xeb60] ;  /* 0x00eb6000010a7983 */ /* 0x001f280000300a00 */
[----:B------:R-:W4:Y:S01]  /*e85b0*/  LDL.LU.64 R8, [R1+0xeb58] ;  /* 0x00eb580001087983 */ /* 0x000f220000300a00 */
[----:B------:R-:W-:-:S02]  /*e85c0*/  F2FP.F16.E5M2.UNPACK_B R6, R2 ;  /* 0x00000002ff06723e */ /* 0x000fc400020004ff */
[----:B------:R-:W-:Y:S01]  /*e85d0*/  F2FP.F16.E5M2.UNPACK_B R7, R0 ;  /* 0x00000000ff07723e */ /* 0x000fe200020004ff */
[----:B------:R-:W-:Y:S02]  /*e85e0*/  IMAD.MOV.U32 R0, RZ, RZ, R17 ;  /* 0x000000ffff007224 */ /* 0x000fe400078e0011 */
[----:B------:R-:W-:Y:S02]  /*e85f0*/  IMAD.MOV.U32 R2, RZ, RZ, R16 ;  /* 0x000000ffff027224 */ /* 0x000fe400078e0010 */
[----:B------:R-:W2:Y:S04]  /*e8600*/  LDL.LU.64 R16, [R1+0xeb50] ;  /* 0x00eb500001107983 */ /* 0x000ea80000300a00 */
[----:B------:R-:W-:Y:S04]  /*e8610*/  STL.64 [R1+0x90], R6 ;  /* 0x0000900601007387 */ /* 0x000fe80000100a00 */
        /* <DEDUP_REMOVED lines=8> */
[----:B---3--:R-:W-:-:S02]  /*e86a0*/  F2FP.F16.E5M2.UNPACK_B R4, R5 ;  /* 0x00000005ff04723e */ /* 0x008fc400020004ff */
[----:B------:R-:W-:Y:S02]  /*e86b0*/  F2FP.F16.E5M2.UNPACK_B R5, R3 ;  /* 0x00000003ff05723e */ /* 0x000fe400020004ff */
[----:B--2---:R-:W-:Y:S02]  /*e86c0*/  F2FP.F16.E5M2.UNPACK_B R6, R16 ;  /* 0x00000010ff06723e */ /* 0x004fe400020004ff */
[----:B------:R-:W-:Y:S01]  /*e86d0*/  F2FP.F16.E5M2.UNPACK_B R7, R17 ;  /* 0x00000011ff07723e */ /* 0x000fe200020004ff */
[----:B------:R-:W-:Y:S04]  /*e86e0*/  STL [R1+0x88], R4 ;  /* 0x0000880401007387 */ /* 0x000fe80000100800 */
[----:B------:R-:W-:Y:S01]  /*e86f0*/  STL [R1+0x8c], R5 ;  /* 0x00008c0501007387 */ /* 0x000fe20000100800 */
[----:B------:R-:W-:-:S02]  /*e8700*/  IMAD.MOV.U32 R3, RZ, RZ, R5 ;  /* 0x000000ffff037224 */ /* 0x000fc400078e0005 */
[----:B------:R-:W-:Y:S02]  /*e8710*/  IMAD.MOV.U32 R2, RZ, RZ, R4 ;  /* 0x000000ffff027224 */ /* 0x000fe400078e0004 */
[----:B------:R-:W-:Y:S01]  /*e8720*/  IMAD.MOV.U32 R0, RZ, RZ, R7 ;  /* 0x000000ffff007224 */ /* 0x000fe200078e0007 */
[----:B----4-:R-:W-:-:S15]  /*e8730*/  HMMA.16816.F32 R8, R12, R4, R8 ;  /* 0x000000040c08723c */ /* 0x010fde0000001808 */
[----:B------:R-:W-:-:S08]  /*e8740*/  NOP ;  /* 0x0000000000007918 */ /* 0x000fd00000000000 */
[----:B------:R-:W-:Y:S04]  /*e8750*/  STL.64 [R1+0x2210], R8 ;  /* 0x0022100801007387 */ /* 0x000fe80000100a00 */
[----:B------:R0:W-:Y:S02]  /*e8760*/  STL.64 [R1+0x2218], R10 ;  /* 0x0022180a01007387 */ /* 0x0001e40000100a00 */
[----:B0-----:R-:W-:Y:S01]  /*e8770*/  HMMA.16816.F32 R8, R12, R6, R20 ;  /* 0x000000060c08723c */ /* 0x001fe20000001814 */
[----:B------:R-:W-:Y:S02]  /*e8780*/  F2FP.F16.E5M2.UNPACK_B R4, R18 ;  /* 0x00000012ff04723e */ /* 0x000fe400020004ff */
[----:B------:R-:W-:-:S03]  /*e8790*/  F2FP.F16.E5M2.UNPACK_B R5, R19 ;  /* 0x00000013ff05723e */ /* 0x000fc600020004ff */
[----:B------:R-:W-:Y:S04]  /*e87a0*/  STL.64 [R1+0x80], R6 ;  /* 0x0000800601007387 */ /* 0x000fe80000100a00 */
[----:B------:R-:W-:Y:S04]  /*e87b0*/  STL [R1+0xe9d4], R3 ;  /* 0x00e9d40301007387 */ /* 0x000fe80000100800 */
[----:B------:R-:W-:Y:S04]  /*e87c0*/  STL [R1+0xe9d0], R2 ;  /* 0x00e9d00201007387 */ /* 0x000fe80000100800 */
[----:B------:R-:W-:Y:S05]  /*e87d0*/  STL [R1+0x78], R4 ;  /* 0x0000780401007387 */ /* 0x000fea0000100800 */
[----:B------:R-:W-:Y:S04]  /*e87e0*/  STL.64 [R1+0x2270], R8 ;  /* 0x0022700801007387 */ /* 0x000fe80000100a00 */
[----:B------:R0:W-:Y:S02]  /*e87f0*/  STL.64 [R1+0x2278], R10 ;  /* 0x0022780a01007387 */ /* 0x0001e40000100a00 */
[----:B0-----:R-:W-:Y:S02]  /*e8800*/  HMMA.16816.F32 R8, R12, R4, R24 ;  /* 0x000000040c08723c */ /* 0x001fe40000001818 */
[----:B------:R0:W-:Y:S01]  /*e8810*/  STL [R1+0xe9d8], R0 ;  /* 0x00e9d80001007387 */ /* 0x0001e20000100800 */
[----:B------:R-:W-:-:S03]  /*e8820*/  F2FP.F16.E5M2.UNPACK_B R2, R28 ;  /* 0x0000001cff02723e */ /* 0x000fc600020004ff */
[----:B------:R-:W-:Y:S04]  /*e8830*/  STL [R1+0x7c], R5 ;  /* 0x00007c0501007387 */ /* 0x000fe80000100800 */
[----:B------:R-:W-:Y:S01]  /*e8840*/  STL [R1+0x70], R2 ;  /* 0x0000700201007387 */ /* 0x000fe20000100800 */
[----:B0-----:R-:W-:-:S05]  /*e8850*/  F2FP.F16.E5M2.UNPACK_B R0, R29 ;  /* 0x0000001dff00723e */ /* 0x001fca00020004ff */
[----:B------:R-:W-:Y:S07]  /*e8860*/  STL [R1+0x74], R0 ;  /* 0x0000740001007387 */ /* 0x000fee0000100800 */
[----:B------:R0:W-:Y:S04]  /*e8870*/  STL.64 [R1+0x22d0], R8 ;  /* 0x0022d00801007387 */ /* 0x0001e80000100a00 */
[----:B------:R1:W-:Y:S04]  /*e8880*/  STL.64 [R1+0x22d8], R10 ;  /* 0x0022d80a01007387 */ /* 0x0003e80000100a00 */
[----:B0-----:R-:W2:Y:S04]  /*e8890*/  LDL.LU R8, [R1+0x2650] ;  /* 0x0026500001087983 */ /* 0x001ea80000300800 */
[----:B------:R-:W2:Y:S04]  /*e88a0*/  LDL.LU R9, [R1+0x2654] ;  /* 0x0026540001097983 */ /* 0x000ea80000300800 */
[----:B--2---:R0:W-:Y:S04]  /*e88b0*/  STL.64 [R1+0xeb10], R8 ;  /* 0x00eb100801007387 */ /* 0x0041e80000100a00 */
[----:B-1----:R-:W2:Y:S04]  /*e88c0*/  LDL.LU R10, [R1+0x2658] ;  /* 0x00265800010a7983 */ /* 0x002ea80000300800 */
[----:B------:R-:W2:Y:S04]  /*e88d0*/  LDL.LU R11, [R1+0x265c] ;  /* 0x00265c00010b7983 */ /* 0x000ea80000300800 */
[----:B------:R-:W3:Y:S01]  /*e88e0*/  LDL R0, [R1+0x2a0c] ;  /* 0x002a0c0001007983 */ /* 0x000ee20000100800 */
[----:B------:R-:W-:-:S02]  /*e88f0*/  IMAD.MOV.U32 R3, RZ, RZ, R4 ;  /* 0x000000ffff037224 */ /* 0x000fc400078e0004 */
[----:B------:R-:W-:Y:S01]  /*e8900*/  IMAD.MOV.U32 R2, RZ, RZ, R5 ;  /* 0x000000ffff027224 */ /* 0x000fe200078e0005 */
[----:B0-----:R-:W4:Y:S04]  /*e8910*/  LDL R9, [R1+0x2a08] ;  /* 0x002a080001097983 */ /* 0x001f280000100800 */
[----:B--2---:R0:W-:Y:S04]  /*e8920*/  STL.64 [R1+0xeb28], R10 ;  /* 0x00eb280a01007387 */ /* 0x0041e80000100a00 */
[----:B------:R-:W2:Y:S04]  /*e8930*/  LDL R6, [R1+0x2a28] ;  /* 0x002a280001067983 */ /* 0x000ea80000100800 */
[----:B------:R-:W2:Y:S04]  /*e8940*/  LDL R7, [R1+0x2a2c] ;  /* 0x002a2c0001077983 */ /* 0x000ea80000100800 */
[----:B------:R-:W3:Y:S04]  /*e8950*/  LDL R4, [R1+0x2a18] ;  /* 0x002a180001047983 */ /* 0x000ee80000100800 */
[----:B------:R-:W3:Y:S04]  /*e8960*/  LDL R5, [R1+0x2a1c] ;  /* 0x002a1c0001057983 */ /* 0x000ee80000100800 */
[----:B0-----:R-:W4:Y:S04]  /*e8970*/  LDL.64 R10, [R1+0x70] ;  /* 0x00007000010a7983 */ /* 0x001f280000100a00 */
        /* <DEDUP_REMOVED lines=8> */
[----:B------:R-:W2:Y:S04]  /*e8a00*/  LDL.LU R18, [R1+0x2678] ;  /* 0x0026780001127983 */ /* 0x000ea80000300800 */
[----:B------:R-:W2:Y:S01]  /*e8a10*/  LDL.LU R19, [R1+0x267c] ;  /* 0x00267c0001137983 */ /* 0x000ea20000300800 */
[----:B----4-:R-:W-:-:S02]  /*e8a20*/  F2FP.F16.E5M2.UNPACK_B R8, R9 ;  /* 0x00000009ff08723e */ /* 0x010fc400020004ff */
[----:B------:R-:W-:Y:S01]  /*e8a30*/  F2FP.F16.E5M2.UNPACK_B R9, R0 ;  /* 0x00000000ff09723e */ /* 0x000fe200020004ff */
[----:B--2---:R-:W-:Y:S04]  /*e8a40*/  STL.64 [R1+0xeb20], R18 ;  /* 0x00eb201201007387 */ /* 0x004fe80000100a00 */
[----:B---3--:R0:W-:Y:S04]  /*e8a50*/  STL.64 [R1+0xeb18], R16 ;  /* 0x00eb181001007387 */ /* 0x0081e80000100a00 */
[----:B0-----:R-:W2:Y:S04]  /*e8a60*/  LDL.LU R16, [R1+0x2640] ;  /* 0x0026400001107983 */ /* 0x001ea80000300800 */
[----:B------:R-:W2:Y:S04]  /*e8a70*/  LDL.LU R17, [R1+0x2644] ;  /* 0x0026440001117983 */ /* 0x000ea80000300800 */
[----:B------:R-:W2:Y:S04]  /*e8a80*/  LDL.LU R18, [R1+0x2648] ;  /* 0x0026480001127983 */ /* 0x000ea80000300800 */
[----:B------:R-:W2:Y:S01]  /*e8a90*/  LDL.LU R19, [R1+0x264c] ;  /* 0x00264c0001137983 */ /* 0x000ea20000300800 */
[----:B------:R-:W-:Y:S03]  /*e8aa0*/  HMMA.16816.F32 R4, R12, R10, R4 ;  /* 0x0000000a0c04723c */ /* 0x000fe60000001804 */
[----:B------:R-:W3:Y:S04]  /*e8ab0*/  LDL R20, [R1+0x2a38] ;  /* 0x002a380001147983 */ /* 0x000ee80000100800 */
[----:B------:R-:W4:Y:S04]  /*e8ac0*/  LDL R21, [R1+0x2a3c] ;  /* 0x002a3c0001157983 */ /* 0x000f280000100800 */
[----:B------:R-:W3:Y:S04]  /*e8ad0*/  LDL R22, [R1+0x2a48] ;  /* 0x002a480001167983 */ /* 0x000ee80000100800 */
[----:B------:R-:W4:Y:S04]  /*e8ae0*/  LDL R23, [R1+0x2a4c] ;  /* 0x002a4c0001177983 */ /* 0x000f280000100800 */
[----:B------:R-:W4:Y:S04]  /*e8af0*/  LDL.LU R24, [R1+0x2690] ;  /* 0x0026900001187983 */ /* 0x000f280000300800 */
[----:B------:R-:W4:Y:S04]  /*e8b00*/  LDL.LU R25, [R1+0x2694] ;  /* 0x0026940001197983 */ /* 0x000f280000300800 */
[----:B------:R-:W4:Y:S04]  /*e8b10*/  LDL.LU R26, [R1+0x2698] ;  /* 0x00269800011a7983 */ /* 0x000f280000300800 */
[----:B------:R-:W4:Y:S04]  /*e8b20*/  LDL.LU R27, [R1+0x269c] ;  /* 0x00269c00011b7983 */ /* 0x000f280000300800 */
[----:B------:R-:W4:Y:S04]  /*e8b30*/  LDL R28, [R1+0x2a58] ;  /* 0x002a5800011c7983 */ /* 0x000f280000100800 */
[----:B------:R-:W4:Y:S04]  /*e8b40*/  LDL R29, [R1+0x2a5c] ;  /* 0x002a5c00011d7983 */ /* 0x000f280000100800 */
[----:B------:R-:W-:Y:S04]  /*e8b50*/  STL [R1+0xe9e0], R2 ;  /* 0x00e9e00201007387 */ /* 0x000fe80000100800 */
[----:B------:R0:W-:Y:S01]  /*e8b60*/  STL [R1+0xe9dc], R3 ;  /* 0x00e9dc0301007387 */ /* 0x0001e20000100800 */
[----:B------:R-:W-:-:S03]  /*e8b70*/  IMAD.MOV.U32 R0, RZ, RZ, R11 ;  /* 0x000000ffff007224 */ /* 0x000fc600078e000b */
[----:B------:R-:W-:Y:S04]  /*e8b80*/  STL.64 [R1+0x2330], R4 ;  /* 0x0023300401007387 */ /* 0x000fe80000100a00 */
[----:B------:R1:W-:Y:S01]  /*e8b90*/  STL.64 [R1+0x2338], R6 ;  /* 0x0023380601007387 */ /* 0x0003e20000100a00 */
[----:B0-----:R-:W-:Y:S02]  /*e8ba0*/  IMAD.MOV.U32 R3, RZ, RZ, R10 ;  /* 0x000000ffff037224 */ /* 0x001fe400078e000a */
[----:B------:R-:W-:Y:S01]  /*e8bb0*/  IMAD.MOV.U32 R2, RZ, RZ, R9 ;  /* 0x000000ffff027224 */ /* 0x000fe200078e0009 */
[----:B-1----:R-:W3:Y:S04]  /*e8bc0*/  LDL.LU.64 R6, [R1+0xeb38] ;  /* 0x00eb380001067983 */ /* 0x002ee80000300a00 */
[----:B------:R-:W4:Y:S04]  /*e8bd0*/  LDL.LU.64 R4, [R1+0xeb30] ;  /* 0x00eb300001047983 */ /* 0x000f280000300a00 */
[----:B------:R-:W3:Y:S04]  /*e8be0*/  LDL.LU.64 R10, [R1+0xeb28] ;  /* 0x00eb2800010a7983 */ /* 0x000ee80000300a00 */
[----:B------:R-:W-:Y:S04]  /*e8bf0*/  STL.64 [R1+0x68], R8 ;  /* 0x0000680801007387 */ /* 0x000fe80000100a00 */
[----:B------:R-:W-:Y:S04]  /*e8c00*/  STL [R1+0xe9e8], R0 ;  /* 0x00e9e80001007387 */ /* 0x000fe80000100800 */
[----:B------:R0:W-:Y:S02]  /*e8c10*/  STL [R1+0xe9e4], R3 ;  /* 0x00e9e40301007387 */ /* 0x0001e40000100800 */
[----:B0-----:R-:W-:Y:S01]  /*e8c20*/  IMAD.MOV.U32 R3, RZ, RZ, R8 ;  /* 0x000000ffff037224 */ /* 0x001fe200078e0008 */
[----:B--2---:R-:W-:-:S15]  /*e8c30*/  HMMA.16816.F32 R16, R12, R8, R16 ;  /* 0x000000080c10723c */ /* 0x004fde0000001810 */
[----:B------:R-:W-:-:S08]  /*e8c40*/  NOP ;  /* 0x0000000000007918 */ /* 0x000fd00000000000 */
[----:B------:R-:W-:Y:S04]  /*e8c50*/  STL.64 [R1+0x2370], R16 ;  /* 0x0023701001007387 */ /* 0x000fe80000100a00 */
[----:B------:R0:W-:Y:S04]  /*e8c60*/  STL.64 [R1+0x2378], R18 ;  /* 0x0023781201007387 */ /* 0x0001e80000100a00 */
[----:B0-----:R-:W2:Y:S04]  /*e8c70*/  LDL.LU.64 R18, [R1+0xeb20] ;  /* 0x00eb200001127983 */ /* 0x001ea80000300a00 */
[----:B------:R-:W2:Y:S04]  /*e8c80*/  LDL.LU.64 R16, [R1+0xeb18] ;  /* 0x00eb180001107983 */ /* 0x000ea80000300a00 */
[----:B------:R-:W2:Y:S01]  /*e8c90*/  LDL.LU.64 R8, [R1+0xeb10] ;  /* 0x00eb100001087983 */ /* 0x000ea20000300a00 */
[----:B----4-:R-:W-:-:S02]  /*e8ca0*/  F2FP.F16.E5M2.UNPACK_B R4, R4 ;  /* 0x00000004ff04723e */ /* 0x010fc400020004ff */
[----:B------:R-:W-:Y:S02]  /*e8cb0*/  F2FP.F16.E5M2.UNPACK_B R5, R5 ;  /* 0x00000005ff05723e */ /* 0x000fe400020004ff */
[----:B---3--:R-:W-:Y:S02]  /*e8cc0*/  F2FP.F16.E5M2.UNPACK_B R6, R6 ;  /* 0x00000006ff06723e */ /* 0x008fe400020004ff */
[----:B------:R-:W-:Y:S01]  /*e8cd0*/  F2FP.F16.E5M2.UNPACK_B R7, R7 ;  /* 0x00000007ff07723e */ /* 0x000fe200020004ff */
[----:B------:R-:W-:Y:S04]  /*e8ce0*/  STL.64 [R1+0x60], R4 ;  /* 0x0000600401007387 */ /* 0x000fe80000100a00 */
[----:B------:R0:W-:Y:S04]  /*e8cf0*/  STL [R1+0xe9f0], R2 ;  /* 0x00e9f00201007387 */ /* 0x0001e80000100800 */
[----:B------:R-:W-:Y:S04]  /*e8d00*/  STL [R1+0xe9ec], R3 ;  /* 0x00e9ec0301007387 */ /* 0x000fe80000100800 */
[----:B------:R-:W-:Y:S01]  /*e8d10*/  STL [R1+0x58], R6 ;  /* 0x0000580601007387 */ /* 0x000fe20000100800 */
[----:B------:R-:W-:Y:S01]  /*e8d20*/  IMAD.MOV.U32 R0, RZ, RZ, R5 ;  /* 0x000000ffff007224 */ /* 0x000fe200078e0005 */
[----:B0-----:R-:W-:Y:S01]  /*e8d30*/  F2FP.F16.E5M2.UNPACK_B R2, R22 ;  /* 0x00000016ff02723e */ /* 0x001fe200020004ff */
[----:B--2---:R-:W-:-:S15]  /*e8d40*/  HMMA.16816.F32 R8, R12, R4, R8 ;  /* 0x000000040c08723c */ /* 0x004fde0000001808 */
[----:B------:R-:W-:-:S08]  /*e8d50*/  NOP ;  /* 0x0000000000007918 */ /* 0x000fd00000000000 */
[----:B------:R-:W-:Y:S04]  /*e8d60*/  STL.64 [R1+0x23b0], R8 ;  /* 0x0023b00801007387 */ /* 0x000fe80000100a00 */
[----:B------:R0:W-:Y:S02]  /*e8d70*/  STL.64 [R1+0x23b8], R10 ;  /* 0x0023b80a01007387 */ /* 0x0001e40000100a00 */
[C---:B0-----:R-:W-:Y:S01]  /*e8d80*/  HMMA.16816.F32 R8, R12.reuse, R6, R16 ;  /* 0x000000060c08723c */ /* 0x041fe20000001810 */
[----:B------:R-:W-:Y:S02]  /*e8d90*/  F2FP.F16.E5M2.UNPACK_B R4, R20 ;  /* 0x00000014ff04723e */ /* 0x000fe400020004ff */
[----:B------:R-:W-:Y:S01]  /*e8da0*/  F2FP.F16.E5M2.UNPACK_B R5, R21 ;  /* 0x00000015ff05723e */ /* 0x000fe200020004ff */
[----:B------:R-:W-:Y:S04]  /*e8db0*/  STL [R1+0xe9f4], R0 ;  /* 0x00e9f40001007387 */ /* 0x000fe80000100800 */
[----:B------:R-:W-:Y:S04]  /*e8dc0*/  STL [R1+0x5c], R7 ;  /* 0x00005c0701007387 */ /* 0x000fe80000100800 */
[----:B------:R-:W-:Y:S11]  /*e8dd0*/  STL [R1+0x50], R4 ;  /* 0x0000500401007387 */ /* 0x000ff60000100800 */
[----:B------:R-:W-:Y:S04]  /*e8de0*/  STL.64 [R1+0x2410], R8 ;  /* 0x0024100801007387 */ /* 0x000fe80000100a00 */
[----:B------:R0:W-:Y:S02]  /*e8df0*/  STL.64 [R1+0x2418], R10 ;  /* 0x0024180a01007387 */ /* 0x0001e40000100a00 */
[----:B0-----:R-:W-:Y:S01]  /*e8e00*/  HMMA.16816.F32 R8, R12, R4, R24 ;  /* 0x000000040c08723c */ /* 0x001fe20000001818 */
[----:B------:R-:W-:Y:S01]  /*e8e10*/  F2FP.F16.E5M2.UNPACK_B R0, R23 ;  /* 0x00000017ff00723e */ /* 0x000fe200020004ff */
[----:B------:R0:W-:Y:S04]  /*e8e20*/  STL [R1+0x48], R2 ;  /* 0x0000480201007387 */ /* 0x0001e80000100800 */
[----:B------:R-:W-:Y:S04]  /*e8e30*/  STL [R1+0x54], R5 ;  /* 0x0000540501007387 */ /* 0x000fe80000100800 */
[----:B------:R1:W-:Y:S01]  /*e8e40*/  STL [R1+0x4c], R0 ;  /* 0x00004c0001007387 */ /* 0x0003e20000100800 */
[----:B0-----:R-:W-:Y:S01]  /*e8e50*/  IMAD.MOV.U32 R2, RZ, RZ, R4 ;  /* 0x000000ffff027224 */ /* 0x001fe200078e0004 */
[----:B------:R-:W-:-:S02]  /*e8e60*/  F2FP.F16.E5M2.UNPACK_B R4, R28 ;  /* 0x0000001cff04723e */ /* 0x000fc400020004ff */
[----:B-1----:R-:W-:-:S09]  /*e8e70*/  F2FP.F16.E5M2.UNPACK_B R0, R29 ;  /* 0x0000001dff00723e */ /* 0x002fd200020004ff */
[----:B------:R0:W-:Y:S04]  /*e8e80*/  STL.64 [R1+0x2470], R8 ;  /* 0x0024700801007387 */ /* 0x0001e80000100a00 */
[----:B------:R1:W-:Y:S04]  /*e8e90*/  STL.64 [R1+0x2478], R10 ;  /* 0x0024780a01007387 */ /* 0x0003e80000100a00 */
[----:B------:R-:W-:Y:S04]  /*e8ea0*/  STL [R1+0xe9f8], R2 ;  /* 0x00e9f80201007387 */ /* 0x000fe80000100800 */
[----:B------:R-:W2:Y:S04]  /*e8eb0*/  LDL.LU R20, [R1+0x27c0] ;  /* 0x0027c00001147983 */ /* 0x000ea80000300800 */
[----:B------:R-:W2:Y:S04]  /*e8ec0*/  LDL.LU R21, [R1+0x27c4] ;  /* 0x0027c40001157983 */ /* 0x000ea80000300800 */
[----:B------:R-:W-:Y:S04]  /*e8ed0*/  STL [R1+0x40], R4 ;  /* 0x0000400401007387 */ /* 0x000fe80000100800 */
[----:B------:R-:W3:Y:S04]  /*e8ee0*/  LDL.LU R22, [R1+0x27c8] ;  /* 0x0027c80001167983 */ /* 0x000ee80000300800 */
[----:B------:R-:W-:Y:S04]  /*e8ef0*/  STL [R1+0x44], R0 ;  /* 0x0000440001007387 */ /* 0x000fe80000100800 */
        /* <DEDUP_REMOVED lines=8> */
[----:B--2---:R-:W-:Y:S04]  /*e8f80*/  STL.64 [R1+0xea60], R16 ;  /* 0x00ea601001007387 */ /* 0x004fe80000100a00 */
[----:B------:R-:W2:Y:S04]  /*e8f90*/  LDL R24, [R1+0x2ad8] ;  /* 0x002ad80001187983 */ /* 0x000ea80000100800 */
[----:B0-----:R-:W3:Y:S04]  /*e8fa0*/  LDL.LU R8, [R1+0x2790] ;  /* 0x0027900001087983 */ /* 0x001ee80000300800 */
[----:B------:R-:W3:Y:S04]  /*e8fb0*/  LDL.LU R9, [R1+0x2794] ;  /* 0x0027940001097983 */ /* 0x000ee80000300800 */
[----:B-1----:R-:W4:Y:S04]  /*e8fc0*/  LDL.LU R10, [R1+0x2798] ;  /* 0x00279800010a7983 */ /* 0x002f280000300800 */
[----:B------:R-:W4:Y:S04]  /*e8fd0*/  LDL.LU R11, [R1+0x279c] ;  /* 0x00279c00010b7983 */ /* 0x000f280000300800 */
[----:B----4-:R-:W-:Y:S04]  /*e8fe0*/  STL.64 [R1+0xea78], R10 ;  /* 0x00ea780a01007387 */ /* 0x010fe80000100a00 */
[----:B---3--:R0:W-:Y:S04]  /*e8ff0*/  STL.64 [R1+0xea70], R8 ;  /* 0x00ea700801007387 */ /* 0x0081e80000100a00 */
[----:B0-----:R-:W3:Y:S04]  /*e9000*/  LDL.LU R8, [R1+0x2750] ;  /* 0x0027500001087983 */ /* 0x001ee80000300800 */
[----:B------:R-:W3:Y:S04]  /*e9010*/  LDL.LU R9, [R1+0x2754] ;  /* 0x0027540001097983 */ /* 0x000ee80000300800 */
[----:B------:R-:W4:Y:S04]  /*e9020*/  LDL.LU R10, [R1+0x2758] ;  /* 0x00275800010a7983 */ /* 0x000f280000300800 */
[----:B------:R-:W4:Y:S04]  /*e9030*/  LDL.LU R11, [R1+0x275c] ;  /* 0x00275c00010b7983 */ /* 0x000f280000300800 */
[----:B------:R-:W2:Y:S04]  /*e9040*/  LDL R18, [R1+0x2aa8] ;  /* 0x002aa80001127983 */ /* 0x000ea80000100800 */
[----:B------:R-:W2:Y:S04]  /*e9050*/  LDL R19, [R1+0x2aac] ;  /* 0x002aac0001137983 */ /* 0x000ea80000100800 */
[----:B--2---:R0:W-:Y:S04]  /*e9060*/  STL.64 [R1+0xeaa0], R18 ;  /* 0x00eaa01201007387 */ /* 0x0041e80000100a00 */
[----:B------:R-:W2:Y:S04]  /*e9070*/  LDL.LU R16, [R1+0x2710] ;  /* 0x0027100001107983 */ /* 0x000ea80000300800 */
[----:B------:R-:W2:Y:S04]  /*e9080*/  LDL.LU R17, [R1+0x2714] ;  /* 0x0027140001117983 */ /* 0x000ea80000300800 */
[----:B0-----:R-:W3:Y:S04]  /*e9090*/  LDL.LU R18, [R1+0x2718] ;  /* 0x0027180001127983 */ /* 0x001ee80000300800 */
[----:B------:R-:W3:Y:S04]  /*e90a0*/  LDL.LU R19, [R1+0x271c] ;  /* 0x00271c0001137983 */ /* 0x000ee80000300800 */
[----:B---3--:R0:W-:Y:S04]  /*e90b0*/  STL.64 [R1+0xeab0], R18 ;  /* 0x00eab01201007387 */ /* 0x0081e80000100a00 */
[----:B0-----:R-:W3:Y:S04]  /*e90c0*/  LDL R18, [R1+0x2a88] ;  /* 0x002a880001127983 */ /* 0x001ee80000100800 */
[----:B------:R-:W3:Y:S04]  /*e90d0*/  LDL R19, [R1+0x2a8c] ;  /* 0x002a8c0001137983 */ /* 0x000ee80000100800 */
[----:B--2---:R0:W-:Y:S04]  /*e90e0*/  STL.64 [R1+0xeaa8], R16 ;  /* 0x00eaa81001007387 */ /* 0x0041e80000100a00 */
[----:B0-----:R-:W2:Y:S04]  /*e90f0*/  LDL R16, [R1+0x2a78] ;  /* 0x002a780001107983 */ /* 0x001ea80000100800 */
[----:B------:R-:W2:Y:S04]  /*e9100*/  LDL R17, [R1+0x2a7c] ;  /* 0x002a7c0001117983 */ /* 0x000ea80000100800 */
[----:B---3--:R-:W-:Y:S04]  /*e9110*/  STL.64 [R1+0xeae8], R18 ;  /* 0x00eae81201007387 */ /* 0x008fe80000100a00 */
[----:B--2---:R-:W-:Y:S04]  /*e9120*/  STL.64 [R1+0xeae0], R16 ;  /* 0x00eae01001007387 */ /* 0x004fe80000100a00 */
[----:B----4-:R0:W-:Y:S04]  /*e9130*/  STL.64 [R1+0xea88], R10 ;  /* 0x00ea880a01007387 */ /* 0x0101e80000100a00 */
[----:B0-----:R-:W2:Y:S04]  /*e9140*/  LDL.64 R10, [R1+0x48] ;  /* 0x00004800010a7983 */ /* 0x001ea80000100a00 */
[----:B------:R0:W-:Y:S04]  /*e9150*/  STL.64 [R1+0xea80], R8 ;  /* 0x00ea800801007387 */ /* 0x0001e80000100a00 */
[----:B0-----:R-:W3:Y:S04]  /*e9160*/  LDL R8, [R1+0x2a98] ;  /* 0x002a980001087983 */ /* 0x001ee80000100800 */
[----:B------:R-:W3:Y:S01]  /*e9170*/  LDL R9, [R1+0x2a9c] ;  /* 0x002a9c0001097983 */ /* 0x000ee20000100800 */
[----:B------:R-:W-:-:S02]  /*e9180*/  IMAD.MOV.U32 R3, RZ, RZ, R5 ;  /* 0x000000ffff037224 */ /* 0x000fc400078e0005 */
[----:B------:R-:W-:Y:S01]  /*e9190*/  IMAD.MOV.U32 R18, RZ, RZ, R4 ;  /* 0x000000ffff127224 */ /* 0x000fe200078e0004 */
[----:B---3--:R-:W-:Y:S04]  /*e91a0*/  STL.64 [R1+0xeac8], R8 ;  /* 0x00eac80801007387 */ /* 0x008fe80000100a00 */
[----:B------:R-:W3:Y:S04]  /*e91b0*/  LDL R6, [R1+0x2ac8] ;  /* 0x002ac80001067983 */ /* 0x000ee80000100800 */
[----:B------:R-:W3:Y:S04]  /*e91c0*/  LDL R7, [R1+0x2acc] ;  /* 0x002acc0001077983 */ /* 0x000ee80000100800 */
[----:B------:R-:W4:Y:S04]  /*e91d0*/  LDL R4, [R1+0x2ab8] ;  /* 0x002ab80001047983 */ /* 0x000f280000100800 */
[----:B------:R-:W4:Y:S04]  /*e91e0*/  LDL R5, [R1+0x2abc] ;  /* 0x002abc0001057983 */ /* 0x000f280000100800 */
[----:B---3--:R-:W-:Y:S04]  /*e91f0*/  STL.64 [R1+0xea98], R6 ;  /* 0x00ea980601007387 */ /* 0x008fe80000100a00 */
[----:B----4-:R0:W-:Y:S04]  /*e9200*/  STL.64 [R1+0xea90], R4 ;  /* 0x00ea900401007387 */ /* 0x0101e80000100a00 */
[----:B0-----:R-:W3:Y:S04]  /*e9210*/  LDL.LU R4, [R1+0x2720] ;  /* 0x0027200001047983 */ /* 0x001ee80000300800 */
[----:B------:R-:W3:Y:S04]  /*e9220*/  LDL.LU R5, [R1+0x2724] ;  /* 0x0027240001057983 */ /* 0x000ee80000300800 */
[----:B------:R-:W4:Y:S04]  /*e9230*/  LDL.LU R6, [R1+0x2728] ;  /* 0x0027280001067983 */ /* 0x000f280000300800 */
[----:B------:R-:W4:Y:S04]  /*e9240*/  LDL.LU R7, [R1+0x272c] ;  /* 0x00272c0001077983 */ /* 0x000f280000300800 */
[----:B------:R-:W2:Y:S04]  /*e9250*/  LDL R16, [R1+0x2a68] ;  /* 0x002a680001107983 */ /* 0x000ea80000100800 */
[----:B------:R-:W2:Y:S01]  /*e9260*/  LDL R17, [R1+0x2a6c] ;  /* 0x002a6c0001117983 */ /* 0x000ea20000100800 */
[----:B------:R-:W-:-:S05]  /*e9270*/  IMAD.MOV.U32 R19, RZ, RZ, R0 ;  /* 0x000000ffff137224 */ /* 0x000fca00078e0000 */
[----:B------:R-:W-:Y:S04]  /*e9280*/  STL.64 [R1+0xeb08], R18 ;  /* 0x00eb081201007387 */ /* 0x000fe80000100a00 */
[----:B--2---:R0:W-:Y:S04]  /*e9290*/  STL.64 [R1+0xeb00], R16 ;  /* 0x00eb001001007387 */ /* 0x0041e80000100a00 */
[----:B0-----:R-:W2:Y:S04]  /*e92a0*/  LDL.LU R16, [R1+0x26a0] ;  /* 0x0026a00001107983 */ /* 0x001ea80000300800 */
        /* <DEDUP_REMOVED lines=15> */
[----:B--2---:R-:W-:Y:S03]  /*e93a0*/  HMMA.16816.F32 R16, R12, R10, R16 ;  /* 0x0000000a0c10723c */ /* 0x004fe60000001810 */
        /* <DEDUP_REMOVED lines=10> */
[----:B------:R-:W4:Y:S04]  /*e9450*/  LDL R25, [R1+0x2adc] ;  /* 0x002adc0001197983 */ /* 0x000f280000100800 */
[----:B------:R-:W4:Y:S04]  /*e9460*/  LDL R28, [R1+0x2ae8] ;  /* 0x002ae800011c7983 */ /* 0x000f280000100800 */
[----:B------:R-:W4:Y:S04]  /*e9470*/  LDL R29, [R1+0x2aec] ;  /* 0x002aec00011d7983 */ /* 0x000f280000100800 */
[----:B------:R-:W4:Y:S04]  /*e9480*/  LDL R26, [R1+0x2af8] ;  /* 0x002af800011a7983 */ /* 0x000f280000100800 */
[----:B------:R-:W4:Y:S04]  /*e9490*/  LDL R27, [R1+0x2afc] ;  /* 0x002afc00011b7983 */ /* 0x000f280000100800 */
[----:B------:R-:W-:Y:S04]  /*e94a0*/  STL.64 [R1+0x24b0], R16 ;  /* 0x0024b01001007387 */ /* 0x000fe80000100a00 */
[----:B------:R0:W-:Y:S04]  /*e94b0*/  STL.64 [R1+0x24b8], R18 ;  /* 0x0024b81201007387 */ /* 0x0001e80000100a00 */
[----:B0-----:R-:W2:Y:S04]  /*e94c0*/  LDL.LU.64 R18, [R1+0xeb08] ;  /* 0x00eb080001127983 */ /* 0x001ea80000300a00 */
[----:B------:R-:W3:Y:S02]  /*e94d0*/  LDL.LU.64 R16, [R1+0xeb00] ;  /* 0x00eb000001107983 */ /* 0x000ee40000300a00 */
[----:B---3--:R-:W-:-:S02]  /*e94e0*/  F2FP.F16.E5M2.UNPACK_B R8, R16 ;  /* 0x00000010ff08723e */ /* 0x008fc400020004ff */
[----:B------:R-:W-:Y:S02]  /*e94f0*/  F2FP.F16.E5M2.UNPACK_B R9, R17 ;  /* 0x00000011ff09723e */ /* 0x000fe400020004ff */
[----:B--2---:R-:W-:Y:S01]  /*e9500*/  HMMA.16816.F32 R16, R12, R18, R4 ;  /* 0x000000120c10723c */ /* 0x004fe20000001804 */
[----:B------:R-:W2:Y:S04]  /*e9510*/  LDL.LU.64 R6, [R1+0xeaf8] ;  /* 0x00eaf80001067983 */ /* 0x000ea80000300a00 */
[----:B------:R-:W2:Y:S01]  /*e9520*/  LDL.LU.64 R4, [R1+0xeaf0] ;  /* 0x00eaf00001047983 */ /* 0x000ea20000300a00 */
[----:B------:R-:W-:Y:S02]  /*e9530*/  IMAD.MOV.U32 R2, RZ, RZ, R10 ;  /* 0x000000ffff027224 */ /* 0x000fe400078e000a */
[----:B------:R-:W-:-:S15]  /*e9540*/  IMAD.MOV.U32 R0, RZ, RZ, R11 ;  /* 0x000000ffff007224 */ /* 0x000fde00078e000b */
        /* <DEDUP_REMOVED lines=8> */
[----:B------:R-:W2:-:S15]  /*e95d0*/  LDL.LU.64 R4, [R1+0xead0] ;  /* 0x00ead00001047983 */ /* 0x000e9e0000300a00 */
[----:B------:R-:W-:-:S02]  /*e95e0*/  NOP ;  /* 0x0000000000007918 */ /* 0x000fc40000000000 */
[----:B------:R0:W-:Y:S04]  /*e95f0*/  STL.64 [R1+0x2510], R8 ;  /* 0x0025100801007387 */ /* 0x0001e80000100a00 */
[----:B------:R3:W-:Y:S01]  /*e9600*/  STL.64 [R1+0x2518], R10 ;  /* 0x0025180a01007387 */ /* 0x0007e20000100a00 */
[----:B----4-:R-:W-:Y:S02]  /*e9610*/  F2FP.F16.E5M2.UNPACK_B R16, R16 ;  /* 0x00000010ff10723e */ /* 0x010fe400020004ff */
[----:B------:R-:W-:Y:S01]  /*e9620*/  F2FP.F16.E5M2.UNPACK_B R17, R17 ;  /* 0x00000011ff11723e */ /* 0x000fe200020004ff */
[----:B0-----:R-:W4:Y:S04]  /*e9630*/  LDL.LU.64 R8, [R1+0xeac8] ;  /* 0x00eac80001087983 */ /* 0x001f280000300a00 */
[----:B------:R-:W-:Y:S01]  /*e9640*/  STL [R1+0x30], R16 ;  /* 0x0000301001007387 */ /* 0x000fe20000100800 */
[----:B---3--:R-:W-:-:S02]  /*e9650*/  F2FP.F16.E5M2.UNPACK_B R10, R18 ;  /* 0x00000012ff0a723e */ /* 0x008fc400020004ff */
[----:B------:R-:W-:Y:S01]  /*e9660*/  F2FP.F16.E5M2.UNPACK_B R11, R19 ;  /* 0x00000013ff0b723e */ /* 0x000fe200020004ff */
        /* <DEDUP_REMOVED lines=9> */
[----:B----4-:R-:W-:-:S03]  /*e9700*/  F2FP.F16.E5M2.UNPACK_B R8, R8 ;  /* 0x00000008ff08723e */ /* 0x010fc600020004ff */
[----:B------:R-:W-:Y:S01]  /*e9710*/  STL [R1+0x28], R10 ;  /* 0x0000280a01007387 */ /* 0x000fe20000100800 */
[----:B------:R-:W-:-:S03]  /*e9720*/  F2FP.F16.E5M2.UNPACK_B R9, R9 ;  /* 0x00000009ff09723e */ /* 0x000fc600020004ff */
[----:B------:R-:W-:Y:S01]  /*e9730*/  STL [R1+0x2c], R11 ;  /* 0x00002c0b01007387 */ /* 0x000fe20000100800 */
        /* <DEDUP_REMOVED lines=9> */
[----:B------:R-:W4:-:S15]  /*e97d0*/  LDL.LU.64 R4, [R1+0xea90] ;  /* 0x00ea900001047983 */ /* 0x000f1e0000300a00 */
[----:B------:R-:W-:-:S02]  /*e97e0*/  NOP ;  /* 0x0000000000007918 */ /* 0x000fc40000000000 */
[----:B------:R-:W-:Y:S04]  /*e97f0*/  STL.64 [R1+0x2590], R8 ;  /* 0x0025900801007387 */ /* 0x000fe80000100a00 */
[----:B------:R0:W-:Y:S04]  /*e9800*/  STL.64 [R1+0x2598], R10 ;  /* 0x0025980a01007387 */ /* 0x0001e80000100a00 */
[----:B0-----:R-:W2:Y:S04]  /*e9810*/  LDL.LU.64 R10, [R1+0xea88] ;  /* 0x00ea8800010a7983 */ /* 0x001ea80000300a00 */
[----:B------:R-:W2:Y:S01]  /*e9820*/  LDL.LU.64 R8, [R1+0xea80] ;  /* 0x00ea800001087983 */ /* 0x000ea20000300a00 */
[----:B---3--:R-:W-:-:S02]  /*e9830*/  F2FP.F16.E5M2.UNPACK_B R16, R18 ;  /* 0x00000012ff10723e */ /* 0x008fc400020004ff */
[----:B------:R-:W-:-:S03]  /*e9840*/  F2FP.F16.E5M2.UNPACK_B R17, R19 ;  /* 0x00000013ff11723e */ /* 0x000fc600020004ff */
[----:B------:R-:W-:Y:S04]  /*e9850*/  STL [R1+0x18], R16 ;  /* 0x0000181001007387 */ /* 0x000fe80000100800 */
[----:B------:R2:W-:Y:S01]  /*e9860*/  STL [R1+0x1c], R17 ;  /* 0x00001c1101007387 */ /* 0x0005e20000100800 */
[----:B----4-:R-:W-:Y:S02]  /*e9870*/  F2FP.F16.E5M2.UNPACK_B R4, R4 ;  /* 0x00000004ff04723e */ /* 0x010fe400020004ff */
[----:B------:R-:W-:-:S07]  /*e9880*/  F2FP.F16.E5M2.UNPACK_B R5, R5 ;  /* 0x00000005ff05723e */ /* 0x000fce00020004ff */
[C---:B------:R-:W-:Y:S06]  /*e9890*/  HMMA.16816.F32 R20, R12.reuse, R4, R20 ;  /* 0x000000040c14723c */ /* 0x040fec0000001814 */
[----:B--2---:R-:W-:Y:S01]  /*e98a0*/  HMMA.16816.F32 R16, R12, R16, R8 ;  /* 0x000000100c10723c */ /* 0x004fe20000001808 */
[----:B------:R-:W2:Y:S04]  /*e98b0*/  LDL.LU.64 R10, [R1+0xea78] ;  /* 0x00ea7800010a7983 */ /* 0x000ea80000300a00 */
[----:B------:R-:W2:-:S15]  /*e98c0*/  LDL.LU.64 R8, [R1+0xea70] ;  /* 0x00ea700001087983 */ /* 0x000e9e0000300a00 */
[----:B------:R-:W-:-:S03]  /*e98d0*/  NOP ;  /* 0x0000000000007918 */ /* 0x000fc60000000000 */
[----:B------:R-:W-:Y:S04]  /*e98e0*/  STL.64 [R1+0x25c0], R16 ;  /* 0x0025c01001007387 */ /* 0x000fe80000100a00 */
[----:B------:R0:W-:Y:S04]  /*e98f0*/  STL.64 [R1+0x25c8], R18 ;  /* 0x0025c81201007387 */ /* 0x0001e80000100a00 */
[----:B0-----:R-:W3:Y:S04]  /*e9900*/  LDL.LU.64 R18, [R1+0xea68] ;  /* 0x00ea680001127983 */ /* 0x001ee80000300a00 */
[----:B------:R-:W3:Y:S04]  /*e9910*/  LDL.LU.64 R16, [R1+0xea60] ;  /* 0x00ea600001107983 */ /* 0x000ee80000300a00 */
[----:B------:R-:W-:Y:S04]  /*e9920*/  STL [R1+0x10], R4 ;  /* 0x0000100401007387 */ /* 0x000fe80000100800 */
[----:B------:R-:W-:Y:S04]  /*e9930*/  STL [R1+0x14], R5 ;  /* 0x0000140501007387 */ /* 0x000fe80000100800 */
[----:B------:R-:W-:Y:S04]  /*e9940*/  STL.64 [R1+0x25f0], R20 ;  /* 0x0025f01401007387 */ /* 0x000fe80000100a00 */
[----:B------:R0:W-:Y:S04]  /*e9950*/  STL.64 [R1+0x25f8], R22 ;  /* 0x0025f81601007387 */ /* 0x0001e80000100a00 */
[----:B0-----:R-:W4:Y:S04]  /*e9960*/  LDL.LU.64 R22, [R1+0xea58] ;  /* 0x00ea580001167983 */ /* 0x001f280000300a00 */
[----:B------:R-:W4:Y:S01]  /*e9970*/  LDL.LU.64 R20, [R1+0xea50] ;  /* 0x00ea500001147983 */ /* 0x000f220000300a00 */
[----:B------:R-:W-:-:S02]  /*e9980*/  F2FP.F16.E5M2.UNPACK_B R6, R6 ;  /* 0x00000006ff06723e */ /* 0x000fc400020004ff */
[----:B------:R-:W-:Y:S02]  /*e9990*/  F2FP.F16.E5M2.UNPACK_B R7, R7 ;  /* 0x00000007ff07723e */ /* 0x000fe400020004ff */
[----:B------:R-:W-:Y:S02]  /*e99a0*/  F2FP.F16.E5M2.UNPACK_B R4, R24 ;  /* 0x00000018ff04723e */ /* 0x000fe400020004ff */
[----:B------:R-:W-:Y:S01]  /*e99b0*/  F2FP.F16.E5M2.UNPACK_B R5, R25 ;  /* 0x00000019ff05723e */ /* 0x000fe200020004ff */
[----:B------:R-:W-:Y:S04]  /*e99c0*/  STL [R1+0x8], R6 ;  /* 0x0000080601007387 */ /* 0x000fe80000100800 */
[----:B------:R-:W-:Y:S04]  /*e99d0*/  STL [R1+0xc], R7 ;  /* 0x00000c0701007387 */ /* 0x000fe80000100800 */
[----:B------:R-:W-:Y:S01]  /*e99e0*/  STL [R1], R4 ;  /* 0x0000000401007387 */ /* 0x000fe20000100800 */
[----:B------:R-:W-:-:S02]  /*e99f0*/  F2FP.F16.E5M2.UNPACK_B R28, R28 ;  /* 0x0000001cff1c723e */ /* 0x000fc400020004ff */
[----:B------:R-:W-:Y:S01]  /*e9a00*/  F2FP.F16.E5M2.UNPACK_B R29, R29 ;  /* 0x0000001dff1d723e */ /* 0x000fe200020004ff */
[----:B--2---:R-:W-:-:S15]  /*e9a10*/  HMMA.16816.F32 R8, R12, R6, R8 ;  /* 0x000000060c08723c */ /* 0x004fde0000001808 */
[----:B------:R-:W-:-:S08]  /*e9a20*/  NOP ;  /* 0x0000000000007918 */ /* 0x000fd00000000000 */
[----:B------:R-:W-:Y:S04]  /*e9a30*/  STL.64 [R1+0x2620], R8 ;  /* 0x0026200801007387 */ /* 0x000fe80000100a00 */
[----:B------:R-:W-:Y:S04]  /*e9a40*/  STL.64 [R1+0x2628], R10 ;  /* 0x0026280a01007387 */ /* 0x000fe80000100a00 */
[----:B------:R3:W-:Y:S02]  /*e9a50*/  STL [R1+0x4], R5 ;  /* 0x0000040501007387 */ /* 0x0007e40000100800 */
[----:B---3--:R-:W-:-:S15]  /*e9a60*/  HMMA.16816.F32 R4, R12, R4, R16 ;  /* 0x000000040c04723c */ /* 0x008fde0000001810 */
[----:B------:R-:W-:-:S08]  /*e9a70*/  NOP ;  /* 0x0000000000007918 */ /* 0x000fd00000000000 */
[----:B------:R-:W-:Y:S04]  /*e9a80*/  STL.64 [R1+0x2640], R4 ;  /* 0x0026400401007387 */ /* 0x000fe80000100a00 */
[----:B------:R4:W-:Y:S04]  /*e9a90*/  STL.64 [R1+0x2648], R6 ;  /* 0x0026480601007387 */ /* 0x0009e80000100a00 */
[----:B------:R-:W2:Y:S04]  /*e9aa0*/  LDL R18, [R1+0x2b38] ;  /* 0x002b380001127983 */ /* 0x000ea80000100800 */
[----:B------:R-:W2:Y:S01]  /*e9ab0*/  LDL R19, [R1+0x2b3c] ;  /* 0x002b3c0001137983 */ /* 0x000ea20000100800 */
[----:B----4-:R-:W-:-:S15]  /*e9ac0*/  HMMA.16816.F32 R4, R12, R28, R20 ;  /* 0x0000001c0c04723c */ /* 0x010fde0000001814 */
[----:B------:R-:W-:-:S08]  /*e9ad0*/  NOP ;  /* 0x0000000000007918 */ /* 0x000fd00000000000 */
[----:B------:R-:W-:Y:S04]  /*e9ae0*/  STL.64 [R1+0x2670], R4 ;  /* 0x0026700401007387 */ /* 0x000fe80000100a00 */
[----:B------:R-:W-:Y:S04]  /*e9af0*/  STL.64 [R1+0x2678], R6 ;  /* 0x0026780601007387 */ /* 0x000fe80000100a00 */
[----:B------:R-:W3:Y:S04]  /*e9b00*/  LDL R16, [R1+0x2b48] ;  /* 0x002b480001107983 */ /* 0x000ee80000100800 */
[----:B------:R-:W3:Y:S04]  /*e9b10*/  LDL R17, [R1+0x2b4c] ;  /* 0x002b4c0001117983 */ /* 0x000ee80000100800 */
        /* <DEDUP_REMOVED lines=20> */
[----:B------:R-:W2:Y:S04]  /*e9c60*/  LDL.LU R18, [R1+0x27e8] ;  /* 0x0027e80001127983 */ /* 0x000ea80000300800 */
[----:B------:R-:W2:Y:S04]  /*e9c70*/  LDL.LU R19, [R1+0x27ec] ;  /* 0x0027ec0001137983 */ /* 0x000ea80000300800 */
[----:B------:R-:W3:Y:S04]  /*e9c80*/  LDL R20, [R1+0x2b28] ;  /* 0x002b280001147983 */ /* 0x000ee80000100800 */
[----:B------:R-:W3:Y:S04]  /*e9c90*/  LDL R21, [R1+0x2b2c] ;  /* 0x002b2c0001157983 */ /* 0x000ee80000100800 */
[----:B------:R-:W3:Y:S04]  /*e9ca0*/  LDL.LU R4, [R1+0x35a8] ;  /* 0x0035a80001047983 */ /* 0x000ee80000300800 */
[----:B------:R-:W3:Y:S04]  /*e9cb0*/  LDL.LU R5, [R1+0x35b4] ;  /* 0x0035b40001057983 */ /* 0x000ee80000300800 */
[----:B------:R-:W3:Y:S04]  /*e9cc0*/  LDL.LU R6, [R1+0x35b0] ;  /* 0x0035b00001067983 */ /* 0x000ee80000300800 */
[----:B------:R-:W4:Y:S04]  /*e9cd0*/  LDL.LU R8, [R1+0x35bc] ;  /* 0x0035bc0001087983 */ /* 0x000f280000300800 */
[----:B------:R-:W4:Y:S04]  /*e9ce0*/  LDL.LU R9, [R1+0x35b8] ;  /* 0x0035b80001097983 */ /* 0x000f280000300800 */
[----:B------:R-:W2:Y:S04]  /*e9cf0*/  LDL R10, [R1+0x2b58] ;  /* 0x002b5800010a7983 */ /* 0x000ea80000100800 */
[----:B------:R-:W2:Y:S01]  /*e9d00*/  LDL R11, [R1+0x2b5c] ;  /* 0x002b5c00010b7983 */ /* 0x000ea20000100800 */
[----:B------:R-:W-:-:S02]  /*e9d10*/  F2FP.F16.E5M2.UNPACK_B R26, R26 ;  /* 0x0000001aff1a723e */ /* 0x000fc400020004ff */
[----:B------:R-:W-:Y:S01]  /*e9d20*/  F2FP.F16.E5M2.UNPACK_B R27, R27 ;  /* 0x0000001bff1b723e */ /* 0x000fe200020004ff */
        /* <DEDUP_REMOVED lines=13> */
[----:B------:R-:W4:Y:S04]  /*e9e00*/  LDL.LU R7, [R1+0x35c0] ;  /* 0x0035c00001077983 */ /* 0x000f280000300800 */
[----:B------:R0:W-:Y:S04]  /*e9e10*/  STL [R1+0xe9b0], R29 ;  /* 0x00e9b01d01007387 */ /* 0x0001e80000100800 */
[----:B0-----:R-:W4:Y:S04]  /*e9e20*/  LDL.LU R29, [R1+0x35c4] ;  /* 0x0035c400011d7983 */ /* 0x001f280000300800 */
[----:B------:R-:W-:Y:S04]  /*e9e30*/  STL.64 [R1+0x26a0], R16 ;  /* 0x0026a01001007387 */ /* 0x000fe80000100a00 */
[----:B------:R0:W-:Y:S04]  /*e9e40*/  STL.64 [R1+0x26a8], R18 ;  /* 0x0026a81201007387 */ /* 0x0001e80000100a00 */
[----:B0-----:R-:W3:Y:S04]  /*e9e50*/  LDL.LU.64 R18, [R1+0xea48] ;  /* 0x00ea480001127983 */ /* 0x001ee80000300a00 */
[----:B------:R-:W3:Y:S01]  /*e9e60*/  LDL.LU.64 R16, [R1+0xea40] ;  /* 0x00ea400001107983 */ /* 0x000ee20000300a00 */
[----:B------:R-:W-:-:S02]  /*e9e70*/  F2FP.F16.E5M2.UNPACK_B R24, R24 ;  /* 0x00000018ff18723e */ /* 0x000fc400020004ff */
[----:B------:R-:W-:-:S07]  /*e9e80*/  F2FP.F16.E5M2.UNPACK_B R25, R25 ;  /* 0x00000019ff19723e */ /* 0x000fce00020004ff */
[----:B---3--:R-:W-:-:S15]  /*e9e90*/  HMMA.16816.F32 R16, R12, R24, R16 ;  /* 0x000000180c10723c */ /* 0x008fde0000001810 */
[----:B------:R-:W-:-:S08]  /*e9ea0*/  NOP ;  /* 0x0000000000007918 */ /* 0x000fd00000000000 */
[----:B------:R-:W-:Y:S04]  /*e9eb0*/  STL.64 [R1+0x2700], R16 ;  /* 0x0027001001007387 */ /* 0x000fe80000100a00 */
[----:B------:R0:W-:Y:S04]  /*e9ec0*/  STL.64 [R1+0x2708], R18 ;  /* 0x0027081201007387 */ /* 0x0001e80000100a00 */
[----:B0-----:R-:W3:Y:S04]  /*e9ed0*/  LDL.LU.64 R18, [R1+0xea38] ;  /* 0x00ea380001127983 */ /* 0x001ee80000300a00 */
[----:B------:R-:W3:Y:S01]  /*e9ee0*/  LDL.LU.64 R16, [R1+0xea30] ;  /* 0x00ea300001107983 */ /* 0x000ee20000300a00 */
[----:B------:R-:W-:-:S02]  /*e9ef0*/  F2FP.F16.E5M2.UNPACK_B R22, R22 ;  /* 0x00000016ff16723e */ /* 0x000fc400020004ff */
[----:B------:R-:W-:Y:S02]  /*e9f00*/  F2FP.F16.E5M2.UNPACK_B R23, R23 ;  /* 0x00000017ff17723e */ /* 0x000fe400020004ff */
[----:B------:R-:W-:Y:S02]  /*e9f10*/  F2FP.F16.E5M2.UNPACK_B R20, R20 ;  /* 0x00000014ff14723e */ /* 0x000fe400020004ff */
[----:B------:R-:W-:-:S07]  /*e9f20*/  F2FP.F16.E5M2.UNPACK_B R21, R21 ;  /* 0x00000015ff15723e */ /* 0x000fce00020004ff */
[C---:B--2---:R-:W-:Y:S01]  /*e9f30*/  HMMA.16816.F32 R8, R12.reuse, R20, R8 ;  /* 0x000000140c08723c */ /* 0x044fe20000001808 */
        /* <DEDUP_REMOVED lines=14> */
[----:B0-----:R-:W2:Y:S04]  /*ea020*/  LDL.LU.64 R10, [R1+0xea18] ;  /* 0x00ea1800010a7983 */ /* 0x001ea80000300a00 */
[----:B------:R-:W2:Y:S04]  /*ea030*/  LDL.LU.64 R8, [R1+0xea10] ;  /* 0x00ea100001087983 */ /* 0x000ea80000300a00 */
[----:B------:R0:W-:Y:S04]  /*ea040*/  STL.64 [R1+0xe7b8], R22 ;  /* 0x00e7b81601007387 */ /* 0x0001e80000100a00 */
[----:B0-----:R-:W4:Y:S04]  /*ea050*/  LDL.LU R23, [R1+0x35ac] ;  /* 0x0035ac0001177983 */ /* 0x001f280000300800 */
[----:B------:R-:W-:Y:S01]  /*ea060*/  STL.64 [R1+0xe7b0], R20 ;  /* 0x00e7b01401007387 */ /* 0x000fe20000100a00 */
[----:B---3--:R-:W-:-:S02]  /*ea070*/  F2FP.F16.E5M2.UNPACK_B R18, R18 ;  /* 0x00000012ff12723e */ /* 0x008fc400020004ff */
[----:B------:R-:W-:-:S07]  /*ea080*/  F2FP.F16.E5M2.UNPACK_B R19, R19 ;  /* 0x00000013ff13723e */ /* 0x000fce00020004ff */
[----:B--2---:R-:W-:-:S15]  /*ea090*/  HMMA.16816.F32 R8, R12, R18, R8 ;  /* 0x000000120c08723c */ /* 0x004fde0000001808 */
[----:B------:R-:W-:-:S08]  /*ea0a0*/  NOP ;  /* 0x0000000000007918 */ /* 0x000fd00000000000 */
[----:B------:R-:W-:Y:S04]  /*ea0b0*/  STL.64 [R1+0x27c0], R8 ;  /* 0x0027c00801007387 */ /* 0x000fe80000100a00 */
[----:B------:R0:W-:Y:S04]  /*ea0c0*/  STL.64 [R1+0x27c8], R10 ;  /* 0x0027c80a01007387 */ /* 0x0001e80000100a00 */
[----:B0-----:R-:W2:Y:S04]  /*ea0d0*/  LDL.LU.64 R10, [R1+0xea08] ;  /* 0x00ea0800010a7983 */ /* 0x001ea80000300a00 */
[----:B------:R-:W3:Y:S01]  /*ea0e0*/  LDL.LU.64 R8, [R1+0xea00] ;  /* 0x00ea000001087983 */ /* 0x000ee20000300a00 */
[----:B----4-:R-:W-:-:S02]  /*ea0f0*/  F2FP.F16.E5M2.UNPACK_B R16, R16 ;  /* 0x00000010ff10723e */ /* 0x010fc400020004ff */
[----:B------:R-:W-:Y:S01]  /*ea100*/  F2FP.F16.E5M2.UNPACK_B R17, R17 ;  /* 0x00000011ff11723e */ /* 0x000fe200020004ff */
[----:B------:R-:W-:-:S06]  /*ea110*/  IMAD R4, R4, 0x100, R23 ;  /* 0x0000010004047824 */ /* 0x000fcc00078e0217 */
[----:B------:R-:W-:Y:S01]  /*ea120*/  HMMA.16816.F32 R20, R12, R16, R24 ;  /* 0x000000100c14723c */ /* 0x000fe20000001818 */
[----:B------:R-:W-:-:S06]  /*ea130*/  IMAD R5, R6, 0x100, R5 ;  /* 0x0000010006057824 */ /* 0x000fcc00078e0205 */
[----:B------:R-:W-:Y:S02]  /*ea140*/  IMAD.MOV.U32 R26, RZ, RZ, R2 ;  /* 0x000000ffff1a7224 */ /* 0x000fe400078e0002 */
[----:B------:R-:W-:Y:S02]  /*ea150*/  IMAD.MOV.U32 R27, RZ, RZ, R0 ;  /* 0x000000ffff1b7224 */ /* 0x000fe400078e0000 */
[----:B---3--:R-:W-:Y:S02]  /*ea160*/  IMAD R6, R9, 0x100, R8 ;  /* 0x0000010009067824 */ /* 0x008fe400078e0208 */
[----:B------:R-:W3:Y:S04]  /*ea170*/  LDL R8, [R1+0x2b68] ;  /* 0x002b680001087983 */ /* 0x000ee80000100800 */
[----:B------:R-:W4:Y:S04]  /*ea180*/  LDL R9, [R1+0x2b6c] ;  /* 0x002b6c0001097983 */ /* 0x000f280000100800 */
[----:B------:R-:W-:Y:S04]  /*ea190*/  STL.64 [R1+0xe798], R18 ;  /* 0x00e7981201007387 */ /* 0x000fe80000100a00 */
[----:B------:R-:W-:Y:S04]  /*ea1a0*/  STL.64 [R1+0xe790], R16 ;  /* 0x00e7901001007387 */ /* 0x000fe80000100a00 */
[----:B------:R0:W-:Y:S04]  /*ea1b0*/  STL.64 [R1+0x2800], R20 ;  /* 0x0028001401007387 */ /* 0x0001e80000100a00 */
[----:B------:R1:W-:Y:S04]  /*ea1c0*/  STL.64 [R1+0x2808], R22 ;  /* 0x0028081601007387 */ /* 0x0003e80000100a00 */
[----:B------:R-:W2:Y:S04]  /*ea1d0*/  LDL.LU R2, [R1+0xe9f8] ;  /* 0x00e9f80001027983 */ /* 0x000ea80000300800 */
[----:B------:R-:W3:Y:S04]  /*ea1e0*/  LDL.LU R0, [R1+0xe9f4] ;  /* 0x00e9f40001007983 */ /* 0x000ee80000300800 */
[----:B0-----:R-:W4:Y:S04]  /*ea1f0*/  LDL.LU R20, [R1+0x26f0] ;  /* 0x0026f00001147983 */ /* 0x001f280000300800 */
[----:B------:R-:W4:Y:S04]  /*ea200*/  LDL.LU R21, [R1+0x26f4] ;  /* 0x0026f40001157983 */ /* 0x000f280000300800 */
[----:B-1----:R-:W3:Y:S04]  /*ea210*/  LDL.LU R22, [R1+0x26f8] ;  /* 0x0026f80001167983 */ /* 0x002ee80000300800 */
[----:B------:R-:W3:Y:S01]  /*ea220*/  LDL.LU R23, [R1+0x26fc] ;  /* 0x0026fc0001177983 */ /* 0x000ee20000300800 */
[----:B------:R-:W-:-:S02]  /*ea230*/  IMAD.MOV.U32 R25, RZ, RZ, R3 ;  /* 0x000000ffff197224 */ /* 0x000fc400078e0003 */
[----:B--2---:R-:W-:Y:S01]  /*ea240*/  IMAD.MOV.U32 R24, RZ, RZ, R2 ;  /* 0x000000ffff187224 */ /* 0x004fe200078e0002 */
[----:B---3--:R-:W-:Y:S04]  /*ea250*/  STL.64 [R1+0xe8c0], R22 ;  /* 0x00e8c01601007387 */ /* 0x008fe80000100a00 */
[----:B----4-:R0:W-:Y:S04]  /*ea260*/  STL.64 [R1+0xe8b8], R20 ;  /* 0x00e8b81401007387 */ /* 0x0101e80000100a00 */
[----:B0-----:R-:W2:Y:S04]  /*ea270*/  LDL.LU R20, [R1+0x2890] ;  /* 0x0028900001147983 */ /* 0x001ea80000300800 */
[----:B------:R-:W2:Y:S04]  /*ea280*/  LDL.LU R21, [R1+0x2894] ;  /* 0x0028940001157983 */ /* 0x000ea80000300800 */
[----:B------:R-:W2:Y:S04]  /*ea290*/  LDL.LU R22, [R1+0x2898] ;  /* 0x0028980001167983 */ /* 0x000ea80000300800 */
[----:B------:R-:W2:Y:S04]  /*ea2a0*/  LDL.LU R23, [R1+0x289c] ;  /* 0x00289c0001177983 */ /* 0x000ea80000300800 */
[----:B------:R-:W3:Y:S04]  /*ea2b0*/  LDL.LU R2, [R1+0xe9f0] ;  /* 0x00e9f00001027983 */ /* 0x000ee80000300800 */
[----:B------:R-:W4:Y:S04]  /*ea2c0*/  LDL.LU R3, [R1+0xe9ec] ;  /* 0x00e9ec0001037983 */ /* 0x000f280000300800 */
[----:B------:R-:W-:Y:S04]  /*ea2d0*/  STL.64 [R1+0xe8d0], R26 ;  /* 0x00e8d01a01007387 */ /* 0x000fe80000100a00 */
[----:B------:R-:W-:Y:S04]  /*ea2e0*/  STL.64 [R1+0xe8c8], R24 ;  /* 0x00e8c81801007387 */ /* 0x000fe80000100a00 */
[----:B------:R-:W2:Y:S04]  /*ea2f0*/  LDL.LU R16, [R1+0x2730] ;  /* 0x0027300001107983 */ /* 0x000ea80000300800 */
[----:B------:R-:W2:Y:S04]  /*ea300*/  LDL.LU R17, [R1+0x2734] ;  /* 0x0027340001117983 */ /* 0x000ea80000300800 */
[----:B------:R-:W3:Y:S04]  /*ea310*/  LDL.LU R18, [R1+0x2738] ;  /* 0x0027380001127983 */ /* 0x000ee80000300800 */
[----:B------:R-:W3:Y:S01]  /*ea320*/  LDL.LU R19, [R1+0x273c] ;  /* 0x00273c0001137983 */ /* 0x000ee20000300800 */
[----:B------:R-:W-:-:S02]  /*ea330*/  F2FP.F16.E5M2.UNPACK_B R10, R10 ;  /* 0x0000000aff0a723e */ /* 0x000fc400020004ff */
[----:B------:R-:W-:Y:S01]  /*ea340*/  F2FP.F16.E5M2.UNPACK_B R11, R11 ;  /* 0x0000000bff0b723e */ /* 0x000fe200020004ff */
[----:B---3--:R-:W-:Y:S04]  /*ea350*/  STL.64 [R1+0xe8e0], R18 ;  /* 0x00e8e01201007387 */ /* 0x008fe80000100a00 */
[----:B--2---:R0:W-:Y:S02]  /*ea360*/  STL.64 [R1+0xe8d8], R16 ;  /* 0x00e8d81001007387 */ /* 0x0041e40000100a00 */
[----:B0-----:R-:W-:Y:S02]  /*ea370*/  HMMA.16816.F32 R16, R12, R10, R20 ;  /* 0x0000000a0c10723c */ /* 0x001fe40000001814 */
[----:B------:R-:W2:Y:S05]  /*ea380*/  LDL R22, [R1+0x60] ;  /* 0x0000600001167983 */ /* 0x000eaa0000100800 */
[----:B------:R-:W-:-:S02]  /*ea390*/  IMAD.MOV.U32 R23, RZ, RZ, R0 ;  /* 0x000000ffff177224 */ /* 0x000fc400078e0000 */
[----:B----4-:R-:W-:Y:S02]  /*ea3a0*/  IMAD.MOV.U32 R20, RZ, RZ, R3 ;  /* 0x000000ffff147224 */ /* 0x010fe400078e0003 */
[----:B------:R-:W-:-:S12]  /*ea3b0*/  IMAD.MOV.U32 R21, RZ, RZ, R2 ;  /* 0x000000ffff157224 */ /* 0x000fd800078e0002 */
[----:B------:R0:W-:Y:S04]  /*ea3c0*/  STL.64 [R1+0x2890], R16 ;  /* 0x0028901001007387 */ /* 0x0001e80000100a00 */
[----:B------:R1:W-:Y:S04]  /*ea3d0*/  STL.64 [R1+0x2898], R18 ;  /* 0x0028981201007387 */ /* 0x0003e80000100a00 */
[----:B------:R-:W3:Y:S04]  /*ea3e0*/  LDL.LU R0, [R1+0xe9e8] ;  /* 0x00e9e80001007983 */ /* 0x000ee80000300800 */
[----:B------:R-:W4:Y:S04]  /*ea3f0*/  LDL.LU R3, [R1+0xe9e4] ;  /* 0x00e9e40001037983 */ /* 0x000f280000300800 */
[----:B------:R-:W4:Y:S04]  /*ea400*/  LDL.LU R2, [R1+0xe9e0] ;  /* 0x00e9e00001027983 */ /* 0x000f280000300800 */
[----:B--2---:R3:W-:Y:S04]  /*ea410*/  STL.64 [R1+0xe8f0], R22 ;  /* 0x00e8f01601007387 */ /* 0x0047e80000100a00 */
[----:B------:R-:W-:Y:S04]  /*ea420*/  STL.64 [R1+0xe8e8], R20 ;  /* 0x00e8e81401007387 */ /* 0x000fe80000100a00 */
[----:B0-----:R-:W2:Y:S04]  /*ea430*/  LDL.LU R16, [R1+0x2780] ;  /* 0x0027800001107983 */ /* 0x001ea80000300800 */
[----:B------:R-:W2:Y:S04]  /*ea440*/  LDL.LU R17, [R1+0x2784] ;  /* 0x0027840001117983 */ /* 0x000ea80000300800 */
[----:B-1----:R-:W2:Y:S04]  /*ea450*/  LDL.LU R18, [R1+0x2788] ;  /* 0x0027880001127983 */ /* 0x002ea80000300800 */
[----:B------:R-:W2:Y:S01]  /*ea460*/  LDL.LU R19, [R1+0x278c] ;  /* 0x00278c0001137983 */ /* 0x000ea20000300800 */
[----:B---3--:R-:W-:-:S02]  /*ea470*/  IMAD.MOV.U32 R23, RZ, RZ, R0 ;  /* 0x000000ffff177224 */ /* 0x008fc400078e0000 */
[----:B----4-:R-:W-:Y:S01]  /*ea480*/  IMAD.MOV.U32 R22, RZ, RZ, R3 ;  /* 0x000000ffff167224 */ /* 0x010fe200078e0003 */
[----:B--2---:R-:W-:Y:S04]  /*ea490*/  STL.64 [R1+0xe900], R18 ;  /* 0x00e9001201007387 */ /* 0x004fe80000100a00 */
[----:B------:R0:W-:Y:S04]  /*ea4a0*/  STL.64 [R1+0xe8f8], R16 ;  /* 0x00e8f81001007387 */ /* 0x0001e80000100a00 */
[----:B------:R-:W2:Y:S04]  /*ea4b0*/  LDL.LU R3, [R1+0xe9dc] ;  /* 0x00e9dc0001037983 */ /* 0x000ea80000300800 */
[----:B------:R-:W3:Y:S04]  /*ea4c0*/  LDL.LU R0, [R1+0xe9d8] ;  /* 0x00e9d80001007983 */ /* 0x000ee80000300800 */
[----:B------:R-:W-:Y:S04]  /*ea4d0*/  STL.64 [R1+0xe908], R22 ;  /* 0x00e9081601007387 */ /* 0x000fe80000100a00 */
[----:B0-----:R-:W4:Y:S04]  /*ea4e0*/  LDL.LU R16, [R1+0x27a0] ;  /* 0x0027a00001107983 */ /* 0x001f280000300800 */
[----:B------:R-:W4:Y:S04]  /*ea4f0*/  LDL.LU R17, [R1+0x27a4] ;  /* 0x0027a40001117983 */ /* 0x000f280000300800 */
[----:B------:R-:W3:Y:S04]  /*ea500*/  LDL.LU R18, [R1+0x27a8] ;  /* 0x0027a80001127983 */ /* 0x000ee80000300800 */
[----:B------:R-:W3:Y:S01]  /*ea510*/  LDL.LU R19, [R1+0x27ac] ;  /* 0x0027ac0001137983 */ /* 0x000ee20000300800 */
[----:B------:R-:W-:-:S02]  /*ea520*/  IMAD.MOV.U32 R21, RZ, RZ, R2 ;  /* 0x000000ffff157224 */ /* 0x000fc400078e0002 */
[----:B--2---:R-:W-:Y:S01]  /*ea530*/  IMAD.MOV.U32 R20, RZ, RZ, R3 ;  /* 0x000000ffff147224 */ /* 0x004fe200078e0003 */
[----:B---3--:R-:W-:Y:S04]  /*ea540*/  STL.64 [R1+0xe918], R18 ;  /* 0x00e9181201007387 */ /* 0x008fe80000100a00 */
[----:B----4-:R0:W-:Y:S04]  /*ea550*/  STL.64 [R1+0xe910], R16 ;  /* 0x00e9101001007387 */ /* 0x0101e80000100a00 */
[----:B------:R-:W2:Y:S04]  /*ea560*/  LDL.LU R3, [R1+0xe9d4] ;  /* 0x00e9d40001037983 */ /* 0x000ea80000300800 */
[----:B------:R-:W3:Y:S04]  /*ea570*/  LDL.LU R2, [R1+0xe9d0] ;  /* 0x00e9d00001027983 */ /* 0x000ee80000300800 */
[----:B------:R3:W-:Y:S04]  /*ea580*/  STL.64 [R1+0xe920], R20 ;  /* 0x00e9201401007387 */ /* 0x0007e80000100a00 */
[----:B0-----:R-:W4:Y:S04]  /*ea590*/  LDL.LU R16, [R1+0x27d0] ;  /* 0x0027d00001107983 */ /* 0x001f280000300800 */
[----:B------:R-:W4:Y:S04]  /*ea5a0*/  LDL.LU R17, [R1+0x27d4] ;  /* 0x0027d40001117983 */ /* 0x000f280000300800 */
[----:B------:R-:W2:Y:S04]  /*ea5b0*/  LDL.LU R18, [R1+0x27d8] ;  /* 0x0027d80001127983 */ /* 0x000ea80000300800 */
[----:B------:R-:W2:Y:S01]  /*ea5c0*/  LDL.LU R19, [R1+0x27dc] ;  /* 0x0027dc0001137983 */ /* 0x000ea20000300800 */
[----:B------:R-:W-:-:S03]  /*ea5d0*/  IMAD.MOV.U32 R23, RZ, RZ, R0 ;  /* 0x000000ffff177224 */ /* 0x000fc600078e0000 */
[----:B--2---:R-:W-:Y:S04]  /*ea5e0*/  STL.64 [R1+0xe930], R18 ;  /* 0x00e9301201007387 */ /* 0x004fe80000100a00 */
[----:B----4-:R0:W-:Y:S04]  /*ea5f0*/  STL.64 [R1+0xe928], R16 ;  /* 0x00e9281001007387 */ /* 0x0101e80000100a00 */
[----:B------:R-:W2:Y:S04]  /*ea600*/  LDL R22, [R1+0x80] ;  /* 0x0000800001167983 */ /* 0x000ea80000100800 */
[----:B------:R-:W4:Y:S01]  /*ea610*/  LDL.LU R0, [R1+0xe9cc] ;  /* 0x00e9cc0001007983 */ /* 0x000f220000300800 */
[----:B---3--:R-:W-:-:S03]  /*ea620*/  IMAD.MOV.U32 R20, RZ, RZ, R2 ;  /* 0x000000ffff147224 */ /* 0x008fc600078e0002 */
[----:B------:R-:W3:Y:S04]  /*ea630*/  LDL.LU R2, [R1+0xe9c8] ;  /* 0x00e9c80001027983 */ /* 0x000ee80000300800 */
[----:B--2---:R1:W-:Y:S04]  /*ea640*/  STL.64 [R1+0xe938], R22 ;  /* 0x00e9381601007387 */ /* 0x0043e80000100a00 */
[----:B0-----:R-:W2:Y:S04]  /*ea650*/  LDL.LU R16, [R1+0x27f0] ;  /* 0x0027f00001107983 */ /* 0x001ea80000300800 */
[----:B------:R-:W2:Y:S04]  /*ea660*/  LDL.LU R17, [R1+0x27f4] ;  /* 0x0027f40001117983 */ /* 0x000ea80000300800 */
[----:B------:R-:W4:Y:S04]  /*ea670*/  LDL.LU R18, [R1+0x27f8] ;  /* 0x0027f80001127983 */ /* 0x000f280000300800 */
[----:B------:R-:W4:Y:S04]  /*ea680*/  LDL.LU R19, [R1+0x27fc] ;  /* 0x0027fc0001137983 */ /* 0x000f280000300800 */
[----:B-1----:R-:W3:Y:S01]  /*ea690*/  LDL.64 R22, [R1+0x90] ;  /* 0x0000900001167983 */ /* 0x002ee20000100a00 */
[----:B------:R-:W-:-:S03]  /*ea6a0*/  IMAD.MOV.U32 R21, RZ, RZ, R3 ;  /* 0x000000ffff157224 */ /* 0x000fc600078e0003 */
[----:B---3--:R-:W-:Y:S04]  /*ea6b0*/  STL.64 [R1+0xe968], R22 ;  /* 0x00e9681601007387 */ /* 0x008fe80000100a00 */
[----:B------:R-:W-:Y:S04]  /*ea6c0*/  STL.64 [R1+0xe960], R20 ;  /* 0x00e9601401007387 */ /* 0x000fe80000100a00 */
[----:B----4-:R-:W-:Y:S04]  /*ea6d0*/  STL.64 [R1+0xe948], R18 ;  /* 0x00e9481201007387 */ /* 0x010fe80000100a00 */
[----:B--2---:R0:W-:Y:S04]  /*ea6e0*/  STL.64 [R1+0xe940], R16 ;  /* 0x00e9401001007387 */ /* 0x0041e80000100a00 */
[----:B0-----:R-:W2:Y:S04]  /*ea6f0*/  LDL.LU R16, [R1+0x2810] ;  /* 0x0028100001107983 */ /* 0x001ea80000300800 */
[----:B------:R-:W2:Y:S04]  /*ea700*/  LDL.LU R17, [R1+0x2814] ;  /* 0x0028140001117983 */ /* 0x000ea80000300800 */
[----:B------:R-:W3:Y:S04]  /*ea710*/  LDL.LU R18, [R1+0x2818] ;  /* 0x0028180001127983 */ /* 0x000ee80000300800 */
[----:B------:R-:W3:Y:S04]  /*ea720*/  LDL.LU R19, [R1+0x281c] ;  /* 0x00281c0001137983 */ /* 0x000ee80000300800 */
[----:B------:R-:W4:Y:S01]  /*ea730*/  LDL.64 R20, [R1+0xa8] ;  /* 0x0000a80001147983 */ /* 0x000f220000100a00 */
[----:B------:R-:W-:-:S02]  /*ea740*/  IMAD.MOV.U32 R22, RZ, RZ, R2 ;  /* 0x000000ffff167224 */ /* 0x000fc400078e0002 */
[----:B------:R-:W-:-:S05]  /*ea750*/  IMAD.MOV.U32 R23, RZ, RZ, R0 ;  /* 0x000000ffff177224 */ /* 0x000fca00078e0000 */
[----:B------:R-:W-:Y:S04]  /*ea760*/  STL.64 [R1+0xe998], R22 ;  /* 0x00e9981601007387 */ /* 0x000fe80000100a00 */
        /* <DEDUP_REMOVED lines=11> */
[----:B------:R-:W-:-:S03]  /*ea820*/  IMAD R7, R7, 0x100, R29 ;  /* 0x0000010007077824 */ /* 0x000fc600078e021d */
[----:B------:R-:W3:Y:S04]  /*ea830*/  LDL R2, [R1+0x2b78] ;  /* 0x002b780001027983 */ /* 0x000ee80000100800 */
[----:B------:R-:W3:Y:S04]  /*ea840*/  LDL R3, [R1+0x2b7c] ;  /* 0x002b7c0001037983 */ /* 0x000ee80000100800 */
[----:B------:R-:W3:Y:S04]  /*ea850*/  LDL R29, [R1+0x2b88] ;  /* 0x002b8800011d7983 */ /* 0x000ee80000100800 */
[----:B------:R-:W3:Y:S04]  /*ea860*/  LDL R0, [R1+0x2b8c] ;  /* 0x002b8c0001007983 */ /* 0x000ee80000100800 */
[----:B--2---:R-:W-:Y:S04]  /*ea870*/  STL.64 [R1+0xe9a8], R22 ;  /* 0x00e9a81601007387 */ /* 0x004fe80000100a00 */
[----:B----4-:R0:W-:Y:S04]  /*ea880*/  STL.64 [R1+0xe9a0], R20 ;  /* 0x00e9a01401007387 */ /* 0x0101e80000100a00 */
[----:B0-----:R-:W2:Y:S04]  /*ea890*/  LDL.LU R20, [R1+0x28b0] ;  /* 0x0028b00001147983 */ /* 0x001ea80000300800 */
[----:B------:R-:W2:Y:S04]  /*ea8a0*/  LDL.LU R21, [R1+0x28b4] ;  /* 0x0028b40001157983 */ /* 0x000ea80000300800 */
[----:B------:R-:W4:Y:S04]  /*ea8b0*/  LDL.LU R22, [R1+0x28b8] ;  /* 0x0028b80001167983 */ /* 0x000f280000300800 */
[----:B------:R-:W4:Y:S01]  /*ea8c0*/  LDL.LU R23, [R1+0x28bc] ;  /* 0x0028bc0001177983 */ /* 0x000f220000300800 */
[----:B------:R-:W-:-:S02]  /*ea8d0*/  F2FP.F16.E5M2.UNPACK_B R8, R8 ;  /* 0x00000008ff08723e */ /* 0x000fc400020004ff */
[----:B------:R-:W-:Y:S01]  /*ea8e0*/  F2FP.F16.E5M2.UNPACK_B R9, R9 ;  /* 0x00000009ff09723e */ /* 0x000fe200020004ff */
[----:B----4-:R-:W-:Y:S04]  /*ea8f0*/  STL.64 [R1+0xe9c0], R22 ;  /* 0x00e9c01601007387 */ /* 0x010fe80000100a00 */
[----:B--2---:R0:W-:Y:S04]  /*ea900*/  STL.64 [R1+0xe9b8], R20 ;  /* 0x00e9b81401007387 */ /* 0x0041e80000100a00 */
        /* <DEDUP_REMOVED lines=29> */
[----:B------:R0:W-:Y:S04]  /*eaae0*/  STL.64 [R1+0xe778], R10 ;  /* 0x00e7780a01007387 */ /* 0x0001e80000100a00 */
[----:B------:R-:W-:Y:S04]  /*eaaf0*/  STL [R1+0xa0], R29 ;  /* 0x0000a01d01007387 */ /* 0x000fe80000100800 */
[----:B0-----:R-:W3:Y:S04]  /*eab00*/  LDL R10, [R1+0x58] ;  /* 0x00005800010a7983 */ /* 0x001ee80000100800 */
[----:B------:R-:W-:Y:S04]  /*eab10*/  STL [R1+0xa4], R0 ;  /* 0x0000a40001007387 */ /* 0x000fe80000100800 */
[----:B------:R-:W3:Y:S04]  /*eab20*/  LDL R11, [R1+0x5c] ;  /* 0x00005c00010b7983 */ /* 0x000ee80000100800 */
[----:B------:R0:W-:Y:S02]  /*eab30*/  STL.64 [R1+0xe770], R8 ;  /* 0x00e7700801007387 */ /* 0x0001e40000100a00 */
[----:B0-----:R-:W-:-:S02]  /*eab40*/  IMAD.MOV.U32 R8, RZ, RZ, R29 ;  /* 0x000000ffff087224 */ /* 0x001fc400078e001d */
[----:B------:R-:W3:Y:S01]  /*eab50*/  LDL.LU R29, [R1+0xe9b0] ;  /* 0x00e9b000011d7983 */ /* 0x000ee20000300800 */
[----:B----4-:R-:W-:-:S15]  /*eab60*/  HMMA.16816.F32 R20, R12, R2, R20 ;  /* 0x000000020c14723c */ /* 0x010fde0000001814 */
[----:B------:R-:W-:-:S08]  /*eab70*/  NOP ;  /* 0x0000000000007918 */ /* 0x000fd00000000000 */
[----:B------:R-:W-:Y:S04]  /*eab80*/  STL.64 [R1+0x2970], R20 ;  /* 0x0029701401007387 */ /* 0x000fe80000100a00 */
[----:B------:R0:W-:Y:S04]  /*eab90*/  STL.64 [R1+0x2978], R22 ;  /* 0x0029781601007387 */ /* 0x0001e80000100a00 */
[----:B0-----:R-:W4:Y:S04]  /*eaba0*/  LDL.LU.64 R22, [R1+0xe9a8] ;  /* 0x00e9a80001167983 */ /* 0x001f280000300a00 */
[----:B------:R-:W4:Y:S01]  /*eabb0*/  LDL.LU.64 R20, [R1+0xe9a0] ;  /* 0x00e9a00001147983 */ /* 0x000f220000300a00 */
[----:B------:R-:W-:-:S03]  /*eabc0*/  IMAD.MOV.U32 R9, RZ, RZ, R0 ;  /* 0x000000ffff097224 */ /* 0x000fc600078e0000 */
[----:B------:R-:W-:Y:S04]  /*eabd0*/  STL [R1+0xe76c], R2 ;  /* 0x00e76c0201007387 */ /* 0x000fe80000100800 */
[----:B------:R-:W-:Y:S01]  /*eabe0*/  STL [R1+0xe768], R3 ;  /* 0x00e7680301007387 */ /* 0x000fe20000100800 */
[----:B------:R-:W-:Y:S02]  /*eabf0*/  F2FP.F16.E5M2.UNPACK_B R4, R4 ;  /* 0x00000004ff04723e */ /* 0x000fe400020004ff */
[----:B------:R-:W-:Y:S01]  /*eac00*/  F2FP.F16.E5M2.UNPACK_B R5, R5 ;  /* 0x00000005ff05723e */ /* 0x000fe200020004ff */
[----:B----4-:R-:W-:Y:S01]  /*eac10*/  HMMA.16816.F32 R12, R12, R8, R20 ;  /* 0x000000080c0c723c */ /* 0x010fe20000001814 */
[----:B------:R-:W4:Y:S04]  /*eac20*/  LDL.LU.64 R22, [R1+0xe998] ;  /* 0x00e9980001167983 */ /* 0x000f280000300a00 */
[----:B------:R-:W2:Y:S01]  /*eac30*/  LDL.LU.64 R20, [R1+0xe990] ;  /* 0x00e9900001147983 */ /* 0x000ea20000300a00 */
[----:B------:R-:W-:-:S02]  /*eac40*/  F2FP.F16.E5M2.UNPACK_B R6, R6 ;  /* 0x00000006ff06723e */ /* 0x000fc400020004ff */
[----:B------:R-:W-:-:S15]  /*eac50*/  F2FP.F16.E5M2.UNPACK_B R7, R7 ;  /* 0x00000007ff07723e */ /* 0x000fde00020004ff */
[----:B------:R0:W-:Y:S04]  /*eac60*/  STL.64 [R1+0x28f0], R12 ;  /* 0x0028f00c01007387 */ /* 0x0001e80000100a00 */
[----:B------:R1:W-:Y:S04]  /*eac70*/  STL.64 [R1+0x28f8], R14 ;  /* 0x0028f80e01007387 */ /* 0x0003e80000100a00 */
[----:B0-----:R-:W3:Y:S04]  /*eac80*/  LDL.LU R12, [R1+0x2740] ;  /* 0x00274000010c7983 */ /* 0x001ee80000300800 */
[----:B------:R-:W3:Y:S04]  /*eac90*/  LDL.LU R13, [R1+0x2744] ;  /* 0x00274400010d7983 */ /* 0x000ee80000300800 */
[----:B-1----:R-:W3:Y:S04]  /*eaca0*/  LDL.LU R14, [R1+0x2748] ;  /* 0x00274800010e7983 */ /* 0x002ee80000300800 */
[----:B------:R-:W3:Y:S01]  /*eacb0*/  LDL.LU R15, [R1+0x274c] ;  /* 0x00274c00010f7983 */ /* 0x000ee20000300800 */
        /* <DEDUP_REMOVED lines=52> */
[C---:B--2---:R-:W-:Y:S06]  /*eb000*/  HMMA.16816.F32 R16, R4.reuse, R20, R16 ;  /* 0x000000140410723c */ /* 0x044fec0000001810 */
[----:B---3--:R-:W-:-:S15]  /*eb010*/  HMMA.16816.F32 R20, R4, R22, R24 ;  /* 0x000000160414723c */ /* 0x008fde0000001818 */
[----:B------:R-:W-:-:S02]  /*eb020*/  NOP ;  /* 0x0000000000007918 */ /* 0x000fc40000000000 */
[----:B------:R-:W-:Y:S04]  /*eb030*/  STL.64 [R1+0x28c0], R16 ;  /* 0x0028c01001007387 */ /* 0x000fe80000100a00 */
[----:B------:R0:W-:Y:S04]  /*eb040*/  STL.64 [R1+0x28c8], R18 ;  /* 0x0028c81201007387 */ /* 0x0001e80000100a00 */
[----:B0-----:R-:W2:Y:S04]  /*eb050*/  LDL.LU.64 R18, [R1+0xe8e0] ;  /* 0x00e8e00001127983 */ /* 0x001ea80000300a00 */
[----:B------:R-:W2:Y:S04]  /*eb060*/  LDL.LU.64 R16, [R1+0xe8d8] ;  /* 0x00e8d80001107983 */ /* 0x000ea80000300a00 */
[----:B------:R-:W3:Y:S04]  /*eb070*/  LDL.LU.64 R26, [R1+0xe8d0] ;  /* 0x00e8d000011a7983 */ /* 0x000ee80000300a00 */
[----:B------:R-:W2:Y:S04]  /*eb080*/  LDL.LU.64 R24, [R1+0xe8c8] ;  /* 0x00e8c80001187983 */ /* 0x000ea80000300a00 */
[----:B------:R-:W-:Y:S04]  /*eb090*/  STL.64 [R1+0x28b0], R20 ;  /* 0x0028b01401007387 */ /* 0x000fe80000100a00 */
[----:B------:R0:W-:Y:S04]  /*eb0a0*/  STL.64 [R1+0x28b8], R22 ;  /* 0x0028b81601007387 */ /* 0x0001e80000100a00 */
[----:B0-----:R-:W3:Y:S04]  /*eb0b0*/  LDL.LU.64 R22, [R1+0xe8c0] ;  /* 0x00e8c00001167983 */ /* 0x001ee80000300a00 */
[----:B------:R-:W3:Y:S01]  /*eb0c0*/  LDL.LU.64 R20, [R1+0xe8b8] ;  /* 0x00e8b80001147983 */ /* 0x000ee20000300a00 */
[----:B------:R-:W-:-:S15]  /*eb0d0*/  HMMA.16816.F32 R8, R4, R10, R12 ;  /* 0x0000000a0408723c */ /* 0x000fde000000180c */
[----:B------:R-:W-:-:S08]  /*eb0e0*/  NOP ;  /* 0x0000000000007918 */ /* 0x000fd00000000000 */
[----:B------:R-:W-:Y:S04]  /*eb0f0*/  STL.64 [R1+0x28a0], R8 ;  /* 0x0028a00801007387 */ /* 0x000fe80000100a00 */
[----:B------:R3:W-:Y:S01]  /*eb100*/  STL.64 [R1+0x28a8], R10 ;  /* 0x0028a80a01007387 */ /* 0x0007e20000100a00 */
[C---:B--2---:R-:W-:Y:S03]  /*eb110*/  HMMA.16816.F32 R12, R4.reuse, R24, R16 ;  /* 0x00000018040c723c */ /* 0x044fe60000001810 */
[----:B------:R-:W2:Y:S03]  /*eb120*/  LDL.LU R16, [R1+0x22c0] ;  /* 0x0022c00001107983 */ /* 0x000ea60000300800 */
[----:B---3--:R-:W-:-:S15]  /*eb130*/  HMMA.16816.F32 R8, R4, R26, R20 ;  /* 0x0000001a0408723c */ /* 0x008fde0000001814 */
[----:B------:R-:W-:-:S02]  /*eb140*/  NOP ;  /* 0x0000000000007918 */ /* 0x000fc40000000000 */
        /* <DEDUP_REMOVED lines=67> */
[----:B------:R-:W2:Y:S04]  /*eb580*/  LDL.LU R24, [R1+0x2680] ;  /* 0x0026800001187983 */ /* 0x000ea80000300800 */
[----:B------:R-:W2:Y:S04]  /*eb590*/  LDL.LU R25, [R1+0x2684] ;  /* 0x0026840001197983 */ /* 0x000ea80000300800 */
[----:B------:R-:W3:Y:S04]  /*eb5a0*/  LDL.LU R26, [R1+0x2688] ;  /* 0x00268800011a7983 */ /* 0x000ee80000300800 */
[----:B------:R-:W3:Y:S04]  /*eb5b0*/  LDL.LU R27, [R1+0x268c] ;  /* 0x00268c00011b7983 */ /* 0x000ee80000300800 */
[----:B---3--:R0:W-:Y:S04]  /*eb5c0*/  STL.64 [R1+0xe888], R26 ;  /* 0x00e8881a01007387 */ /* 0x0081e80000100a00 */
[----:B0-----:R-:W3:Y:S04]  /*eb5d0*/  LDL R26, [R1+0x38] ;  /* 0x00003800011a7983 */ /* 0x001ee80000100800 */
[----:B------:R-:W3:Y:S04]  /*eb5e0*/  LDL R27, [R1+0x3c] ;  /* 0x00003c00011b7983 */ /* 0x000ee80000100800 */
        /* <DEDUP_REMOVED lines=38> */
[C---:B----4-:R-:W-:Y:S03]  /*eb850*/  HMMA.16816.F32 R24, R4.reuse, R24, R20 ;  /* 0x000000180418723c */ /* 0x050fe60000001814 */
[----:B--2---:R-:W-:Y:S04]  /*eb860*/  STL.64 [R1+0xe788], R10 ;  /* 0x00e7880a01007387 */ /* 0x004fe80000100a00 */
[----:B---3--:R0:W-:Y:S04]  /*eb870*/  STL.64 [R1+0xe780], R8 ;  /* 0x00e7800801007387 */ /* 0x0081e80000100a00 */
[----:B0-----:R-:W2:Y:S04]  /*eb880*/  LDL.LU R8, [R1+0x22b0] ;  /* 0x0022b00001087983 */ /* 0x001ea80000300800 */
[----:B------:R-:W2:Y:S04]  /*eb890*/  LDL.LU R9, [R1+0x22b4] ;  /* 0x0022b40001097983 */ /* 0x000ea80000300800 */
[----:B------:R-:W2:Y:S04]  /*eb8a0*/  LDL.LU R10, [R1+0x22b8] ;  /* 0x0022b800010a7983 */ /* 0x000ea80000300800 */
[----:B------:R-:W2:Y:S04]  /*eb8b0*/  LDL.LU R11, [R1+0x22bc] ;  /* 0x0022bc00010b7983 */ /* 0x000ea80000300800 */
[----:B------:R-:W3:Y:S04]  /*eb8c0*/  LDL.LU R14, [R1+0x35d8] ;  /* 0x0035d800010e7983 */ /* 0x000ee80000300800 */
[----:B------:R-:W4:Y:S04]  /*eb8d0*/  LDL.LU R15, [R1+0x35e0] ;  /* 0x0035e000010f7983 */ /* 0x000f280000300800 */
        /* <DEDUP_REMOVED lines=123> */
[----:B----4-:R-:W-:-:S02]  /*ec090*/  IMAD R12, R12, 0x100, R20 ;  /* 0x000001000c0c7824 */ /* 0x010fc400078e0214 */
[----:B------:R-:W-:Y:S02]  /*ec0a0*/  IMAD R13, R13, 0x100, R21 ;  /* 0x000001000d0d7824 */ /* 0x000fe400078e0215 */
[----:B------:R-:W-:Y:S02]  /*ec0b0*/  IMAD R14, R14, 0x100, R22 ;  /* 0x000001000e0e7824 */ /* 0x000fe400078e0216 */
[----:B------:R-:W-:Y:S02]  /*ec0c0*/  IMAD R15, R15, 0x100, R23 ;  /* 0x000001000f0f7824 */ /* 0x000fe400078e0217 */
[C---:B---3--:R-:W-:Y:S06]  /*ec0d0*/  HMMA.16816.F32 R20, R4.reuse, R8, R24 ;  /* 0x000000080414723c */ /* 0x048fec0000001818 */
[----:B--2---:R-:W-:-:S15]  /*ec0e0*/  HMMA.16816.F32 R16, R4, R10, R16 ;  /* 0x0000000a0410723c */ /* 0x004fde0000001810 */
[----:B------:R-:W-:-:S08]  /*ec0f0*/  NOP ;  /* 0x0000000000007918 */ /* 0x000fd00000000000 */
        /* <DEDUP_REMOVED lines=26> */
[----:B---3--:R0:W-:Y:S02]  /*ec2a0*/  STL.64 [R1+0xe730], R18 ;  /* 0x00e7301201007387 */ /* 0x0081e40000100a00 */
[----:B0-----:R-:W-:-:S02]  /*ec2b0*/  IMAD.MOV.U32 R18, RZ, RZ, R3 ;  /* 0x000000ffff127224 */ /* 0x001fc400078e0003 */
[----:B------:R-:W4:Y:S04]  /*ec2c0*/  LDL.LU R3, [R1+0xe768] ;  /* 0x00e7680001037983 */ /* 0x000f280000300800 */
[----:B--2---:R0:W-:Y:S04]  /*ec2d0*/  STL.64 [R1+0xe728], R16 ;  /* 0x00e7281001007387 */ /* 0x0041e80000100a00 */
[----:B0-----:R-:W2:Y:S01]  /*ec2e0*/  LDL.64 R16, [R1+0xa0] ;  /* 0x0000a00001107983 */ /* 0x001ea20000100a00 */
[----:B------:R-:W-:-:S05]  /*ec2f0*/  IMAD.MOV.U32 R19, RZ, RZ, R0 ;  /* 0x000000ffff137224 */ /* 0x000fca00078e0000 */
[----:B------:R-:W-:Y:S04]  /*ec300*/  STL.64 [R1+0xe760], R18 ;  /* 0x00e7601201007387 */ /* 0x000fe80000100a00 */
[----:B--2---:R0:W-:Y:S04]  /*ec310*/  STL.64 [R1+0xe758], R16 ;  /* 0x00e7581001007387 */ /* 0x0041e80000100a00 */
[----:B0-----:R-:W4:Y:S04]  /*ec320*/  LDL.LU R16, [R1+0x2280] ;  /* 0x0022800001107983 */ /* 0x001f280000300800 */
[----:B------:R-:W4:Y:S04]  /*ec330*/  LDL.LU R17, [R1+0x2284] ;  /* 0x0022840001117983 */ /* 0x000f280000300800 */
[----:B------:R-:W4:Y:S04]  /*ec340*/  LDL.LU R18, [R1+0x2288] ;  /* 0x0022880001127983 */ /* 0x000f280000300800 */
[----:B------:R-:W4:Y:S04]  /*ec350*/  LDL.LU R19, [R1+0x228c] ;  /* 0x00228c0001137983 */ /* 0x000f280000300800 */
[----:B------:R-:W2:Y:S04]  /*ec360*/  LDL.64 R24, [R1+0x78] ;  /* 0x0000780001187983 */ /* 0x000ea80000100a00 */
        /* <DEDUP_REMOVED lines=29> */
[----:B------:R-:W4:Y:S04]  /*ec540*/  LDL.64 R26, [R1+0x70] ;  /* 0x00007000011a7983 */ /* 0x000f280000100a00 */
[----:B------:R-:W-:Y:S04]  /*ec550*/  STL [R1+0xe50c], R8 ;  /* 0x00e50c0801007387 */ /* 0x000fe80000100800 */
[----:B------:R-:W-:Y:S04]  /*ec560*/  STL [R1+0xe508], R9 ;  /* 0x00e5080901007387 */ /* 0x000fe80000100800 */
[----:B------:R-:W-:Y:S04]  /*ec570*/  STL.64 [R1+0x2950], R16 ;  /* 0x0029501001007387 */ /* 0x000fe80000100a00 */
[----:B------:R0:W-:Y:S04]  /*ec580*/  STL.64 [R1+0x2958], R18 ;  /* 0x0029581201007387 */ /* 0x0001e80000100a00 */
[----:B0-----:R-:W2:Y:S04]  /*ec590*/  LDL.LU.64 R18, [R1+0xe760] ;  /* 0x00e7600001127983 */ /* 0x001ea80000300a00 */
[----:B------:R-:W3:Y:S04]  /*ec5a0*/  LDL.LU.64 R16, [R1+0xe758] ;  /* 0x00e7580001107983 */ /* 0x000ee80000300a00 */
[----:B------:R-:W-:Y:S04]  /*ec5b0*/  STL [R1+0xe514], R2 ;  /* 0x00e5140201007387 */ /* 0x000fe80000100800 */
[----:B------:R-:W-:Y:S01]  /*ec5c0*/  STL [R1+0xe510], R3 ;  /* 0x00e5100301007387 */ /* 0x000fe20000100800 */
[----:B------:R-:W-:-:S02]  /*ec5d0*/  F2FP.F16.E5M2.UNPACK_B R12, R12 ;  /* 0x0000000cff0c723e */ /* 0x000fc400020004ff */
[----:B------:R-:W-:Y:S02]  /*ec5e0*/  F2FP.F16.E5M2.UNPACK_B R13, R13 ;  /* 0x0000000dff0d723e */ /* 0x000fe400020004ff */
[----:B------:R-:W-:Y:S01]  /*ec5f0*/  F2FP.F16.E5M2.UNPACK_B R14, R14 ;  /* 0x0000000eff0e723e */ /* 0x000fe200020004ff */
[----:B---3--:R-:W-:Y:S01]  /*ec600*/  HMMA.16816.F32 R4, R4, R16, R20 ;  /* 0x000000100404723c */ /* 0x008fe20000001814 */
[----:B------:R-:W2:Y:S04]  /*ec610*/  LDL.LU.64 R22, [R1+0xe750] ;  /* 0x00e7500001167983 */ /* 0x000ea80000300a00 */
[----:B------:R-:W2:Y:S01]  /*ec620*/  LDL.LU.64 R20, [R1+0xe748] ;  /* 0x00e7480001147983 */ /* 0x000ea20000300a00 */
[----:B------:R-:W-:Y:S01]  /*ec630*/  F2FP.F16.E5M2.UNPACK_B R15, R15 ;  /* 0x0000000fff0f723e */ /* 0x000fe200020004ff */
[----:B------:R-:W-:-:S15]  /*ec640*/  IMAD.MOV.U32 R0, RZ, RZ, R17 ;  /* 0x000000ffff007224 */ /* 0x000fde00078e0011 */
[----:B------:R-:W-:-:S01]  /*ec650*/  NOP ;  /* 0x0000000000007918 */ /* 0x000fc20000000000 */
[----:B------:R0:W-:Y:S04]  /*ec660*/  STL.64 [R1+0x2710], R4 ;  /* 0x0027100401007387 */ /* 0x0001e80000100a00 */
[----:B------:R1:W-:Y:S04]  /*ec670*/  STL.64 [R1+0x2718], R6 ;  /* 0x0027180601007387 */ /* 0x0003e80000100a00 */
[----:B0-----:R-:W3:Y:S04]  /*ec680*/  LDL.64 R4, [R1+0x88] ;  /* 0x0000880001047983 */ /* 0x001ee80000100a00 */
[----:B-1----:R-:W4:Y:S04]  /*ec690*/  LDL.64 R6, [R1+0x80] ;  /* 0x0000800001067983 */ /* 0x002f280000100a00 */
        /* <DEDUP_REMOVED lines=16> */
[----:B------:R-:W-:-:S05]  /*ec7a0*/  IMAD.MOV.U32 R9, RZ, RZ, R17 ;  /* 0x000000ffff097224 */ /* 0x000fca00078e0011 */
[----:B------:R-:W-:Y:S04]  /*ec7b0*/  STL [R1+0xe520], R9 ;  /* 0x00e5200901007387 */ /* 0x000fe80000100800 */
        /* <DEDUP_REMOVED lines=29> */
[----:B------:R-:W-:Y:S02]  /*ec990*/  IMAD.MOV.U32 R9, RZ, RZ, R25 ;  /* 0x000000ffff097224 */ /* 0x000fe400078e0019 */
[----:B------:R-:W-:Y:S01]  /*ec9a0*/  IMAD.MOV.U32 R2, RZ, RZ, R24 ;  /* 0x000000ffff027224 */ /* 0x000fe200078e0018 */
[----:B---3--:R-:W-:-:S15]  /*ec9b0*/  HMMA.16816.F32 R4, R12, R24, R16 ;  /* 0x000000180c04723c */ /* 0x008fde0000001810 */
[----:B------:R-:W-:-:S08]  /*ec9c0*/  NOP ;  /* 0x0000000000007918 */ /* 0x000fd00000000000 */
[----:B------:R-:W-:Y:S04]  /*ec9d0*/  STL.64 [R1+0x2690], R4 ;  /* 0x0026900401007387 */ /* 0x000fe80000100a00 */
[----:B------:R2:W-:Y:S02]  /*ec9e0*/  STL.64 [R1+0x2698], R6 ;  /* 0x0026980601007387 */ /* 0x0005e40000100a00 */
[----:B--2---:R-:W-:Y:S02]  /*ec9f0*/  HMMA.16816.F32 R4, R12, R26, R20 ;  /* 0x0000001a0c04723c */ /* 0x004fe40000001814 */
[----:B------:R-:W-:Y:S04]  /*eca00*/  STL [R1+0xe538], R9 ;  /* 0x00e5380901007387 */ /* 0x000fe80000100800 */
[----:B------:R-:W-:-:S15]  /*eca10*/  STL [R1+0xe534], R2 ;  /* 0x00e5340201007387 */ /* 0x000fde0000100800 */
[----:B------:R-:W-:-:S02]  /*eca20*/  NOP ;  /* 0x0000000000007918 */ /* 0x000fc40000000000 */
[----:B------:R0:W-:Y:S04]  /*eca30*/  STL.64 [R1+0x2680], R4 ;  /* 0x0026800401007387 */ /* 0x0001e80000100a00 */
[----:B------:R1:W-:Y:S04]  /*eca40*/  STL.64 [R1+0x2688], R6 ;  /* 0x0026880601007387 */ /* 0x0003e80000100a00 */
[----:B------:R-:W2:Y:S04]  /*eca50*/  LDL R24, [R1+0x38] ;  /* 0x0000380001187983 */ /* 0x000ea80000100800 */
[----:B------:R-:W2:Y:S04]  /*eca60*/  LDL R25, [R1+0x3c] ;  /* 0x00003c0001197983 */ /* 0x000ea80000100800 */
[----:B0-----:R-:W3:Y:S04]  /*eca70*/  LDL.64 R4, [R1+0x48] ;  /* 0x0000480001047983 */ /* 0x001ee80000100a00 */
[----:B-1----:R-:W4:Y:S04]  /*eca80*/  LDL.64 R6, [R1+0x40] ;  /* 0x0000400001067983 */ /* 0x002f280000100a00 */
[----:B----4-:R-:W-:Y:S04]  /*eca90*/  STL.64 [R1+0xe690], R6 ;  /* 0x00e6900601007387 */ /* 0x010fe80000100a00 */
[----:B---3--:R0:W-:Y:S04]  /*ecaa0*/  STL.64 [R1+0xe688], R4 ;  /* 0x00e6880401007387 */ /* 0x0081e80000100a00 */
[----:B------:R-:W3:Y:S04]  /*ecab0*/  LDL.LU R16, [R1+0x2150] ;  /* 0x0021500001107983 */ /* 0x000ee80000300800 */
[----:B------:R-:W3:Y:S04]  /*ecac0*/  LDL.LU R17, [R1+0x2154] ;  /* 0x0021540001117983 */ /* 0x000ee80000300800 */
[----:B------:R-:W4:Y:S04]  /*ecad0*/  LDL.LU R18, [R1+0x2158] ;  /* 0x0021580001127983 */ /* 0x000f280000300800 */
[----:B------:R-:W4:Y:S04]  /*ecae0*/  LDL.LU R19, [R1+0x215c] ;  /* 0x00215c0001137983 */ /* 0x000f280000300800 */
[----:B0-----:R-:W2:Y:S04]  /*ecaf0*/  LDL.LU R4, [R1+0x2190] ;  /* 0x0021900001047983 */ /* 0x001ea80000300800 */
[----:B------:R-:W2:Y:S04]  /*ecb00*/  LDL.LU R5, [R1+0x2194] ;  /* 0x0021940001057983 */ /* 0x000ea80000300800 */
[----:B------:R-:W3:Y:S04]  /*ecb10*/  LDL.LU R6, [R1+0x2198] ;  /* 0x0021980001067983 */ /* 0x000ee80000300800 */
[----:B------:R-:W3:Y:S04]  /*ecb20*/  LDL.LU R7, [R1+0x219c] ;  /* 0x00219c0001077983 */ /* 0x000ee80000300800 */
[----:B---3--:R0:W-:Y:S04]  /*ecb30*/  STL.64 [R1+0xe6a0], R6 ;  /* 0x00e6a00601007387 */ /* 0x0081e80000100a00 */
[----:B0-----:R-:W3:Y:S04]  /*ecb40*/  LDL R6, [R1+0x58] ;  /* 0x0000580001067983 */ /* 0x001ee80000100800 */
[----:B------:R-:W3:Y:S04]  /*ecb50*/  LDL R7, [R1+0x5c] ;  /* 0x00005c0001077983 */ /* 0x000ee80000100800 */
[----:B--2---:R0:W-:Y:S04]  /*ecb60*/  STL.64 [R1+0xe698], R4 ;  /* 0x00e6980401007387 */ /* 0x0041e80000100a00 */
[----:B0-----:R-:W2:Y:S04]  /*ecb70*/  LDL.64 R4, [R1+0x60] ;  /* 0x0000600001047983 */ /* 0x001ea80000100a00 */
        /* <DEDUP_REMOVED lines=57> */
[----:B------:R-:W-:-:S05]  /*ecf10*/  IMAD.MOV.U32 R9, RZ, RZ, R5 ;  /* 0x000000ffff097224 */ /* 0x000fca00078e0005 */
[----:B------:R-:W-:Y:S04]  /*ecf20*/  STL [R1+0xe550], R9 ;  /* 0x00e5500901007387 */ /* 0x000fe80000100800 */
[----:B------:R0:W-:Y:S04]  /*ecf30*/  STL [R1+0xe54c], R8 ;  /* 0x00e54c0801007387 */ /* 0x0001e80000100800 */
[----:B0-----:R-:W3:Y:S01]  /*ecf40*/  LDL.64 R8, [R1+0x50] ;  /* 0x0000500001087983 */ /* 0x001ee20000100a00 */
        /* <DEDUP_REMOVED lines=28> */
[----:B---3--:R-:W-:Y:S01]  /*ed110*/  IMAD.MOV.U32 R2, RZ, RZ, R6 ;  /* 0x000000ffff027224 */ /* 0x008fe200078e0006 */
[----:B--2---:R-:W-:-:S15]  /*ed120*/  HMMA.16816.F32 R16, R12, R6, R16 ;  /* 0x000000060c10723c */ /* 0x004fde0000001810 */
[----:B------:R-:W-:-:S08]  /*ed130*/  NOP ;  /* 0x0000000000007918 */ /* 0x000fd00000000000 */
[----:B------:R-:W-:Y:S04]  /*ed140*/  STL.64 [R1+0x25e0], R16 ;  /* 0x0025e01001007387 */ /* 0x000fe80000100a00 */
[----:B------:R0:W-:Y:S04]  /*ed150*/  STL.64 [R1+0x25e8], R18 ;  /* 0x0025e81201007387 */ /* 0x0001e80000100a00 */
[----:B0-----:R-:W2:Y:S04]  /*ed160*/  LDL.LU.64 R18, [R1+0xe670] ;  /* 0x00e6700001127983 */ /* 0x001ea80000300a00 */
[----:B------:R-:W2:Y:S04]  /*ed170*/  LDL.LU.64 R16, [R1+0xe668] ;  /* 0x00e6680001107983 */ /* 0x000ea80000300a00 */
[----:B------:R-:W3:Y:S04]  /*ed180*/  LDL.LU R6, [R1+0x35f8] ;  /* 0x0035f80001067983 */ /* 0x000ee80000300800 */
[----:B------:R-:W-:Y:S04]  /*ed190*/  STL [R1+0xe564], R2 ;  /* 0x00e5640201007387 */ /* 0x000fe80000100800 */
[----:B------:R-:W4:Y:S04]  /*ed1a0*/  LDL.LU R4, [R1+0x35e8] ;  /* 0x0035e80001047983 */ /* 0x000f280000300800 */
[----:B------:R-:W4:Y:S01]  /*ed1b0*/  LDL.LU R5, [R1+0x35f0] ;  /* 0x0035f00001057983 */ /* 0x000f220000300800 */
[----:B------:R-:W-:Y:S01]  /*ed1c0*/  IMAD.MOV.U32 R9, RZ, RZ, R7 ;  /* 0x000000ffff097224 */ /* 0x000fe200078e0007 */
[----:B--2---:R-:W-:-:S15]  /*ed1d0*/  HMMA.16816.F32 R16, R12, R24, R16 ;  /* 0x000000180c10723c */ /* 0x004fde0000001810 */
[----:B------:R-:W-:-:S08]  /*ed1e0*/  NOP ;  /* 0x0000000000007918 */ /* 0x000fd00000000000 */
[----:B------:R-:W-:Y:S04]  /*ed1f0*/  STL.64 [R1+0x25d0], R16 ;  /* 0x0025d01001007387 */ /* 0x000fe80000100a00 */
[----:B------:R-:W-:Y:S04]  /*ed200*/  STL.64 [R1+0x25d8], R18 ;  /* 0x0025d81201007387 */ /* 0x000fe80000100a00 */
[----:B---3--:R-:W-:Y:S04]  /*ed210*/  STL [R1+0xe5c0], R6 ;  /* 0x00e5c00601007387 */ /* 0x008fe80000100800 */
[----:B----4-:R0:W-:Y:S02]  /*ed220*/  STL.64 [R1+0xe5b8], R4 ;  /* 0x00e5b80401007387 */ /* 0x0101e40000100a00 */
[----:B0-----:R-:W-:-:S15]  /*ed230*/  HMMA.16816.F32 R4, R12, R26, R20 ;  /* 0x0000001a0c04723c */ /* 0x001fde0000001814 */
[----:B------:R-:W-:-:S08]  /*ed240*/  NOP ;  /* 0x0000000000007918 */ /* 0x000fd00000000000 */
[----:B------:R0:W-:Y:S04]  /*ed250*/  STL.64 [R1+0x25b0], R4 ;  /* 0x0025b00401007387 */ /* 0x0001e80000100a00 */
[----:B------:R1:W-:Y:S04]  /*ed260*/  STL.64 [R1+0x25b8], R6 ;  /* 0x0025b80601007387 */ /* 0x0003e80000100a00 */
[----:B------:R-:W2:Y:S04]  /*ed270*/  LDL.LU R20, [R1+0x1880] ;  /* 0x0018800001147983 */ /* 0x000ea80000300800 */
[----:B------:R-:W2:Y:S04]  /*ed280*/  LDL.LU R21, [R1+0x1884] ;  /* 0x0018840001157983 */ /* 0x000ea80000300800 */
[----:B------:R-:W3:Y:S04]  /*ed290*/  LDL.LU R22, [R1+0x1888] ;  /* 0x0018880001167983 */ /* 0x000ee80000300800 */
[----:B------:R-:W3:Y:S04]  /*ed2a0*/  LDL.LU R23, [R1+0x188c] ;  /* 0x00188c0001177983 */ /* 0x000ee80000300800 */
[----:B---3--:R3:W-:Y:S04]  /*ed2b0*/  STL.64 [R1+0xe5e0], R22 ;  /* 0x00e5e01601007387 */ /* 0x0087e80000100a00 */
[----:B--2---:R-:W-:Y:S04]  /*ed2c0*/  STL.64 [R1+0xe5d8], R20 ;  /* 0x00e5d81401007387 */ /* 0x004fe80000100a00 */
[----:B0-----:R-:W2:Y:S04]  /*ed2d0*/  LDL.LU R4, [R1+0x18c0] ;  /* 0x0018c00001047983 */ /* 0x001ea80000300800 */
[----:B------:R-:W2:Y:S04]  /*ed2e0*/  LDL.LU R5, [R1+0x18c4] ;  /* 0x0018c40001057983 */ /* 0x000ea80000300800 */
[----:B-1----:R-:W4:Y:S04]  /*ed2f0*/  LDL.LU R6, [R1+0x18c8] ;  /* 0x0018c80001067983 */ /* 0x002f280000300800 */
[----:B------:R-:W4:Y:S04]  /*ed300*/  LDL.LU R7, [R1+0x18cc] ;  /* 0x0018cc0001077983 */ /* 0x000f280000300800 */
[----:B----4-:R-:W-:Y:S04]  /*ed310*/  STL.64 [R1+0xe5f0], R6 ;  /* 0x00e5f00601007387 */ /* 0x010fe80000100a00 */
[----:B--2---:R0:W-:Y:S04]  /*ed320*/  STL.64 [R1+0xe5e8], R4 ;  /* 0x00e5e80401007387 */ /* 0x0041e80000100a00 */
[----:B---3--:R-:W2:Y:S04]  /*ed330*/  LDL R22, [R1] ;  /* 0x0000000001167983 */ /* 0x008ea80000100800 */
[----:B------:R-:W2:Y:S04]  /*ed340*/  LDL R23, [R1+0x4] ;  /* 0x0000040001177983 */ /* 0x000ea80000100800 */
[----:B--2---:R-:W-:Y:S04]  /*ed350*/  STL.64 [R1+0xe5f8], R22 ;  /* 0x00e5f81601007387 */ /* 0x004fe80000100a00 */
[----:B0-----:R-:W2:Y:S04]  /*ed360*/  LDL.LU R4, [R1+0x20d0] ;  /* 0x0020d00001047983 */ /* 0x001ea80000300800 */
[----:B------:R-:W2:Y:S04]  /*ed370*/  LDL.LU R5, [R1+0x20d4] ;  /* 0x0020d40001057983 */ /* 0x000ea80000300800 */
[----:B------:R-:W3:Y:S04]  /*ed380*/  LDL.LU R6, [R1+0x20d8] ;  /* 0x0020d80001067983 */ /* 0x000ee80000300800 */
[----:B------:R-:W3:Y:S04]  /*ed390*/  LDL.LU R7, [R1+0x20dc] ;  /* 0x0020dc0001077983 */ /* 0x000ee80000300800 */
[----:B---3--:R-:W-:Y:S04]  /*ed3a0*/  STL.64 [R1+0xe608], R6 ;  /* 0x00e6080601007387 */ /* 0x008fe80000100a00 */
[----:B--2---:R0:W-:Y:S04]  /*ed3b0*/  STL.64 [R1+0xe600], R4 ;  /* 0x00e6000401007387 */ /* 0x0041e80000100a00 */
[----:B------:R-:W2:Y:S04]  /*ed3c0*/  LDL R20, [R1+0x8] ;  /* 0x0000080001147983 */ /* 0x000ea80000100800 */
        /* <DEDUP_REMOVED lines=10> */
[----:B--2---:R1:W-:Y:S04]  /*ed470*/  STL.64 [R1+0xe628], R22 ;  /* 0x00e6281601007387 */ /* 0x0043e80000100a00 */
        /* <DEDUP_REMOVED lines=8> */
[----:B-1----:R-:W3:Y:S04]  /*ed500*/  LDL R22, [R1+0x20] ;  /* 0x0000200001167983 */ /* 0x002ee80000100800 */
[----:B------:R-:W3:Y:S04]  /*ed510*/  LDL R23, [R1+0x24] ;  /* 0x0000240001177983 */ /* 0x000ee80000100800 */
[----:B--2---:R1:W-:Y:S04]  /*ed520*/  STL.64 [R1+0xe640], R20 ;  /* 0x00e6401401007387 */ /* 0x0043e80000100a00 */
[----:B0-----:R-:W2:Y:S04]  /*ed530*/  LDL.LU R4, [R1+0x2100] ;  /* 0x0021000001047983 */ /* 0x001ea80000300800 */
[----:B------:R-:W2:Y:S04]  /*ed540*/  LDL.LU R5, [R1+0x2104] ;  /* 0x0021040001057983 */ /* 0x000ea80000300800 */
[----:B------:R-:W4:Y:S04]  /*ed550*/  LDL.LU R6, [R1+0x2108] ;  /* 0x0021080001067983 */ /* 0x000f280000300800 */
[----:B------:R-:W4:Y:S04]  /*ed560*/  LDL.LU R7, [R1+0x210c] ;  /* 0x00210c0001077983 */ /* 0x000f280000300800 */
[----:B-1----:R-:W3:Y:S04]  /*ed570*/  LDL.64 R20, [R1+0x28] ;  /* 0x0000280001147983 */ /* 0x002ee80000100a00 */
        /* <DEDUP_REMOVED lines=10> */
[----:B0-----:R-:W3:Y:S04]  /*ed620*/  LDL.LU R4, [R1+0x2130] ;  /* 0x0021300001047983 */ /* 0x001ee80000300800 */
[----:B------:R-:W3:Y:S04]  /*ed630*/  LDL.LU R5, [R1+0x2134] ;  /* 0x0021340001057983 */ /* 0x000ee80000300800 */
[----:B------:R-:W3:Y:S04]  /*ed640*/  LDL.LU R6, [R1+0x2138] ;  /* 0x0021380001067983 */ /* 0x000ee80000300800 */
[----:B------:R-:W3:Y:S04]  /*ed650*/  LDL.LU R7, [R1+0x213c] ;  /* 0x00213c0001077983 */ /* 0x000ee80000300800 */
[----:B------:R-:W2:Y:S04]  /*ed660*/  LDL.LU R24, [R1+0x20c0] ;  /* 0x0020c00001187983 */ /* 0x000ea80000300800 */
[----:B------:R-:W2:Y:S04]  /*ed670*/  LDL.LU R25, [R1+0x20c4] ;  /* 0x0020c40001197983 */ /* 0x000ea80000300800 */
[----:B------:R-:W2:Y:S04]  /*ed680*/  LDL.LU R26, [R1+0x20c8] ;  /* 0x0020c800011a7983 */ /* 0x000ea80000300800 */
[----:B------:R-:W2:Y:S04]  /*ed690*/  LDL.LU R27, [R1+0x20cc] ;  /* 0x0020cc00011b7983 */ /* 0x000ea80000300800 */
[----:B------:R-:W4:Y:S04]  /*ed6a0*/  LDL.LU R16, [R1+0x1820] ;  /* 0x0018200001107983 */ /* 0x000f280000300800 */
        /* <DEDUP_REMOVED lines=15> */
[----:B------:R-:W-:Y:S03]  /*ed7a0*/  HMMA.16816.F32 R4, R12, R20, R4 ;  /* 0x000000140c04723c */ /* 0x000fe60000001804 */
        /* <DEDUP_REMOVED lines=8> */
[----:B0-----:R-:W4:Y:S04]  /*ed830*/  LDL.LU.64 R6, [R1+0xe660] ;  /* 0x00e6600001067983 */ /* 0x001f280000300a00 */
[----:B------:R-:W4:Y:S01]  /*ed840*/  LDL.LU.64 R4, [R1+0xe658] ;  /* 0x00e6580001047983 */ /* 0x000f220000300a00 */
[----:B------:R-:W-:-:S02]  /*ed850*/  IMAD.MOV.U32 R2, RZ, RZ, R20 ;  /* 0x000000ffff027224 */ /* 0x000fc400078e0014 */
[----:B------:R-:W-:Y:S02]  /*ed860*/  IMAD.MOV.U32 R0, RZ, RZ, R21 ;  /* 0x000000ffff007224 */ /* 0x000fe400078e0015 */
[----:B----4-:R-:W-:Y:S01]  /*ed870*/  HMMA.16816.F32 R20, R12, R22, R4 ;  /* 0x000000160c14723c */ /* 0x010fe20000001804 */
[----:B------:R-:W4:Y:S04]  /*ed880*/  LDL.LU.64 R6, [R1+0xe650] ;  /* 0x00e6500001067983 */ /* 0x000f280000300a00 */
[----:B------:R-:W4:-:S15]  /*ed890*/  LDL.LU.64 R4, [R1+0xe648] ;  /* 0x00e6480001047983 */ /* 0x000f1e0000300a00 */
[----:B------:R-:W-:-:S03]  /*ed8a0*/  NOP ;  /* 0x0000000000007918 */ /* 0x000fc60000000000 */
        /* <DEDUP_REMOVED lines=29> */
[----:B------:R-:W-:Y:S04]  /*eda80*/  STL.64 [R1+0x2520], R20 ;  /* 0x0025201401007387 */ /* 0x000fe80000100a00 */
[----:B------:R0:W-:Y:S04]  /*eda90*/  STL.64 [R1+0x2528], R22 ;  /* 0x0025281601007387 */ /* 0x0001e80000100a00 */
[----:B0-----:R-:W3:Y:S04]  /*edaa0*/  LDL.LU.64 R22, [R1+0xe5e0] ;  /* 0x00e5e00001167983 */ /* 0x001ee80000300a00 */
[----:B------:R-:W3:Y:S04]  /*edab0*/  LDL.LU.64 R20, [R1+0xe5d8] ;  /* 0x00e5d80001147983 */ /* 0x000ee80000300a00 */
        /* <DEDUP_REMOVED lines=9> */
[----:B0-----:R-:W3:Y:S04]  /*edb50*/  LDL.LU R6, [R1+0xe5c0] ;  /* 0x00e5c00001067983 */ /* 0x001ee80000300800 */
[----:B------:R-:W4:Y:S04]  /*edb60*/  LDL.LU.64 R4, [R1+0xe5b8] ;  /* 0x00e5b80001047983 */ /* 0x000f280000300a00 */
[----:B------:R-:W-:Y:S04]  /*edb70*/  STL.64 [R1+0x24d0], R20 ;  /* 0x0024d01401007387 */ /* 0x000fe80000100a00 */
[----:B------:R0:W-:Y:S04]  /*edb80*/  STL.64 [R1+0x24d8], R22 ;  /* 0x0024d81601007387 */ /* 0x0001e80000100a00 */
[----:B0-----:R-:W2:Y:S04]  /*edb90*/  LDL.LU.64 R22, [R1+0xe5b0] ;  /* 0x00e5b00001167983 */ /* 0x001ea80000300a00 */
[----:B------:R-:W3:Y:S04]  /*edba0*/  LDL.LU.64 R20, [R1+0xe5a8] ;  /* 0x00e5a80001147983 */ /* 0x000ee80000300a00 */
[----:B------:R-:W4:Y:S04]  /*edbb0*/  LDL.LU R7, [R1+0x3600] ;  /* 0x0036000001077983 */ /* 0x000f280000300800 */
[----:B------:R0:W-:Y:S04]  /*edbc0*/  STL.64 [R1+0xe338], R26 ;  /* 0x00e3381a01007387 */ /* 0x0001e80000100a00 */
[----:B0-----:R-:W4:Y:S04]  /*edbd0*/  LDL.LU R26, [R1+0x35f4] ;  /* 0x0035f400011a7983 */ /* 0x001f280000300800 */
[----:B------:R-:W4:Y:S04]  /*edbe0*/  LDL.LU R27, [R1+0x35fc] ;  /* 0x0035fc00011b7983 */ /* 0x000f280000300800 */
[----:B------:R0:W-:Y:S04]  /*edbf0*/  STL.64 [R1+0xe330], R24 ;  /* 0x00e3301801007387 */ /* 0x0001e80000100a00 */
[----:B0-----:R-:W4:Y:S01]  /*edc00*/  LDL.LU R25, [R1+0x35ec] ;  /* 0x0035ec0001197983 */ /* 0x001f220000300800 */
        /* <DEDUP_REMOVED lines=31> */
[----:B------:R2:W-:Y:S01]  /*ede00*/  STL.64 [R1+0xe2f0], R16 ;  /* 0x00e2f01001007387 */ /* 0x0005e20000100a00 */
[----:B----4-:R-:W-:-:S02]  /*ede10*/  IMAD R5, R5, 0x100, R26 ;  /* 0x0000010005057824 */ /* 0x010fc400078e021a */
[----:B------:R-:W-:Y:S02]  /*ede20*/  IMAD R6, R6, 0x100, R27 ;  /* 0x0000010006067824 */ /* 0x000fe400078e021b */
[----:B------:R-:W-:Y:S02]  /*ede30*/  IMAD.MOV.U32 R26, RZ, RZ, R2 ;  /* 0x000000ffff1a7224 */ /* 0x000fe400078e0002 */
[----:B------:R-:W-:Y:S02]  /*ede40*/  IMAD.MOV.U32 R27, RZ, RZ, R0 ;  /* 0x000000ffff1b7224 */ /* 0x000fe400078e0000 */
[----:B------:R-:W-:Y:S02]  /*ede50*/  IMAD R4, R4, 0x100, R25 ;  /* 0x0000010004047824 */ /* 0x000fe400078e0219 */
[----:B------:R-:W-:Y:S01]  /*ede60*/  IMAD.MOV.U32 R25, RZ, RZ, R3 ;  /* 0x000000ffff197224 */ /* 0x000fe200078e0003 */
[----:B--2---:R-:W-:Y:S01]  /*ede70*/  HMMA.16816.F32 R16, R12, R10, R20 ;  /* 0x0000000a0c10723c */ /* 0x004fe20000001814 */
[----:B---3--:R-:W-:-:S15]  /*ede80*/  IMAD.MOV.U32 R24, RZ, RZ, R8 ;  /* 0x000000ffff187224 */ /* 0x008fde00078e0008 */
[----:B------:R-:W-:-:S07]  /*ede90*/  NOP ;  /* 0x0000000000007918 */ /* 0x000fce0000000000 */
[----:B------:R-:W-:Y:S04]  /*edea0*/  STL.64 [R1+0x2460], R16 ;  /* 0x0024601001007387 */ /* 0x000fe80000100a00 */
[----:B------:R-:W-:Y:S04]  /*edeb0*/  STL.64 [R1+0x2468], R18 ;  /* 0x0024681201007387 */ /* 0x000fe80000100a00 */
[----:B------:R-:W2:Y:S04]  /*edec0*/  LDL.LU R2, [R1+0xe564] ;  /* 0x00e5640001027983 */ /* 0x000ea80000300800 */
[----:B------:R-:W3:Y:S04]  /*eded0*/  LDL.LU R0, [R1+0xe560] ;  /* 0x00e5600001007983 */ /* 0x000ee80000300800 */
[----:B------:R-:W4:Y:S04]  /*edee0*/  LDL.LU R8, [R1+0xe55c] ;  /* 0x00e55c0001087983 */ /* 0x000f280000300800 */
[----:B------:R-:W3:Y:S04]  /*edef0*/  LDL.LU R3, [R1+0xe558] ;  /* 0x00e5580001037983 */ /* 0x000ee80000300800 */
[----:B------:R0:W-:Y:S04]  /*edf00*/  STL.64 [R1+0xe3a8], R26 ;  /* 0x00e3a81a01007387 */ /* 0x0001e80000100a00 */
[----:B0-----:R-:W2:Y:S04]  /*edf10*/  LDL.LU R27, [R1+0x3604] ;  /* 0x00360400011b7983 */ /* 0x001ea80000300800 */
[----:B------:R-:W-:Y:S04]  /*edf20*/  STL.64 [R1+0xe3a0], R24 ;  /* 0x00e3a01801007387 */ /* 0x000fe80000100a00 */
[----:B------:R-:W4:Y:S04]  /*edf30*/  LDL.LU R16, [R1+0xdc0] ;  /* 0x000dc00001107983 */ /* 0x000f280000300800 */
[----:B------:R-:W4:Y:S04]  /*edf40*/  LDL.LU R17, [R1+0xdc4] ;  /* 0x000dc40001117983 */ /* 0x000f280000300800 */
[----:B------:R-:W3:Y:S04]  /*edf50*/  LDL.LU R18, [R1+0xdc8] ;  /* 0x000dc80001127983 */ /* 0x000ee80000300800 */
[----:B------:R-:W3:Y:S04]  /*edf60*/  LDL.LU R19, [R1+0xdcc] ;  /* 0x000dcc0001137983 */ /* 0x000ee80000300800 */
[----:B---3--:R-:W-:Y:S04]  /*edf70*/  STL.64 [R1+0xe3b8], R18 ;  /* 0x00e3b81201007387 */ /* 0x008fe80000100a00 */
[----:B----4-:R0:W-:Y:S04]  /*edf80*/  STL.64 [R1+0xe3b0], R16 ;  /* 0x00e3b01001007387 */ /* 0x0101e80000100a00 */
[----:B------:R-:W3:Y:S04]  /*edf90*/  LDL.LU R20, [R1+0xda0] ;  /* 0x000da00001147983 */ /* 0x000ee80000300800 */
[----:B------:R-:W3:Y:S04]  /*edfa0*/  LDL.LU R21, [R1+0xda4] ;  /* 0x000da40001157983 */ /* 0x000ee80000300800 */
[----:B------:R-:W4:Y:S04]  /*edfb0*/  LDL.LU R22, [R1+0xda8] ;  /* 0x000da80001167983 */ /* 0x000f280000300800 */
[----:B------:R-:W4:Y:S01]  /*edfc0*/  LDL.LU R23, [R1+0xdac] ;  /* 0x000dac0001177983 */ /* 0x000f220000300800 */
[----:B--2---:R-:W-:-:S02]  /*edfd0*/  IMAD R7, R7, 0x100, R27 ;  /* 0x0000010007077824 */ /* 0x004fc400078e021b */
[----:B------:R-:W-:Y:S02]  /*edfe0*/  IMAD.MOV.U32 R26, RZ, RZ, R2 ;  /* 0x000000ffff1a7224 */ /* 0x000fe400078e0002 */
[----:B------:R-:W-:Y:S01]  /*edff0*/  IMAD.MOV.U32 R27, RZ, RZ, R9 ;  /* 0x000000ffff1b7224 */ /* 0x000fe200078e0009 */
[----:B----4-:R-:W-:Y:S04]  /*ee000*/  STL.64 [R1+0xe3c8], R22 ;  /* 0x00e3c81601007387 */ /* 0x010fe80000100a00 */
[----:B---3--:R1:W-:Y:S04]  /*ee010*/  STL.64 [R1+0xe3c0], R20 ;  /* 0x00e3c01401007387 */ /* 0x0083e80000100a00 */
        /* <DEDUP_REMOVED lines=13> */
[----:B------:R-:W-:Y:S04]  /*ee0f0*/  STL.64 [R1+0xe3e0], R24 ;  /* 0x00e3e01801007387 */ /* 0x000fe80000100a00 */
[----:B-1----:R-:W3:Y:S04]  /*ee100*/  LDL.LU R20, [R1+0xeb0] ;  /* 0x000eb00001147983 */ /* 0x002ee80000300800 */
[----:B------:R-:W3:Y:S04]  /*ee110*/  LDL.LU R21, [R1+0xeb4] ;  /* 0x000eb40001157983 */ /* 0x000ee80000300800 */
[----:B------:R-:W2:Y:S04]  /*ee120*/  LDL.LU R22, [R1+0xeb8] ;  /* 0x000eb80001167983 */ /* 0x000ea80000300800 */
[----:B------:R-:W2:Y:S01]  /*ee130*/  LDL.LU R23, [R1+0xebc] ;  /* 0x000ebc0001177983 */ /* 0x000ea20000300800 */
[----:B0-----:R-:W-:-:S02]  /*ee140*/  IMAD.MOV.U32 R18, RZ, RZ, R2 ;  /* 0x000000ffff127224 */ /* 0x001fc400078e0002 */
[----:B------:R-:W-:Y:S01]  /*ee150*/  IMAD.MOV.U32 R19, RZ, RZ, R3 ;  /* 0x000000ffff137224 */ /* 0x000fe200078e0003 */
[----:B--2---:R-:W-:Y:S04]  /*ee160*/  STL.64 [R1+0xe3f8], R22 ;  /* 0x00e3f81601007387 */ /* 0x004fe80000100a00 */
[----:B---3--:R0:W-:Y:S04]  /*ee170*/  STL.64 [R1+0xe3f0], R20 ;  /* 0x00e3f01401007387 */ /* 0x0081e80000100a00 */
[----:B------:R-:W2:Y:S04]  /*ee180*/  LDL.LU R2, [R1+0xe544] ;  /* 0x00e5440001027983 */ /* 0x000ea80000300800 */
[----:B------:R-:W3:Y:S04]  /*ee190*/  LDL.LU R3, [R1+0xe540] ;  /* 0x00e5400001037983 */ /* 0x000ee80000300800 */
[----:B0-----:R-:W4:Y:S04]  /*ee1a0*/  LDL.LU R20, [R1+0xf50] ;  /* 0x000f500001147983 */ /* 0x001f280000300800 */
[----:B------:R-:W4:Y:S04]  /*ee1b0*/  LDL.LU R21, [R1+0xf54] ;  /* 0x000f540001157983 */ /* 0x000f280000300800 */
[----:B------:R-:W2:Y:S04]  /*ee1c0*/  LDL.LU R22, [R1+0xf58] ;  /* 0x000f580001167983 */ /* 0x000ea80000300800 */
[----:B------:R-:W2:Y:S04]  /*ee1d0*/  LDL.LU R23, [R1+0xf5c] ;  /* 0x000f5c0001177983 */ /* 0x000ea80000300800 */
[----:B--2---:R0:W-:Y:S02]  /*ee1e0*/  STL.64 [R1+0xe408], R22 ;  /* 0x00e4081601007387 */ /* 0x0041e40000100a00 */
[----:B0-----:R-:W-:-:S02]  /*ee1f0*/  IMAD.MOV.U32 R22, RZ, RZ, R8 ;  /* 0x000000ffff167224 */ /* 0x001fc400078e0008 */
[----:B------:R-:W-:Y:S01]  /*ee200*/  IMAD.MOV.U32 R23, RZ, RZ, R9 ;  /* 0x000000ffff177224 */ /* 0x000fe200078e0009 */
[----:B------:R-:W2:Y:S04]  /*ee210*/  LDL.LU R8, [R1+0xe53c] ;  /* 0x00e53c0001087983 */ /* 0x000ea80000300800 */
[----:B------:R-:W3:Y:S04]  /*ee220*/  LDL.LU R9, [R1+0xe538] ;  /* 0x00e5380001097983 */ /* 0x000ee80000300800 */
[----:B----4-:R-:W-:Y:S04]  /*ee230*/  STL.64 [R1+0xe400], R20 ;  /* 0x00e4001401007387 */ /* 0x010fe80000100a00 */
[----:B------:R-:W-:Y:S04]  /*ee240*/  STL.64 [R1+0xe420], R22 ;  /* 0x00e4201601007387 */ /* 0x000fe80000100a00 */
[----:B------:R-:W4:Y:S04]  /*ee250*/  LDL.64 R16, [R1+0x58] ;  /* 0x0000580001107983 */ /* 0x000f280000100a00 */
[----:B------:R-:W-:Y:S04]  /*ee260*/  STL.64 [R1+0xe418], R18 ;  /* 0x00e4181201007387 */ /* 0x000fe80000100a00 */
[----:B----4-:R0:W-:Y:S04]  /*ee270*/  STL.64 [R1+0xe410], R16 ;  /* 0x00e4101001007387 */ /* 0x0101e80000100a00 */
[----:B0-----:R-:W4:Y:S04]  /*ee280*/  LDL.LU R16, [R1+0xf90] ;  /* 0x000f900001107983 */ /* 0x001f280000300800 */
[----:B------:R-:W4:Y:S04]  /*ee290*/  LDL.LU R17, [R1+0xf94] ;  /* 0x000f940001117983 */ /* 0x000f280000300800 */
[----:B------:R-:W4:Y:S04]  /*ee2a0*/  LDL.LU R18, [R1+0xf98] ;  /* 0x000f980001127983 */ /* 0x000f280000300800 */
[----:B------:R-:W4:Y:S01]  /*ee2b0*/  LDL.LU R19, [R1+0xf9c] ;  /* 0x000f9c0001137983 */ /* 0x000f220000300800 */
[----:B------:R-:W-:-:S02]  /*ee2c0*/  IMAD.MOV.U32 R20, RZ, RZ, R2 ;  /* 0x000000ffff147224 */ /* 0x000fc400078e0002 */
[----:B------:R-:W-:Y:S02]  /*ee2d0*/  IMAD.MOV.U32 R21, RZ, RZ, R0 ;  /* 0x000000ffff157224 */ /* 0x000fe400078e0000 */
[----:B--2---:R-:W-:Y:S02]  /*ee2e0*/  IMAD.MOV.U32 R22, RZ, RZ, R8 ;  /* 0x000000ffff167224 */ /* 0x004fe400078e0008 */
[----:B---3--:R-:W-:Y:S01]  /*ee2f0*/  IMAD.MOV.U32 R23, RZ, RZ, R3 ;  /* 0x000000ffff177224 */ /* 0x008fe200078e0003 */
[----:B----4-:R-:W-:Y:S04]  /*ee300*/  STL.64 [R1+0xe430], R18 ;  /* 0x00e4301201007387 */ /* 0x010fe80000100a00 */
[----:B------:R0:W-:Y:S04]  /*ee310*/  STL.64 [R1+0xe428], R16 ;  /* 0x00e4281001007387 */ /* 0x0001e80000100a00 */
[----:B------:R-:W2:Y:S04]  /*ee320*/  LDL.LU R2, [R1+0xe534] ;  /* 0x00e5340001027983 */ /* 0x000ea80000300800 */
[----:B------:R-:W3:Y:S04]  /*ee330*/  LDL.LU R0, [R1+0xe530] ;  /* 0x00e5300001007983 */ /* 0x000ee80000300800 */
[----:B------:R-:W4:Y:S04]  /*ee340*/  LDL.LU R8, [R1+0xe52c] ;  /* 0x00e52c0001087983 */ /* 0x000f280000300800 */
[----:B------:R-:W3:Y:S04]  /*ee350*/  LDL.LU R3, [R1+0xe528] ;  /* 0x00e5280001037983 */ /* 0x000ee80000300800 */
[----:B------:R1:W-:Y:S04]  /*ee360*/  STL.64 [R1+0xe438], R20 ;  /* 0x00e4381401007387 */ /* 0x0003e80000100a00 */
[----:B------:R-:W-:Y:S04]  /*ee370*/  STL.64 [R1+0xe450], R22 ;  /* 0x00e4501601007387 */ /* 0x000fe80000100a00 */
[----:B0-----:R-:W4:Y:S04]  /*ee380*/  LDL.LU R16, [R1+0xfa0] ;  /* 0x000fa00001107983 */ /* 0x001f280000300800 */
[----:B------:R-:W4:Y:S04]  /*ee390*/  LDL.LU R17, [R1+0xfa4] ;  /* 0x000fa40001117983 */ /* 0x000f280000300800 */
[----:B------:R-:W3:Y:S04]  /*ee3a0*/  LDL.LU R18, [R1+0xfa8] ;  /* 0x000fa80001127983 */ /* 0x000ee80000300800 */
[----:B------:R-:W3:Y:S01]  /*ee3b0*/  LDL.LU R19, [R1+0xfac] ;  /* 0x000fac0001137983 */ /* 0x000ee20000300800 */
[----:B-1----:R-:W-:-:S02]  /*ee3c0*/  IMAD.MOV.U32 R21, RZ, RZ, R9 ;  /* 0x000000ffff157224 */ /* 0x002fc400078e0009 */
[----:B--2---:R-:W-:Y:S02]  /*ee3d0*/  IMAD.MOV.U32 R20, RZ, RZ, R2 ;  /* 0x000000ffff147224 */ /* 0x004fe400078e0002 */
[----:B------:R-:W2:Y:S04]  /*ee3e0*/  LDL.LU R2, [R1+0xe524] ;  /* 0x00e5240001027983 */ /* 0x000ea80000300800 */
[----:B------:R-:W2:Y:S04]  /*ee3f0*/  LDL.LU R9, [R1+0xe520] ;  /* 0x00e5200001097983 */ /* 0x000ea80000300800 */
[----:B------:R-:W-:Y:S04]  /*ee400*/  STL.64 [R1+0xe468], R20 ;  /* 0x00e4681401007387 */ /* 0x000fe80000100a00 */
[----:B---3--:R-:W-:Y:S04]  /*ee410*/  STL.64 [R1+0xe448], R18 ;  /* 0x00e4481201007387 */ /* 0x008fe80000100a00 */
[----:B----4-:R0:W-:Y:S04]  /*ee420*/  STL.64 [R1+0xe440], R16 ;  /* 0x00e4401001007387 */ /* 0x0101e80000100a00 */
[----:B0-----:R-:W3:Y:S04]  /*ee430*/  LDL.LU R16, [R1+0x1020] ;  /* 0x0010200001107983 */ /* 0x001ee80000300800 */
[----:B------:R-:W3:Y:S04]  /*ee440*/  LDL.LU R17, [R1+0x1024] ;  /* 0x0010240001117983 */ /* 0x000ee80000300800 */
[----:B------:R-:W4:Y:S04]  /*ee450*/  LDL.LU R18, [R1+0x1028] ;  /* 0x0010280001127983 */ /* 0x000f280000300800 */
[----:B------:R-:W4:Y:S01]  /*ee460*/  LDL.LU R19, [R1+0x102c] ;  /* 0x00102c0001137983 */ /* 0x000f220000300800 */
[----:B------:R-:W-:-:S02]  /*ee470*/  IMAD.MOV.U32 R22, RZ, RZ, R8 ;  /* 0x000000ffff167224 */ /* 0x000fc400078e0008 */
[----:B------:R-:W-:Y:S01]  /*ee480*/  IMAD.MOV.U32 R23, RZ, RZ, R0 ;  /* 0x000000ffff177224 */ /* 0x000fe200078e0000 */
[----:B------:R-:W3:Y:S04]  /*ee490*/  LDL.LU R8, [R1+0xe51c] ;  /* 0x00e51c0001087983 */ /* 0x000ee80000300800 */
[----:B------:R-:W3:Y:S04]  /*ee4a0*/  LDL.LU R0, [R1+0xe518] ;  /* 0x00e5180001007983 */ /* 0x000ee80000300800 */
[----:B------:R-:W-:Y:S01]  /*ee4b0*/  STL.64 [R1+0xe480], R22 ;  /* 0x00e4801601007387 */ /* 0x000fe20000100a00 */
[----:B------:R-:W-:-:S02]  /*ee4c0*/  IMAD.MOV.U32 R21, RZ, RZ, R3 ;  /* 0x000000ffff157224 */ /* 0x000fc400078e0003 */
[----:B--2---:R-:W-:Y:S01]  /*ee4d0*/  IMAD.MOV.U32 R20, RZ, RZ, R2 ;  /* 0x000000ffff147224 */ /* 0x004fe200078e0002 */
[----:B----4-:R-:W-:Y:S04]  /*ee4e0*/  STL.64 [R1+0xe460], R18 ;  /* 0x00e4601201007387 */ /* 0x010fe80000100a00 */
[----:B---3--:R0:W-:Y:S04]  /*ee4f0*/  STL.64 [R1+0xe458], R16 ;  /* 0x00e4581001007387 */ /* 0x0081e80000100a00 */
[----:B0-----:R-:W2:Y:S04]  /*ee500*/  LDL.LU R16, [R1+0x1050] ;  /* 0x0010500001107983 */ /* 0x001ea80000300800 */
[----:B------:R-:W2:Y:S04]  /*ee510*/  LDL.LU R17, [R1+0x1054] ;  /* 0x0010540001117983 */ /* 0x000ea80000300800 */
[----:B------:R-:W3:Y:S04]  /*ee520*/  LDL.LU R18, [R1+0x1058] ;  /* 0x0010580001127983 */ /* 0x000ee80000300800 */
[----:B------:R-:W3:Y:S04]  /*ee530*/  LDL.LU R19, [R1+0x105c] ;  /* 0x00105c0001137983 */ /* 0x000ee80000300800 */
[----:B------:R-:W4:Y:S04]  /*ee540*/  LDL.LU R2, [R1+0xe514] ;  /* 0x00e5140001027983 */ /* 0x000f280000300800 */
[----:B------:R-:W4:Y:S04]  /*ee550*/  LDL.LU R3, [R1+0xe510] ;  /* 0x00e5100001037983 */ /* 0x000f280000300800 */
[----:B------:R-:W2:Y:S04]  /*ee560*/  LDL.64 R22, [R1+0x90] ;  /* 0x0000900001167983 */ /* 0x000ea80000100a00 */
[----:B--2---:R-:W-:Y:S04]  /*ee570*/  STL.64 [R1+0xe4b0], R22 ;  /* 0x00e4b01601007387 */ /* 0x004fe80000100a00 */
[----:B------:R-:W-:Y:S04]  /*ee580*/  STL.64 [R1+0xe4a8], R20 ;  /* 0x00e4a81401007387 */ /* 0x000fe80000100a00 */
[----:B---3--:R-:W-:Y:S04]  /*ee590*/  STL.64 [R1+0xe478], R18 ;  /* 0x00e4781201007387 */ /* 0x008fe80000100a00 */
[----:B------:R0:W-:Y:S04]  /*ee5a0*/  STL.64 [R1+0xe470], R16 ;  /* 0x00e4701001007387 */ /* 0x0001e80000100a00 */
        /* <DEDUP_REMOVED lines=14> */
[----:B------:R-:W4:Y:S04]  /*ee690*/  LDL.64 R20, [R1+0xa8] ;  /* 0x0000a80001147983 */ /* 0x000f280000100a00 */
        /* <DEDUP_REMOVED lines=47> */
[----:B------:R-:W3:Y:S04]  /*ee990*/  LDL R11, [R1+0x3c] ;  /* 0x00003c00010b7983 */ /* 0x000ee80000100800 */
[----:B------:R0:W-:Y:S04]  /*ee9a0*/  STL.64 [R1+0xe2d0], R8 ;  /* 0x00e2d00801007387 */ /* 0x0001e80000100a00 */
[----:B0-----:R-:W2:Y:S01]  /*ee9b0*/  LDL R8, [R1+0xa0] ;  /* 0x0000a00001087983 */ /* 0x001ea20000100800 */
[----:B----4-:R-:W-:-:S15]  /*ee9c0*/  HMMA.16816.F32 R20, R12, R2, R20 ;  /* 0x000000020c14723c */ /* 0x010fde0000001814 */
[----:B------:R-:W-:-:S08]  /*ee9d0*/  NOP ;  /* 0x0000000000007918 */ /* 0x000fd00000000000 */
[----:B------:R-:W-:Y:S04]  /*ee9e0*/  STL.64 [R1+0x2440], R20 ;  /* 0x0024401401007387 */ /* 0x000fe80000100a00 */
[----:B------:R0:W-:Y:S04]  /*ee9f0*/  STL.64 [R1+0x2448], R22 ;  /* 0x0024481601007387 */ /* 0x0001e80000100a00 */
[----:B0-----:R-:W2:Y:S04]  /*eea00*/  LDL.LU.64 R22, [R1+0xe4f0] ;  /* 0x00e4f00001167983 */ /* 0x001ea80000300a00 */
[----:B------:R-:W2:Y:S01]  /*eea10*/  LDL.LU.64 R20, [R1+0xe4e8] ;  /* 0x00e4e80001147983 */ /* 0x000ea20000300a00 */
[----:B------:R-:W-:Y:S01]  /*eea20*/  IMAD.MOV.U32 R9, RZ, RZ, R0 ;  /* 0x000000ffff097224 */ /* 0x000fe200078e0000 */
[----:B------:R-:W-:-:S02]  /*eea30*/  F2FP.F16.E5M2.UNPACK_B R4, R4 ;  /* 0x00000004ff04723e */ /* 0x000fc400020004ff */
[----:B------:R-:W-:Y:S02]  /*eea40*/  F2FP.F16.E5M2.UNPACK_B R5, R5 ;  /* 0x00000005ff05723e */ /* 0x000fe400020004ff */
[----:B------:R-:W-:Y:S02]  /*eea50*/  F2FP.F16.E5M2.UNPACK_B R6, R6 ;  /* 0x00000006ff06723e */ /* 0x000fe400020004ff */
[----:B------:R-:W-:Y:S01]  /*eea60*/  F2FP.F16.E5M2.UNPACK_B R7, R7 ;  /* 0x00000007ff07723e */ /* 0x000fe200020004ff */
[----:B--2---:R-:W-:Y:S01]  /*eea70*/  HMMA.16816.F32 R12, R12, R8, R20 ;  /* 0x000000080c0c723c */ /* 0x004fe20000001814 */
[----:B------:R-:W2:Y:S04]  /*eea80*/  LDL.LU.64 R22, [R1+0xe4e0] ;  /* 0x00e4e00001167983 */ /* 0x000ea80000300a00 */
        /* <DEDUP_REMOVED lines=68> */
[----:B------:R-:W3:Y:S04]  /*eeed0*/  LDL.LU.64 R18, [R1+0xe418] ;  /* 0x00e4180001127983 */ /* 0x000ee80000300a00 */
[----:B------:R-:W2:-:S15]  /*eeee0*/  LDL.LU.64 R16, [R1+0xe410] ;  /* 0x00e4100001107983 */ /* 0x000e9e0000300a00 */
[----:B------:R-:W-:-:S02]  /*eeef0*/  NOP ;  /* 0x0000000000007918 */ /* 0x000fc40000000000 */
[----:B------:R-:W-:Y:S04]  /*eef00*/  STL.64 [R1+0x2380], R20 ;  /* 0x0023801401007387 */ /* 0x000fe80000100a00 */
[----:B------:R0:W-:Y:S04]  /*eef10*/  STL.64 [R1+0x2388], R22 ;  /* 0x0023881601007387 */ /* 0x0001e80000100a00 */
[----:B0-----:R-:W4:Y:S04]  /*eef20*/  LDL.LU.64 R22, [R1+0xe408] ;  /* 0x00e4080001167983 */ /* 0x001f280000300a00 */
[----:B------:R-:W4:Y:S01]  /*eef30*/  LDL.LU.64 R20, [R1+0xe400] ;  /* 0x00e4000001147983 */ /* 0x000f220000300a00 */
[----:B--2---:R-:W-:Y:S01]  /*eef40*/  IMAD.MOV.U32 R0, RZ, RZ, R17 ;  /* 0x000000ffff007224 */ /* 0x004fe200078e0011 */
[C---:B----4-:R-:W-:Y:S06]  /*eef50*/  HMMA.16816.F32 R20, R4.reuse, R16, R20 ;  /* 0x000000100414723c */ /* 0x050fec0000001814 */
        /* <DEDUP_REMOVED lines=20> */
[----:B------:R-:W3:Y:S04]  /*ef0a0*/  LDL.LU.64 R16, [R1+0xe3b0] ;  /* 0x00e3b00001107983 */ /* 0x000ee80000300a00 */
[----:B------:R-:W-:Y:S04]  /*ef0b0*/  STL.64 [R1+0x2320], R24 ;  /* 0x0023201801007387 */ /* 0x000fe80000100a00 */
[----:B------:R0:W-:Y:S04]  /*ef0c0*/  STL.64 [R1+0x2328], R26 ;  /* 0x0023281a01007387 */ /* 0x0001e80000100a00 */
[----:B0-----:R-:W2:Y:S04]  /*ef0d0*/  LDL.LU.64 R26, [R1+0xe3a8] ;  /* 0x00e3a800011a7983 */ /* 0x001ea80000300a00 */
[----:B------:R-:W3:Y:S01]  /*ef0e0*/  LDL.LU.64 R24, [R1+0xe3a0] ;  /* 0x00e3a00001187983 */ /* 0x000ee20000300a00 */
[----:B------:R-:W-:-:S15]  /*ef0f0*/  HMMA.16816.F32 R8, R4, R10, R12 ;  /* 0x0000000a0408723c */ /* 0x000fde000000180c */
[----:B------:R-:W-:-:S08]  /*ef100*/  NOP ;  /* 0x0000000000007918 */ /* 0x000fd00000000000 */
[----:B------:R-:W-:Y:S04]  /*ef110*/  STL.64 [R1+0x2310], R8 ;  /* 0x0023100801007387 */ /* 0x000fe80000100a00 */
[----:B------:R2:W-:Y:S01]  /*ef120*/  STL.64 [R1+0x2318], R10 ;  /* 0x0023180a01007387 */ /* 0x0005e20000100a00 */
[C---:B---3--:R-:W-:Y:S06]  /*ef130*/  HMMA.16816.F32 R12, R4.reuse, R24, R16 ;  /* 0x00000018040c723c */ /* 0x048fec0000001810 */
[----:B--2---:R-:W-:Y:S01]  /*ef140*/  HMMA.16816.F32 R8, R4, R26, R20 ;  /* 0x0000001a0408723c */ /* 0x004fe20000001814 */
        /* <DEDUP_REMOVED lines=195> */
[----:B------:R2:W-:Y:S02]  /*efd80*/  STL.64 [R1+0xe2a8], R10 ;  /* 0x00e2a80a01007387 */ /* 0x0005e40000100a00 */
[----:B--2---:R-:W-:Y:S02]  /*efd90*/  HMMA.16816.F32 R8, R4, R2, R24 ;  /* 0x000000020408723c */ /* 0x004fe40000001818 */
[----:B------:R-:W2:Y:S05]  /*efda0*/  LDL R26, [R1+0x58] ;  /* 0x00005800011a7983 */ /* 0x000eaa0000100800 */
[----:B------:R-:W-:-:S15]  /*efdb0*/  IMAD.MOV.U32 R27, RZ, RZ, R0 ;  /* 0x000000ffff1b7224 */ /* 0x000fde00078e0000 */
[----:B------:R-:W-:-:S01]  /*efdc0*/  NOP ;  /* 0x0000000000007918 */ /* 0x000fc20000000000 */
[----:B------:R-:W-:Y:S04]  /*efdd0*/  STL.64 [R1+0x21d0], R8 ;  /* 0x0021d00801007387 */ /* 0x000fe80000100a00 */
[----:B------:R-:W-:Y:S04]  /*efde0*/  STL.64 [R1+0x21d8], R10 ;  /* 0x0021d80a01007387 */ /* 0x000fe80000100a00 */
        /* <DEDUP_REMOVED lines=23> */
[----:B----4-:R0:W-:Y:S04]  /*eff60*/  STL.64 [R1+0xe230], R18 ;  /* 0x00e2301201007387 */ /* 0x0101e80000100a00 */
[----:B0-----:R-:W4:Y:S04]  /*eff70*/  LDL R18, [R1+0x80] ;  /* 0x0000800001127983 */ /* 0x001f280000100800 */
[----:B------:R-:W4:Y:S04]  /*eff80*/  LDL R19, [R1+0x84] ;  /* 0x0000840001137983 */ /* 0x000f280000100800 */
[----:B--2---:R0:W-:Y:S04]  /*eff90*/  STL.64 [R1+0xe228], R16 ;  /* 0x00e2281001007387 */ /* 0x0041e80000100a00 */
[----:B0-----:R-:W2:Y:S04]  /*effa0*/  LDL.64 R16, [R1+0x88] ;  /* 0x0000880001107983 */ /* 0x001ea80000100a00 */
[----:B----4-:R0:W-:Y:S04]  /*effb0*/  STL.64 [R1+0xe260], R18 ;  /* 0x00e2601201007387 */ /* 0x0101e80000100a00 */
[----:B0-----:R-:W4:Y:S01]  /*effc0*/  LDL R18, [R1+0x90] ;  /* 0x0000900001127983 */ /* 0x001f220000100800 */
[----:B---3--:R-:W-:-:S03]  /*effd0*/  IMAD.MOV.U32 R19, RZ, RZ, R0 ;  /* 0x000000ffff137224 */ /* 0x008fc600078e0000 */
[----:B------:R-:W3:Y:S04]  /*effe0*/  LDL.LU R0, [R1+0xe2b4] ;  /* 0x00e2b40001007983 */ /* 0x000ee80000300800 */
[----:B--2---:R0:W-:Y:S04]  /*efff0*/  STL.64 [R1+0xe258], R16 ;  /* 0x00e2581001007387 */ /* 0x0041e80000100a00 */
[----:B0-----:R-:W2:Y:S04]  /*f0000*/  LDL.64 R16, [R1+0x98] ;  /* 0x0000980001107983 */ /* 0x001ea80000100a00 */
[----:B----4-:R3:W-:Y:S04]  /*f0010*/  STL.64 [R1+0xe290], R18 ;  /* 0x00e2901201007387 */ /* 0x0107e80000100a00 */
[----:B--2---:R-:W-:Y:S04]  /*f0020*/  STL.64 [R1+0xe288], R16 ;  /* 0x00e2881001007387 */ /* 0x004fe80000100a00 */
[----:B------:R-:W2:Y:S04]  /*f0030*/  LDL.64 R24, [R1+0x60] ;  /* 0x0000600001187983 */ /* 0x000ea80000100a00 */
[----:B------:R-:W-:Y:S01]  /*f0040*/  STL.64 [R1+0xe240], R26 ;  /* 0x00e2401a01007387 */ /* 0x000fe20000100a00 */
[----:B---3--:R-:W-:-:S03]  /*f0050*/  IMAD.MOV.U32 R19, RZ, RZ, R0 ;  /* 0x000000ffff137224 */ /* 0x008fc600078e0000 */
        /* <DEDUP_REMOVED lines=30> */
[----:B----4-:R-:W-:Y:S01]  /*f0240*/  HMMA.16816.F32 R4, R4, R16, R8 ;  /* 0x000000100404723c */ /* 0x010fe20000001808 */
[----:B------:R-:W-:-:S02]  /*f0250*/  F2FP.F16.E5M2.UNPACK_B R12, R12 ;  /* 0x0000000cff0c723e */ /* 0x000fc400020004ff */
[----:B---3--:R-:W-:Y:S04]  /*f0260*/  STL.64 [R1+0xe2a0], R26 ;  /* 0x00e2a01a01007387 */ /* 0x008fe80000100a00 */
[----:B--2---:R0:W-:Y:S04]  /*f0270*/  STL.64 [R1+0xe298], R24 ;  /* 0x00e2981801007387 */ /* 0x0041e80000100a00 */
[----:B0-----:R-:W2:Y:S04]  /*f0280*/  LDL.LU R24, [R1+0x8e0] ;  /* 0x0008e00001187983 */ /* 0x001ea80000300800 */
[----:B------:R-:W2:Y:S04]  /*f0290*/  LDL.LU R25, [R1+0x8e4] ;  /* 0x0008e40001197983 */ /* 0x000ea80000300800 */
[----:B------:R-:W2:Y:S04]  /*f02a0*/  LDL.LU R26, [R1+0x8e8] ;  /* 0x0008e800011a7983 */ /* 0x000ea80000300800 */
[----:B------:R-:W2:Y:S01]  /*f02b0*/  LDL.LU R27, [R1+0x8ec] ;  /* 0x0008ec00011b7983 */ /* 0x000ea20000300800 */
[----:B------:R-:W-:-:S02]  /*f02c0*/  F2FP.F16.E5M2.UNPACK_B R13, R13 ;  /* 0x0000000dff0d723e */ /* 0x000fc400020004ff */
[----:B------:R-:W-:Y:S02]  /*f02d0*/  F2FP.F16.E5M2.UNPACK_B R14, R14 ;  /* 0x0000000eff0e723e */ /* 0x000fe400020004ff */
[----:B------:R-:W-:Y:S01]  /*f02e0*/  F2FP.F16.E5M2.UNPACK_B R15, R15 ;  /* 0x0000000fff0f723e */ /* 0x000fe200020004ff */
[----:B------:R-:W-:Y:S02]  /*f02f0*/  IMAD.MOV.U32 R8, RZ, RZ, R16 ;  /* 0x000000ffff087224 */ /* 0x000fe400078e0010 */
[----:B------:R-:W-:Y:S01]  /*f0300*/  IMAD.MOV.U32 R9, RZ, RZ, R17 ;  /* 0x000000ffff097224 */ /* 0x000fe200078e0011 */
[----:B------:R-:W3:Y:S04]  /*f0310*/  LDL.LU R20, [R1+0x7d0] ;  /* 0x0007d00001147983 */ /* 0x000ee80000300800 */
[----:B------:R-:W3:Y:S04]  /*f0320*/  LDL.LU R21, [R1+0x7d4] ;  /* 0x0007d40001157983 */ /* 0x000ee80000300800 */
[----:B------:R-:W3:Y:S04]  /*f0330*/  LDL.LU R22, [R1+0x7d8] ;  /* 0x0007d80001167983 */ /* 0x000ee80000300800 */
[----:B------:R-:W-:Y:S04]  /*f0340*/  STL [R1+0xe07c], R2 ;  /* 0x00e07c0201007387 */ /* 0x000fe80000100800 */
[----:B------:R-:W-:Y:S01]  /*f0350*/  STL [R1+0xe078], R3 ;  /* 0x00e0780301007387 */ /* 0x000fe20000100800 */
[----:B------:R-:W-:-:S03]  /*f0360*/  IMAD.MOV.U32 R23, RZ, RZ, R0 ;  /* 0x000000ffff177224 */ /* 0x000fc600078e0000 */
[----:B------:R-:W4:Y:S04]  /*f0370*/  LDL.LU.64 R10, [R1+0xe2a8] ;  /* 0x00e2a800010a7983 */ /* 0x000f280000300a00 */
[----:B------:R0:W-:Y:S01]  /*f0380*/  STL.64 [R1+0x21b0], R4 ;  /* 0x0021b00401007387 */ /* 0x0001e20000100a00 */
[----:B------:R-:W-:-:S03]  /*f0390*/  IMAD.MOV.U32 R0, RZ, RZ, R7 ;  /* 0x000000ffff007224 */ /* 0x000fc600078e0007 */
[----:B------:R-:W-:Y:S04]  /*f03a0*/  STL [R1+0x21b8], R6 ;  /* 0x0021b80601007387 */ /* 0x000fe80000100800 */
[----:B0-----:R-:W3:Y:S04]  /*f03b0*/  LDL.64 R4, [R1+0x68] ;  /* 0x0000680001047983 */ /* 0x001ee80000100a00 */
[----:B------:R-:W-:Y:S04]  /*f03c0*/  STL [R1+0xe084], R9 ;  /* 0x00e0840901007387 */ /* 0x000fe80000100800 */
[----:B------:R-:W-:Y:S04]  /*f03d0*/  STL [R1+0xe080], R8 ;  /* 0x00e0800801007387 */ /* 0x000fe80000100800 */
        /* <DEDUP_REMOVED lines=16> */
[----:B------:R-:W-:-:S05]  /*f04e0*/  IMAD.MOV.U32 R7, RZ, RZ, R17 ;  /* 0x000000ffff077224 */ /* 0x000fca00078e0011 */
[----:B------:R0:W-:Y:S04]  /*f04f0*/  STL [R1+0xe08c], R7 ;  /* 0x00e08c0701007387 */ /* 0x0001e80000100800 */
[----:B0-----:R-:W2:Y:S04]  /*f0500*/  LDL.64 R6, [R1+0x70] ;  /* 0x0000700001067983 */ /* 0x001ea80000100a00 */
[----:B------:R0:W-:Y:S04]  /*f0510*/  STL [R1+0xe088], R3 ;  /* 0x00e0880301007387 */ /* 0x0001e80000100800 */
[----:B0-----:R-:W3:Y:S01]  /*f0520*/  LDL.64 R2, [R1+0x78] ;  /* 0x0000780001027983 */ /* 0x001ee20000100a00 */
[----:B----4-:R-:W-:Y:S03]  /*f0530*/  HMMA.16816.F32 R16, R12, R18, R24 ;  /* 0x000000120c10723c */ /* 0x010fe60000001818 */
[----:B------:R-:W4:Y:S04]  /*f0540*/  LDL.LU.64 R26, [R1+0xe270] ;  /* 0x00e27000011a7983 */ /* 0x000f280000300a00 */
[----:B------:R-:W4:-:S15]  /*f0550*/  LDL.LU.64 R24, [R1+0xe268] ;  /* 0x00e2680001187983 */ /* 0x000f1e0000300a00 */
[----:B------:R-:W-:-:S01]  /*f0560*/  NOP ;  /* 0x0000000000007918 */ /* 0x000fc20000000000 */
        /* <DEDUP_REMOVED lines=12> */
[----:B------:R-:W-:Y:S01]  /*f0630*/  STL [R1+0xe090], R9 ;  /* 0x00e0900901007387 */ /* 0x000fe20000100800 */
[----:B--2---:R-:W-:Y:S03]  /*f0640*/  HMMA.16816.F32 R16, R12, R18, R24 ;  /* 0x000000120c10723c */ /* 0x004fe60000001818 */
[----:B------:R-:W2:Y:S04]  /*f0650*/  LDL.LU.64 R26, [R1+0xe240] ;  /* 0x00e24000011a7983 */ /* 0x000ea80000300a00 */
[----:B------:R-:W4:-:S15]  /*f0660*/  LDL.LU.64 R24, [R1+0xe238] ;  /* 0x00e2380001187983 */ /* 0x000f1e0000300a00 */
        /* <DEDUP_REMOVED lines=23> */
[----:B----4-:R-:W-:-:S02]  /*f07e0*/  IMAD.MOV.U32 R9, RZ, RZ, R24 ;  /* 0x000000ffff097224 */ /* 0x010fc400078e0018 */
[----:B------:R-:W-:Y:S01]  /*f07f0*/  IMAD.MOV.U32 R6, RZ, RZ, R25 ;  /* 0x000000ffff067224 */ /* 0x000fe200078e0019 */
[----:B---3--:R-:W-:-:S15]  /*f0800*/  HMMA.16816.F32 R16, R12, R24, R16 ;  /* 0x000000180c10723c */ /* 0x008fde0000001810 */
[----:B------:R-:W-:-:S08]  /*f0810*/  NOP ;  /* 0x0000000000007918 */ /* 0x000fd00000000000 */
[----:B------:R-:W-:Y:S04]  /*f0820*/  STL.64 [R1+0x2100], R16 ;  /* 0x0021001001007387 */ /* 0x000fe80000100a00 */
[----:B------:R-:W-:Y:S04]  /*f0830*/  STL.64 [R1+0x2108], R18 ;  /* 0x0021081201007387 */ /* 0x000fe80000100a00 */
        /* <DEDUP_REMOVED lines=14> */
[----:B--2---:R0:W-:Y:S04]  /*f0920*/  STL.64 [R1+0xe100], R26 ;  /* 0x00e1001a01007387 */ /* 0x0041e80000100a00 */
[----:B0-----:R-:W2:Y:S04]  /*f0930*/  LDL R26, [R1] ;  /* 0x00000000011a7983 */ /* 0x001ea80000100800 */
        /* <DEDUP_REMOVED lines=106> */
[----:B------:R-:W-:-:S02]  /*f0fe0*/  IMAD.MOV.U32 R0, RZ, RZ, R7 ;  /* 0x000000ffff007224 */ /* 0x000fc400078e0007 */
[----:B------:R-:W-:Y:S02]  /*f0ff0*/  IMAD.MOV.U32 R2, RZ, RZ, R3 ;  /* 0x000000ffff027224 */ /* 0x000fe400078e0003 */
[----:B------:R-:W-:Y:S02]  /*f1000*/  IMAD.MOV.U32 R7, RZ, RZ, R4 ;  /* 0x000000ffff077224 */ /* 0x000fe400078e0004 */
[----:B------:R-:W-:Y:S01]  /*f1010*/  IMAD.MOV.U32 R3, RZ, RZ, R5 ;  /* 0x000000ffff037224 */ /* 0x000fe200078e0005 */
[C---:B----4-:R-:W-:Y:S01]  /*f1020*/  HMMA.16816.F32 R8, R12.reuse, R10, R24 ;  /* 0x0000000a0c08723c */ /* 0x050fe20000001818 */
        /* <DEDUP_REMOVED lines=91> */
[----:B------:R-:W4:Y:S04]  /*f15e0*/  LDL.LU.64 R24, [R1+0xe0e8] ;  /* 0x00e0e80001187983 */ /* 0x000f280000300a00 */
[----:B------:R0:W-:Y:S04]  /*f15f0*/  STL.64 [R1+0xe038], R28 ;  /* 0x00e0381c01007387 */ /* 0x0001e80000100a00 */
[----:B0-----:R-:W3:Y:S04]  /*f1600*/  LDL.LU R28, [R1+0x362c] ;  /* 0x00362c00011c7983 */ /* 0x001ee80000300800 */
[----:B------:R-:W3:Y:S01]  /*f1610*/  LDL.LU R29, [R1+0x3634] ;  /* 0x00363400011d7983 */ /* 0x000ee20000300800 */
        /* <DEDUP_REMOVED lines=41> */
[----:B------:R-:W4:Y:S01]  /*f18b0*/  LDL.LU.64 R8, [R1+0xe098] ;  /* 0x00e0980001087983 */ /* 0x000f220000300a00 */
[----:B--2---:R-:W-:Y:S03]  /*f18c0*/  HMMA.16816.F32 R20, R12, R16, R20 ;  /* 0x000000100c14723c */ /* 0x004fe60000001814 */
[----:B------:R-:W-:Y:S04]  /*f18d0*/  STL.64 [R1+0xde50], R18 ;  /* 0x00de501201007387 */ /* 0x000fe80000100a00 */
[----:B------:R3:W-:Y:S01]  /*f18e0*/  STL.64 [R1+0xde48], R16 ;  /* 0x00de481001007387 */ /* 0x0007e20000100a00 */
[----:B------:R-:W-:-:S15]  /*f18f0*/  IMAD R5, R5, 0x100, R29 ;  /* 0x0000010005057824 */ /* 0x000fde00078e021d */
[----:B------:R-:W-:Y:S04]  /*f1900*/  STL.64 [R1+0x1bf0], R20 ;  /* 0x001bf01401007387 */ /* 0x000fe80000100a00 */
[----:B------:R-:W-:Y:S01]  /*f1910*/  STL.64 [R1+0x1bf8], R22 ;  /* 0x001bf81601007387 */ /* 0x000fe20000100a00 */
[----:B---3--:R-:W-:Y:S07]  /*f1920*/  HMMA.16816.F32 R16, R12, R10, R24 ;  /* 0x0000000a0c10723c */ /* 0x008fee0000001818 */
[----:B----4-:R-:W-:-:S02]  /*f1930*/  IMAD.MOV.U32 R26, RZ, RZ, R9 ;  /* 0x000000ffff1a7224 */ /* 0x010fc400078e0009 */
[----:B------:R-:W2:Y:S01]  /*f1940*/  LDL.LU R9, [R1+0xe090] ;  /* 0x00e0900001097983 */ /* 0x000ea20000300800 */
[----:B------:R-:W-:Y:S02]  /*f1950*/  IMAD.MOV.U32 R27, RZ, RZ, R6 ;  /* 0x000000ffff1b7224 */ /* 0x000fe400078e0006 */
[----:B------:R-:W-:Y:S02]  /*f1960*/  IMAD.MOV.U32 R24, RZ, RZ, R7 ;  /* 0x000000ffff187224 */ /* 0x000fe400078e0007 */
[----:B------:R-:W-:-:S09]  /*f1970*/  IMAD.MOV.U32 R25, RZ, RZ, R3 ;  /* 0x000000ffff197224 */ /* 0x000fd200078e0003 */
[----:B------:R0:W-:Y:S04]  /*f1980*/  STL.64 [R1+0x1bd0], R16 ;  /* 0x001bd01001007387 */ /* 0x0001e80000100a00 */
[----:B------:R1:W-:Y:S04]  /*f1990*/  STL.64 [R1+0x1bd8], R18 ;  /* 0x001bd81201007387 */ /* 0x0003e80000100a00 */
[----:B------:R-:W3:Y:S04]  /*f19a0*/  LDL.LU R29, [R1+0x363c] ;  /* 0x00363c00011d7983 */ /* 0x000ee80000300800 */
[----:B------:R-:W3:Y:S04]  /*f19b0*/  LDL.LU R6, [R1+0x3638] ;  /* 0x0036380001067983 */ /* 0x000ee80000300800 */
[----:B------:R-:W4:Y:S04]  /*f19c0*/  LDL.LU R7, [R1+0xe08c] ;  /* 0x00e08c0001077983 */ /* 0x000f280000300800 */
[----:B------:R-:W4:Y:S04]  /*f19d0*/  LDL.LU R3, [R1+0xe088] ;  /* 0x00e0880001037983 */ /* 0x000f280000300800 */
[----:B------:R-:W-:Y:S04]  /*f19e0*/  STL.64 [R1+0xdfc0], R26 ;  /* 0x00dfc01a01007387 */ /* 0x000fe80000100a00 */
[----:B------:R-:W-:Y:S04]  /*f19f0*/  STL.64 [R1+0xdfb8], R24 ;  /* 0x00dfb81801007387 */ /* 0x000fe80000100a00 */
[----:B0-----:R-:W2:Y:S04]  /*f1a00*/  LDL.LU R16, [R1+0x610] ;  /* 0x0006100001107983 */ /* 0x001ea80000300800 */
        /* <DEDUP_REMOVED lines=15> */
[----:B---3--:R0:W-:Y:S02]  /*f1b00*/  STL.64 [R1+0xdff0], R22 ;  /* 0x00dff01601007387 */ /* 0x0081e40000100a00 */
[----:B0-----:R-:W-:-:S02]  /*f1b10*/  IMAD.MOV.U32 R22, RZ, RZ, R9 ;  /* 0x000000ffff167224 */ /* 0x001fc400078e0009 */
[----:B------:R-:W-:Y:S01]  /*f1b20*/  IMAD.MOV.U32 R23, RZ, RZ, R8 ;  /* 0x000000ffff177224 */ /* 0x000fe200078e0008 */
[----:B------:R-:W3:Y:S04]  /*f1b30*/  LDL.LU R9, [R1+0xe084] ;  /* 0x00e0840001097983 */ /* 0x000ee80000300800 */
[----:B------:R-:W3:Y:S04]  /*f1b40*/  LDL.LU R8, [R1+0xe080] ;  /* 0x00e0800001087983 */ /* 0x000ee80000300800 */
[----:B--2---:R0:W-:Y:S04]  /*f1b50*/  STL.64 [R1+0xdfe8], R20 ;  /* 0x00dfe81401007387 */ /* 0x0041e80000100a00 */
[----:B0-----:R-:W2:Y:S04]  /*f1b60*/  LDL.64 R20, [R1+0x90] ;  /* 0x0000900001147983 */ /* 0x001ea80000100a00 */
[----:B------:R4:W-:Y:S01]  /*f1b70*/  STL.64 [R1+0xe020], R22 ;  /* 0x00e0201601007387 */ /* 0x0009e20000100a00 */
[----:B------:R-:W-:-:S02]  /*f1b80*/  IMAD.MOV.U32 R27, RZ, RZ, R2 ;  /* 0x000000ffff1b7224 */ /* 0x000fc400078e0002 */
[----:B------:R-:W-:Y:S02]  /*f1b90*/  IMAD R4, R4, 0x100, R28 ;  /* 0x0000010004047824 */ /* 0x000fe400078e021c */
[----:B------:R-:W-:Y:S02]  /*f1ba0*/  IMAD R6, R6, 0x100, R29 ;  /* 0x0000010006067824 */ /* 0x000fe400078e021d */
[----:B----4-:R-:W-:Y:S02]  /*f1bb0*/  IMAD.MOV.U32 R22, RZ, RZ, R3 ;  /* 0x000000ffff167224 */ /* 0x010fe400078e0003 */
[----:B---3--:R-:W-:Y:S02]  /*f1bc0*/  IMAD.MOV.U32 R29, RZ, RZ, R9 ;  /* 0x000000ffff1d7224 */ /* 0x008fe400078e0009 */
[----:B------:R-:W-:Y:S01]  /*f1bd0*/  IMAD.MOV.U32 R28, RZ, RZ, R8 ;  /* 0x000000ffff1c7224 */ /* 0x000fe200078e0008 */
[----:B--2---:R0:W-:Y:S04]  /*f1be0*/  STL.64 [R1+0xe018], R20 ;  /* 0x00e0181401007387 */ /* 0x0041e80000100a00 */
[----:B------:R-:W2:Y:S04]  /*f1bf0*/  LDL.64 R24, [R1+0x80] ;  /* 0x0000800001187983 */ /* 0x000ea80000100a00 */
[----:B------:R-:W-:Y:S04]  /*f1c00*/  STL [R1+0xde2c], R10 ;  /* 0x00de2c0a01007387 */ /* 0x000fe80000100800 */
[----:B------:R-:W-:Y:S04]  /*f1c10*/  STL [R1+0xde28], R11 ;  /* 0x00de280b01007387 */ /* 0x000fe80000100800 */
[----:B------:R-:W3:Y:S04]  /*f1c20*/  LDL R26, [R1+0x78] ;  /* 0x00007800011a7983 */ /* 0x000ee80000100800 */
[----:B------:R-:W4:Y:S04]  /*f1c30*/  LDL.LU R2, [R1+0xe07c] ;  /* 0x00e07c0001027983 */ /* 0x000f280000300800 */
[----:B------:R-:W4:Y:S04]  /*f1c40*/  LDL.LU R3, [R1+0xe078] ;  /* 0x00e0780001037983 */ /* 0x000f280000300800 */
[----:B------:R-:W4:Y:S04]  /*f1c50*/  LDL.LU R8, [R1+0xe074] ;  /* 0x00e0740001087983 */ /* 0x000f280000300800 */
[----:B------:R-:W4:Y:S04]  /*f1c60*/  LDL.LU R9, [R1+0xe070] ;  /* 0x00e0700001097983 */ /* 0x000f280000300800 */
[----:B0-----:R-:W2:Y:S01]  /*f1c70*/  LDL.64 R20, [R1+0xa8] ;  /* 0x0000a80001147983 */ /* 0x001ea20000100a00 */
[----:B------:R-:W-:-:S05]  /*f1c80*/  IMAD.MOV.U32 R23, RZ, RZ, R7 ;  /* 0x000000ffff177224 */ /* 0x000fca00078e0007 */
        /* <DEDUP_REMOVED lines=47> */
[----:B------:R0:W-:Y:S04]  /*f1f80*/  STL [R1+0xde34], R8 ;  /* 0x00de340801007387 */ /* 0x0001e80000100800 */
[----:B------:R1:W-:Y:S01]  /*f1f90*/  STL [R1+0xde30], R9 ;  /* 0x00de300901007387 */ /* 0x0003e20000100800 */
[----:B------:R-:W-:-:S03]  /*f1fa0*/  IMAD R7, R7, 0x100, R10 ;  /* 0x0000010007077824 */ /* 0x000fc600078e020a */
        /* <DEDUP_REMOVED lines=14> */
[----:B----4-:R-:W-:Y:S01]  /*f2090*/  HMMA.16816.F32 R12, R12, R28, R20 ;  /* 0x0000001c0c0c723c */ /* 0x010fe20000001814 */
[----:B------:R-:W4:Y:S04]  /*f20a0*/  LDL.LU.64 R22, [R1+0xe048] ;  /* 0x00e0480001167983 */ /* 0x000f280000300a00 */
[----:B------:R-:W2:Y:S04]  /*f20b0*/  LDL.LU.64 R20, [R1+0xe040] ;  /* 0x00e0400001147983 */ /* 0x000ea80000300a00 */
[----:B------:R-:W3:-:S14]  /*f20c0*/  LDL.LU.64 R28, [R1+0xe038] ;  /* 0x00e03800011c7983 */ /* 0x000edc0000300a00 */
[----:B------:R0:W-:Y:S04]  /*f20d0*/  STL.64 [R1+0x1b60], R12 ;  /* 0x001b600c01007387 */ /* 0x0001e80000100a00 */
[----:B------:R-:W-:Y:S04]  /*f20e0*/  STL.64 [R1+0x1b68], R14 ;  /* 0x001b680e01007387 */ /* 0x000fe80000100a00 */
[----:B0-----:R-:W3:Y:S01]  /*f20f0*/  LDL R12, [R1+0x70] ;  /* 0x00007000010c7983 */ /* 0x001ee20000100800 */
[----:B--2---:R-:W-:-:S15]  /*f2100*/  HMMA.16816.F32 R8, R4, R20, R8 ;  /* 0x000000140408723c */ /* 0x004fde0000001808 */
[----:B------:R-:W-:-:S08]  /*f2110*/  NOP ;  /* 0x0000000000007918 */ /* 0x000fd00000000000 */
[----:B------:R-:W-:Y:S04]  /*f2120*/  STL.64 [R1+0x1b40], R8 ;  /* 0x001b400801007387 */ /* 0x000fe80000100a00 */
[----:B------:R0:W-:Y:S02]  /*f2130*/  STL.64 [R1+0x1b48], R10 ;  /* 0x001b480a01007387 */ /* 0x0001e40000100a00 */
[----:B0-----:R-:W-:Y:S02]  /*f2140*/  IMAD.MOV.U32 R10, RZ, RZ, R20 ;  /* 0x000000ffff0a7224 */ /* 0x001fe400078e0014 */
[----:B------:R-:W-:Y:S02]  /*f2150*/  IMAD.MOV.U32 R11, RZ, RZ, R21 ;  /* 0x000000ffff0b7224 */ /* 0x000fe400078e0015 */
[----:B----4-:R-:W-:Y:S01]  /*f2160*/  HMMA.16816.F32 R20, R4, R22, R24 ;  /* 0x000000160414723c */ /* 0x010fe20000001818 */
[----:B------:R-:W2:Y:S04]  /*f2170*/  LDL.LU.64 R26, [R1+0xe030] ;  /* 0x00e03000011a7983 */ /* 0x000ea80000300a00 */
[----:B------:R-:W2:-:S15]  /*f2180*/  LDL.LU.64 R24, [R1+0xe028] ;  /* 0x00e0280001187983 */ /* 0x000e9e0000300a00 */
[----:B------:R-:W-:-:S03]  /*f2190*/  NOP ;  /* 0x0000000000007918 */ /* 0x000fc60000000000 */
        /* <DEDUP_REMOVED lines=12> */
[----:B------:R-:W-:-:S03]  /*f2260*/  IMAD.MOV.U32 R0, RZ, RZ, R21 ;  /* 0x000000ffff007224 */ /* 0x000fc600078e0015 */
[----:B------:R-:W-:Y:S01]  /*f2270*/  STL [R1+0xdf00], R14 ;  /* 0x00df000e01007387 */ /* 0x000fe20000100800 */
[----:B----4-:R-:W-:Y:S03]  /*f2280*/  HMMA.16816.F32 R20, R4, R22, R24 ;  /* 0x000000160414723c */ /* 0x010fe60000001818 */
[----:B------:R-:W3:Y:S04]  /*f2290*/  LDL.LU.64 R26, [R1+0xe000] ;  /* 0x00e00000011a7983 */ /* 0x000ee80000300a00 */
[----:B------:R-:W2:-:S15]  /*f22a0*/  LDL.LU.64 R24, [R1+0xdff8] ;  /* 0x00dff80001187983 */ /* 0x000e9e0000300a00 */
[----:B------:R-:W-:-:S01]  /*f22b0*/  NOP ;  /* 0x0000000000007918 */ /* 0x000fc20000000000 */
[----:B------:R-:W-:Y:S04]  /*f22c0*/  STL.64 [R1+0x1ad0], R20 ;  /* 0x001ad01401007387 */ /* 0x000fe80000100a00 */
[----:B------:R0:W-:Y:S04]  /*f22d0*/  STL.64 [R1+0x1ad8], R22 ;  /* 0x001ad81601007387 */ /* 0x0001e80000100a00 */
[----:B0-----:R-:W4:Y:S04]  /*f22e0*/  LDL.LU.64 R22, [R1+0xdff0] ;  /* 0x00dff00001167983 */ /* 0x001f280000300a00 */
[----:B------:R-:W4:Y:S01]  /*f22f0*/  LDL.LU.64 R20, [R1+0xdfe8] ;  /* 0x00dfe80001147983 */ /* 0x000f220000300a00 */
[----:B--2---:R-:W-:-:S02]  /*f2300*/  IMAD.MOV.U32 R8, RZ, RZ, R24 ;  /* 0x000000ffff087224 */ /* 0x004fc400078e0018 */
[----:B------:R-:W-:Y:S01]  /*f2310*/  IMAD.MOV.U32 R9, RZ, RZ, R25 ;  /* 0x000000ffff097224 */ /* 0x000fe200078e0019 */
[C---:B----4-:R-:W-:Y:S06]  /*f2320*/  HMMA.16816.F32 R20, R4.reuse, R24, R20 ;  /* 0x000000180414723c */ /* 0x050fec0000001814 */
        /* <DEDUP_REMOVED lines=12> */
[----:B------:R-:W4:Y:S04]  /*f23f0*/  LDL.LU.64 R18, [R1+0xdfd0] ;  /* 0x00dfd00001127983 */ /* 0x000f280000300a00 */
[----:B------:R-:W4:Y:S04]  /*f2400*/  LDL.LU.64 R16, [R1+0xdfc8] ;  /* 0x00dfc80001107983 */ /* 0x000f280000300a00 */
[----:B------:R-:W-:Y:S04]  /*f2410*/  STL.64 [R1+0x1a90], R24 ;  /* 0x001a901801007387 */ /* 0x000fe80000100a00 */
[----:B------:R0:W-:Y:S04]  /*f2420*/  STL.64 [R1+0x1a98], R26 ;  /* 0x001a981a01007387 */ /* 0x0001e80000100a00 */
[----:B0-----:R-:W2:Y:S04]  /*f2430*/  LDL.LU.64 R26, [R1+0xdfc0] ;  /* 0x00dfc000011a7983 */ /* 0x001ea80000300a00 */
[----:B------:R-:W4:Y:S01]  /*f2440*/  LDL.LU.64 R24, [R1+0xdfb8] ;  /* 0x00dfb80001187983 */ /* 0x000f220000300a00 */
[C---:B---3--:R-:W-:Y:S06]  /*f2450*/  HMMA.16816.F32 R8, R4.reuse, R12, R8 ;  /* 0x0000000c0408723c */ /* 0x048fec0000001808 */
[----:B----4-:R-:W-:-:S15]  /*f2460*/  HMMA.16816.F32 R12, R4, R24, R16 ;  /* 0x00000018040c723c */ /* 0x010fde0000001810 */
[----:B------:R-:W-:-:S02]  /*f2470*/  NOP ;  /* 0x0000000000007918 */ /* 0x000fc40000000000 */
[----:B------:R-:W-:Y:S04]  /*f2480*/  STL.64 [R1+0x1a80], R8 ;  /* 0x001a800801007387 */ /* 0x000fe80000100a00 */
[----:B------:R2:W-:Y:S02]  /*f2490*/  STL.64 [R1+0x1a88], R10 ;  /* 0x001a880a01007387 */ /* 0x0005e40000100a00 */
[----:B--2---:R-:W-:Y:S02]  /*f24a0*/  HMMA.16816.F32 R8, R4, R26, R20 ;  /* 0x0000001a0408723c */ /* 0x004fe40000001814 */
[----:B------:R-:W2:Y:S04]  /*f24b0*/  LDL.LU R20, [R1+0x510] ;  /* 0x0005100001147983 */ /* 0x000ea80000300800 */
[----:B------:R-:W-:Y:S04]  /*f24c0*/  STL.64 [R1+0x1a60], R12 ;  /* 0x001a600c01007387 */ /* 0x000fe80000100a00 */
[----:B------:R-:W-:-:S13]  /*f24d0*/  STL.64 [R1+0x1a68], R14 ;  /* 0x001a680e01007387 */ /* 0x000fda0000100a00 */
        /* <DEDUP_REMOVED lines=40> */
[----:B----4-:R0:W-:Y:S04]  /*f2760*/  STL.64 [R1+0xdf08], R24 ;  /* 0x00df081801007387 */ /* 0x0101e80000100a00 */
[----:B------:R-:W4:Y:S04]  /*f2770*/  LDL R12, [R1+0x20] ;  /* 0x00002000010c7983 */ /* 0x000f280000100800 */
[----:B------:R-:W4:Y:S04]  /*f2780*/  LDL R13, [R1+0x24] ;  /* 0x00002400010d7983 */ /* 0x000f280000100800 */
[----:B----4-:R-:W-:Y:S04]  /*f2790*/  STL.64 [R1+0xdf10], R12 ;  /* 0x00df100c01007387 */ /* 0x010fe80000100a00 */
[----:B0-----:R-:W4:Y:S04]  /*f27a0*/  LDL.LU R24, [R1+0x580] ;  /* 0x0005800001187983 */ /* 0x001f280000300800 */
[----:B------:R-:W4:Y:S04]  /*f27b0*/  LDL.LU R25, [R1+0x584] ;  /* 0x0005840001197983 */ /* 0x000f280000300800 */
[----:B------:R-:W2:Y:S04]  /*f27c0*/  LDL.LU R26, [R1+0x588] ;  /* 0x00058800011a7983 */ /* 0x000ea80000300800 */
[----:B------:R-:W2:Y:S04]  /*f27d0*/  LDL.LU R27, [R1+0x58c] ;  /* 0x00058c00011b7983 */ /* 0x000ea80000300800 */
[----:B--2---:R-:W-:Y:S04]  /*f27e0*/  STL.64 [R1+0xdf20], R26 ;  /* 0x00df201a01007387 */ /* 0x004fe80000100a00 */
[----:B----4-:R0:W-:Y:S04]  /*f27f0*/  STL.64 [R1+0xdf18], R24 ;  /* 0x00df181801007387 */ /* 0x0101e80000100a00 */
[----:B------:R-:W2:Y:S04]  /*f2800*/  LDL R14, [R1+0x28] ;  /* 0x00002800010e7983 */ /* 0x000ea80000100800 */
[----:B------:R-:W2:Y:S04]  /*f2810*/  LDL R15, [R1+0x2c] ;  /* 0x00002c00010f7983 */ /* 0x000ea80000100800 */
[----:B--2---:R-:W-:Y:S04]  /*f2820*/  STL.64 [R1+0xdf28], R14 ;  /* 0x00df280e01007387 */ /* 0x004fe80000100a00 */
[----:B0-----:R-:W2:Y:S04]  /*f2830*/  LDL.LU R24, [R1+0x590] ;  /* 0x0005900001187983 */ /* 0x001ea80000300800 */
[----:B------:R-:W2:Y:S04]  /*f2840*/  LDL.LU R25, [R1+0x594] ;  /* 0x0005940001197983 */ /* 0x000ea80000300800 */
[----:B------:R-:W4:Y:S04]  /*f2850*/  LDL.LU R26, [R1+0x598] ;  /* 0x00059800011a7983 */ /* 0x000f280000300800 */
[----:B------:R-:W4:Y:S04]  /*f2860*/  LDL.LU R27, [R1+0x59c] ;  /* 0x00059c00011b7983 */ /* 0x000f280000300800 */
[----:B----4-:R-:W-:Y:S04]  /*f2870*/  STL.64 [R1+0xdf38], R26 ;  /* 0x00df381a01007387 */ /* 0x010fe80000100a00 */
[----:B--2---:R0:W-:Y:S04]  /*f2880*/  STL.64 [R1+0xdf30], R24 ;  /* 0x00df301801007387 */ /* 0x0041e80000100a00 */
[----:B------:R-:W2:Y:S04]  /*f2890*/  LDL R12, [R1+0x30] ;  /* 0x00003000010c7983 */ /* 0x000ea80000100800 */
[----:B------:R-:W2:Y:S04]  /*f28a0*/  LDL R13, [R1+0x34] ;  /* 0x00003400010d7983 */ /* 0x000ea80000100800 */
[----:B--2---:R1:W-:Y:S04]  /*f28b0*/  STL.64 [R1+0xdf40], R12 ;  /* 0x00df400c01007387 */ /* 0x0043e80000100a00 */
        /* <DEDUP_REMOVED lines=8> */
[----:B-1----:R-:W4:Y:S04]  /*f2940*/  LDL R12, [R1+0x40] ;  /* 0x00004000010c7983 */ /* 0x002f280000100800 */
[----:B------:R-:W4:Y:S04]  /*f2950*/  LDL R13, [R1+0x44] ;  /* 0x00004400010d7983 */ /* 0x000f280000100800 */
[----:B--2---:R1:W-:Y:S04]  /*f2960*/  STL.64 [R1+0xdf58], R14 ;  /* 0x00df580e01007387 */ /* 0x0043e80000100a00 */
[----:B----4-:R-:W-:Y:S04]  /*f2970*/  STL.64 [R1+0xdf70], R12 ;  /* 0x00df700c01007387 */ /* 0x010fe80000100a00 */
[----:B0-----:R-:W2:Y:S04]  /*f2980*/  LDL.LU R24, [R1+0x5b0] ;  /* 0x0005b00001187983 */ /* 0x001ea80000300800 */
[----:B------:R-:W2:Y:S04]  /*f2990*/  LDL.LU R25, [R1+0x5b4] ;  /* 0x0005b40001197983 */ /* 0x000ea80000300800 */
[----:B------:R-:W4:Y:S04]  /*f29a0*/  LDL.LU R26, [R1+0x5b8] ;  /* 0x0005b800011a7983 */ /* 0x000f280000300800 */
[----:B------:R-:W4:Y:S04]  /*f29b0*/  LDL.LU R27, [R1+0x5bc] ;  /* 0x0005bc00011b7983 */ /* 0x000f280000300800 */
[----:B-1----:R-:W3:Y:S04]  /*f29c0*/  LDL R14, [R1+0x48] ;  /* 0x00004800010e7983 */ /* 0x002ee80000100800 */
        /* <DEDUP_REMOVED lines=106> */
[----:B------:R-:W4:-:S15]  /*f3070*/  LDL.LU.64 R24, [R1+0xdf08] ;  /* 0x00df080001187983 */ /* 0x000f1e0000300a00 */
[----:B------:R-:W-:-:S06]  /*f3080*/  NOP ;  /* 0x0000000000007918 */ /* 0x000fcc0000000000 */
[----:B------:R-:W-:Y:S04]  /*f3090*/  STL.64 [R1+0x19c0], R12 ;  /* 0x0019c00c01007387 */ /* 0x000fe80000100a00 */
[----:B------:R0:W-:Y:S04]  /*f30a0*/  STL.64 [R1+0x19c8], R14 ;  /* 0x0019c80e01007387 */ /* 0x0001e80000100a00 */
[----:B0-----:R-:W3:Y:S04]  /*f30b0*/  LDL.LU R14, [R1+0xdf00] ;  /* 0x00df0000010e7983 */ /* 0x001ee80000300800 */
        /* <DEDUP_REMOVED lines=61> */
[----:B------:R-:W4:Y:S04]  /*f3490*/  LDL.LU.64 R16, [R1+0xde58] ;  /* 0x00de580001107983 */ /* 0x000f280000300a00 */
[----:B------:R0:W-:Y:S04]  /*f34a0*/  STL [R1+0xdc24], R22 ;  /* 0x00dc241601007387 */ /* 0x0001e80000100800 */
[----:B0-----:R-:W2:Y:S04]  /*f34b0*/  LDL.LU R22, [R1+0x364c] ;  /* 0x00364c0001167983 */ /* 0x001ea80000300800 */
[----:B------:R-:W-:Y:S01]  /*f34c0*/  STL [R1+0xdc20], R23 ;  /* 0x00dc201701007387 */ /* 0x000fe20000100800 */
[----:B----4-:R-:W-:-:S15]  /*f34d0*/  HMMA.16816.F32 R16, R4, R20, R16 ;  /* 0x000000140410723c */ /* 0x010fde0000001810 */
[----:B------:R-:W-:-:S08]  /*f34e0*/  NOP ;  /* 0x0000000000007918 */ /* 0x000fd00000000000 */
[----:B------:R-:W-:Y:S04]  /*f34f0*/  STL.64 [R1+0x1920], R16 ;  /* 0x0019201001007387 */ /* 0x000fe80000100a00 */
[----:B------:R0:W-:Y:S04]  /*f3500*/  STL.64 [R1+0x1928], R18 ;  /* 0x0019281201007387 */ /* 0x0001e80000100a00 */
[----:B0-----:R-:W3:Y:S04]  /*f3510*/  LDL.LU.64 R18, [R1+0xde50] ;  /* 0x00de500001127983 */ /* 0x001ee80000300a00 */
[----:B------:R-:W4:Y:S04]  /*f3520*/  LDL.LU.64 R16, [R1+0xde48] ;  /* 0x00de480001107983 */ /* 0x000f280000300a00 */
[----:B------:R-:W-:Y:S01]  /*f3530*/  STL.64 [R1+0xddf0], R20 ;  /* 0x00ddf01401007387 */ /* 0x000fe20000100a00 */
[----:B---3--:R-:W-:-:S15]  /*f3540*/  HMMA.16816.F32 R8, R4, R18, R8 ;  /* 0x000000120408723c */ /* 0x008fde0000001808 */
[----:B------:R-:W-:-:S08]  /*f3550*/  NOP ;  /* 0x0000000000007918 */ /* 0x000fd00000000000 */
[----:B------:R-:W-:Y:S04]  /*f3560*/  STL.64 [R1+0x1910], R8 ;  /* 0x0019100801007387 */ /* 0x000fe80000100a00 */
[----:B------:R0:W-:Y:S04]  /*f3570*/  STL.64 [R1+0x1918], R10 ;  /* 0x0019180a01007387 */ /* 0x0001e80000100a00 */
[----:B0-----:R-:W3:Y:S04]  /*f3580*/  LDL.LU.64 R10, [R1+0xde40] ;  /* 0x00de4000010a7983 */ /* 0x001ee80000300a00 */
[----:B------:R-:W2:Y:S01]  /*f3590*/  LDL.LU.64 R8, [R1+0xde38] ;  /* 0x00de380001087983 */ /* 0x000ea20000300a00 */
[----:B----4-:R-:W-:-:S15]  /*f35a0*/  HMMA.16816.F32 R24, R4, R16, R24 ;  /* 0x000000100418723c */ /* 0x010fde0000001818 */
[----:B------:R-:W-:-:S08]  /*f35b0*/  NOP ;  /* 0x0000000000007918 */ /* 0x000fd00000000000 */
[----:B------:R2:W-:Y:S04]  /*f35c0*/  STL.64 [R1+0x1900], R24 ;  /* 0x0019001801007387 */ /* 0x0005e80000100a00 */
[----:B------:R0:W-:Y:S01]  /*f35d0*/  STL.64 [R1+0x1908], R26 ;  /* 0x0019081a01007387 */ /* 0x0001e20000100a00 */
[----:B--2---:R-:W-:Y:S02]  /*f35e0*/  IMAD.MOV.U32 R24, RZ, RZ, R8 ;  /* 0x000000ffff187224 */ /* 0x004fe400078e0008 */
[----:B------:R-:W-:Y:S01]  /*f35f0*/  IMAD.MOV.U32 R25, RZ, RZ, R9 ;  /* 0x000000ffff197224 */ /* 0x000fe200078e0009 */
[----:B------:R-:W2:Y:S04]  /*f3600*/  LDL.LU R8, [R1+0xde34] ;  /* 0x00de340001087983 */ /* 0x000ea80000300800 */
[----:B------:R-:W2:Y:S04]  /*f3610*/  LDL.LU R9, [R1+0xde30] ;  /* 0x00de300001097983 */ /* 0x000ea80000300800 */
[----:B0-----:R-:W4:Y:S04]  /*f3620*/  LDL.64 R26, [R1+0x78] ;  /* 0x00007800011a7983 */ /* 0x001f280000100a00 */
[----:B----4-:R-:W-:Y:S04]  /*f3630*/  STL.64 [R1+0xdda8], R26 ;  /* 0x00dda81a01007387 */ /* 0x010fe80000100a00 */
[----:B------:R-:W-:Y:S04]  /*f3640*/  STL.64 [R1+0xdda0], R24 ;  /* 0x00dda01801007387 */ /* 0x000fe80000100a00 */
[----:B------:R-:W-:Y:S04]  /*f3650*/  STL.64 [R1+0xdc08], R18 ;  /* 0x00dc081201007387 */ /* 0x000fe80000100a00 */
[----:B------:R0:W-:Y:S04]  /*f3660*/  STL.64 [R1+0xdc00], R16 ;  /* 0x00dc001001007387 */ /* 0x0001e80000100a00 */
[----:B0-----:R-:W4:Y:S04]  /*f3670*/  LDL.LU R16, [R1+0x450] ;  /* 0x0004500001107983 */ /* 0x001f280000300800 */
[----:B------:R-:W4:Y:S04]  /*f3680*/  LDL.LU R17, [R1+0x454] ;  /* 0x0004540001117983 */ /* 0x000f280000300800 */
[----:B------:R-:W3:Y:S04]  /*f3690*/  LDL.LU R18, [R1+0x458] ;  /* 0x0004580001127983 */ /* 0x000ee80000300800 */
[----:B------:R-:W3:Y:S01]  /*f36a0*/  LDL.LU R19, [R1+0x45c] ;  /* 0x00045c0001137983 */ /* 0x000ee20000300800 */
[----:B------:R-:W-:-:S02]  /*f36b0*/  IMAD.MOV.U32 R26, RZ, RZ, R14 ;  /* 0x000000ffff1a7224 */ /* 0x000fc400078e000e */
[----:B------:R-:W-:Y:S01]  /*f36c0*/  IMAD.MOV.U32 R27, RZ, RZ, R0 ;  /* 0x000000ffff1b7224 */ /* 0x000fe200078e0000 */
[----:B---3--:R-:W-:Y:S04]  /*f36d0*/  STL.64 [R1+0xddb8], R18 ;  /* 0x00ddb81201007387 */ /* 0x008fe80000100a00 */
[----:B----4-:R0:W-:Y:S04]  /*f36e0*/  STL.64 [R1+0xddb0], R16 ;  /* 0x00ddb01001007387 */ /* 0x0101e80000100a00 */
[----:B------:R-:W3:Y:S04]  /*f36f0*/  LDL.64 R24, [R1+0x98] ;  /* 0x0000980001187983 */ /* 0x000ee80000100a00 */
[----:B------:R-:W-:Y:S01]  /*f3700*/  STL.64 [R1+0xddd8], R26 ;  /* 0x00ddd81a01007387 */ /* 0x000fe20000100a00 */
[----:B------:R-:W-:-:S02]  /*f3710*/  IMAD R12, R12, 0x100, R22 ;  /* 0x000001000c0c7824 */ /* 0x000fc400078e0216 */
[----:B------:R-:W-:Y:S01]  /*f3720*/  IMAD R13, R15, 0x100, R13 ;  /* 0x000001000f0d7824 */ /* 0x000fe200078e020d */
[----:B---3--:R-:W-:Y:S04]  /*f3730*/  STL.64 [R1+0xddd0], R24 ;  /* 0x00ddd01801007387 */ /* 0x008fe80000100a00 */
[----:B0-----:R-:W3:Y:S04]  /*f3740*/  LDL.LU R16, [R1+0x480] ;  /* 0x0004800001107983 */ /* 0x001ee80000300800 */
        /* <DEDUP_REMOVED lines=9> */
[----:B----4-:R-:W-:Y:S04]  /*f37e0*/  STL.64 [R1+0xde20], R14 ;  /* 0x00de200e01007387 */ /* 0x010fe80000100a00 */
[----:B------:R0:W-:Y:S04]  /*f37f0*/  STL.64 [R1+0xde18], R12 ;  /* 0x00de180c01007387 */ /* 0x0001e80000100a00 */
[----:B0-----:R-:W4:Y:S04]  /*f3800*/  LDL.LU R12, [R1+0x4c0] ;  /* 0x0004c000010c7983 */ /* 0x001f280000300800 */
        /* <DEDUP_REMOVED lines=18> */
[----:B------:R-:W3:Y:S04]  /*f3930*/  LDL.64 R24, [R1+0xa0] ;  /* 0x0000a00001187983 */ /* 0x000ee80000100a00 */
[----:B------:R-:W4:Y:S04]  /*f3940*/  LDL.LU R10, [R1+0xde2c] ;  /* 0x00de2c00010a7983 */ /* 0x000f280000300800 */
[----:B------:R-:W4:Y:S04]  /*f3950*/  LDL.LU R11, [R1+0xde28] ;  /* 0x00de2800010b7983 */ /* 0x000f280000300800 */
[----:B------:R-:W-:Y:S04]  /*f3960*/  STL.64 [R1+0xddc8], R18 ;  /* 0x00ddc81201007387 */ /* 0x000fe80000100a00 */
[----:B------:R0:W-:Y:S04]  /*f3970*/  STL.64 [R1+0xddc0], R16 ;  /* 0x00ddc01001007387 */ /* 0x0001e80000100a00 */
[----:B0-----:R-:W3:Y:S04]  /*f3980*/  LDL.LU R16, [R1+0x490] ;  /* 0x0004900001107983 */ /* 0x001ee80000300800 */
[----:B------:R-:W3:Y:S04]  /*f3990*/  LDL.LU R17, [R1+0x494] ;  /* 0x0004940001117983 */ /* 0x000ee80000300800 */
[----:B------:R-:W3:Y:S04]  /*f39a0*/  LDL.LU R18, [R1+0x498] ;  /* 0x0004980001127983 */ /* 0x000ee80000300800 */
[----:B------:R-:W3:Y:S01]  /*f39b0*/  LDL.LU R19, [R1+0x49c] ;  /* 0x00049c0001137983 */ /* 0x000ee20000300800 */
[C---:B----4-:R-:W-:Y:S06]  /*f39c0*/  HMMA.16816.F32 R12, R4.reuse, R10, R12 ;  /* 0x0000000a040c723c */ /* 0x050fec000000180c */
[C---:B--2---:R-:W-:Y:S01]  /*f39d0*/  HMMA.16816.F32 R20, R4.reuse, R8, R20 ;  /* 0x000000080414723c */ /* 0x044fe20000001814 */
[----:B---3--:R-:W-:Y:S04]  /*f39e0*/  STL.64 [R1+0xdde8], R18 ;  /* 0x00dde81201007387 */ /* 0x008fe80000100a00 */
[----:B------:R0:W-:Y:S04]  /*f39f0*/  STL.64 [R1+0xdde0], R16 ;  /* 0x00dde01001007387 */ /* 0x0001e80000100a00 */
[----:B0-----:R-:W2:Y:S04]  /*f3a00*/  LDL.LU R16, [R1+0x4a0] ;  /* 0x0004a00001107983 */ /* 0x001ea80000300800 */
[----:B------:R-:W2:Y:S04]  /*f3a10*/  LDL.LU R17, [R1+0x4a4] ;  /* 0x0004a40001117983 */ /* 0x000ea80000300800 */
[----:B------:R-:W2:Y:S04]  /*f3a20*/  LDL.LU R18, [R1+0x4a8] ;  /* 0x0004a80001127983 */ /* 0x000ea80000300800 */
[----:B------:R-:W2:Y:S04]  /*f3a30*/  LDL.LU R19, [R1+0x4ac] ;  /* 0x0004ac0001137983 */ /* 0x000ea80000300800 */
[----:B------:R-:W-:Y:S04]  /*f3a40*/  STL.64 [R1+0x18f0], R12 ;  /* 0x0018f00c01007387 */ /* 0x000fe80000100a00 */
[----:B------:R0:W-:Y:S04]  /*f3a50*/  STL.64 [R1+0x18f8], R14 ;  /* 0x0018f80e01007387 */ /* 0x0001e80000100a00 */
[----:B0-----:R-:W3:Y:S04]  /*f3a60*/  LDL.LU.64 R14, [R1+0xde20] ;  /* 0x00de2000010e7983 */ /* 0x001ee80000300a00 */
[----:B------:R-:W4:Y:S04]  /*f3a70*/  LDL.LU.64 R12, [R1+0xde18] ;  /* 0x00de1800010c7983 */ /* 0x000f280000300a00 */
[----:B------:R0:W-:Y:S04]  /*f3a80*/  STL [R1+0xdbdc], R10 ;  /* 0x00dbdc0a01007387 */ /* 0x0001e80000100800 */
[----:B0-----:R-:W3:Y:S04]  /*f3a90*/  LDL.LU R10, [R1+0x365c] ;  /* 0x00365c00010a7983 */ /* 0x001ee80000300800 */
[----:B------:R-:W-:Y:S04]  /*f3aa0*/  STL [R1+0xdbd8], R11 ;  /* 0x00dbd80b01007387 */ /* 0x000fe80000100800 */
[----:B------:R-:W-:Y:S04]  /*f3ab0*/  STL.64 [R1+0x18e0], R20 ;  /* 0x0018e01401007387 */ /* 0x000fe80000100a00 */
[----:B------:R0:W-:Y:S04]  /*f3ac0*/  STL.64 [R1+0x18e8], R22 ;  /* 0x0018e81601007387 */ /* 0x0001e80000100a00 */
[----:B0-----:R-:W2:Y:S04]  /*f3ad0*/  LDL.LU.64 R22, [R1+0xde10] ;  /* 0x00de100001167983 */ /* 0x001ea80000300a00 */
[----:B------:R-:W2:Y:S04]  /*f3ae0*/  LDL.LU.64 R20, [R1+0xde08] ;  /* 0x00de080001147983 */ /* 0x000ea80000300a00 */
[----:B------:R0:W-:Y:S04]  /*f3af0*/  STL.64 [R1+0xdc38], R8 ;  /* 0x00dc380801007387 */ /* 0x0001e80000100a00 */
[----:B0-----:R-:W4:Y:S04]  /*f3b00*/  LDL.LU R8, [R1+0x460] ;  /* 0x0004600001087983 */ /* 0x001f280000300800 */
[----:B------:R-:W4:Y:S01]  /*f3b10*/  LDL.LU R9, [R1+0x464] ;  /* 0x0004640001097983 */ /* 0x000f220000300800 */
[----:B--2---:R-:W-:Y:S01]  /*f3b20*/  HMMA.16816.F32 R20, R4, R2, R20 ;  /* 0x000000020414723c */ /* 0x004fe20000001814 */
[----:B---3--:R-:W-:-:S02]  /*f3b30*/  IMAD R14, R14, 0x100, R10 ;  /* 0x000001000e0e7824 */ /* 0x008fc400078e020a */
[----:B------:R-:W2:Y:S04]  /*f3b40*/  LDL.LU R10, [R1+0x468] ;  /* 0x00046800010a7983 */ /* 0x000ea80000300800 */
[----:B------:R-:W2:-:S15]  /*f3b50*/  LDL.LU R11, [R1+0x46c] ;  /* 0x00046c00010b7983 */ /* 0x000e9e0000300800 */
[----:B------:R-:W-:-:S01]  /*f3b60*/  NOP ;  /* 0x0000000000007918 */ /* 0x000fc20000000000 */
[----:B------:R-:W-:Y:S04]  /*f3b70*/  STL.64 [R1+0x18d0], R20 ;  /* 0x0018d01401007387 */ /* 0x000fe80000100a00 */
[----:B------:R0:W-:Y:S04]  /*f3b80*/  STL.64 [R1+0x18d8], R22 ;  /* 0x0018d81601007387 */ /* 0x0001e80000100a00 */
[----:B0-----:R-:W3:Y:S04]  /*f3b90*/  LDL.LU.64 R22, [R1+0xde00] ;  /* 0x00de000001167983 */ /* 0x001ee80000300a00 */
[----:B------:R-:W3:Y:S01]  /*f3ba0*/  LDL.LU.64 R20, [R1+0xddf8] ;  /* 0x00ddf80001147983 */ /* 0x000ee20000300a00 */
[----:B------:R-:W-:Y:S01]  /*f3bb0*/  IMAD R15, R0, 0x100, R15 ;  /* 0x00000100000f7824 */ /* 0x000fe200078e020f */
[----:B----4-:R-:W-:-:S02]  /*f3bc0*/  F2FP.F16.E5M2.UNPACK_B R12, R12 ;  /* 0x0000000cff0c723e */ /* 0x010fc400020004ff */
[----:B------:R-:W-:Y:S02]  /*f3bd0*/  F2FP.F16.E5M2.UNPACK_B R13, R13 ;  /* 0x0000000dff0d723e */ /* 0x000fe400020004ff */
[----:B------:R-:W-:Y:S02]  /*f3be0*/  F2FP.F16.E5M2.UNPACK_B R14, R14 ;  /* 0x0000000eff0e723e */ /* 0x000fe400020004ff */
[----:B------:R-:W-:Y:S01]  /*f3bf0*/  F2FP.F16.E5M2.UNPACK_B R15, R15 ;  /* 0x0000000fff0f723e */ /* 0x000fe200020004ff */
[----:B---3--:R-:W-:Y:S01]  /*f3c00*/  HMMA.16816.F32 R4, R4, R24, R20 ;  /* 0x000000180404723c */ /* 0x008fe20000001814 */
[----:B------:R-:W3:Y:S06]  /*f3c10*/  LDL.LU.64 R20, [R1+0xddf0] ;  /* 0x00ddf00001147983 */ /* 0x000eec0000300a00 */
[----:B------:R-:W-:-:S02]  /*f3c20*/  IMAD.MOV.U32 R22, RZ, RZ, R24 ;  /* 0x000000ffff167224 */ /* 0x000fc400078e0018 */
[----:B------:R-:W-:Y:S02]  /*f3c30*/  IMAD.MOV.U32 R23, RZ, RZ, R25 ;  /* 0x000000ffff177224 */ /* 0x000fe400078e0019 */
[----:B------:R-:W-:-:S12]  /*f3c40*/  HMMA.16816.F32 R24, R12, R26, R16 ;  /* 0x0000001a0c18723c */ /* 0x000fd80000001810 */
[----:B------:R-:W-:Y:S04]  /*f3c50*/  STL.64 [R1+0x18b0], R4 ;  /* 0x0018b00401007387 */ /* 0x000fe80000100a00 */
[----:B------:R0:W-:Y:S04]  /*f3c60*/  STL.64 [R1+0x18b8], R6 ;  /* 0x0018b80601007387 */ /* 0x0001e80000100a00 */
[----:B0-----:R-:W4:Y:S04]  /*f3c70*/  LDL.64 R6, [R1+0x88] ;  /* 0x0000880001067983 */ /* 0x001f280000100a00 */
[----:B------:R-:W-:Y:S04]  /*f3c80*/  STL.64 [R1+0xdc48], R22 ;  /* 0x00dc481601007387 */ /* 0x000fe80000100a00 */
[----:B---3--:R0:W-:Y:S04]  /*f3c90*/  STL.64 [R1+0xdc40], R20 ;  /* 0x00dc401401007387 */ /* 0x0081e80000100a00 */
[----:B0-----:R-:W4:Y:S04]  /*f3ca0*/  LDL.LU R20, [R1+0x470] ;  /* 0x0004700001147983 */ /* 0x001f280000300800 */
[----:B------:R-:W4:Y:S04]  /*f3cb0*/  LDL.LU R21, [R1+0x474] ;  /* 0x0004740001157983 */ /* 0x000f280000300800 */
[----:B------:R-:W4:Y:S04]  /*f3cc0*/  LDL.LU R22, [R1+0x478] ;  /* 0x0004780001167983 */ /* 0x000f280000300800 */
[----:B------:R-:W4:Y:S04]  /*f3cd0*/  LDL.LU R23, [R1+0x47c] ;  /* 0x00047c0001177983 */ /* 0x000f280000300800 */
[----:B------:R-:W3:Y:S04]  /*f3ce0*/  LDL.LU.64 R18, [R1+0xdde8] ;  /* 0x00dde80001127983 */ /* 0x000ee80000300a00 */
[----:B------:R-:W3:Y:S04]  /*f3cf0*/  LDL.LU.64 R16, [R1+0xdde0] ;  /* 0x00dde00001107983 */ /* 0x000ee80000300a00 */
        /* <DEDUP_REMOVED lines=19> */
[----:B------:R-:W3:Y:S01]  /*f3e30*/  LDL.LU.64 R24, [R1+0xdda0] ;  /* 0x00dda00001187983 */ /* 0x000ee20000300a00 */
[----:B----4-:R-:W-:Y:S06]  /*f3e40*/  HMMA.16816.F32 R20, R12, R6, R20 ;  /* 0x000000060c14723c */ /* 0x010fec0000001814 */
[----:B------:R-:W-:-:S05]  /*f3e50*/  IMAD.MOV.U32 R0, RZ, RZ, R7 ;  /* 0x000000ffff007224 */ /* 0x000fca00078e0007 */
[----:B------:R0:W-:-:S12]  /*f3e60*/  STL [R1+0xdb9c], R0 ;  /* 0x00db9c0001007387 */ /* 0x0001d80000100800 */
[----:B------:R-:W-:Y:S04]  /*f3e70*/  STL.64 [R1+0x1170], R20 ;  /* 0x0011701401007387 */ /* 0x000fe80000100a00 */
[----:B------:R-:W-:Y:S01]  /*f3e80*/  STL.64 [R1+0x1178], R22 ;  /* 0x0011781601007387 */ /* 0x000fe20000100a00 */
[C---:B---3--:R-:W-:Y:S06]  /*f3e90*/  HMMA.16816.F32 R8, R12.reuse, R24, R8 ;  /* 0x000000180c08723c */ /* 0x048fec0000001808 */
[----:B--2---:R-:W-:-:S15]  /*f3ea0*/  HMMA.16816.F32 R4, R12, R26, R16 ;  /* 0x0000001a0c04723c */ /* 0x004fde0000001810 */
[----:B------:R-:W-:-:S02]  /*f3eb0*/  NOP ;  /* 0x0000000000007918 */ /* 0x000fc40000000000 */
[----:B------:R-:W-:Y:S04]  /*f3ec0*/  STL.64 [R1+0x1140], R8 ;  /* 0x0011400801007387 */ /* 0x000fe80000100a00 */
[----:B------:R1:W-:Y:S04]  /*f3ed0*/  STL.64 [R1+0x1148], R10 ;  /* 0x0011480a01007387 */ /* 0x0003e80000100a00 */
[----:B------:R-:W2:Y:S04]  /*f3ee0*/  LDL.LU R16, [R1+0x330] ;  /* 0x0003300001107983 */ /* 0x000ea80000300800 */
[----:B------:R-:W-:Y:S04]  /*f3ef0*/  STL.64 [R1+0x1130], R4 ;  /* 0x0011300401007387 */ /* 0x000fe80000100a00 */
[----:B------:R-:W-:Y:S04]  /*f3f00*/  STL.64 [R1+0x1138], R6 ;  /* 0x0011380601007387 */ /* 0x000fe80000100a00 */
[----:B------:R-:W2:Y:S04]  /*f3f10*/  LDL.LU R17, [R1+0x334] ;  /* 0x0003340001117983 */ /* 0x000ea80000300800 */
[----:B------:R-:W3:Y:S04]  /*f3f20*/  LDL.LU R18, [R1+0x338] ;  /* 0x0003380001127983 */ /* 0x000ee80000300800 */
[----:B------:R-:W3:Y:S01]  /*f3f30*/  LDL.LU R19, [R1+0x33c] ;  /* 0x00033c0001137983 */ /* 0x000ee20000300800 */
[----:B0-----:R-:W-:-:S03]  /*f3f40*/  IMAD.MOV.U32 R0, RZ, RZ, R27 ;  /* 0x000000ffff007224 */ /* 0x001fc600078e001b */
[----:B---3--:R-:W-:Y:S04]  /*f3f50*/  STL.64 [R1+0xdc58], R18 ;  /* 0x00dc581201007387 */ /* 0x008fe80000100a00 */
[----:B--2---:R0:W-:Y:S04]  /*f3f60*/  STL.64 [R1+0xdc50], R16 ;  /* 0x00dc501001007387 */ /* 0x0041e80000100a00 */
[----:B------:R-:W2:Y:S04]  /*f3f70*/  LDL.LU R24, [R1+0x350] ;  /* 0x0003500001187983 */ /* 0x000ea80000300800 */
[----:B------:R-:W2:Y:S04]  /*f3f80*/  LDL.LU R25, [R1+0x354] ;  /* 0x0003540001197983 */ /* 0x000ea80000300800 */
[----:B------:R-:W3:Y:S04]  /*f3f90*/  LDL.LU R26, [R1+0x358] ;  /* 0x00035800011a7983 */ /* 0x000ee80000300800 */
[----:B------:R-:W3:Y:S04]  /*f3fa0*/  LDL.LU R27, [R1+0x35c] ;  /* 0x00035c00011b7983 */ /* 0x000ee80000300800 */
[----:B---3--:R3:W-:Y:S04]  /*f3fb0*/  STL.64 [R1+0xdc68], R26 ;  /* 0x00dc681a01007387 */ /* 0x0087e80000100a00 */
[----:B--2---:R-:W-:Y:S04]  /*f3fc0*/  STL.64 [R1+0xdc60], R24 ;  /* 0x00dc601801007387 */ /* 0x004fe80000100a00 */
[----:B-1----:R-:W2:Y:S04]  /*f3fd0*/  LDL R10, [R1] ;  /* 0x00000000010a7983 */ /* 0x002ea80000100800 */
[----:B------:R-:W2:Y:S04]  /*f3fe0*/  LDL R11, [R1+0x4] ;  /* 0x00000400010b7983 */ /* 0x000ea80000100800 */
[----:B------:R-:W4:Y:S04]  /*f3ff0*/  LDL.LU R20, [R1+0x360] ;  /* 0x0003600001147983 */ /* 0x000f280000300800 */
[----:B------:R-:W4:Y:S04]  /*f4000*/  LDL.LU R21, [R1+0x364] ;  /* 0x0003640001157983 */ /* 0x000f280000300800 */
[----:B------:R-:W3:Y:S04]  /*f4010*/  LDL.LU R22, [R1+0x368] ;  /* 0x0003680001167983 */ /* 0x000ee80000300800 */
[----:B------:R-:W3:Y:S04]  /*f4020*/  LDL.LU R23, [R1+0x36c] ;  /* 0x00036c0001177983 */ /* 0x000ee80000300800 */
[----:B---3--:R-:W-:Y:S04]  /*f4030*/  STL.64 [R1+0xdc78], R22 ;  /* 0x00dc781601007387 */ /* 0x008fe80000100a00 */
[----:B----4-:R-:W-:Y:S04]  /*f4040*/  STL.64 [R1+0xdc70], R20 ;  /* 0x00dc701401007387 */ /* 0x010fe80000100a00 */
        /* <DEDUP_REMOVED lines=8> */
[----:B0-----:R-:W4:Y:S04]  /*f40d0*/  LDL.LU R16, [R1+0x390] ;  /* 0x0003900001107983 */ /* 0x001f280000300800 */
[----:B------:R-:W4:Y:S04]  /*f40e0*/  LDL.LU R17, [R1+0x394] ;  /* 0x0003940001117983 */ /* 0x000f280000300800 */
[----:B------:R-:W2:Y:S04]  /*f40f0*/  LDL.LU R18, [R1+0x398] ;  /* 0x0003980001127983 */ /* 0x000ea80000300800 */
[----:B------:R-:W2:Y:S04]  /*f4100*/  LDL.LU R19, [R1+0x39c] ;  /* 0x00039c0001137983 */ /* 0x000ea80000300800 */
[----:B--2---:R0:W-:Y:S04]  /*f4110*/  STL.64 [R1+0xdc98], R18 ;  /* 0x00dc981201007387 */ /* 0x0041e80000100a00 */
[----:B0-----:R-:W2:Y:S04]  /*f4120*/  LDL R18, [R1+0x20] ;  /* 0x0000200001127983 */ /* 0x001ea80000100800 */
[----:B------:R-:W2:Y:S04]  /*f4130*/  LDL R19, [R1+0x24] ;  /* 0x0000240001137983 */ /* 0x000ea80000100800 */
[----:B----4-:R0:W-:Y:S04]  /*f4140*/  STL.64 [R1+0xdc90], R16 ;  /* 0x00dc901001007387 */ /* 0x0101e80000100a00 */
[----:B0-----:R-:W4:Y:S04]  /*f4150*/  LDL.64 R16, [R1+0x28] ;  /* 0x0000280001107983 */ /* 0x001f280000100a00 */
[----:B--2---:R-:W-:Y:S04]  /*f4160*/  STL.64 [R1+0xdcc8], R18 ;  /* 0x00dcc81201007387 */ /* 0x004fe80000100a00 */
[----:B----4-:R-:W-:Y:S04]  /*f4170*/  STL.64 [R1+0xdcc0], R16 ;  /* 0x00dcc01001007387 */ /* 0x010fe80000100a00 */
[----:B------:R-:W2:Y:S04]  /*f4180*/  LDL.64 R24, [R1+0x18] ;  /* 0x0000180001187983 */ /* 0x000ea80000100a00 */
        /* <DEDUP_REMOVED lines=184> */
[----:B0-----:R-:W3:Y:S04]  /*f4d10*/  LDL.LU.64 R18, [R1+0xdc98] ;  /* 0x00dc980001127983 */ /* 0x001ee80000300a00 */
[----:B------:R-:W3:Y:S01]  /*f4d20*/  LDL.LU.64 R16, [R1+0xdc90] ;  /* 0x00dc900001107983 */ /* 0x000ee20000300a00 */
[----:B----4-:R-:W-:Y:S01]  /*f4d30*/  IMAD.MOV.U32 R0, RZ, RZ, R25 ;  /* 0x000000ffff007224 */ /* 0x010fe200078e0019 */
[C---:B---3--:R-:W-:Y:S06]  /*f4d40*/  HMMA.16816.F32 R16, R12.reuse, R24, R16 ;  /* 0x000000180c10723c */ /* 0x048fec0000001810 */
[----:B--2---:R-:W-:-:S15]  /*f4d50*/  HMMA.16816.F32 R24, R12, R26, R20 ;  /* 0x0000001a0c18723c */ /* 0x004fde0000001814 */
[----:B------:R-:W-:-:S02]  /*f4d60*/  NOP ;  /* 0x0000000000007918 */ /* 0x000fc40000000000 */
[----:B------:R-:W-:Y:S04]  /*f4d70*/  STL.64 [R1+0xf90], R16 ;  /* 0x000f901001007387 */ /* 0x000fe80000100a00 */
[----:B------:R0:W-:Y:S04]  /*f4d80*/  STL.64 [R1+0xf98], R18 ;  /* 0x000f981201007387 */ /* 0x0001e80000100a00 */
[----:B0-----:R-:W2:Y:S04]  /*f4d90*/  LDL.LU.64 R18, [R1+0xdc88] ;  /* 0x00dc880001127983 */ /* 0x001ea80000300a00 */
[----:B------:R-:W2:Y:S04]  /*f4da0*/  LDL.LU.64 R16, [R1+0xdc80] ;  /* 0x00dc800001107983 */ /* 0x000ea80000300a00 */
[----:B------:R-:W-:Y:S04]  /*f4db0*/  STL [R1+0xdbb8], R0 ;  /* 0x00dbb80001007387 */ /* 0x000fe80000100800 */
[----:B------:R-:W3:Y:S04]  /*f4dc0*/  LDL.LU.64 R22, [R1+0xdc78] ;  /* 0x00dc780001167983 */ /* 0x000ee80000300a00 */
[----:B------:R-:W3:Y:S04]  /*f4dd0*/  LDL.LU.64 R20, [R1+0xdc70] ;  /* 0x00dc700001147983 */ /* 0x000ee80000300a00 */
[----:B------:R-:W-:Y:S04]  /*f4de0*/  STL.64 [R1+0xf60], R24 ;  /* 0x000f601801007387 */ /* 0x000fe80000100a00 */
[----:B------:R0:W-:Y:S04]  /*f4df0*/  STL.64 [R1+0xf68], R26 ;  /* 0x000f681a01007387 */ /* 0x0001e80000100a00 */
[----:B0-----:R-:W4:Y:S04]  /*f4e00*/  LDL.LU.64 R26, [R1+0xdc68] ;  /* 0x00dc6800011a7983 */ /* 0x001f280000300a00 */
[----:B------:R-:W4:Y:S01]  /*f4e10*/  LDL.LU.64 R24, [R1+0xdc60] ;  /* 0x00dc600001187983 */ /* 0x000f220000300a00 */
[----:B------:R-:W-:Y:S01]  /*f4e20*/  IMAD.MOV.U32 R0, RZ, RZ, R9 ;  /* 0x000000ffff007224 */ /* 0x000fe200078e0009 */
[C---:B--2---:R-:W-:Y:S06]  /*f4e30*/  HMMA.16816.F32 R16, R12.reuse, R8, R16 ;  /* 0x000000080c10723c */ /* 0x044fec0000001810 */
[C---:B---3--:R-:W-:Y:S06]  /*f4e40*/  HMMA.16816.F32 R8, R12.reuse, R10, R20 ;  /* 0x0000000a0c08723c */ /* 0x048fec0000001814 */
[C---:B----4-:R-:W-:Y:S11]  /*f4e50*/  HMMA.16816.F32 R24, R12.reuse, R28, R24 ;  /* 0x0000001c0c18723c */ /* 0x050ff60000001818 */
[----:B------:R-:W-:Y:S04]  /*f4e60*/  STL.64 [R1+0xf50], R16 ;  /* 0x000f501001007387 */ /* 0x000fe80000100a00 */
[----:B------:R0:W-:Y:S04]  /*f4e70*/  STL.64 [R1+0xf58], R18 ;  /* 0x000f581201007387 */ /* 0x0001e80000100a00 */
[----:B0-----:R-:W2:Y:S04]  /*f4e80*/  LDL.LU.64 R18, [R1+0xdc58] ;  /* 0x00dc580001127983 */ /* 0x001ea80000300a00 */
[----:B------:R-:W2:Y:S04]  /*f4e90*/  LDL.LU.64 R16, [R1+0xdc50] ;  /* 0x00dc500001107983 */ /* 0x000ea80000300a00 */
[----:B------:R-:W3:Y:S04]  /*f4ea0*/  LDL.LU.64 R22, [R1+0xdc48] ;  /* 0x00dc480001167983 */ /* 0x000ee80000300a00 */
[----:B------:R-:W4:Y:S04]  /*f4eb0*/  LDL.LU.64 R20, [R1+0xdc40] ;  /* 0x00dc400001147983 */ /* 0x000f280000300a00 */
[----:B------:R0:W-:Y:S04]  /*f4ec0*/  STL.64 [R1+0xf30], R8 ;  /* 0x000f300801007387 */ /* 0x0001e80000100a00 */
[----:B------:R-:W-:Y:S04]  /*f4ed0*/  STL.64 [R1+0xf38], R10 ;  /* 0x000f380a01007387 */ /* 0x000fe80000100a00 */
[----:B0-----:R-:W3:Y:S04]  /*f4ee0*/  LDL.LU.64 R8, [R1+0xdc38] ;  /* 0x00dc380001087983 */ /* 0x001ee80000300a00 */
[----:B------:R-:W-:Y:S04]  /*f4ef0*/  STL.64 [R1+0xef0], R24 ;  /* 0x000ef01801007387 */ /* 0x000fe80000100a00 */
[----:B------:R0:W-:Y:S04]  /*f4f00*/  STL.64 [R1+0xef8], R26 ;  /* 0x000ef81a01007387 */ /* 0x0001e80000100a00 */
[----:B0-----:R-:W2:Y:S04]  /*f4f10*/  LDL.LU.64 R26, [R1+0xdc30] ;  /* 0x00dc3000011a7983 */ /* 0x001ea80000300a00 */
[----:B------:R-:W4:Y:S01]  /*f4f20*/  LDL.LU.64 R24, [R1+0xdc28] ;  /* 0x00dc280001187983 */ /* 0x000f220000300a00 */
[----:B--2---:R-:W-:-:S15]  /*f4f30*/  HMMA.16816.F32 R4, R12, R26, R4 ;  /* 0x0000001a0c04723c */ /* 0x004fde0000001804 */
[----:B------:R-:W-:-:S08]  /*f4f40*/  NOP ;  /* 0x0000000000007918 */ /* 0x000fd00000000000 */
[----:B------:R-:W-:Y:S04]  /*f4f50*/  STL.64 [R1+0xec0], R4 ;  /* 0x000ec00401007387 */ /* 0x000fe80000100a00 */
[----:B------:R4:W-:Y:S02]  /*f4f60*/  STL.64 [R1+0xec8], R6 ;  /* 0x000ec80601007387 */ /* 0x0009e40000100a00 */
[----:B----4-:R-:W-:Y:S02]  /*f4f70*/  HMMA.16816.F32 R4, R12, R24, R16 ;  /* 0x000000180c04723c */ /* 0x010fe40000001810 */
[----:B------:R-:W2:-:S15]  /*f4f80*/  LDL.LU R16, [R1+0x310] ;  /* 0x0003100001107983 */ /* 0x000e9e0000300800 */
[----:B------:R-:W-:-:S06]  /*f4f90*/  NOP ;  /* 0x0000000000007918 */ /* 0x000fcc0000000000 */
[----:B------:R-:W-:Y:S04]  /*f4fa0*/  STL.64 [R1+0xeb0], R4 ;  /* 0x000eb00401007387 */ /* 0x000fe80000100a00 */
[----:B------:R-:W-:Y:S04]  /*f4fb0*/  STL.64 [R1+0xeb8], R6 ;  /* 0x000eb80601007387 */ /* 0x000fe80000100a00 */
        /* <DEDUP_REMOVED lines=9> */
[----:B------:R-:W4:Y:S04]  /*f5050*/  LDL.LU R10, [R1+0x366c] ;  /* 0x00366c00010a7983 */ /* 0x000f280000300800 */
[----:B------:R-:W2:Y:S04]  /*f5060*/  LDL.LU R4, [R1+0x3668] ;  /* 0x0036680001047983 */ /* 0x000ea80000300800 */
        /* <DEDUP_REMOVED lines=16> */
[----:B------:R0:W-:Y:S02]  /*f5170*/  STL.64 [R1+0xd9b0], R26 ;  /* 0x00d9b01a01007387 */ /* 0x0001e40000100a00 */
[----:B0-----:R-:W-:-:S02]  /*f5180*/  IMAD.MOV.U32 R26, RZ, RZ, R22 ;  /* 0x000000ffff1a7224 */ /* 0x001fc400078e0016 */
[----:B------:R-:W-:Y:S01]  /*f5190*/  IMAD.MOV.U32 R27, RZ, RZ, R23 ;  /* 0x000000ffff1b7224 */ /* 0x000fe200078e0017 */
[----:B------:R-:W2:Y:S04]  /*f51a0*/  LDL.LU R22, [R1+0xdc24] ;  /* 0x00dc240001167983 */ /* 0x000ea80000300800 */
[----:B------:R-:W2:Y:S04]  /*f51b0*/  LDL.LU R23, [R1+0xdc20] ;  /* 0x00dc200001177983 */ /* 0x000ea80000300800 */
[----:B------:R0:W-:Y:S04]  /*f51c0*/  STL.64 [R1+0xd9a8], R24 ;  /* 0x00d9a81801007387 */ /* 0x0001e80000100a00 */
[----:B------:R1:W-:Y:S04]  /*f51d0*/  STL.64 [R1+0xdbc0], R26 ;  /* 0x00dbc01a01007387 */ /* 0x0003e80000100a00 */
[----:B0-----:R-:W3:Y:S04]  /*f51e0*/  LDL.LU R24, [R1+0x890] ;  /* 0x0008900001187983 */ /* 0x001ee80000300800 */
[----:B------:R-:W3:Y:S04]  /*f51f0*/  LDL.LU R25, [R1+0x894] ;  /* 0x0008940001197983 */ /* 0x000ee80000300800 */
[----:B-1----:R-:W4:Y:S04]  /*f5200*/  LDL.LU R26, [R1+0x898] ;  /* 0x00089800011a7983 */ /* 0x002f280000300800 */
        /* <DEDUP_REMOVED lines=61> */
[----:B------:R-:W-:Y:S01]  /*f55e0*/  STL [R1+0xd940], R9 ;  /* 0x00d9400901007387 */ /* 0x000fe20000100800 */
[----:B---3--:R-:W-:-:S02]  /*f55f0*/  IMAD R6, R6, 0x100, R11 ;  /* 0x0000010006067824 */ /* 0x008fc400078e020b */
[----:B--2---:R-:W-:Y:S01]  /*f5600*/  IMAD R7, R7, 0x100, R10 ;  /* 0x0000010007077824 */ /* 0x004fe200078e020a */
[----:B------:R0:W-:Y:S02]  /*f5610*/  STL [R1+0xd9b8], R8 ;  /* 0x00d9b80801007387 */ /* 0x0001e40000100800 */
[----:B0-----:R-:W-:Y:S06]  /*f5620*/  HMMA.16816.F32 R8, R12, R2, R16 ;  /* 0x000000020c08723c */ /* 0x001fec0000001810 */
[----:B------:R-:W-:Y:S04]  /*f5630*/  STL [R1+0xd984], R2 ;  /* 0x00d9840201007387 */ /* 0x000fe80000100800 */
[----:B------:R-:W-:-:S13]  /*f5640*/  STL [R1+0xd980], R3 ;  /* 0x00d9800301007387 */ /* 0x000fda0000100800 */
[----:B------:R-:W-:Y:S04]  /*f5650*/  STL.64 [R1+0xdc0], R8 ;  /* 0x000dc00801007387 */ /* 0x000fe80000100a00 */
[----:B------:R4:W-:Y:S02]  /*f5660*/  STL.64 [R1+0xdc8], R10 ;  /* 0x000dc80a01007387 */ /* 0x0009e40000100a00 */
[----:B----4-:R-:W-:Y:S02]  /*f5670*/  HMMA.16816.F32 R8, R12, R26, R20 ;  /* 0x0000001a0c08723c */ /* 0x010fe40000001814 */
[----:B------:R-:W2:-:S15]  /*f5680*/  LDL.LU R12, [R1+0x150] ;  /* 0x00015000010c7983 */ /* 0x000e9e0000300800 */
[----:B------:R-:W-:-:S06]  /*f5690*/  NOP ;  /* 0x0000000000007918 */ /* 0x000fcc0000000000 */
[----:B------:R0:W-:Y:S04]  /*f56a0*/  STL.64 [R1+0xda0], R8 ;  /* 0x000da00801007387 */ /* 0x0001e80000100a00 */
[----:B------:R1:W-:Y:S04]  /*f56b0*/  STL.64 [R1+0xda8], R10 ;  /* 0x000da80a01007387 */ /* 0x0003e80000100a00 */
        /* <DEDUP_REMOVED lines=9> */
[----:B0-----:R-:W-:-:S03]  /*f5750*/  IMAD.MOV.U32 R9, RZ, RZ, R0 ;  /* 0x000000ffff097224 */ /* 0x001fc600078e0000 */
[----:B---3--:R-:W-:Y:S04]  /*f5760*/  STL.64 [R1+0xd9d8], R26 ;  /* 0x00d9d81a01007387 */ /* 0x008fe80000100a00 */
[----:B--2---:R0:W-:Y:S04]  /*f5770*/  STL.64 [R1+0xd9d0], R24 ;  /* 0x00d9d01801007387 */ /* 0x0041e80000100a00 */
[----:B-1----:R-:W2:Y:S04]  /*f5780*/  LDL R10, [R1] ;  /* 0x00000000010a7983 */ /* 0x002ea80000100800 */
[----:B------:R-:W2:Y:S04]  /*f5790*/  LDL R11, [R1+0x4] ;  /* 0x00000400010b7983 */ /* 0x000ea80000100800 */
[----:B------:R-:W3:Y:S04]  /*f57a0*/  LDL R8, [R1+0x8] ;  /* 0x0000080001087983 */ /* 0x000ee80000100800 */
[----:B------:R-:W4:Y:S04]  /*f57b0*/  LDL.LU R0, [R1+0xdbb8] ;  /* 0x00dbb80001007983 */ /* 0x000f280000300800 */
[----:B--2---:R1:W-:Y:S04]  /*f57c0*/  STL.64 [R1+0xd9e8], R10 ;  /* 0x00d9e80a01007387 */ /* 0x0043e80000100a00 */
[----:B---3--:R-:W-:Y:S04]  /*f57d0*/  STL.64 [R1+0xd9e0], R8 ;  /* 0x00d9e00801007387 */ /* 0x008fe80000100a00 */
[----:B0-----:R-:W2:Y:S04]  /*f57e0*/  LDL.LU R24, [R1+0x190] ;  /* 0x0001900001187983 */ /* 0x001ea80000300800 */
[----:B------:R-:W2:Y:S04]  /*f57f0*/  LDL.LU R25, [R1+0x194] ;  /* 0x0001940001197983 */ /* 0x000ea80000300800 */
[----:B------:R-:W3:Y:S04]  /*f5800*/  LDL.LU R26, [R1+0x198] ;  /* 0x00019800011a7983 */ /* 0x000ee80000300800 */
[----:B------:R-:W3:Y:S04]  /*f5810*/  LDL.LU R27, [R1+0x19c] ;  /* 0x00019c00011b7983 */ /* 0x000ee80000300800 */
[----:B---3--:R-:W-:Y:S04]  /*f5820*/  STL.64 [R1+0xd9f8], R26 ;  /* 0x00d9f81a01007387 */ /* 0x008fe80000100a00 */
[----:B--2---:R0:W-:Y:S04]  /*f5830*/  STL.64 [R1+0xd9f0], R24 ;  /* 0x00d9f01801007387 */ /* 0x0041e80000100a00 */
[----:B-1----:R-:W2:Y:S04]  /*f5840*/  LDL R10, [R1+0x10] ;  /* 0x00001000010a7983 */ /* 0x002ea80000100800 */
[----:B------:R-:W2:Y:S04]  /*f5850*/  LDL R11, [R1+0x14] ;  /* 0x00001400010b7983 */ /* 0x000ea80000100800 */
[----:B--2---:R-:W-:Y:S04]  /*f5860*/  STL.64 [R1+0xda00], R10 ;  /* 0x00da000a01007387 */ /* 0x004fe80000100a00 */
[----:B0-----:R-:W2:Y:S04]  /*f5870*/  LDL.LU R24, [R1+0x1a0] ;  /* 0x0001a00001187983 */ /* 0x001ea80000300800 */
[----:B------:R-:W2:Y:S04]  /*f5880*/  LDL.LU R25, [R1+0x1a4] ;  /* 0x0001a40001197983 */ /* 0x000ea80000300800 */
[----:B------:R-:W3:Y:S04]  /*f5890*/  LDL.LU R26, [R1+0x1a8] ;  /* 0x0001a800011a7983 */ /* 0x000ee80000300800 */
[----:B------:R-:W3:Y:S01]  /*f58a0*/  LDL.LU R27, [R1+0x1ac] ;  /* 0x0001ac00011b7983 */ /* 0x000ee20000300800 */
[----:B----4-:R-:W-:-:S03]  /*f58b0*/  IMAD.MOV.U32 R9, RZ, RZ, R0 ;  /* 0x000000ffff097224 */ /* 0x010fc600078e0000 */
[----:B---3--:R-:W-:Y:S04]  /*f58c0*/  STL.64 [R1+0xda10], R26 ;  /* 0x00da101a01007387 */ /* 0x008fe80000100a00 */
[----:B--2---:R0:W-:Y:S04]  /*f58d0*/  STL.64 [R1+0xda08], R24 ;  /* 0x00da081801007387 */ /* 0x0041e80000100a00 */
[----:B------:R-:W2:Y:S04]  /*f58e0*/  LDL R8, [R1+0x18] ;  /* 0x0000180001087983 */ /* 0x000ea80000100800 */
[----:B------:R-:W3:Y:S04]  /*f58f0*/  LDL.LU R0, [R1+0xdbb4] ;  /* 0x00dbb40001007983 */ /* 0x000ee80000300800 */
        /* <DEDUP_REMOVED lines=9> */
[----:B-1----:R-:W4:Y:S01]  /*f5990*/  LDL R8, [R1+0x28] ;  /* 0x0000280001087983 */ /* 0x002f220000100800 */
[----:B---3--:R-:W-:-:S03]  /*f59a0*/  IMAD.MOV.U32 R9, RZ, RZ, R0 ;  /* 0x000000ffff097224 */ /* 0x008fc600078e0000 */
[----:B------:R-:W3:Y:S04]  /*f59b0*/  LDL.LU R0, [R1+0xdbb0] ;  /* 0x00dbb00001007983 */ /* 0x000ee80000300800 */
        /* <DEDUP_REMOVED lines=58> */
[----:B------:R-:W4:Y:S01]  /*f5d60*/  LDL R11, [R1+0x64] ;  /* 0x00006400010b7983 */ /* 0x000f220000100800 */
[----:B------:R-:W-:-:S03]  /*f5d70*/  IMAD.MOV.U32 R19, RZ, RZ, R0 ;  /* 0x000000ffff137224 */ /* 0x000fc600078e0000 */
[----:B----4-:R0:W-:Y:S04]  /*f5d80*/  STL.64 [R1+0xdaf0], R10 ;  /* 0x00daf00a01007387 */ /* 0x0101e80000100a00 */
[----:B------:R-:W4:Y:S04]  /*f5d90*/  LDL R18, [R1+0x68] ;  /* 0x0000680001127983 */ /* 0x000f280000100800 */
[----:B------:R-:W2:Y:S04]  /*f5da0*/  LDL.LU R0, [R1+0xdba0] ;  /* 0x00dba00001007983 */ /* 0x000ea80000300800 */
[----:B----4-:R-:W-:Y:S04]  /*f5db0*/  STL.64 [R1+0xdaf8], R18 ;  /* 0x00daf81201007387 */ /* 0x010fe80000100a00 */
[----:B------:R-:W4:Y:S04]  /*f5dc0*/  LDL.LU R8, [R1+0x250] ;  /* 0x0002500001087983 */ /* 0x000f280000300800 */
[----:B------:R-:W4:Y:S04]  /*f5dd0*/  LDL.LU R9, [R1+0x254] ;  /* 0x0002540001097983 */ /* 0x000f280000300800 */
[----:B0-----:R-:W3:Y:S04]  /*f5de0*/  LDL.LU R10, [R1+0x258] ;  /* 0x00025800010a7983 */ /* 0x001ee80000300800 */
[----:B------:R-:W3:Y:S04]  /*f5df0*/  LDL.LU R11, [R1+0x25c] ;  /* 0x00025c00010b7983 */ /* 0x000ee80000300800 */
[----:B---3--:R-:W-:Y:S04]  /*f5e00*/  STL.64 [R1+0xdb08], R10 ;  /* 0x00db080a01007387 */ /* 0x008fe80000100a00 */
[----:B----4-:R0:W-:Y:S04]  /*f5e10*/  STL.64 [R1+0xdb00], R8 ;  /* 0x00db000801007387 */ /* 0x0101e80000100a00 */
[----:B------:R-:W3:Y:S04]  /*f5e20*/  LDL R16, [R1+0x70] ;  /* 0x0000700001107983 */ /* 0x000ee80000100800 */
[----:B------:R-:W3:Y:S04]  /*f5e30*/  LDL R17, [R1+0x74] ;  /* 0x0000740001117983 */ /* 0x000ee80000100800 */
[----:B---3--:R-:W-:Y:S04]  /*f5e40*/  STL.64 [R1+0xdb10], R16 ;  /* 0x00db101001007387 */ /* 0x008fe80000100a00 */
[----:B0-----:R-:W3:Y:S04]  /*f5e50*/  LDL.LU R8, [R1+0x260] ;  /* 0x0002600001087983 */ /* 0x001ee80000300800 */
[----:B------:R-:W3:Y:S04]  /*f5e60*/  LDL.LU R9, [R1+0x264] ;  /* 0x0002640001097983 */ /* 0x000ee80000300800 */
[----:B------:R-:W4:Y:S04]  /*f5e70*/  LDL.LU R10, [R1+0x268] ;  /* 0x00026800010a7983 */ /* 0x000f280000300800 */
[----:B------:R-:W4:Y:S01]  /*f5e80*/  LDL.LU R11, [R1+0x26c] ;  /* 0x00026c00010b7983 */ /* 0x000f220000300800 */
[----:B--2---:R-:W-:-:S03]  /*f5e90*/  IMAD.MOV.U32 R19, RZ, RZ, R0 ;  /* 0x000000ffff137224 */ /* 0x004fc600078e0000 */
[----:B----4-:R-:W-:Y:S04]  /*f5ea0*/  STL.64 [R1+0xdb20], R10 ;  /* 0x00db200a01007387 */ /* 0x010fe80000100a00 */
[----:B---3--:R0:W-:Y:S04]  /*f5eb0*/  STL.64 [R1+0xdb18], R8 ;  /* 0x00db180801007387 */ /* 0x0081e80000100a00 */
[----:B------:R-:W2:Y:S04]  /*f5ec0*/  LDL R18, [R1+0x78] ;  /* 0x0000780001127983 */ /* 0x000ea80000100800 */
[----:B------:R-:W3:Y:S04]  /*f5ed0*/  LDL.LU R0, [R1+0xdb9c] ;  /* 0x00db9c0001007983 */ /* 0x000ee80000300800 */
        /* <DEDUP_REMOVED lines=9> */
[----:B--2---:R-:W-:Y:S04]  /*f5f70*/  STL.64 [R1+0xdb40], R16 ;  /* 0x00db401001007387 */ /* 0x004fe80000100a00 */
[----:B0-----:R-:W2:Y:S04]  /*f5f80*/  LDL.LU R8, [R1+0x280] ;  /* 0x0002800001087983 */ /* 0x001ea80000300800 */
[----:B------:R-:W2:Y:S04]  /*f5f90*/  LDL.LU R9, [R1+0x284] ;  /* 0x0002840001097983 */ /* 0x000ea80000300800 */
[----:B------:R-:W4:Y:S04]  /*f5fa0*/  LDL.LU R10, [R1+0x288] ;  /* 0x00028800010a7983 */ /* 0x000f280000300800 */
[----:B------:R-:W4:Y:S01]  /*f5fb0*/  LDL.LU R11, [R1+0x28c] ;  /* 0x00028c00010b7983 */ /* 0x000f220000300800 */
[----:B---3--:R-:W-:-:S03]  /*f5fc0*/  IMAD.MOV.U32 R19, RZ, RZ, R0 ;  /* 0x000000ffff137224 */ /* 0x008fc600078e0000 */
[----:B----4-:R-:W-:Y:S04]  /*f5fd0*/  STL.64 [R1+0xdb50], R10 ;  /* 0x00db500a01007387 */ /* 0x010fe80000100a00 */
        /* <DEDUP_REMOVED lines=13> */
[----:B--2---:R1:W-:Y:S04]  /*f60b0*/  STL.64 [R1+0xdb70], R16 ;  /* 0x00db701001007387 */ /* 0x0043e80000100a00 */
[----:B0-----:R-:W2:Y:S04]  /*f60c0*/  LDL.LU R8, [R1+0x2a0] ;  /* 0x0002a00001087983 */ /* 0x001ea80000300800 */
[----:B------:R-:W2:Y:S04]  /*f60d0*/  LDL.LU R9, [R1+0x2a4] ;  /* 0x0002a40001097983 */ /* 0x000ea80000300800 */
[----:B------:R-:W3:Y:S04]  /*f60e0*/  LDL.LU R10, [R1+0x2a8] ;  /* 0x0002a800010a7983 */ /* 0x000ee80000300800 */
[----:B------:R-:W3:Y:S04]  /*f60f0*/  LDL.LU R11, [R1+0x2ac] ;  /* 0x0002ac00010b7983 */ /* 0x000ee80000300800 */
[----:B-1----:R-:W4:Y:S04]  /*f6100*/  LDL.64 R16, [R1+0xa8] ;  /* 0x0000a80001107983 */ /* 0x002f280000100a00 */
        /* <DEDUP_REMOVED lines=17> */
[----:B------:R-:W3:Y:S01]  /*f6220*/  LDL.LU R27, [R1+0x22c] ;  /* 0x00022c00011b7983 */ /* 0x000ee20000300800 */
[----:B------:R-:W-:-:S02]  /*f6230*/  F2FP.F16.E5M2.UNPACK_B R4, R4 ;  /* 0x00000004ff04723e */ /* 0x000fc400020004ff */
[----:B------:R-:W-:Y:S02]  /*f6240*/  F2FP.F16.E5M2.UNPACK_B R5, R5 ;  /* 0x00000005ff05723e */ /* 0x000fe400020004ff */
[----:B------:R-:W-:Y:S02]  /*f6250*/  F2FP.F16.E5M2.UNPACK_B R6, R6 ;  /* 0x00000006ff06723e */ /* 0x000fe400020004ff */
[----:B------:R-:W-:Y:S01]  /*f6260*/  F2FP.F16.E5M2.UNPACK_B R7, R7 ;  /* 0x00000007ff07723e */ /* 0x000fe200020004ff */
        /* <DEDUP_REMOVED lines=25> */
[----:B------:R-:W-:-:S02]  /*f6400*/  IMAD.MOV.U32 R19, RZ, RZ, R0 ;  /* 0x000000ffff137224 */ /* 0x000fc400078e0000 */
[----:B------:R-:W-:Y:S02]  /*f6410*/  IMAD.MOV.U32 R2, RZ, RZ, R16 ;  /* 0x000000ffff027224 */ /* 0x000fe400078e0010 */
[----:B------:R-:W-:-:S03]  /*f6420*/  IMAD.MOV.U32 R3, RZ, RZ, R17 ;  /* 0x000000ffff037224 */ /* 0x000fc600078e0011 */
[----:B--2---:R-:W-:Y:S01]  /*f6430*/  HMMA.16816.F32 R16, R4, R18, R8 ;  /* 0x000000120410723c */ /* 0x004fe20000001808 */
        /* <DEDUP_REMOVED lines=140> */
[----:B0-----:R-:W3:Y:S01]  /*f6d00*/  LDL.LU R8, [R1+0xd9b8] ;  /* 0x00d9b80001087983 */ /* 0x001ee20000300800 */
[----:B--2---:R-:W-:-:S15]  /*f6d10*/  HMMA.16816.F32 R24, R4, R28, R24 ;  /* 0x0000001c0418723c */ /* 0x004fde0000001818 */
[----:B------:R-:W-:-:S08]  /*f6d20*/  NOP ;  /* 0x0000000000007918 */ /* 0x000fd00000000000 */
[----:B------:R-:W-:Y:S04]  /*f6d30*/  STL.64 [R1+0xaa0], R24 ;  /* 0x000aa01801007387 */ /* 0x000fe80000100a00 */
[----:B------:R0:W-:Y:S04]  /*f6d40*/  STL.64 [R1+0xaa8], R26 ;  /* 0x000aa81a01007387 */ /* 0x0001e80000100a00 */
[----:B0-----:R-:W4:Y:S04]  /*f6d50*/  LDL.LU.64 R26, [R1+0xd9b0] ;  /* 0x00d9b000011a7983 */ /* 0x001f280000300a00 */
[----:B------:R-:W3:Y:S04]  /*f6d60*/  LDL.LU.64 R24, [R1+0xd9a8] ;  /* 0x00d9a80001187983 */ /* 0x000ee80000300a00 */
[----:B------:R0:W-:Y:S04]  /*f6d70*/  STL.64 [R1+0xd7d8], R28 ;  /* 0x00d7d81c01007387 */ /* 0x0001e80000100a00 */
[----:B0-----:R-:W2:Y:S01]  /*f6d80*/  LDL.64 R28, [R1+0x98] ;  /* 0x00009800011c7983 */ /* 0x001ea20000100a00 */
[C---:B----4-:R-:W-:Y:S06]  /*f6d90*/  HMMA.16816.F32 R20, R4.reuse, R26, R20 ;  /* 0x0000001a0414723c */ /* 0x050fec0000001814 */
[----:B---3--:R-:W-:-:S15]  /*f6da0*/  HMMA.16816.F32 R12, R4, R24, R12 ;  /* 0x00000018040c723c */ /* 0x008fde000000180c */
[----:B------:R-:W-:-:S02]  /*f6db0*/  NOP ;  /* 0x0000000000007918 */ /* 0x000fc40000000000 */
[----:B------:R-:W-:Y:S04]  /*f6dc0*/  STL.64 [R1+0xa70], R20 ;  /* 0x000a701401007387 */ /* 0x000fe80000100a00 */
[----:B------:R0:W-:Y:S04]  /*f6dd0*/  STL.64 [R1+0xa78], R22 ;  /* 0x000a781601007387 */ /* 0x0001e80000100a00 */
[----:B0-----:R-:W3:Y:S04]  /*f6de0*/  LDL.LU.64 R22, [R1+0xd9a0] ;  /* 0x00d9a00001167983 */ /* 0x001ee80000300a00 */
[----:B------:R-:W4:Y:S04]  /*f6df0*/  LDL.LU.64 R20, [R1+0xd998] ;  /* 0x00d9980001147983 */ /* 0x000f280000300a00 */
[----:B------:R-:W-:Y:S04]  /*f6e00*/  STL.64 [R1+0xd7c0], R26 ;  /* 0x00d7c01a01007387 */ /* 0x000fe80000100a00 */
[----:B------:R0:W-:Y:S04]  /*f6e10*/  STL.64 [R1+0xd7b8], R24 ;  /* 0x00d7b81801007387 */ /* 0x0001e80000100a00 */
[----:B------:R-:W-:Y:S04]  /*f6e20*/  STL.64 [R1+0xa60], R12 ;  /* 0x000a600c01007387 */ /* 0x000fe80000100a00 */
[----:B------:R1:W-:Y:S04]  /*f6e30*/  STL.64 [R1+0xa68], R14 ;  /* 0x000a680e01007387 */ /* 0x0003e80000100a00 */
[----:B0-----:R-:W2:Y:S04]  /*f6e40*/  LDL.LU R24, [R1+0xd0] ;  /* 0x0000d00001187983 */ /* 0x001ea80000300800 */
[----:B------:R-:W2:Y:S04]  /*f6e50*/  LDL.LU R25, [R1+0xd4] ;  /* 0x0000d40001197983 */ /* 0x000ea80000300800 */
[----:B------:R-:W3:Y:S04]  /*f6e60*/  LDL.LU R26, [R1+0xd8] ;  /* 0x0000d800011a7983 */ /* 0x000ee80000300800 */
[----:B------:R-:W3:Y:S04]  /*f6e70*/  LDL.LU R27, [R1+0xdc] ;  /* 0x0000dc00011b7983 */ /* 0x000ee80000300800 */
[----:B------:R-:W4:Y:S04]  /*f6e80*/  LDL.LU R9, [R1+0x369c] ;  /* 0x00369c0001097983 */ /* 0x000f280000300800 */
[----:B-1----:R-:W4:Y:S04]  /*f6e90*/  LDL.LU R14, [R1+0x3698] ;  /* 0x00369800010e7983 */ /* 0x002f280000300800 */
[----:B------:R-:W4:Y:S04]  /*f6ea0*/  LDL.LU R15, [R1+0x36a4] ;  /* 0x0036a400010f7983 */ /* 0x000f280000300800 */
[----:B------:R-:W4:Y:S04]  /*f6eb0*/  LDL.LU R0, [R1+0x36a0] ;  /* 0x0036a00001007983 */ /* 0x000f280000300800 */
[----:B---3--:R-:W-:Y:S04]  /*f6ec0*/  STL.64 [R1+0xd928], R26 ;  /* 0x00d9281a01007387 */ /* 0x008fe80000100a00 */
[----:B--2---:R0:W-:Y:S02]  /*f6ed0*/  STL.64 [R1+0xd920], R24 ;  /* 0x00d9201801007387 */ /* 0x0041e40000100a00 */
[----:B0-----:R-:W-:Y:S02]  /*f6ee0*/  HMMA.16816.F32 R24, R4, R22, R16 ;  /* 0x000000160418723c */ /* 0x001fe40000001810 */
[----:B------:R-:W2:-:S15]  /*f6ef0*/  LDL.LU R16, [R1+0x130] ;  /* 0x0001300001107983 */ /* 0x000e9e0000300800 */
[----:B------:R-:W-:-:S06]  /*f6f00*/  NOP ;  /* 0x0000000000007918 */ /* 0x000fcc0000000000 */
[----:B------:R-:W-:Y:S04]  /*f6f10*/  STL.64 [R1+0xa20], R24 ;  /* 0x000a201801007387 */ /* 0x000fe80000100a00 */
[----:B------:R-:W-:Y:S04]  /*f6f20*/  STL.64 [R1+0xa28], R26 ;  /* 0x000a281a01007387 */ /* 0x000fe80000100a00 */
[----:B------:R-:W2:Y:S04]  /*f6f30*/  LDL.LU R17, [R1+0x134] ;  /* 0x0001340001117983 */ /* 0x000ea80000300800 */
[----:B------:R-:W2:Y:S04]  /*f6f40*/  LDL.LU R18, [R1+0x138] ;  /* 0x0001380001127983 */ /* 0x000ea80000300800 */
[----:B------:R-:W2:Y:S04]  /*f6f50*/  LDL.LU R19, [R1+0x13c] ;  /* 0x00013c0001137983 */ /* 0x000ea80000300800 */
[----:B------:R-:W3:Y:S04]  /*f6f60*/  LDL.LU R10, [R1+0x368c] ;  /* 0x00368c00010a7983 */ /* 0x000ee80000300800 */
[----:B------:R-:W2:Y:S04]  /*f6f70*/  LDL.LU R12, [R1+0x3688] ;  /* 0x00368800010c7983 */ /* 0x000ea80000300800 */
[----:B------:R-:W3:Y:S04]  /*f6f80*/  LDL.LU R11, [R1+0x3694] ;  /* 0x00369400010b7983 */ /* 0x000ee80000300800 */
[----:B---3--:R-:W-:Y:S04]  /*f6f90*/  STL.64 [R1+0xd968], R10 ;  /* 0x00d9680a01007387 */ /* 0x008fe80000100a00 */
[----:B----4-:R0:W-:Y:S04]  /*f6fa0*/  STL.64 [R1+0xd960], R8 ;  /* 0x00d9600801007387 */ /* 0x0101e80000100a00 */
        /* <DEDUP_REMOVED lines=11> */
[----:B------:R-:W3:Y:S04]  /*f7060*/  LDL.LU R24, [R1+0x860] ;  /* 0x0008600001187983 */ /* 0x000ee80000300800 */
        /* <DEDUP_REMOVED lines=20> */
[----:B------:R0:W-:Y:S02]  /*f71b0*/  STL.64 [R1+0xd7a0], R22 ;  /* 0x00d7a01601007387 */ /* 0x0001e40000100a00 */
[----:B0-----:R-:W-:-:S02]  /*f71c0*/  IMAD.MOV.U32 R22, RZ, RZ, R2 ;  /* 0x000000ffff167224 */ /* 0x001fc400078e0002 */
[----:B------:R-:W-:Y:S01]  /*f71d0*/  IMAD.MOV.U32 R23, RZ, RZ, R3 ;  /* 0x000000ffff177224 */ /* 0x000fe200078e0003 */
[----:B------:R-:W2:Y:S04]  /*f71e0*/  LDL.LU R2, [R1+0xd984] ;  /* 0x00d9840001027983 */ /* 0x000ea80000300800 */
[----:B------:R-:W2:Y:S04]  /*f71f0*/  LDL.LU R3, [R1+0xd980] ;  /* 0x00d9800001037983 */ /* 0x000ea80000300800 */
[----:B------:R0:W-:Y:S04]  /*f7200*/  STL.64 [R1+0xd798], R20 ;  /* 0x00d7981401007387 */ /* 0x0001e80000100a00 */
[----:B0-----:R-:W2:Y:S01]  /*f7210*/  LDL.64 R20, [R1+0xa0] ;  /* 0x0000a00001147983 */ /* 0x001ea20000100a00 */
        /* <DEDUP_REMOVED lines=18> */
[----:B---3--:R-:W-:-:S02]  /*f7340*/  IMAD R12, R12, 0x100, R10 ;  /* 0x000001000c0c7824 */ /* 0x008fc400078e020a */
[----:B------:R-:W-:Y:S01]  /*f7350*/  IMAD R13, R13, 0x100, R11 ;  /* 0x000001000d0d7824 */ /* 0x000fe200078e020b */
[----:B------:R-:W2:Y:S04]  /*f7360*/  LDL.LU R10, [R1+0xd95c] ;  /* 0x00d95c00010a7983 */ /* 0x000ea80000300800 */
[----:B------:R-:W2:Y:S01]  /*f7370*/  LDL.LU R11, [R1+0xd958] ;  /* 0x00d95800010b7983 */ /* 0x000ea20000300800 */
[----:B----4-:R-:W-:Y:S01]  /*f7380*/  IMAD R14, R14, 0x100, R9 ;  /* 0x000001000e0e7824 */ /* 0x010fe200078e0209 */
[----:B--2---:R-:W-:-:S15]  /*f7390*/  HMMA.16816.F32 R24, R4, R10, R24 ;  /* 0x0000000a0418723c */ /* 0x004fde0000001818 */
[----:B------:R-:W-:-:S08]  /*f73a0*/  NOP ;  /* 0x0000000000007918 */ /* 0x000fd00000000000 */
[----:B------:R-:W-:Y:S04]  /*f73b0*/  STL.64 [R1+0x9d0], R24 ;  /* 0x0009d01801007387 */ /* 0x000fe80000100a00 */
[----:B------:R0:W-:Y:S04]  /*f73c0*/  STL.64 [R1+0x9d8], R26 ;  /* 0x0009d81a01007387 */ /* 0x0001e80000100a00 */
[----:B0-----:R-:W2:Y:S04]  /*f73d0*/  LDL.LU.64 R26, [R1+0xd950] ;  /* 0x00d95000011a7983 */ /* 0x001ea80000300a00 */
[----:B------:R-:W2:Y:S04]  /*f73e0*/  LDL.LU.64 R24, [R1+0xd948] ;  /* 0x00d9480001187983 */ /* 0x000ea80000300a00 */
[----:B------:R-:W2:Y:S02]  /*f73f0*/  LDL.LU R9, [R1+0xd940] ;  /* 0x00d9400001097983 */ /* 0x000ea40000300800 */
        /* <DEDUP_REMOVED lines=17> */
[----:B------:R-:W2:Y:S01]  /*f7510*/  LDL.LU.64 R24, [R1+0xd920] ;  /* 0x00d9200001187983 */ /* 0x000ea20000300a00 */
[----:B---3--:R-:W-:Y:S01]  /*f7520*/  HMMA.16816.F32 R4, R4, R20, R8 ;  /* 0x000000140404723c */ /* 0x008fe20000001808 */
[----:B------:R-:W-:Y:S01]  /*f7530*/  IMAD R15, R0, 0x100, R15 ;  /* 0x00000100000f7824 */ /* 0x000fe200078e020f */
[----:B------:R-:W-:-:S02]  /*f7540*/  F2FP.F16.E5M2.UNPACK_B R12, R12 ;  /* 0x0000000cff0c723e */ /* 0x000fc400020004ff */
[----:B------:R-:W-:Y:S02]  /*f7550*/  F2FP.F16.E5M2.UNPACK_B R13, R13 ;  /* 0x0000000dff0d723e */ /* 0x000fe400020004ff */
[----:B------:R-:W-:Y:S02]  /*f7560*/  F2FP.F16.E5M2.UNPACK_B R14, R14 ;  /* 0x0000000eff0e723e */ /* 0x000fe400020004ff */
[----:B------:R-:W-:Y:S01]  /*f7570*/  F2FP.F16.E5M2.UNPACK_B R15, R15 ;  /* 0x0000000fff0f723e */ /* 0x000fe200020004ff */
[----:B------:R-:W-:-:S05]  /*f7580*/  IMAD.MOV.U32 R0, RZ, RZ, R21 ;  /* 0x000000ffff007224 */ /* 0x000fca00078e0015 */
[----:B------:R-:W-:Y:S01]  /*f7590*/  STL [R1+0xd720], R0 ;  /* 0x00d7200001007387 */ /* 0x000fe20000100800 */
[C---:B------:R-:W-:Y:S08]  /*f75a0*/  HMMA.16816.F32 R8, R12.reuse, R22, R16 ;  /* 0x000000160c08723c */ /* 0x040ff00000001810 */
[----:B------:R-:W-:Y:S04]  /*f75b0*/  STL.64 [R1+0x960], R4 ;  /* 0x0009600401007387 */ /* 0x000fe80000100a00 */
[----:B------:R2:W-:Y:S11]  /*f75c0*/  STL.64 [R1+0x968], R6 ;  /* 0x0009680601007387 */ /* 0x0005f60000100a00 */
[----:B------:R0:W-:Y:S04]  /*f75d0*/  STL.64 [R1+0x8e0], R8 ;  /* 0x0008e00801007387 */ /* 0x0001e80000100a00 */
[----:B------:R1:W-:Y:S01]  /*f75e0*/  STL.64 [R1+0x8e8], R10 ;  /* 0x0008e80a01007387 */ /* 0x0003e20000100a00 */
[----:B--2---:R-:W-:Y:S03]  /*f75f0*/  HMMA.16816.F32 R4, R12, R28, R24 ;  /* 0x0000001c0c04723c */ /* 0x004fe60000001818 */
[----:B------:R-:W2:-:S15]  /*f7600*/  LDL.LU R24, [R1+0xa80] ;  /* 0x000a800001187983 */ /* 0x000e9e0000300800 */
[----:B------:R-:W-:-:S05]  /*f7610*/  NOP ;  /* 0x0000000000007918 */ /* 0x000fca0000000000 */
[----:B------:R-:W-:Y:S04]  /*f7620*/  STL.64 [R1+0x8d0], R4 ;  /* 0x0008d00401007387 */ /* 0x000fe80000100a00 */
[----:B------:R3:W-:Y:S04]  /*f7630*/  STL.64 [R1+0x8d8], R6 ;  /* 0x0008d80601007387 */ /* 0x0007e80000100a00 */
[----:B------:R-:W2:Y:S04]  /*f7640*/  LDL.LU R25, [R1+0xa84] ;  /* 0x000a840001197983 */ /* 0x000ea80000300800 */
[----:B------:R-:W4:Y:S04]  /*f7650*/  LDL.LU R26, [R1+0xa88] ;  /* 0x000a8800011a7983 */ /* 0x000f280000300800 */
[----:B------:R-:W4:Y:S04]  /*f7660*/  LDL.LU R27, [R1+0xa8c] ;  /* 0x000a8c00011b7983 */ /* 0x000f280000300800 */
[----:B----4-:R-:W-:Y:S04]  /*f7670*/  STL.64 [R1+0xd7f8], R26 ;  /* 0x00d7f81a01007387 */ /* 0x010fe80000100a00 */
[----:B--2---:R-:W-:Y:S04]  /*f7680*/  STL.64 [R1+0xd7f0], R24 ;  /* 0x00d7f01801007387 */ /* 0x004fe80000100a00 */
[----:B------:R-:W2:Y:S04]  /*f7690*/  LDL R22, [R1+0x20] ;  /* 0x0000200001167983 */ /* 0x000ea80000100800 */
[----:B------:R-:W2:Y:S04]  /*f76a0*/  LDL R23, [R1+0x24] ;  /* 0x0000240001177983 */ /* 0x000ea80000100800 */
[----:B0-----:R-:W4:Y:S04]  /*f76b0*/  LDL.LU R8, [R1+0xa40] ;  /* 0x000a400001087983 */ /* 0x001f280000300800 */
[----:B------:R-:W4:Y:S04]  /*f76c0*/  LDL.LU R9, [R1+0xa44] ;  /* 0x000a440001097983 */ /* 0x000f280000300800 */
[----:B-1----:R-:W3:Y:S04]  /*f76d0*/  LDL.LU R10, [R1+0xa48] ;  /* 0x000a4800010a7983 */ /* 0x002ee80000300800 */
[----:B------:R-:W3:Y:S04]  /*f76e0*/  LDL.LU R11, [R1+0xa4c] ;  /* 0x000a4c00010b7983 */ /* 0x000ee80000300800 */
[----:B---3--:R-:W-:Y:S04]  /*f76f0*/  STL.64 [R1+0xd808], R10 ;  /* 0x00d8080a01007387 */ /* 0x008fe80000100a00 */
[----:B----4-:R0:W-:Y:S04]  /*f7700*/  STL.64 [R1+0xd800], R8 ;  /* 0x00d8000801007387 */ /* 0x0101e80000100a00 */
        /* <DEDUP_REMOVED lines=29> */
[----:B----4-:R0:W-:Y:S04]  /*f78e0*/  STL.64 [R1+0xd878], R10 ;  /* 0x00d8780a01007387 */ /* 0x0101e80000100a00 */
[----:B0-----:R-:W4:Y:S04]  /*f78f0*/  LDL R10, [R1+0x60] ;  /* 0x00006000010a7983 */ /* 0x001f280000100800 */
[----:B------:R-:W4:Y:S04]  /*f7900*/  LDL R11, [R1+0x64] ;  /* 0x00006400010b7983 */ /* 0x000f280000100800 */
[----:B--2---:R-:W-:Y:S04]  /*f7910*/  STL.64 [R1+0xd870], R8 ;  /* 0x00d8700801007387 */ /* 0x004fe80000100a00 */
[----:B---3--:R-:W-:Y:S04]  /*f7920*/  STL.64 [R1+0xd858], R6 ;  /* 0x00d8580601007387 */ /* 0x008fe80000100a00 */
[----:B------:R0:W-:Y:S04]  /*f7930*/  STL.64 [R1+0xd850], R4 ;  /* 0x00d8500401007387 */ /* 0x0001e80000100a00 */
        /* <DEDUP_REMOVED lines=71> */
[----:B------:R-:W3:Y:S01]  /*f7db0*/  LDL.64 R20, [R1+0x28] ;  /* 0x0000280001147983 */ /* 0x000ee20000100a00 */
[----:B------:R-:W-:-:S03]  /*f7dc0*/  IMAD.MOV.U32 R0, RZ, RZ, R29 ;  /* 0x000000ffff007224 */ /* 0x000fc600078e001d */
[----:B------:R-:W3:Y:S04]  /*f7dd0*/  LDL.LU R16, [R1+0xa50] ;  /* 0x000a500001107983 */ /* 0x000ee80000300800 */
[----:B------:R-:W3:Y:S04]  /*f7de0*/  LDL.LU R17, [R1+0xa54] ;  /* 0x000a540001117983 */ /* 0x000ee80000300800 */
[----:B------:R-:W3:Y:S04]  /*f7df0*/  LDL.LU R18, [R1+0xa58] ;  /* 0x000a580001127983 */ /* 0x000ee80000300800 */
[----:B------:R-:W3:Y:S04]  /*f7e00*/  LDL.LU R19, [R1+0xa5c] ;  /* 0x000a5c0001137983 */ /* 0x000ee80000300800 */
[----:B------:R-:W3:Y:S04]  /*f7e10*/  LDL.64 R28, [R1+0x18] ;  /* 0x00001800011c7983 */ /* 0x000ee80000100a00 */
        /* <DEDUP_REMOVED lines=87> */
[----:B0-----:R-:W4:Y:S04]  /*f8390*/  LDL.LU.64 R10, [R1+0xd818] ;  /* 0x00d81800010a7983 */ /* 0x001f280000300a00 */
[----:B------:R-:W4:Y:S02]  /*f83a0*/  LDL.LU.64 R8, [R1+0xd810] ;  /* 0x00d8100001087983 */ /* 0x000f240000300a00 */
[----:B----4-:R-:W-:Y:S06]  /*f83b0*/  HMMA.16816.F32 R8, R12, R4, R8 ;  /* 0x000000040c08723c */ /* 0x010fec0000001808 */
[----:B------:R-:W-:-:S15]  /*f83c0*/  IMAD.MOV.U32 R0, RZ, RZ, R5 ;  /* 0x000000ffff007224 */ /* 0x000fde00078e0005 */
[----:B------:R-:W-:-:S02]  /*f83d0*/  NOP ;  /* 0x0000000000007918 */ /* 0x000fc40000000000 */
[----:B------:R-:W-:Y:S04]  /*f83e0*/  STL.64 [R1+0x790], R8 ;  /* 0x0007900801007387 */ /* 0x000fe80000100a00 */
[----:B------:R0:W-:Y:S04]  /*f83f0*/  STL.64 [R1+0x798], R10 ;  /* 0x0007980a01007387 */ /* 0x0001e80000100a00 */
[----:B0-----:R-:W4:Y:S04]  /*f8400*/  LDL.LU.64 R10, [R1+0xd808] ;  /* 0x00d80800010a7983 */ /* 0x001f280000300a00 */
[----:B------:R-:W4:Y:S04]  /*f8410*/  LDL.LU.64 R8, [R1+0xd800] ;  /* 0x00d8000001087983 */ /* 0x000f280000300a00 */
[----:B------:R3:W-:Y:S01]  /*f8420*/  STL [R1+0xd73c], R0 ;  /* 0x00d73c0001007387 */ /* 0x0007e20000100800 */
[----:B--2---:R-:W-:Y:S03]  /*f8430*/  HMMA.16816.F32 R4, R12, R6, R24 ;  /* 0x000000060c04723c */ /* 0x004fe60000001818 */
[----:B------:R-:W2:Y:S04]  /*f8440*/  LDL.LU.64 R26, [R1+0xd7f8] ;  /* 0x00d7f800011a7983 */ /* 0x000ea80000300a00 */
[----:B------:R-:W2:-:S15]  /*f8450*/  LDL.LU.64 R24, [R1+0xd7f0] ;  /* 0x00d7f00001187983 */ /* 0x000e9e0000300a00 */
[----:B------:R-:W-:-:S01]  /*f8460*/  NOP ;  /* 0x0000000000007918 */ /* 0x000fc20000000000 */
[----:B------:R-:W-:Y:S04]  /*f8470*/  STL.64 [R1+0x780], R4 ;  /* 0x0007800401007387 */ /* 0x000fe80000100a00 */
[----:B------:R4:W-:Y:S01]  /*f8480*/  STL.64 [R1+0x788], R6 ;  /* 0x0007880601007387 */ /* 0x0009e20000100a00 */
[----:B---3--:R-:W-:-:S05]  /*f8490*/  IMAD.MOV.U32 R0, RZ, RZ, R21 ;  /* 0x000000ffff007224 */ /* 0x008fca00078e0015 */
[----:B------:R-:W-:Y:S01]  /*f84a0*/  STL [R1+0xd740], R0 ;  /* 0x00d7400001007387 */ /* 0x000fe20000100800 */
[C---:B----4-:R-:W-:Y:S06]  /*f84b0*/  HMMA.16816.F32 R4, R12.reuse, R20, R8 ;  /* 0x000000140c04723c */ /* 0x050fec0000001808 */
[----:B------:R-:W-:-:S15]  /*f84c0*/  HMMA.16816.F32 R8, R12, R22, R16 ;  /* 0x000000160c08723c */ /* 0x000fde0000001810 */
[----:B------:R-:W-:-:S02]  /*f84d0*/  NOP ;  /* 0x0000000000007918 */ /* 0x000fc40000000000 */
[----:B------:R-:W-:Y:S04]  /*f84e0*/  STL.64 [R1+0x770], R4 ;  /* 0x0007700401007387 */ /* 0x000fe80000100a00 */
[----:B------:R2:W-:Y:S02]  /*f84f0*/  STL.64 [R1+0x778], R6 ;  /* 0x0007780601007387 */ /* 0x0005e40000100a00 */
[----:B--2---:R-:W-:Y:S02]  /*f8500*/  HMMA.16816.F32 R4, R12, R28, R24 ;  /* 0x0000001c0c04723c */ /* 0x004fe40000001818 */
[----:B------:R0:W-:Y:S04]  /*f8510*/  STL.64 [R1+0x760], R8 ;  /* 0x0007600801007387 */ /* 0x0001e80000100a00 */
[----:B------:R1:W-:Y:S04]  /*f8520*/  STL.64 [R1+0x768], R10 ;  /* 0x0007680a01007387 */ /* 0x0003e80000100a00 */
[----:B------:R-:W2:-:S13]  /*f8530*/  LDL R18, [R1+0x10] ;  /* 0x0000100001127983 */ /* 0x000e9a0000100800 */
[----:B------:R3:W-:Y:S04]  /*f8540*/  STL.64 [R1+0x750], R4 ;  /* 0x0007500401007387 */ /* 0x0007e80000100a00 */
[----:B------:R-:W-:Y:S04]  /*f8550*/  STL.64 [R1+0x758], R6 ;  /* 0x0007580601007387 */ /* 0x000fe80000100a00 */
[----:B------:R-:W2:Y:S04]  /*f8560*/  LDL R19, [R1+0x14] ;  /* 0x0000140001137983 */ /* 0x000ea80000100800 */
[----:B0-----:R-:W2:Y:S04]  /*f8570*/  LDL.LU R8, [R1+0xa90] ;  /* 0x000a900001087983 */ /* 0x001ea80000300800 */
[----:B------:R-:W2:Y:S04]  /*f8580*/  LDL.LU R9, [R1+0xa94] ;  /* 0x000a940001097983 */ /* 0x000ea80000300800 */
[----:B-1----:R-:W2:Y:S04]  /*f8590*/  LDL.LU R10, [R1+0xa98] ;  /* 0x000a9800010a7983 */ /* 0x002ea80000300800 */
[----:B------:R-:W2:Y:S04]  /*f85a0*/  LDL.LU R11, [R1+0xa9c] ;  /* 0x000a9c00010b7983 */ /* 0x000ea80000300800 */
[----:B------:R-:W4:Y:S04]  /*f85b0*/  LDL.LU R20, [R1+0xb30] ;  /* 0x000b300001147983 */ /* 0x000f280000300800 */
[----:B------:R-:W4:Y:S04]  /*f85c0*/  LDL.LU R21, [R1+0xb34] ;  /* 0x000b340001157983 */ /* 0x000f280000300800 */
[----:B------:R-:W4:Y:S04]  /*f85d0*/  LDL.LU R22, [R1+0xb38] ;  /* 0x000b380001167983 */ /* 0x000f280000300800 */
[----:B------:R-:W4:Y:S04]  /*f85e0*/  LDL.LU R23, [R1+0xb3c] ;  /* 0x000b3c0001177983 */ /* 0x000f280000300800 */
[----:B------:R-:W2:Y:S04]  /*f85f0*/  LDL.LU R24, [R1+0xb00] ;  /* 0x000b000001187983 */ /* 0x000ea80000300800 */
[----:B------:R-:W2:Y:S04]  /*f8600*/  LDL.LU R25, [R1+0xb04] ;  /* 0x000b040001197983 */ /* 0x000ea80000300800 */
[----:B------:R-:W4:Y:S04]  /*f8610*/  LDL.LU R26, [R1+0xb08] ;  /* 0x000b0800011a7983 */ /* 0x000f280000300800 */
[----:B------:R-:W4:Y:S04]  /*f8620*/  LDL.LU R27, [R1+0xb0c] ;  /* 0x000b0c00011b7983 */ /* 0x000f280000300800 */
[----:B---3--:R-:W3:Y:S04]  /*f8630*/  LDL R4, [R1] ;  /* 0x0000000001047983 */ /* 0x008ee80000100800 */
[----:B------:R-:W3:Y:S04]  /*f8640*/  LDL R5, [R1+0x4] ;  /* 0x0000040001057983 */ /* 0x000ee80000100800 */
[----:B----4-:R-:W-:Y:S04]  /*f8650*/  STL.64 [R1+0xd7d0], R26 ;  /* 0x00d7d01a01007387 */ /* 0x010fe80000100a00 */
[----:B--2---:R0:W-:Y:S04]  /*f8660*/  STL.64 [R1+0xd7c8], R24 ;  /* 0x00d7c81801007387 */ /* 0x0041e80000100a00 */
[----:B0-----:R-:W2:Y:S04]  /*f8670*/  LDL.LU R24, [R1+0xad0] ;  /* 0x000ad00001187983 */ /* 0x001ea80000300800 */
[----:B------:R-:W2:Y:S04]  /*f8680*/  LDL.LU R25, [R1+0xad4] ;  /* 0x000ad40001197983 */ /* 0x000ea80000300800 */
[----:B------:R-:W4:Y:S04]  /*f8690*/  LDL.LU R26, [R1+0xad8] ;  /* 0x000ad800011a7983 */ /* 0x000f280000300800 */
[----:B------:R-:W4:Y:S01]  /*f86a0*/  LDL.LU R27, [R1+0xadc] ;  /* 0x000adc00011b7983 */ /* 0x000f220000300800 */
[----:B------:R-:W-:Y:S01]  /*f86b0*/  HMMA.16816.F32 R8, R12, R18, R8 ;  /* 0x000000120c08723c */ /* 0x000fe20000001808 */
[----:B------:R-:W-:-:S02]  /*f86c0*/  IMAD.MOV.U32 R0, RZ, RZ, R29 ;  /* 0x000000ffff007224 */ /* 0x000fc400078e001d */
[----:B----4-:R-:W-:Y:S04]  /*f86d0*/  STL.64 [R1+0xd7e8], R26 ;  /* 0x00d7e81a01007387 */ /* 0x010fe80000100a00 */
[----:B--2---:R0:W-:Y:S04]  /*f86e0*/  STL.64 [R1+0xd7e0], R24 ;  /* 0x00d7e01801007387 */ /* 0x0041e80000100a00 */
[----:B0-----:R-:W2:Y:S04]  /*f86f0*/  LDL.LU R24, [R1+0xac0] ;  /* 0x000ac00001187983 */ /* 0x001ea80000300800 */
[----:B------:R-:W2:Y:S04]  /*f8700*/  LDL.LU R25, [R1+0xac4] ;  /* 0x000ac40001197983 */ /* 0x000ea80000300800 */
[----:B------:R-:W2:Y:S04]  /*f8710*/  LDL.LU R26, [R1+0xac8] ;  /* 0x000ac800011a7983 */ /* 0x000ea80000300800 */
[----:B------:R-:W2:Y:S04]  /*f8720*/  LDL.LU R27, [R1+0xacc] ;  /* 0x000acc00011b7983 */ /* 0x000ea80000300800 */
[----:B------:R-:W2:Y:S04]  /*f8730*/  LDL.64 R28, [R1+0x8] ;  /* 0x00000800011c7983 */ /* 0x000ea80000100a00 */
[----:B------:R-:W-:Y:S04]  /*f8740*/  STL.64 [R1+0xd7b0], R22 ;  /* 0x00d7b01601007387 */ /* 0x000fe80000100a00 */
[----:B------:R0:W-:Y:S04]  /*f8750*/  STL.64 [R1+0xd7a8], R20 ;  /* 0x00d7a81401007387 */ /* 0x0001e80000100a00 */
[----:B0-----:R-:W4:Y:S04]  /*f8760*/  LDL.LU R20, [R1+0xb20] ;  /* 0x000b200001147983 */ /* 0x001f280000300800 */
[----:B------:R-:W4:Y:S04]  /*f8770*/  LDL.LU R21, [R1+0xb24] ;  /* 0x000b240001157983 */ /* 0x000f280000300800 */
[----:B------:R-:W4:Y:S04]  /*f8780*/  LDL.LU R22, [R1+0xb28] ;  /* 0x000b280001167983 */ /* 0x000f280000300800 */
[----:B------:R-:W4:Y:S04]  /*f8790*/  LDL.LU R23, [R1+0xb2c] ;  /* 0x000b2c0001177983 */ /* 0x000f280000300800 */
[----:B------:R-:W-:Y:S04]  /*f87a0*/  STL [R1+0xd744], R0 ;  /* 0x00d7440001007387 */ /* 0x000fe80000100800 */
[----:B------:R-:W3:Y:S04]  /*f87b0*/  LDL.LU R16, [R1+0xb60] ;  /* 0x000b600001107983 */ /* 0x000ee80000300800 */
[----:B------:R-:W-:Y:S04]  /*f87c0*/  STL.64 [R1+0x740], R8 ;  /* 0x0007400801007387 */ /* 0x000fe80000100a00 */
[----:B------:R-:W-:Y:S04]  /*f87d0*/  STL.64 [R1+0x748], R10 ;  /* 0x0007480a01007387 */ /* 0x000fe80000100a00 */
        /* <DEDUP_REMOVED lines=22> */
[----:B------:R-:W-:Y:S04]  /*f8940*/  STL.64 [R1+0x730], R24 ;  /* 0x0007301801007387 */ /* 0x000fe80000100a00 */
[----:B------:R0:W-:Y:S04]  /*f8950*/  STL.64 [R1+0x738], R26 ;  /* 0x0007381a01007387 */ /* 0x0001e80000100a00 */
[----:B0-----:R-:W2:Y:S04]  /*f8960*/  LDL.LU.64 R26, [R1+0xd7e8] ;  /* 0x00d7e800011a7983 */ /* 0x001ea80000300a00 */
[----:B------:R-:W2:Y:S01]  /*f8970*/  LDL.LU.64 R24, [R1+0xd7e0] ;  /* 0x00d7e00001187983 */ /* 0x000ea20000300a00 */
[----:B------:R-:W-:-:S03]  /*f8980*/  IMAD.MOV.U32 R0, RZ, RZ, R29 ;  /* 0x000000ffff007224 */ /* 0x000fc600078e001d */
[----:B------:R-:W3:Y:S01]  /*f8990*/  LDL.LU.64 R28, [R1+0xd7d8] ;  /* 0x00d7d800011c7983 */ /* 0x000ee20000300a00 */
[----:B--2---:R-:W-:-:S15]  /*f89a0*/  HMMA.16816.F32 R24, R12, R4, R24 ;  /* 0x000000040c18723c */ /* 0x004fde0000001818 */
[----:B------:R-:W-:-:S08]  /*f89b0*/  NOP ;  /* 0x0000000000007918 */ /* 0x000fd00000000000 */
[----:B------:R-:W-:Y:S04]  /*f89c0*/  STL.64 [R1+0x720], R24 ;  /* 0x0007201801007387 */ /* 0x000fe80000100a00 */
[----:B------:R0:W-:Y:S04]  /*f89d0*/  STL.64 [R1+0x728], R26 ;  /* 0x0007281a01007387 */ /* 0x0001e80000100a00 */
[----:B0-----:R-:W3:Y:S04]  /*f89e0*/  LDL.LU.64 R26, [R1+0xd7d0] ;  /* 0x00d7d000011a7983 */ /* 0x001ee80000300a00 */
[----:B------:R-:W3:Y:S04]  /*f89f0*/  LDL.LU.64 R24, [R1+0xd7c8] ;  /* 0x00d7c80001187983 */ /* 0x000ee80000300a00 */
[----:B------:R-:W2:Y:S04]  /*f8a00*/  LDL.LU R4, [R1+0x36a8] ;  /* 0x0036a80001047983 */ /* 0x000ea80000300800 */
[----:B------:R-:W4:Y:S01]  /*f8a10*/  LDL.LU R5, [R1+0x36b0] ;  /* 0x0036b00001057983 */ /* 0x000f220000300800 */
[----:B---3--:R-:W-:-:S15]  /*f8a20*/  HMMA.16816.F32 R24, R12, R28, R24 ;  /* 0x0000001c0c18723c */ /* 0x008fde0000001818 */
        /* <DEDUP_REMOVED lines=21> */
[----:B------:R-:W3:Y:S04]  /*f8b80*/  LDL.LU R26, [R1+0xc28] ;  /* 0x000c2800011a7983 */ /* 0x000ee80000300800 */
[----:B------:R-:W3:Y:S01]  /*f8b90*/  LDL.LU R27, [R1+0xc2c] ;  /* 0x000c2c00011b7983 */ /* 0x000ee20000300800 */
[C---:B--2---:R-:W-:Y:S03]  /*f8ba0*/  HMMA.16816.F32 R16, R12.reuse, R22, R16 ;  /* 0x000000160c10723c */ /* 0x044fe60000001810 */
[----:B---3--:R-:W-:Y:S04]  /*f8bb0*/  STL.64 [R1+0xd750], R26 ;  /* 0x00d7501a01007387 */ /* 0x008fe80000100a00 */
[----:B----4-:R0:W-:Y:S04]  /*f8bc0*/  STL.64 [R1+0xd748], R24 ;  /* 0x00d7481801007387 */ /* 0x0101e80000100a00 */
        /* <DEDUP_REMOVED lines=48> */
[----:B------:R-:W-:Y:S01]  /*f8ed0*/  HMMA.16816.F32 R16, R12, R8, R20 ;  /* 0x000000080c10723c */ /* 0x000fe20000001814 */
[----:B------:R-:W-:Y:S01]  /*f8ee0*/  STL [R1+0xd4c4], R10 ;  /* 0x00d4c40a01007387 */ /* 0x000fe20000100800 */
[----:B------:R-:W-:Y:S02]  /*f8ef0*/  F2FP.F16.E5M2.UNPACK_B R6, R6 ;  /* 0x00000006ff06723e */ /* 0x000fe400020004ff */
[----:B------:R-:W-:Y:S01]  /*f8f00*/  F2FP.F16.E5M2.UNPACK_B R7, R7 ;  /* 0x00000007ff07723e */ /* 0x000fe200020004ff */
[----:B------:R-:W-:Y:S01]  /*f8f10*/  STL [R1+0xd4c0], R11 ;  /* 0x00d4c00b01007387 */ /* 0x000fe20000100800 */
[----:B------:R-:W-:-:S02]  /*f8f20*/  F2FP.F16.E5M2.UNPACK_B R4, R4 ;  /* 0x00000004ff04723e */ /* 0x000fc400020004ff */
[----:B------:R-:W-:Y:S01]  /*f8f30*/  F2FP.F16.E5M2.UNPACK_B R5, R5 ;  /* 0x00000005ff05723e */ /* 0x000fe200020004ff */
[----:B------:R-:W-:-:S14]  /*f8f40*/  STL [R1+0xd4a8], R9 ;  /* 0x00d4a80901007387 */ /* 0x000fdc0000100800 */
[----:B------:R0:W-:Y:S04]  /*f8f50*/  STL.64 [R1+0x8c0], R16 ;  /* 0x0008c01001007387 */ /* 0x0001e80000100a00 */
[----:B------:R-:W-:Y:S04]  /*f8f60*/  STL.64 [R1+0x8c8], R18 ;  /* 0x0008c81201007387 */ /* 0x000fe80000100a00 */
[----:B------:R-:W-:Y:S04]  /*f8f70*/  STL.64 [R1+0xd718], R6 ;  /* 0x00d7180601007387 */ /* 0x000fe80000100a00 */
[----:B------:R2:W-:Y:S04]  /*f8f80*/  STL.64 [R1+0xd710], R4 ;  /* 0x00d7100401007387 */ /* 0x0005e80000100a00 */
[----:B0-----:R-:W3:Y:S01]  /*f8f90*/  LDL.LU R16, [R1+0xee0] ;  /* 0x000ee00001107983 */ /* 0x001ee20000300800 */
        /* <DEDUP_REMOVED lines=13> */
[----:B---3--:R-:W-:Y:S04]  /*f9070*/  STL.64 [R1+0xd548], R26 ;  /* 0x00d5481a01007387 */ /* 0x008fe80000100a00 */
[----:B--2---:R-:W-:Y:S04]  /*f9080*/  STL.64 [R1+0xd540], R24 ;  /* 0x00d5401801007387 */ /* 0x004fe80000100a00 */
[----:B------:R-:W2:Y:S04]  /*f9090*/  LDL R22, [R1] ;  /* 0x0000000001167983 */ /* 0x000ea80000100800 */
[----:B------:R-:W2:Y:S04]  /*f90a0*/  LDL R23, [R1+0x4] ;  /* 0x0000040001177983 */ /* 0x000ea80000100800 */
[----:B0-----:R-:W3:Y:S04]  /*f90b0*/  LDL.LU R16, [R1+0xe90] ;  /* 0x000e900001107983 */ /* 0x001ee80000300800 */
[----:B------:R-:W3:Y:S04]  /*f90c0*/  LDL.LU R17, [R1+0xe94] ;  /* 0x000e940001117983 */ /* 0x000ee80000300800 */
[----:B------:R-:W4:Y:S04]  /*f90d0*/  LDL.LU R18, [R1+0xe98] ;  /* 0x000e980001127983 */ /* 0x000f280000300800 */
[----:B------:R-:W4:Y:S01]  /*f90e0*/  LDL.LU R19, [R1+0xe9c] ;  /* 0x000e9c0001137983 */ /* 0x000f220000300800 */
[----:B------:R-:W-:-:S03]  /*f90f0*/  IMAD.MOV.U32 R21, RZ, RZ, R0 ;  /* 0x000000ffff157224 */ /* 0x000fc600078e0000 */
[----:B----4-:R-:W-:Y:S04]  /*f9100*/  STL.64 [R1+0xd558], R18 ;  /* 0x00d5581201007387 */ /* 0x010fe80000100a00 */
[----:B---3--:R0:W-:Y:S04]  /*f9110*/  STL.64 [R1+0xd550], R16 ;  /* 0x00d5501001007387 */ /* 0x0081e80000100a00 */
[----:B------:R-:W3:Y:S04]  /*f9120*/  LDL R20, [R1+0x8] ;  /* 0x0000080001147983 */ /* 0x000ee80000100800 */
[----:B------:R-:W4:Y:S04]  /*f9130*/  LDL.LU R0, [R1+0xd744] ;  /* 0x00d7440001007983 */ /* 0x000f280000300800 */
[----:B--2---:R4:W-:Y:S04]  /*f9140*/  STL.64 [R1+0xd568], R22 ;  /* 0x00d5681601007387 */ /* 0x0049e80000100a00 */
[----:B---3--:R-:W-:Y:S04]  /*f9150*/  STL.64 [R1+0xd560], R20 ;  /* 0x00d5601401007387 */ /* 0x008fe80000100a00 */
[----:B------:R-:W2:Y:S04]  /*f9160*/  LDL R10, [R1+0x10] ;  /* 0x00001000010a7983 */ /* 0x000ea80000100800 */
[----:B------:R-:W2:Y:S04]  /*f9170*/  LDL R11, [R1+0x14] ;  /* 0x00001400010b7983 */ /* 0x000ea80000100800 */
[----:B--2---:R-:W-:Y:S04]  /*f9180*/  STL.64 [R1+0xd6d8], R10 ;  /* 0x00d6d80a01007387 */ /* 0x004fe80000100a00 */
[----:B------:R-:W-:Y:S04]  /*f9190*/  STL [R1+0xd6d0], R8 ;  /* 0x00d6d00801007387 */ /* 0x000fe80000100800 */
        /* <DEDUP_REMOVED lines=128> */
[----:B------:R-:W3:Y:S04]  /*f99a0*/  LDL.LU R8, [R1+0xc70] ;  /* 0x000c700001087983 */ /* 0x000ee80000300800 */
[----:B------:R-:W3:Y:S04]  /*f99b0*/  LDL.LU R9, [R1+0xc74] ;  /* 0x000c740001097983 */ /* 0x000ee80000300800 */
[----:B------:R-:W4:Y:S04]  /*f99c0*/  LDL.LU R10, [R1+0xc78] ;  /* 0x000c7800010a7983 */ /* 0x000f280000300800 */
[----:B------:R-:W4:Y:S04]  /*f99d0*/  LDL.LU R11, [R1+0xc7c] ;  /* 0x000c7c00010b7983 */ /* 0x000f280000300800 */
[----:B----4-:R0:W-:Y:S04]  /*f99e0*/  STL.64 [R1+0xd6e8], R10 ;  /* 0x00d6e80a01007387 */ /* 0x0101e80000100a00 */
[----:B0-----:R-:W4:Y:S01]  /*f99f0*/  LDL R10, [R1+0x98] ;  /* 0x00009800010a7983 */ /* 0x001f220000100800 */
[----:B--2---:R-:W-:-:S03]  /*f9a00*/  IMAD.MOV.U32 R11, RZ, RZ, R0 ;  /* 0x000000ffff0b7224 */ /* 0x004fc600078e0000 */
[----:B------:R-:W2:Y:S04]  /*f9a10*/  LDL.LU R0, [R1+0xd720] ;  /* 0x00d7200001007983 */ /* 0x000ea80000300800 */
[----:B---3--:R0:W-:Y:S04]  /*f9a20*/  STL.64 [R1+0xd6e0], R8 ;  /* 0x00d6e00801007387 */ /* 0x0081e80000100a00 */
[----:B------:R-:W3:Y:S04]  /*f9a30*/  LDL.64 R20, [R1+0x90] ;  /* 0x0000900001147983 */ /* 0x000ee80000100a00 */
[----:B0-----:R-:W4:Y:S04]  /*f9a40*/  LDL.64 R8, [R1+0xa8] ;  /* 0x0000a80001087983 */ /* 0x001f280000100a00 */
[----:B------:R-:W-:Y:S04]  /*f9a50*/  STL.64 [R1+0xd6f8], R22 ;  /* 0x00d6f81601007387 */ /* 0x000fe80000100a00 */
[----:B---3--:R0:W-:Y:S04]  /*f9a60*/  STL.64 [R1+0xd6f0], R20 ;  /* 0x00d6f01401007387 */ /* 0x0081e80000100a00 */
        /* <DEDUP_REMOVED lines=36> */
[----:B------:R0:W-:Y:S04]  /*f9cb0*/  STL [R1+0xd4ec], R2 ;  /* 0x00d4ec0201007387 */ /* 0x0001e80000100800 */
[----:B------:R1:W-:Y:S04]  /*f9cc0*/  STL [R1+0xd4e8], R3 ;  /* 0x00d4e80301007387 */ /* 0x0003e80000100800 */
[----:B0-----:R-:W2:Y:S01]  /*f9cd0*/  LDL R2, [R1+0xa0] ;  /* 0x0000a00001027983 */ /* 0x001ea20000100800 */
[----:B-1----:R-:W-:-:S07]  /*f9ce0*/  IMAD.MOV.U32 R3, RZ, RZ, R0 ;  /* 0x000000ffff037224 */ /* 0x002fce00078e0000 */
[----:B--2---:R-:W-:Y:S01]  /*f9cf0*/  HMMA.16816.F32 R12, R12, R2, R4 ;  /* 0x000000020c0c723c */ /* 0x004fe20000001804 */
[----:B------:R-:W2:Y:S04]  /*f9d00*/  LDL.LU.64 R6, [R1+0xd718] ;  /* 0x00d7180001067983 */ /* 0x000ea80000300a00 */
[----:B------:R-:W2:-:S15]  /*f9d10*/  LDL.LU.64 R4, [R1+0xd710] ;  /* 0x00d7100001047983 */ /* 0x000e9e0000300a00 */
[----:B------:R-:W-:-:S03]  /*f9d20*/  NOP ;  /* 0x0000000000007918 */ /* 0x000fc60000000000 */
        /* <DEDUP_REMOVED lines=14> */
[----:B--2---:R-:W-:Y:S01]  /*f9e10*/  HMMA.16816.F32 R8, R4, R10, R20 ;  /* 0x0000000a0408723c */ /* 0x004fe20000001814 */
[----:B------:R-:W3:Y:S04]  /*f9e20*/  LDL.LU.64 R22, [R1+0xd6f8] ;  /* 0x00d6f80001167983 */ /* 0x000ee80000300a00 */
[----:B------:R-:W2:-:S15]  /*f9e30*/  LDL.LU.64 R20, [R1+0xd6f0] ;  /* 0x00d6f00001147983 */ /* 0x000e9e0000300a00 */
[----:B------:R-:W-:-:S03]  /*f9e40*/  NOP ;  /* 0x0000000000007918 */ /* 0x000fc60000000000 */
[----:B------:R-:W-:Y:S04]  /*f9e50*/  STL.64 [R1+0x670], R8 ;  /* 0x0006700801007387 */ /* 0x000fe80000100a00 */
[----:B------:R0:W-:Y:S04]  /*f9e60*/  STL.64 [R1+0x678], R10 ;  /* 0x0006780a01007387 */ /* 0x0001e80000100a00 */
[----:B0-----:R-:W4:Y:S04]  /*f9e70*/  LDL.LU.64 R10, [R1+0xd6e8] ;  /* 0x00d6e800010a7983 */ /* 0x001f280000300a00 */
[----:B------:R-:W4:Y:S01]  /*f9e80*/  LDL.LU.64 R8, [R1+0xd6e0] ;  /* 0x00d6e00001087983 */ /* 0x000f220000300a00 */
[----:B--2---:R-:W-:Y:S01]  /*f9e90*/  IMAD.MOV.U32 R0, RZ, RZ, R21 ;  /* 0x000000ffff007224 */ /* 0x004fe200078e0015 */
[----:B----4-:R-:W-:-:S15]  /*f9ea0*/  HMMA.16816.F32 R8, R4, R20, R8 ;  /* 0x000000140408723c */ /* 0x010fde0000001808 */
[----:B------:R-:W-:-:S08]  /*f9eb0*/  NOP ;  /* 0x0000000000007918 */ /* 0x000fd00000000000 */
[----:B------:R0:W-:Y:S02]  /*f9ec0*/  STL.64 [R1+0x660], R8 ;  /* 0x0006600801007387 */ /* 0x0001e40000100a00 */
[----:B0-----:R-:W-:Y:S02]  /*f9ed0*/  IMAD.MOV.U32 R9, RZ, RZ, R20 ;  /* 0x000000ffff097224 */ /* 0x001fe400078e0014 */
[C---:B---3--:R-:W-:Y:S01]  /*f9ee0*/  HMMA.16816.F32 R20, R4.reuse, R22, R16 ;  /* 0x000000160414723c */ /* 0x048fe20000001810 */
[----:B------:R0:W-:Y:S04]  /*f9ef0*/  STL.64 [R1+0x668], R10 ;  /* 0x0006680a01007387 */ /* 0x0001e80000100a00 */
[----:B0-----:R-:W2:Y:S04]  /*f9f00*/  LDL.LU.64 R10, [R1+0xd6d8] ;  /* 0x00d6d800010a7983 */ /* 0x001ea80000300a00 */
[----:B------:R-:W3:Y:S04]  /*f9f10*/  LDL.LU R8, [R1+0xd6d0] ;  /* 0x00d6d00001087983 */ /* 0x000ee80000300800 */
[----:B------:R-:W4:Y:S04]  /*f9f20*/  LDL.LU.64 R18, [R1+0xd6c8] ;  /* 0x00d6c80001127983 */ /* 0x000f280000300a00 */
[----:B------:R-:W4:Y:S06]  /*f9f30*/  LDL.LU.64 R16, [R1+0xd6c0] ;  /* 0x00d6c00001107983 */ /* 0x000f2c0000300a00 */
        /* <DEDUP_REMOVED lines=102> */
[C---:B--2---:R-:W-:Y:S06]  /*fa5a0*/  HMMA.16816.F32 R16, R4.reuse, R10, R16 ;  /* 0x0000000a0410723c */ /* 0x044fec0000001810 */
[----:B---3--:R-:W-:-:S15]  /*fa5b0*/  HMMA.16816.F32 R24, R4, R20, R24 ;  /* 0x000000140418723c */ /* 0x008fde0000001818 */
[----:B------:R-:W-:-:S02]  /*fa5c0*/  NOP ;  /* 0x0000000000007918 */ /* 0x000fc40000000000 */
[----:B------:R-:W-:Y:S04]  /*fa5d0*/  STL.64 [R1+0x560], R16 ;  /* 0x0005601001007387 */ /* 0x000fe80000100a00 */
[----:B------:R0:W-:Y:S04]  /*fa5e0*/  STL.64 [R1+0x568], R18 ;  /* 0x0005681201007387 */ /* 0x0001e80000100a00 */
[----:B0-----:R-:W4:Y:S04]  /*fa5f0*/  LDL.LU.64 R18, [R1+0xd558] ;  /* 0x00d5580001127983 */ /* 0x001f280000300a00 */
[----:B------:R-:W4:Y:S04]  /*fa600*/  LDL.LU.64 R16, [R1+0xd550] ;  /* 0x00d5500001107983 */ /* 0x000f280000300a00 */
[----:B------:R-:W-:Y:S04]  /*fa610*/  STL.64 [R1+0x550], R24 ;  /* 0x0005501801007387 */ /* 0x000fe80000100a00 */
[----:B------:R0:W-:Y:S04]  /*fa620*/  STL.64 [R1+0x558], R26 ;  /* 0x0005581a01007387 */ /* 0x0001e80000100a00 */
[----:B0-----:R-:W2:Y:S04]  /*fa630*/  LDL.LU.64 R26, [R1+0xd548] ;  /* 0x00d54800011a7983 */ /* 0x001ea80000300a00 */
[----:B------:R-:W2:Y:S01]  /*fa640*/  LDL.LU.64 R24, [R1+0xd540] ;  /* 0x00d5400001187983 */ /* 0x000ea20000300a00 */
[C---:B----4-:R-:W-:Y:S03]  /*fa650*/  HMMA.16816.F32 R20, R4.reuse, R22, R16 ;  /* 0x000000160414723c */ /* 0x050fe60000001810 */
[----:B------:R-:W3:Y:S04]  /*fa660*/  LDL.LU.64 R18, [R1+0xd538] ;  /* 0x00d5380001127983 */ /* 0x000ee80000300a00 */
[----:B------:R-:W3:Y:S01]  /*fa670*/  LDL.LU.64 R16, [R1+0xd530] ;  /* 0x00d5300001107983 */ /* 0x000ee20000300a00 */
[----:B--2---:R-:W-:-:S15]  /*fa680*/  HMMA.16816.F32 R24, R4, R28, R24 ;  /* 0x0000001c0418723c */ /* 0x004fde0000001818 */
        /* <DEDUP_REMOVED lines=8> */
[----:B------:R-:W-:Y:S01]  /*fa710*/  STL.64 [R1+0xd328], R28 ;  /* 0x00d3281c01007387 */ /* 0x000fe20000100a00 */
[----:B---3--:R-:W-:-:S15]  /*fa720*/  HMMA.16816.F32 R12, R4, R26, R12 ;  /* 0x0000001a040c723c */ /* 0x008fde000000180c */
[----:B------:R-:W-:-:S08]  /*fa730*/  NOP ;  /* 0x0000000000007918 */ /* 0x000fd00000000000 */
[----:B------:R-:W-:Y:S04]  /*fa740*/  STL.64 [R1+0x520], R12 ;  /* 0x0005200c01007387 */ /* 0x000fe80000100a00 */
[----:B------:R2:W-:Y:S02]  /*fa750*/  STL.64 [R1+0x528], R14 ;  /* 0x0005280e01007387 */ /* 0x0005e40000100a00 */
[----:B--2---:R-:W-:-:S15]  /*fa760*/  HMMA.16816.F32 R12, R4, R24, R16 ;  /* 0x00000018040c723c */ /* 0x004fde0000001810 */
[----:B------:R-:W-:-:S08]  /*fa770*/  NOP ;  /* 0x0000000000007918 */ /* 0x000fd00000000000 */
        /* <DEDUP_REMOVED lines=18> */
[----:B------:R-:W-:-:S03]  /*fa8a0*/  IMAD.MOV.U32 R28, RZ, RZ, R9 ;  /* 0x000000ffff1c7224 */ /* 0x000fc600078e0009 */
[----:B--2---:R-:W-:Y:S04]  /*fa8b0*/  STL.64 [R1+0xd508], R18 ;  /* 0x00d5081201007387 */ /* 0x004fe80000100a00 */
[----:B----4-:R0:W-:Y:S04]  /*fa8c0*/  STL.64 [R1+0xd500], R16 ;  /* 0x00d5001001007387 */ /* 0x0101e80000100a00 */
[----:B0-----:R-:W2:Y:S04]  /*fa8d0*/  LDL.LU R16, [R1+0xf00] ;  /* 0x000f000001107983 */ /* 0x001ea80000300800 */
[----:B------:R-:W2:Y:S04]  /*fa8e0*/  LDL.LU R17, [R1+0xf04] ;  /* 0x000f040001117983 */ /* 0x000ea80000300800 */
[----:B------:R-:W2:Y:S04]  /*fa8f0*/  LDL.LU R18, [R1+0xf08] ;  /* 0x000f080001127983 */ /* 0x000ea80000300800 */
[----:B------:R-:W2:Y:S04]  /*fa900*/  LDL.LU R19, [R1+0xf0c] ;  /* 0x000f0c0001137983 */ /* 0x000ea80000300800 */
[----:B------:R-:W4:Y:S04]  /*fa910*/  LDL.LU R10, [R1+0x36cc] ;  /* 0x0036cc00010a7983 */ /* 0x000f280000300800 */
[----:B------:R-:W2:Y:S04]  /*fa920*/  LDL.LU R12, [R1+0x36c8] ;  /* 0x0036c800010c7983 */ /* 0x000ea80000300800 */
[----:B------:R-:W4:Y:S04]  /*fa930*/  LDL.LU R11, [R1+0x36d4] ;  /* 0x0036d400010b7983 */ /* 0x000f280000300800 */
[----:B------:R-:W2:Y:S04]  /*fa940*/  LDL.LU R13, [R1+0x36d0] ;  /* 0x0036d000010d7983 */ /* 0x000ea80000300800 */
[----:B------:R-:W3:Y:S04]  /*fa950*/  LDL.LU R9, [R1+0x36dc] ;  /* 0x0036dc0001097983 */ /* 0x000ee80000300800 */
        /* <DEDUP_REMOVED lines=45> */
[----:B------:R0:W-:Y:S04]  /*fac30*/  STL.64 [R1+0xd2e0], R22 ;  /* 0x00d2e01601007387 */ /* 0x0001e80000100a00 */
[----:B0-----:R-:W2:Y:S04]  /*fac40*/  LDL.64 R22, [R1+0x98] ;  /* 0x0000980001167983 */ /* 0x001ea80000100a00 */
[----:B------:R0:W-:Y:S02]  /*fac50*/  STL.64 [R1+0xd2d8], R20 ;  /* 0x00d2d81401007387 */ /* 0x0001e40000100a00 */
[----:B0-----:R-:W-:-:S02]  /*fac60*/  IMAD.MOV.U32 R20, RZ, RZ, R2 ;  /* 0x000000ffff147224 */ /* 0x001fc400078e0002 */
[----:B------:R-:W-:Y:S01]  /*fac70*/  IMAD.MOV.U32 R21, RZ, RZ, R3 ;  /* 0x000000ffff157224 */ /* 0x000fe200078e0003 */
        /* <DEDUP_REMOVED lines=31> */
[----:B------:R-:W-:Y:S04]  /*fae70*/  STL [R1+0xd294], R10 ;  /* 0x00d2940a01007387 */ /* 0x000fe80000100800 */
[----:B------:R0:W-:Y:S04]  /*fae80*/  STL [R1+0xd290], R11 ;  /* 0x00d2900b01007387 */ /* 0x0001e80000100800 */
[----:B0-----:R-:W3:Y:S04]  /*fae90*/  LDL.64 R10, [R1+0xa0] ;  /* 0x0000a000010a7983 */ /* 0x001ee80000100a00 */
[----:B------:R-:W2:Y:S02]  /*faea0*/  LDL.LU R9, [R1+0xd4a8] ;  /* 0x00d4a80001097983 */ /* 0x000ea40000300800 */
[----:B--2---:R-:W-:-:S15]  /*faeb0*/  HMMA.16816.F32 R24, R4, R8, R24 ;  /* 0x000000080418723c */ /* 0x004fde0000001818 */
        /* <DEDUP_REMOVED lines=13> */
[----:B------:R-:W2:-:S15]  /*faf90*/  LDL.LU.64 R24, [R1+0xd478] ;  /* 0x00d4780001187983 */ /* 0x000e9e0000300a00 */
[----:B------:R-:W-:-:S02]  /*fafa0*/  NOP ;  /* 0x0000000000007918 */ /* 0x000fc40000000000 */
[----:B------:R0:W-:Y:S04]  /*fafb0*/  STL.64 [R1+0x4b0], R4 ;  /* 0x0004b00401007387 */ /* 0x0001e80000100a00 */
[----:B------:R1:W-:Y:S04]  /*fafc0*/  STL.64 [R1+0x4b8], R6 ;  /* 0x0004b80601007387 */ /* 0x0003e80000100a00 */
[----:B0-----:R-:W3:Y:S04]  /*fafd0*/  LDL.LU R4, [R1+0x1000] ;  /* 0x0010000001047983 */ /* 0x001ee80000300800 */
[----:B------:R-:W3:Y:S04]  /*fafe0*/  LDL.LU R5, [R1+0x1004] ;  /* 0x0010040001057983 */ /* 0x000ee80000300800 */
[----:B-1----:R-:W3:Y:S04]  /*faff0*/  LDL.LU R6, [R1+0x1008] ;  /* 0x0010080001067983 */ /* 0x002ee80000300800 */
[----:B------:R-:W3:Y:S01]  /*fb000*/  LDL.LU R7, [R1+0x100c] ;  /* 0x00100c0001077983 */ /* 0x000ee20000300800 */
[----:B------:R-:W-:Y:S01]  /*fb010*/  IMAD R15, R0, 0x100, R15 ;  /* 0x00000100000f7824 */ /* 0x000fe200078e020f */
[----:B------:R-:W-:-:S02]  /*fb020*/  F2FP.F16.E5M2.UNPACK_B R12, R12 ;  /* 0x0000000cff0c723e */ /* 0x000fc400020004ff */
[----:B------:R-:W-:Y:S02]  /*fb030*/  F2FP.F16.E5M2.UNPACK_B R13, R13 ;  /* 0x0000000dff0d723e */ /* 0x000fe400020004ff */
[----:B------:R-:W-:Y:S02]  /*fb040*/  F2FP.F16.E5M2.UNPACK_B R14, R14 ;  /* 0x0000000eff0e723e */ /* 0x000fe400020004ff */
[----:B------:R-:W-:Y:S01]  /*fb050*/  F2FP.F16.E5M2.UNPACK_B R15, R15 ;  /* 0x0000000fff0f723e */ /* 0x000fe200020004ff */
[----:B------:R-:W-:-:S05]  /*fb060*/  IMAD.MOV.U32 R0, RZ, RZ, R11 ;  /* 0x000000ffff007224 */ /* 0x000fca00078e000b */
[----:B------:R0:W-:Y:S02]  /*fb070*/  STL [R1+0xd270], R0 ;  /* 0x00d2700001007387 */ /* 0x0001e40000100800 */
[----:B0-----:R-:W-:Y:S01]  /*fb080*/  IMAD.MOV.U32 R0, RZ, RZ, R23 ;  /* 0x000000ffff007224 */ /* 0x001fe200078e0017 */
[----:B---3--:R-:W-:-:S15]  /*fb090*/  HMMA.16816.F32 R4, R12, R20, R4 ;  /* 0x000000140c04723c */ /* 0x008fde0000001804 */
[----:B------:R-:W-:-:S08]  /*fb0a0*/  NOP ;  /* 0x0000000000007918 */ /* 0x000fd00000000000 */
[----:B------:R-:W-:Y:S04]  /*fb0b0*/  STL.64 [R1+0x4a0], R4 ;  /* 0x0004a00401007387 */ /* 0x000fe80000100a00 */
[----:B------:R0:W-:Y:S02]  /*fb0c0*/  STL.64 [R1+0x4a8], R6 ;  /* 0x0004a80601007387 */ /* 0x0001e40000100a00 */
[----:B0-----:R-:W-:Y:S02]  /*fb0d0*/  HMMA.16816.F32 R4, R12, R22, R16 ;  /* 0x000000160c04723c */ /* 0x001fe40000001810 */
[----:B------:R-:W-:-:S15]  /*fb0e0*/  STL [R1+0xd274], R0 ;  /* 0x00d2740001007387 */ /* 0x000fde0000100800 */
[----:B------:R-:W-:-:S06]  /*fb0f0*/  NOP ;  /* 0x0000000000007918 */ /* 0x000fcc0000000000 */
        /* <DEDUP_REMOVED lines=8> */
[----:B------:R-:W3:Y:S04]  /*fb180*/  LDL R24, [R1+0x10] ;  /* 0x0000100001187983 */ /* 0x000ee80000100800 */
[----:B------:R-:W3:Y:S04]  /*fb190*/  LDL R25, [R1+0x14] ;  /* 0x0000140001197983 */ /* 0x000ee80000100800 */
[----:B--2---:R-:W-:Y:S04]  /*fb1a0*/  STL.64 [R1+0xd338], R26 ;  /* 0x00d3381a01007387 */ /* 0x004fe80000100a00 */
[----:B---3--:R0:W-:Y:S04]  /*fb1b0*/  STL.64 [R1+0xd330], R24 ;  /* 0x00d3301801007387 */ /* 0x0081e80000100a00 */
[----:B------:R-:W2:Y:S04]  /*fb1c0*/  LDL.LU R16, [R1+0x1200] ;  /* 0x0012000001107983 */ /* 0x000ea80000300800 */
[----:B------:R-:W2:Y:S04]  /*fb1d0*/  LDL.LU R17, [R1+0x1204] ;  /* 0x0012040001117983 */ /* 0x000ea80000300800 */
[----:B------:R-:W3:Y:S04]  /*fb1e0*/  LDL.LU R18, [R1+0x1208] ;  /* 0x0012080001127983 */ /* 0x000ee80000300800 */
[----:B------:R-:W3:Y:S04]  /*fb1f0*/  LDL.LU R19, [R1+0x120c] ;  /* 0x00120c0001137983 */ /* 0x000ee80000300800 */
[----:B---3--:R1:W-:Y:S04]  /*fb200*/  STL.64 [R1+0xd348], R18 ;  /* 0x00d3481201007387 */ /* 0x0083e80000100a00 */
[----:B--2---:R-:W-:Y:S04]  /*fb210*/  STL.64 [R1+0xd340], R16 ;  /* 0x00d3401001007387 */ /* 0x004fe80000100a00 */
[----:B------:R-:W2:Y:S04]  /*fb220*/  LDL R10, [R1+0x18] ;  /* 0x00001800010a7983 */ /* 0x000ea80000100800 */
[----:B------:R-:W2:Y:S04]  /*fb230*/  LDL R11, [R1+0x1c] ;  /* 0x00001c00010b7983 */ /* 0x000ea80000100800 */
[----:B--2---:R-:W-:Y:S04]  /*fb240*/  STL.64 [R1+0xd358], R10 ;  /* 0x00d3580a01007387 */ /* 0x004fe80000100a00 */
[----:B------:R2:W-:Y:S04]  /*fb250*/  STL.64 [R1+0xd350], R8 ;  /* 0x00d3500801007387 */ /* 0x0005e80000100a00 */
        /* <DEDUP_REMOVED lines=8> */
[----:B--2---:R-:W2:Y:S04]  /*fb2e0*/  LDL.LU R8, [R1+0x11b0] ;  /* 0x0011b00001087983 */ /* 0x004ea80000300800 */
[----:B------:R-:W2:Y:S04]  /*fb2f0*/  LDL.LU R9, [R1+0x11b4] ;  /* 0x0011b40001097983 */ /* 0x000ea80000300800 */
[----:B------:R-:W4:Y:S04]  /*fb300*/  LDL.LU R10, [R1+0x11b8] ;  /* 0x0011b800010a7983 */ /* 0x000f280000300800 */
[----:B------:R-:W4:Y:S04]  /*fb310*/  LDL.LU R11, [R1+0x11bc] ;  /* 0x0011bc00010b7983 */ /* 0x000f280000300800 */
[----:B----4-:R1:W-:Y:S04]  /*fb320*/  STL.64 [R1+0xd378], R10 ;  /* 0x00d3780a01007387 */ /* 0x0103e80000100a00 */
[----:B--2---:R2:W-:Y:S04]  /*fb330*/  STL.64 [R1+0xd370], R8 ;  /* 0x00d3700801007387 */ /* 0x0045e80000100a00 */
[----:B0-----:R-:W4:Y:S04]  /*fb340*/  LDL.LU R24, [R1+0x11a0] ;  /* 0x0011a00001187983 */ /* 0x001f280000300800 */
[----:B------:R-:W4:Y:S04]  /*fb350*/  LDL.LU R25, [R1+0x11a4] ;  /* 0x0011a40001197983 */ /* 0x000f280000300800 */
[----:B------:R-:W3:Y:S04]  /*fb360*/  LDL.LU R26, [R1+0x11a8] ;  /* 0x0011a800011a7983 */ /* 0x000ee80000300800 */
[----:B------:R-:W3:Y:S04]  /*fb370*/  LDL.LU R27, [R1+0x11ac] ;  /* 0x0011ac00011b7983 */ /* 0x000ee80000300800 */
[----:B---3--:R-:W-:Y:S04]  /*fb380*/  STL.64 [R1+0xd388], R26 ;  /* 0x00d3881a01007387 */ /* 0x008fe80000100a00 */
[----:B----4-:R0:W-:Y:S04]  /*fb390*/  STL.64 [R1+0xd380], R24 ;  /* 0x00d3801801007387 */ /* 0x0101e80000100a00 */
[----:B-1----:R-:W3:Y:S04]  /*fb3a0*/  LDL R10, [R1+0x38] ;  /* 0x00003800010a7983 */ /* 0x002ee80000100800 */
[----:B------:R-:W3:Y:S04]  /*fb3b0*/  LDL R11, [R1+0x3c] ;  /* 0x00003c00010b7983 */ /* 0x000ee80000100800 */
[----:B--2---:R-:W2:Y:S04]  /*fb3c0*/  LDL.64 R8, [R1+0x40] ;  /* 0x0000400001087983 */ /* 0x004ea80000100a00 */
[----:B---3--:R1:W-:Y:S04]  /*fb3d0*/  STL.64 [R1+0xd3a8], R10 ;  /* 0x00d3a80a01007387 */ /* 0x0083e80000100a00 */
[----:B--2---:R-:W-:Y:S04]  /*fb3e0*/  STL.64 [R1+0xd3a0], R8 ;  /* 0x00d3a00801007387 */ /* 0x004fe80000100a00 */
[----:B0-----:R-:W2:Y:S04]  /*fb3f0*/  LDL.LU R24, [R1+0x1190] ;  /* 0x0011900001187983 */ /* 0x001ea80000300800 */
[----:B------:R-:W2:Y:S04]  /*fb400*/  LDL.LU R25, [R1+0x1194] ;  /* 0x0011940001197983 */ /* 0x000ea80000300800 */
[----:B------:R-:W3:Y:S04]  /*fb410*/  LDL.LU R26, [R1+0x1198] ;  /* 0x00119800011a7983 */ /* 0x000ee80000300800 */
[----:B------:R-:W3:Y:S04]  /*fb420*/  LDL.LU R27, [R1+0x119c] ;  /* 0x00119c00011b7983 */ /* 0x000ee80000300800 */
[----:B-1----:R-:W4:Y:S04]  /*fb430*/  LDL R10, [R1+0x48] ;  /* 0x00004800010a7983 */ /* 0x002f280000100800 */
        /* <DEDUP_REMOVED lines=90> */
[----:B----4-:R-:W-:-:S15]  /*fb9e0*/  HMMA.16816.F32 R24, R12, R8, R24 ;  /* 0x000000080c18723c */ /* 0x010fde0000001818 */
        /* <DEDUP_REMOVED lines=91> */
[----:B------:R-:W3:Y:S01]  /*fbfa0*/  LDL.LU.64 R24, [R1+0xd360] ;  /* 0x00d3600001187983 */ /* 0x000ee20000300a00 */
[----:B------:R-:W-:-:S02]  /*fbfb0*/  IMAD.MOV.U32 R0, RZ, RZ, R17 ;  /* 0x000000ffff007224 */ /* 0x000fc400078e0011 */
[----:B----4-:R-:W-:Y:S03]  /*fbfc0*/  HMMA.16816.F32 R16, R12, R18, R8 ;  /* 0x000000120c10723c */ /* 0x010fe60000001808 */
[----:B------:R-:W-:Y:S04]  /*fbfd0*/  STL [R1+0xd28c], R0 ;  /* 0x00d28c0001007387 */ /* 0x000fe80000100800 */
[----:B------:R-:W2:Y:S04]  /*fbfe0*/  LDL.LU.64 R10, [R1+0xd358] ;  /* 0x00d35800010a7983 */ /* 0x000ea80000300a00 */
[----:B------:R-:W4:-:S12]  /*fbff0*/  LDL.LU.64 R8, [R1+0xd350] ;  /* 0x00d3500001087983 */ /* 0x000f180000300a00 */
        /* <DEDUP_REMOVED lines=8> */
[----:B0-----:R-:W3:Y:S04]  /*fc080*/  LDL.LU.64 R26, [R1+0xd338] ;  /* 0x00d33800011a7983 */ /* 0x001ee80000300a00 */
[----:B------:R-:W4:Y:S01]  /*fc090*/  LDL.LU.64 R24, [R1+0xd330] ;  /* 0x00d3300001187983 */ /* 0x000f220000300a00 */
[----:B--2---:R-:W-:Y:S01]  /*fc0a0*/  HMMA.16816.F32 R4, R12, R10, R4 ;  /* 0x0000000a0c04723c */ /* 0x004fe20000001804 */
[----:B------:R-:W-:-:S02]  /*fc0b0*/  IMAD.MOV.U32 R0, RZ, RZ, R29 ;  /* 0x000000ffff007224 */ /* 0x000fc400078e001d */
[----:B------:R-:W2:-:S15]  /*fc0c0*/  LDL.LU.64 R28, [R1+0xd328] ;  /* 0x00d32800011c7983 */ /* 0x000e9e0000300a00 */
[----:B------:R-:W-:-:S05]  /*fc0d0*/  NOP ;  /* 0x0000000000007918 */ /* 0x000fca0000000000 */
[----:B------:R-:W-:Y:S04]  /*fc0e0*/  STL.64 [R1+0x390], R4 ;  /* 0x0003900401007387 */ /* 0x000fe80000100a00 */
[----:B------:R0:W-:Y:S04]  /*fc0f0*/  STL.64 [R1+0x398], R6 ;  /* 0x0003980601007387 */ /* 0x0001e80000100a00 */
[----:B0-----:R-:W2:Y:S04]  /*fc100*/  LDL.LU R6, [R1+0x36f8] ;  /* 0x0036f80001067983 */ /* 0x001ea80000300800 */
[----:B------:R-:W2:Y:S01]  /*fc110*/  LDL.LU R7, [R1+0x3700] ;  /* 0x0037000001077983 */ /* 0x000ea20000300800 */
[----:B----4-:R-:W-:-:S15]  /*fc120*/  HMMA.16816.F32 R16, R12, R24, R16 ;  /* 0x000000180c10723c */ /* 0x010fde0000001810 */
[----:B------:R-:W-:-:S08]  /*fc130*/  NOP ;  /* 0x0000000000007918 */ /* 0x000fd00000000000 */
[----:B------:R-:W-:Y:S04]  /*fc140*/  STL.64 [R1+0x380], R16 ;  /* 0x0003801001007387 */ /* 0x000fe80000100a00 */
[----:B------:R3:W-:Y:S02]  /*fc150*/  STL.64 [R1+0x388], R18 ;  /* 0x0003881201007387 */ /* 0x0007e40000100a00 */
[----:B---3--:R-:W-:Y:S02]  /*fc160*/  HMMA.16816.F32 R16, R12, R26, R20 ;  /* 0x0000001a0c10723c */ /* 0x008fe40000001814 */
[----:B------:R-:W3:-:S15]  /*fc170*/  LDL.LU R20, [R1+0x1250] ;  /* 0x0012500001147983 */ /* 0x000ede0000300800 */
[----:B------:R-:W-:-:S06]  /*fc180*/  NOP ;  /* 0x0000000000007918 */ /* 0x000fcc0000000000 */
[----:B------:R-:W-:Y:S04]  /*fc190*/  STL.64 [R1+0x370], R16 ;  /* 0x0003701001007387 */ /* 0x000fe80000100a00 */
[----:B------:R-:W-:Y:S04]  /*fc1a0*/  STL.64 [R1+0x378], R18 ;  /* 0x0003781201007387 */ /* 0x000fe80000100a00 */
        /* <DEDUP_REMOVED lines=8> */
[----:B0-----:R-:W3:Y:S04]  /*fc230*/  LDL R26, [R1] ;  /* 0x00000000011a7983 */ /* 0x001ee80000100800 */
[----:B------:R-:W3:Y:S04]  /*fc240*/  LDL R27, [R1+0x4] ;  /* 0x00000400011b7983 */ /* 0x000ee80000100800 */
[----:B--2---:R-:W-:Y:S04]  /*fc250*/  STL.64 [R1+0xd308], R24 ;  /* 0x00d3081801007387 */ /* 0x004fe80000100a00 */
[----:B----4-:R-:W-:Y:S04]  /*fc260*/  STL.64 [R1+0xd2f0], R22 ;  /* 0x00d2f01601007387 */ /* 0x010fe80000100a00 */
[----:B------:R0:W-:Y:S04]  /*fc270*/  STL.64 [R1+0xd2e8], R20 ;  /* 0x00d2e81401007387 */ /* 0x0001e80000100a00 */
[----:B0-----:R-:W2:Y:S04]  /*fc280*/  LDL.LU R20, [R1+0x1240] ;  /* 0x0012400001147983 */ /* 0x001ea80000300800 */
[----:B------:R-:W2:Y:S04]  /*fc290*/  LDL.LU R21, [R1+0x1244] ;  /* 0x0012440001157983 */ /* 0x000ea80000300800 */
[----:B------:R-:W4:Y:S04]  /*fc2a0*/  LDL.LU R22, [R1+0x1248] ;  /* 0x0012480001167983 */ /* 0x000f280000300800 */
[----:B------:R-:W4:Y:S04]  /*fc2b0*/  LDL.LU R23, [R1+0x124c] ;  /* 0x00124c0001177983 */ /* 0x000f280000300800 */
        /* <DEDUP_REMOVED lines=18> */
[----:B------:R-:W4:Y:S01]  /*fc3e0*/  LDL.LU R11, [R1+0x36f4] ;  /* 0x0036f400010b7983 */ /* 0x000f220000300800 */
[C---:B---3--:R-:W-:Y:S03]  /*fc3f0*/  HMMA.16816.F32 R24, R12.reuse, R26, R20 ;  /* 0x0000001a0c18723c */ /* 0x048fe60000001814 */
        /* <DEDUP_REMOVED lines=13> */
[----:B------:R-:W2:Y:S04]  /*fc4d0*/  LDL.LU.64 R22, [R1+0xd320] ;  /* 0x00d3200001167983 */ /* 0x000ea80000300a00 */
[----:B------:R-:W2:Y:S04]  /*fc4e0*/  LDL.LU.64 R20, [R1+0xd318] ;  /* 0x00d3180001147983 */ /* 0x000ea80000300a00 */
        /* <DEDUP_REMOVED lines=63> */
[----:B0-----:R-:W3:Y:S04]  /*fc8e0*/  LDL.LU R16, [R1+0x12a0] ;  /* 0x0012a00001107983 */ /* 0x001ee80000300800 */
[----:B------:R-:W3:Y:S04]  /*fc8f0*/  LDL.LU R17, [R1+0x12a4] ;  /* 0x0012a40001117983 */ /* 0x000ee80000300800 */
[----:B------:R-:W3:Y:S04]  /*fc900*/  LDL.LU R18, [R1+0x12a8] ;  /* 0x0012a80001127983 */ /* 0x000ee80000300800 */
[----:B------:R-:W3:Y:S01]  /*fc910*/  LDL.LU R19, [R1+0x12ac] ;  /* 0x0012ac0001137983 */ /* 0x000ee20000300800 */
[----:B--2---:R-:W-:-:S02]  /*fc920*/  IMAD R4, R4, 0x100, R10 ;  /* 0x0000010004047824 */ /* 0x004fc400078e020a */
[----:B----4-:R-:W-:Y:S01]  /*fc930*/  IMAD R5, R5, 0x100, R11 ;  /* 0x0000010005057824 */ /* 0x010fe200078e020b */
[----:B------:R-:W3:Y:S04]  /*fc940*/  LDL.LU R10, [R1+0xd294] ;  /* 0x00d29400010a7983 */ /* 0x000ee80000300800 */
[----:B------:R-:W3:Y:S01]  /*fc950*/  LDL.LU R11, [R1+0xd290] ;  /* 0x00d29000010b7983 */ /* 0x000ee20000300800 */
[----:B------:R-:W-:Y:S02]  /*fc960*/  IMAD R6, R6, 0x100, R28 ;  /* 0x0000010006067824 */ /* 0x000fe400078e021c */
[----:B------:R-:W-:Y:S01]  /*fc970*/  IMAD R7, R7, 0x100, R29 ;  /* 0x0000010007077824 */ /* 0x000fe200078e021d */
[----:B------:R-:W-:Y:S02]  /*fc980*/  F2FP.F16.E5M2.UNPACK_B R4, R4 ;  /* 0x00000004ff04723e */ /* 0x000fe400020004ff */
[----:B------:R-:W-:-:S02]  /*fc990*/  F2FP.F16.E5M2.UNPACK_B R5, R5 ;  /* 0x00000005ff05723e */ /* 0x000fc400020004ff */
[----:B------:R-:W-:Y:S02]  /*fc9a0*/  F2FP.F16.E5M2.UNPACK_B R6, R6 ;  /* 0x00000006ff06723e */ /* 0x000fe400020004ff */
[----:B------:R-:W-:Y:S01]  /*fc9b0*/  F2FP.F16.E5M2.UNPACK_B R7, R7 ;  /* 0x00000007ff07723e */ /* 0x000fe200020004ff */
[----:B---3--:R-:W-:Y:S06]  /*fc9c0*/  HMMA.16816.F32 R16, R12, R10, R16 ;  /* 0x0000000a0c10723c */ /* 0x008fec0000001810 */
[----:B------:R-:W-:Y:S04]  /*fc9d0*/  STL [R1+0xd03c], R10 ;  /* 0x00d03c0a01007387 */ /* 0x000fe80000100800 */
[----:B------:R-:W-:-:S13]  /*fc9e0*/  STL [R1+0xd038], R11 ;  /* 0x00d0380b01007387 */ /* 0x000fda0000100800 */
[----:B------:R-:W-:Y:S04]  /*fc9f0*/  STL.64 [R1+0x2e0], R16 ;  /* 0x0002e01001007387 */ /* 0x000fe80000100a00 */
[----:B------:R0:W-:Y:S02]  /*fca00*/  STL.64 [R1+0x2e8], R18 ;  /* 0x0002e81201007387 */ /* 0x0001e40000100a00 */
[----:B0-----:R-:W-:Y:S06]  /*fca10*/  HMMA.16816.F32 R16, R12, R8, R20 ;  /* 0x000000080c10723c */ /* 0x001fec0000001814 */
[----:B------:R-:W-:-:S15]  /*fca20*/  STL.64 [R1+0xd0b0], R8 ;  /* 0x00d0b00801007387 */ /* 0x000fde0000100a00 */
[----:B------:R-:W-:-:S02]  /*fca30*/  NOP ;  /* 0x0000000000007918 */ /* 0x000fc40000000000 */
[----:B------:R-:W-:Y:S04]  /*fca40*/  STL.64 [R1+0x880], R16 ;  /* 0x0008801001007387 */ /* 0x000fe80000100a00 */
[----:B------:R-:W-:Y:S04]  /*fca50*/  STL.64 [R1+0x888], R18 ;  /* 0x0008881201007387 */ /* 0x000fe80000100a00 */
[----:B------:R-:W-:Y:S04]  /*fca60*/  STL.64 [R1+0xd268], R6 ;  /* 0x00d2680601007387 */ /* 0x000fe80000100a00 */
[----:B------:R0:W-:Y:S04]  /*fca70*/  STL.64 [R1+0xd260], R4 ;  /* 0x00d2600401007387 */ /* 0x0001e80000100a00 */
[----:B------:R-:W2:Y:S01]  /*fca80*/  LDL.LU R20, [R1+0x1420] ;  /* 0x0014200001147983 */ /* 0x000ea20000300800 */
[----:B0-----:R-:W-:-:S15]  /*fca90*/  HMMA.16816.F32 R4, R12, R2, R24 ;  /* 0x000000020c04723c */ /* 0x001fde0000001818 */
[----:B------:R-:W-:-:S08]  /*fcaa0*/  NOP ;  /* 0x0000000000007918 */ /* 0x000fd00000000000 */
[----:B------:R-:W-:Y:S04]  /*fcab0*/  STL.64 [R1+0x870], R4 ;  /* 0x0008700401007387 */ /* 0x000fe80000100a00 */
[----:B------:R-:W-:Y:S04]  /*fcac0*/  STL.64 [R1+0x878], R6 ;  /* 0x0008780601007387 */ /* 0x000fe80000100a00 */
[----:B------:R-:W2:Y:S04]  /*fcad0*/  LDL.LU R21, [R1+0x1424] ;  /* 0x0014240001157983 */ /* 0x000ea80000300800 */
[----:B------:R-:W3:Y:S04]  /*fcae0*/  LDL.LU R22, [R1+0x1428] ;  /* 0x0014280001167983 */ /* 0x000ee80000300800 */
[----:B------:R-:W3:Y:S01]  /*fcaf0*/  LDL.LU R23, [R1+0x142c] ;  /* 0x00142c0001177983 */ /* 0x000ee20000300800 */
[----:B------:R-:W-:-:S03]  /*fcb00*/  IMAD.MOV.U32 R9, RZ, RZ, R0 ;  /* 0x000000ffff097224 */ /* 0x000fc600078e0000 */
[----:B---3--:R-:W-:Y:S04]  /*fcb10*/  STL.64 [R1+0xd0d0], R22 ;  /* 0x00d0d01601007387 */ /* 0x008fe80000100a00 */
[----:B--2---:R-:W-:Y:S04]  /*fcb20*/  STL.64 [R1+0xd0c8], R20 ;  /* 0x00d0c81401007387 */ /* 0x004fe80000100a00 */
[----:B------:R-:W2:Y:S04]  /*fcb30*/  LDL.64 R10, [R1+0x18] ;  /* 0x00001800010a7983 */ /* 0x000ea80000100a00 */
[----:B------:R-:W3:Y:S04]  /*fcb40*/  LDL R8, [R1+0x20] ;  /* 0x0000200001087983 */ /* 0x000ee80000100800 */
[----:B------:R-:W4:Y:S04]  /*fcb50*/  LDL R24, [R1+0x10] ;  /* 0x0000100001187983 */ /* 0x000f280000100800 */
[----:B------:R-:W4:Y:S04]  /*fcb60*/  LDL R25, [R1+0x14] ;  /* 0x0000140001197983 */ /* 0x000f280000100800 */
[----:B------:R-:W4:Y:S04]  /*fcb70*/  LDL.LU R0, [R1+0xd28c] ;  /* 0x00d28c0001007983 */ /* 0x000f280000300800 */
[----:B--2---:R-:W-:Y:S04]  /*fcb80*/  STL.64 [R1+0xd0e8], R10 ;  /* 0x00d0e80a01007387 */ /* 0x004fe80000100a00 */
[----:B---3--:R0:W-:Y:S04]  /*fcb90*/  STL.64 [R1+0xd0e0], R8 ;  /* 0x00d0e00801007387 */ /* 0x0081e80000100a00 */
[----:B0-----:R-:W2:Y:S04]  /*fcba0*/  LDL.LU R8, [R1+0x13e0] ;  /* 0x0013e00001087983 */ /* 0x001ea80000300800 */
[----:B------:R-:W2:Y:S04]  /*fcbb0*/  LDL.LU R9, [R1+0x13e4] ;  /* 0x0013e40001097983 */ /* 0x000ea80000300800 */
[----:B------:R-:W3:Y:S04]  /*fcbc0*/  LDL.LU R10, [R1+0x13e8] ;  /* 0x0013e800010a7983 */ /* 0x000ee80000300800 */
[----:B------:R-:W3:Y:S04]  /*fcbd0*/  LDL.LU R11, [R1+0x13ec] ;  /* 0x0013ec00010b7983 */ /* 0x000ee80000300800 */
[----:B---3--:R0:W-:Y:S04]  /*fcbe0*/  STL.64 [R1+0xd0f8], R10 ;  /* 0x00d0f80a01007387 */ /* 0x0081e80000100a00 */
[----:B0-----:R-:W3:Y:S01]  /*fcbf0*/  LDL R10, [R1+0x30] ;  /* 0x00003000010a7983 */ /* 0x001ee20000100800 */
[----:B----4-:R-:W-:-:S03]  /*fcc00*/  IMAD.MOV.U32 R11, RZ, RZ, R0 ;  /* 0x000000ffff0b7224 */ /* 0x010fc600078e0000 */
[----:B------:R-:W4:Y:S04]  /*fcc10*/  LDL.LU R0, [R1+0xd288] ;  /* 0x00d2880001007983 */ /* 0x000f280000300800 */
[----:B--2---:R0:W-:Y:S04]  /*fcc20*/  STL.64 [R1+0xd0f0], R8 ;  /* 0x00d0f00801007387 */ /* 0x0041e80000100a00 */
[----:B------:R-:W2:Y:S04]  /*fcc30*/  LDL.64 R28, [R1+0x28] ;  /* 0x00002800011c7983 */ /* 0x000ea80000100a00 */
[----:B------:R-:W4:Y:S04]  /*fcc40*/  LDL.LU R20, [R1+0x13f0] ;  /* 0x0013f00001147983 */ /* 0x000f280000300800 */
[----:B------:R-:W4:Y:S04]  /*fcc50*/  LDL.LU R21, [R1+0x13f4] ;  /* 0x0013f40001157983 */ /* 0x000f280000300800 */
[----:B------:R-:W2:Y:S04]  /*fcc60*/  LDL.LU R22, [R1+0x13f8] ;  /* 0x0013f80001167983 */ /* 0x000ea80000300800 */
[----:B------:R-:W2:Y:S04]  /*fcc70*/  LDL.LU R23, [R1+0x13fc] ;  /* 0x0013fc0001177983 */ /* 0x000ea80000300800 */
[----:B0-----:R-:W4:Y:S04]  /*fcc80*/  LDL.64 R8, [R1+0x38] ;  /* 0x0000380001087983 */ /* 0x001f280000100a00 */
[----:B---3--:R0:W-:Y:S04]  /*fcc90*/  STL.64 [R1+0xd128], R10 ;  /* 0x00d1280a01007387 */ /* 0x0081e80000100a00 */
[----:B----4-:R-:W-:Y:S04]  /*fcca0*/  STL.64 [R1+0xd120], R8 ;  /* 0x00d1200801007387 */ /* 0x010fe80000100a00 */
[----:B--2---:R-:W-:Y:S04]  /*fccb0*/  STL.64 [R1+0xd108], R22 ;  /* 0x00d1081601007387 */ /* 0x004fe80000100a00 */
        /* <DEDUP_REMOVED lines=143> */
[----:B------:R-:W4:Y:S04]  /*fd5b0*/  LDL.64 R26, [R1+0x8] ;  /* 0x00000800011a7983 */ /* 0x000f280000100a00 */
[----:B------:R-:W2:Y:S04]  /*fd5c0*/  LDL.LU.64 R6, [R1+0xd268] ;  /* 0x00d2680001067983 */ /* 0x000ea80000300a00 */
        /* <DEDUP_REMOVED lines=123> */
[----:B------:R-:W-:-:S03]  /*fdd80*/  IMAD.MOV.U32 R0, RZ, RZ, R29 ;  /* 0x000000ffff007224 */ /* 0x000fc600078e001d */
[----:B------:R-:W4:Y:S04]  /*fdd90*/  LDL.LU.64 R28, [R1+0xd0d8] ;  /* 0x00d0d800011c7983 */ /* 0x000f280000300a00 */
[----:B------:R-:W-:Y:S01]  /*fdda0*/  STL [R1+0xcff0], R0 ;  /* 0x00cff00001007387 */ /* 0x000fe20000100800 */
[----:B--2---:R-:W-:-:S15]  /*fddb0*/  HMMA.16816.F32 R20, R4, R8, R20 ;  /* 0x000000080414723c */ /* 0x004fde0000001814 */
[----:B------:R-:W-:-:S08]  /*fddc0*/  NOP ;  /* 0x0000000000007918 */ /* 0x000fd00000000000 */
[----:B------:R-:W-:Y:S04]  /*fddd0*/  STL.64 [R1+0x1c0], R20 ;  /* 0x0001c01401007387 */ /* 0x000fe80000100a00 */
[----:B------:R0:W-:Y:S04]  /*fdde0*/  STL.64 [R1+0x1c8], R22 ;  /* 0x0001c81601007387 */ /* 0x0001e80000100a00 */
[----:B0-----:R-:W2:Y:S04]  /*fddf0*/  LDL.LU.64 R22, [R1+0xd0d0] ;  /* 0x00d0d00001167983 */ /* 0x001ea80000300a00 */
[----:B------:R-:W2:Y:S01]  /*fde00*/  LDL.LU.64 R20, [R1+0xd0c8] ;  /* 0x00d0c80001147983 */ /* 0x000ea20000300a00 */
[C---:B---3--:R-:W-:Y:S03]  /*fde10*/  HMMA.16816.F32 R12, R4.reuse, R10, R12 ;  /* 0x0000000a040c723c */ /* 0x048fe6000000180c */
[----:B------:R-:W3:Y:S03]  /*fde20*/  LDL R10, [R1] ;  /* 0x00000000010a7983 */ /* 0x000ee60000100800 */
[----:B------:R-:W-:Y:S01]  /*fde30*/  HMMA.16816.F32 R16, R4, R24, R16 ;  /* 0x000000180410723c */ /* 0x000fe20000001810 */
[----:B------:R-:W-:-:S15]  /*fde40*/  IMAD.MOV.U32 R0, RZ, RZ, R11 ;  /* 0x000000ffff007224 */ /* 0x000fde00078e000b */
[----:B------:R-:W-:-:S01]  /*fde50*/  NOP ;  /* 0x0000000000007918 */ /* 0x000fc20000000000 */
[----:B------:R-:W-:Y:S04]  /*fde60*/  STL.64 [R1+0x1b0], R12 ;  /* 0x0001b00c01007387 */ /* 0x000fe80000100a00 */
[----:B------:R-:W-:Y:S04]  /*fde70*/  STL.64 [R1+0x1b8], R14 ;  /* 0x0001b80e01007387 */ /* 0x000fe80000100a00 */
[----:B------:R-:W3:Y:S04]  /*fde80*/  LDL R11, [R1+0x4] ;  /* 0x00000400010b7983 */ /* 0x000ee80000100800 */
[----:B------:R-:W-:Y:S04]  /*fde90*/  STL [R1+0xcff4], R0 ;  /* 0x00cff40001007387 */ /* 0x000fe80000100800 */
[----:B------:R0:W-:Y:S04]  /*fdea0*/  STL.64 [R1+0x1a0], R16 ;  /* 0x0001a01001007387 */ /* 0x0001e80000100a00 */
[----:B------:R1:W-:Y:S04]  /*fdeb0*/  STL.64 [R1+0x1a8], R18 ;  /* 0x0001a81201007387 */ /* 0x0003e80000100a00 */
[----:B0-----:R-:W4:Y:S01]  /*fdec0*/  LDL.LU R16, [R1+0x1480] ;  /* 0x0014800001107983 */ /* 0x001f220000300800 */
[----:B------:R-:W-:Y:S01]  /*fded0*/  IMAD.MOV.U32 R0, RZ, RZ, R27 ;  /* 0x000000ffff007224 */ /* 0x000fe200078e001b */
[----:B--2---:R-:W-:-:S15]  /*fdee0*/  HMMA.16816.F32 R12, R4, R26, R20 ;  /* 0x0000001a040c723c */ /* 0x004fde0000001814 */
[----:B------:R-:W-:-:S08]  /*fdef0*/  NOP ;  /* 0x0000000000007918 */ /* 0x000fd00000000000 */
[----:B------:R-:W-:Y:S04]  /*fdf00*/  STL.64 [R1+0x190], R12 ;  /* 0x0001900c01007387 */ /* 0x000fe80000100a00 */
[----:B------:R-:W-:Y:S04]  /*fdf10*/  STL.64 [R1+0x198], R14 ;  /* 0x0001980e01007387 */ /* 0x000fe80000100a00 */
        /* <DEDUP_REMOVED lines=37> */
[----:B0-----:R-:W3:Y:S04]  /*fe170*/  LDL.LU.64 R8, [R1+0xd0b0] ;  /* 0x00d0b00001087983 */ /* 0x001ee80000300a00 */
[----:B-1----:R-:W4:Y:S04]  /*fe180*/  LDL.LU R10, [R1+0x370c] ;  /* 0x00370c00010a7983 */ /* 0x002f280000300800 */
[----:B------:R-:W2:Y:S04]  /*fe190*/  LDL.LU R12, [R1+0x3708] ;  /* 0x00370800010c7983 */ /* 0x000ea80000300800 */
        /* <DEDUP_REMOVED lines=15> */
[----:B------:R-:W-:Y:S04]  /*fe290*/  STL.64 [R1+0x170], R24 ;  /* 0x0001701801007387 */ /* 0x000fe80000100a00 */
[----:B------:R0:W-:Y:S04]  /*fe2a0*/  STL.64 [R1+0x178], R26 ;  /* 0x0001781a01007387 */ /* 0x0001e80000100a00 */
[----:B0-----:R-:W4:Y:S04]  /*fe2b0*/  LDL.LU.64 R26, [R1+0xd0a8] ;  /* 0x00d0a800011a7983 */ /* 0x001f280000300a00 */
[----:B------:R-:W2:Y:S04]  /*fe2c0*/  LDL.LU.64 R24, [R1+0xd0a0] ;  /* 0x00d0a00001187983 */ /* 0x000ea80000300a00 */
[----:B------:R0:W-:Y:S04]  /*fe2d0*/  STL.64 [R1+0xcfb8], R28 ;  /* 0x00cfb81c01007387 */ /* 0x0001e80000100a00 */
[----:B0-----:R-:W3:Y:S04]  /*fe2e0*/  LDL.LU R28, [R1+0x371c] ;  /* 0x00371c00011c7983 */ /* 0x001ee80000300800 */
        /* <DEDUP_REMOVED lines=49> */
[----:B------:R0:W-:Y:S04]  /*fe600*/  STL [R1+0xce4c], R16 ;  /* 0x00ce4c1001007387 */ /* 0x0001e80000100800 */
[----:B------:R1:W-:Y:S04]  /*fe610*/  STL [R1+0xce48], R17 ;  /* 0x00ce481101007387 */ /* 0x0003e80000100800 */
[----:B------:R3:W-:Y:S04]  /*fe620*/  STL.64 [R1+0xcfb0], R18 ;  /* 0x00cfb01201007387 */ /* 0x0007e80000100a00 */
[----:B0-----:R-:W4:Y:S04]  /*fe630*/  LDL.LU R16, [R1+0x14b0] ;  /* 0x0014b00001107983 */ /* 0x001f280000300800 */
[----:B-1----:R-:W4:Y:S04]  /*fe640*/  LDL.LU R17, [R1+0x14b4] ;  /* 0x0014b40001117983 */ /* 0x002f280000300800 */
[----:B---3--:R-:W4:Y:S04]  /*fe650*/  LDL.LU R18, [R1+0x14b8] ;  /* 0x0014b80001127983 */ /* 0x008f280000300800 */
[----:B------:R-:W4:Y:S01]  /*fe660*/  LDL.LU R19, [R1+0x14bc] ;  /* 0x0014bc0001137983 */ /* 0x000f220000300800 */
[----:B--2---:R-:W-:-:S02]  /*fe670*/  IMAD R12, R12, 0x100, R10 ;  /* 0x000001000c0c7824 */ /* 0x004fc400078e020a */
[----:B------:R-:W-:Y:S01]  /*fe680*/  IMAD R13, R13, 0x100, R11 ;  /* 0x000001000d0d7824 */ /* 0x000fe200078e020b */
[----:B------:R-:W4:Y:S04]  /*fe690*/  LDL.LU R10, [R1+0xd03c] ;  /* 0x00d03c00010a7983 */ /* 0x000f280000300800 */
[----:B------:R-:W4:Y:S01]  /*fe6a0*/  LDL.LU R11, [R1+0xd038] ;  /* 0x00d03800010b7983 */ /* 0x000f220000300800 */
[----:B------:R-:W-:Y:S02]  /*fe6b0*/  F2FP.F16.E5M2.UNPACK_B R12, R12 ;  /* 0x0000000cff0c723e */ /* 0x000fe400020004ff */
[----:B------:R-:W-:Y:S01]  /*fe6c0*/  F2FP.F16.E5M2.UNPACK_B R13, R13 ;  /* 0x0000000dff0d723e */ /* 0x000fe200020004ff */
[----:B----4-:R-:W-:Y:S06]  /*fe6d0*/  HMMA.16816.F32 R16, R4, R10, R16 ;  /* 0x0000000a0410723c */ /* 0x010fec0000001810 */
[----:B------:R-:W-:Y:S04]  /*fe6e0*/  STL [R1+0xce1c], R10 ;  /* 0x00ce1c0a01007387 */ /* 0x000fe80000100800 */
[----:B------:R-:W-:-:S13]  /*fe6f0*/  STL [R1+0xce18], R11 ;  /* 0x00ce180b01007387 */ /* 0x000fda0000100800 */
[----:B------:R-:W-:Y:S04]  /*fe700*/  STL.64 [R1+0x100], R16 ;  /* 0x0001001001007387 */ /* 0x000fe80000100a00 */
[----:B------:R0:W-:Y:S04]  /*fe710*/  STL.64 [R1+0x108], R18 ;  /* 0x0001081201007387 */ /* 0x0001e80000100a00 */
[----:B------:R-:W-:Y:S04]  /*fe720*/  STL.64 [R1+0xd028], R12 ;  /* 0x00d0280c01007387 */ /* 0x000fe80000100a00 */
[----:B------:R-:W-:Y:S04]  /*fe730*/  STL [R1+0xce04], R8 ;  /* 0x00ce040801007387 */ /* 0x000fe80000100800 */
[----:B------:R1:W-:Y:S01]  /*fe740*/  STL [R1+0xce00], R9 ;  /* 0x00ce000901007387 */ /* 0x0003e20000100800 */
[C---:B0-----:R-:W-:Y:S06]  /*fe750*/  HMMA.16816.F32 R16, R4.reuse, R8, R20 ;  /* 0x000000080410723c */ /* 0x041fec0000001814 */
[----:B-1----:R-:W-:-:S15]  /*fe760*/  HMMA.16816.F32 R8, R4, R2, R24 ;  /* 0x000000020408723c */ /* 0x002fde0000001818 */
[----:B------:R-:W-:-:S02]  /*fe770*/  NOP ;  /* 0x0000000000007918 */ /* 0x000fc40000000000 */
[----:B------:R-:W-:Y:S04]  /*fe780*/  STL.64 [R1+0x860], R16 ;  /* 0x0008601001007387 */ /* 0x000fe80000100a00 */
[----:B------:R-:W-:Y:S04]  /*fe790*/  STL.64 [R1+0x868], R18 ;  /* 0x0008681201007387 */ /* 0x000fe80000100a00 */
[----:B------:R-:W2:Y:S04]  /*fe7a0*/  LDL.64 R12, [R1+0xa0] ;  /* 0x0000a000010c7983 */ /* 0x000ea80000100a00 */
[----:B------:R-:W3:Y:S04]  /*fe7b0*/  LDL.LU R24, [R1+0x1550] ;  /* 0x0015500001187983 */ /* 0x000ee80000300800 */
[----:B------:R-:W-:Y:S04]  /*fe7c0*/  STL.64 [R1+0x850], R8 ;  /* 0x0008500801007387 */ /* 0x000fe80000100a00 */
[----:B------:R0:W-:Y:S04]  /*fe7d0*/  STL.64 [R1+0x858], R10 ;  /* 0x0008580a01007387 */ /* 0x0001e80000100a00 */
[----:B------:R-:W3:Y:S04]  /*fe7e0*/  LDL.LU R25, [R1+0x1554] ;  /* 0x0015540001197983 */ /* 0x000ee80000300800 */
[----:B------:R-:W4:Y:S04]  /*fe7f0*/  LDL.LU R26, [R1+0x1558] ;  /* 0x00155800011a7983 */ /* 0x000f280000300800 */
[----:B------:R-:W4:Y:S04]  /*fe800*/  LDL.LU R27, [R1+0x155c] ;  /* 0x00155c00011b7983 */ /* 0x000f280000300800 */
[----:B0-----:R-:W2:Y:S04]  /*fe810*/  LDL.64 R10, [R1+0x98] ;  /* 0x00009800010a7983 */ /* 0x001ea80000100a00 */
[----:B--2---:R0:W-:Y:S04]  /*fe820*/  STL.64 [R1+0xd030], R10 ;  /* 0x00d0300a01007387 */ /* 0x0041e80000100a00 */
[----:B------:R-:W2:Y:S04]  /*fe830*/  LDL.LU R8, [R1+0x14d0] ;  /* 0x0014d00001087983 */ /* 0x000ea80000300800 */
[----:B------:R-:W2:Y:S04]  /*fe840*/  LDL.LU R9, [R1+0x14d4] ;  /* 0x0014d40001097983 */ /* 0x000ea80000300800 */
[----:B0-----:R-:W2:Y:S04]  /*fe850*/  LDL.LU R10, [R1+0x14d8] ;  /* 0x0014d800010a7983 */ /* 0x001ea80000300800 */
        /* <DEDUP_REMOVED lines=13> */
[----:B--2---:R-:W-:Y:S01]  /*fe930*/  HMMA.16816.F32 R4, R4, R12, R8 ;  /* 0x0000000c0404723c */ /* 0x004fe20000001808 */
[----:B------:R-:W-:-:S02]  /*fe940*/  IMAD R14, R14, 0x100, R28 ;  /* 0x000001000e0e7824 */ /* 0x000fc400078e021c */
[----:B------:R-:W-:-:S04]  /*fe950*/  IMAD R15, R15, 0x100, R29 ;  /* 0x000001000f0f7824 */ /* 0x000fc800078e021d */
[----:B------:R-:W-:Y:S02]  /*fe960*/  IMAD.MOV.U32 R9, RZ, RZ, R12 ;  /* 0x000000ffff097224 */ /* 0x000fe400078e000c */
[----:B------:R-:W-:Y:S01]  /*fe970*/  IMAD.MOV.U32 R8, RZ, RZ, R13 ;  /* 0x000000ffff087224 */ /* 0x000fe200078e000d */
        /* <DEDUP_REMOVED lines=12> */
[----:B------:R-:W4:Y:S04]  /*fea40*/  LDL.64 R28, [R1+0x70] ;  /* 0x00007000011c7983 */ /* 0x000f280000100a00 */
[----:B------:R-:W-:Y:S04]  /*fea50*/  STL [R1+0xce24], R2 ;  /* 0x00ce240201007387 */ /* 0x000fe80000100800 */
[----:B------:R0:W-:Y:S04]  /*fea60*/  STL [R1+0xce20], R3 ;  /* 0x00ce200301007387 */ /* 0x0001e80000100800 */
[----:B0-----:R-:W3:Y:S04]  /*fea70*/  LDL.64 R2, [R1+0x90] ;  /* 0x0000900001027983 */ /* 0x001ee80000100a00 */
[----:B------:R-:W4:Y:S04]  /*fea80*/  LDL.LU.64 R10, [R1+0xd030] ;  /* 0x00d03000010a7983 */ /* 0x000f280000300a00 */
[----:B------:R-:W-:Y:S04]  /*fea90*/  STL.64 [R1+0xf0], R4 ;  /* 0x0000f00401007387 */ /* 0x000fe80000100a00 */
[----:B------:R0:W-:Y:S04]  /*feaa0*/  STL.64 [R1+0xf8], R6 ;  /* 0x0000f80601007387 */ /* 0x0001e80000100a00 */
[----:B------:R-:W2:Y:S04]  /*feab0*/  LDL.LU.64 R12, [R1+0xd028] ;  /* 0x00d02800010c7983 */ /* 0x000ea80000300a00 */
[----:B0-----:R-:W2:Y:S01]  /*feac0*/  LDL.64 R6, [R1+0xa8] ;  /* 0x0000a80001067983 */ /* 0x001ea20000100a00 */
[----:B------:R-:W-:-:S02]  /*fead0*/  F2FP.F16.E5M2.UNPACK_B R14, R14 ;  /* 0x0000000eff0e723e */ /* 0x000fc400020004ff */
[----:B------:R-:W-:Y:S01]  /*feae0*/  F2FP.F16.E5M2.UNPACK_B R15, R15 ;  /* 0x0000000fff0f723e */ /* 0x000fe200020004ff */
[----:B------:R-:W-:Y:S04]  /*feaf0*/  STL [R1+0xce2c], R8 ;  /* 0x00ce2c0801007387 */ /* 0x000fe80000100800 */
[----:B------:R0:W-:Y:S04]  /*feb00*/  STL [R1+0xce28], R9 ;  /* 0x00ce280901007387 */ /* 0x0001e80000100800 */
[----:B0-----:R-:W4:Y:S01]  /*feb10*/  LDL.64 R8, [R1+0x88] ;  /* 0x0000880001087983 */ /* 0x001f220000100a00 */
[----:B--2---:R-:W-:Y:S06]  /*feb20*/  HMMA.16816.F32 R24, R12, R6, R24 ;  /* 0x000000060c18723c */ /* 0x004fec0000001818 */
[----:B------:R-:W-:-:S02]  /*feb30*/  IMAD.MOV.U32 R4, RZ, RZ, R7 ;  /* 0x000000ffff047224 */ /* 0x000fc400078e0007 */
[----:B------:R-:W-:-:S15]  /*feb40*/  IMAD.MOV.U32 R5, RZ, RZ, R6 ;  /* 0x000000ffff057224 */ /* 0x000fde00078e0006 */
[----:B------:R-:W-:Y:S04]  /*feb50*/  STL.64 [R1+0xe0], R24 ;  /* 0x0000e01801007387 */ /* 0x000fe80000100a00 */
[----:B------:R0:W-:Y:S04]  /*feb60*/  STL.64 [R1+0xe8], R26 ;  /* 0x0000e81a01007387 */ /* 0x0001e80000100a00 */
[----:B0-----:R-:W3:Y:S04]  /*feb70*/  LDL.LU.64 R26, [R1+0xd020] ;  /* 0x00d02000011a7983 */ /* 0x001ee80000300a00 */
[----:B------:R-:W3:Y:S04]  /*feb80*/  LDL.LU.64 R24, [R1+0xd018] ;  /* 0x00d0180001187983 */ /* 0x000ee80000300a00 */
[----:B------:R0:W-:Y:S04]  /*feb90*/  STL [R1+0xce34], R4 ;  /* 0x00ce340401007387 */ /* 0x0001e80000100800 */
[----:B------:R1:W-:Y:S04]  /*feba0*/  STL [R1+0xce30], R5 ;  /* 0x00ce300501007387 */ /* 0x0003e80000100800 */
[----:B0-----:R-:W4:Y:S04]  /*febb0*/  LDL.LU R4, [R1+0x1500] ;  /* 0x0015000001047983 */ /* 0x001f280000300800 */
[----:B-1----:R-:W4:Y:S04]  /*febc0*/  LDL.LU R5, [R1+0x1504] ;  /* 0x0015040001057983 */ /* 0x002f280000300800 */
[----:B------:R-:W4:Y:S04]  /*febd0*/  LDL.LU R6, [R1+0x1508] ;  /* 0x0015080001067983 */ /* 0x000f280000300800 */
[----:B------:R-:W4:Y:S01]  /*febe0*/  LDL.LU R7, [R1+0x150c] ;  /* 0x00150c0001077983 */ /* 0x000f220000300800 */
        /* <DEDUP_REMOVED lines=18> */
[----:B------:R-:W-:-:S03]  /*fed10*/  IMAD.MOV.U32 R11, RZ, RZ, R2 ;  /* 0x000000ffff0b7224 */ /* 0x000fc600078e0002 */
[----:B------:R-:W-:Y:S04]  /*fed20*/  STL [R1+0xce44], R10 ;  /* 0x00ce440a01007387 */ /* 0x000fe80000100800 */
[----:B------:R-:W-:Y:S01]  /*fed30*/  STL [R1+0xce40], R11 ;  /* 0x00ce400b01007387 */ /* 0x000fe20000100800 */
[----:B------:R-:W-:Y:S01]  /*fed40*/  IMAD.MOV.U32 R3, RZ, RZ, R9 ;  /* 0x000000ffff037224 */ /* 0x000fe200078e0009 */
[----:B---3--:R-:W-:-:S15]  /*fed50*/  HMMA.16816.F32 R24, R12, R8, R24 ;  /* 0x000000080c18723c */ /* 0x008fde0000001818 */
[----:B------:R-:W-:-:S08]  /*fed60*/  NOP ;  /* 0x0000000000007918 */ /* 0x000fd00000000000 */
[----:B------:R-:W-:Y:S04]  /*fed70*/  STL.64 [R1+0x8f0], R24 ;  /* 0x0008f01801007387 */ /* 0x000fe80000100a00 */
[----:B------:R0:W-:Y:S04]  /*fed80*/  STL.64 [R1+0x8f8], R26 ;  /* 0x0008f81a01007387 */ /* 0x0001e80000100a00 */
[----:B0-----:R-:W3:Y:S04]  /*fed90*/  LDL.LU.64 R26, [R1+0xd000] ;  /* 0x00d00000011a7983 */ /* 0x001ee80000300a00 */
[----:B------:R-:W3:Y:S01]  /*feda0*/  LDL.LU.64 R24, [R1+0xcff8] ;  /* 0x00cff80001187983 */ /* 0x000ee20000300a00 */
[----:B--2---:R-:W-:Y:S01]  /*fedb0*/  HMMA.16816.F32 R4, R12, R20, R4 ;  /* 0x000000140c04723c */ /* 0x004fe20000001804 */
[----:B------:R-:W-:-:S05]  /*fedc0*/  IMAD.MOV.U32 R2, RZ, RZ, R8 ;  /* 0x000000ffff027224 */ /* 0x000fca00078e0008 */
[----:B------:R-:W-:Y:S02]  /*fedd0*/  IMAD.MOV.U32 R8, RZ, RZ, R20 ;  /* 0x000000ffff087224 */ /* 0x000fe400078e0014 */
[----:B------:R-:W-:Y:S01]  /*fede0*/  IMAD.MOV.U32 R9, RZ, RZ, R21 ;  /* 0x000000ffff097224 */ /* 0x000fe200078e0015 */
[----:B------:R-:W-:Y:S04]  /*fedf0*/  STL [R1+0xce54], R3 ;  /* 0x00ce540301007387 */ /* 0x000fe80000100800 */
[----:B------:R-:W-:Y:S10]  /*fee00*/  STL [R1+0xce50], R2 ;  /* 0x00ce500201007387 */ /* 0x000ff40000100800 */
[----:B------:R-:W-:Y:S04]  /*fee10*/  STL.64 [R1+0x910], R4 ;  /* 0x0009100401007387 */ /* 0x000fe80000100a00 */
[----:B------:R-:W-:Y:S04]  /*fee20*/  STL.64 [R1+0x918], R6 ;  /* 0x0009180601007387 */ /* 0x000fe80000100a00 */
[----:B------:R0:W-:Y:S02]  /*fee30*/  STL.64 [R1+0xcfd0], R8 ;  /* 0x00cfd00801007387 */ /* 0x0001e40000100a00 */
[----:B0-----:R-:W-:-:S15]  /*fee40*/  HMMA.16816.F32 R8, R12, R22, R16 ;  /* 0x000000160c08723c */ /* 0x001fde0000001810 */
[----:B------:R-:W-:-:S08]  /*fee50*/  NOP ;  /* 0x0000000000007918 */ /* 0x000fd00000000000 */
[----:B------:R-:W-:Y:S04]  /*fee60*/  STL.64 [R1+0x930], R8 ;  /* 0x0009300801007387 */ /* 0x000fe80000100a00 */
[----:B------:R3:W-:Y:S01]  /*fee70*/  STL.64 [R1+0x938], R10 ;  /* 0x0009380a01007387 */ /* 0x0007e20000100a00 */
[----:B------:R-:W-:Y:S02]  /*fee80*/  IMAD.MOV.U32 R4, RZ, RZ, R22 ;  /* 0x000000ffff047224 */ /* 0x000fe400078e0016 */
[----:B------:R-:W-:Y:S01]  /*fee90*/  IMAD.MOV.U32 R5, RZ, RZ, R23 ;  /* 0x000000ffff057224 */ /* 0x000fe200078e0017 */
        /* <DEDUP_REMOVED lines=24> */
[----:B--2---:R-:W-:Y:S04]  /*ff020*/  STL.64 [R1+0xcec8], R22 ;  /* 0x00cec81601007387 */ /* 0x004fe80000100a00 */
[----:B-1----:R-:W2:Y:S04]  /*ff030*/  LDL.LU R24, [R1+0x1630] ;  /* 0x0016300001187983 */ /* 0x002ea80000300800 */
[----:B------:R-:W2:Y:S04]  /*ff040*/  LDL.LU R25, [R1+0x1634] ;  /* 0x0016340001197983 */ /* 0x000ea80000300800 */
[----:B------:R-:W3:Y:S04]  /*ff050*/  LDL.LU R26, [R1+0x1638] ;  /* 0x00163800011a7983 */ /* 0x000ee80000300800 */
[----:B------:R-:W3:Y:S01]  /*ff060*/  LDL.LU R27, [R1+0x163c] ;  /* 0x00163c00011b7983 */ /* 0x000ee20000300800 */
[----:B------:R-:W-:-:S03]  /*ff070*/  IMAD.MOV.U32 R21, RZ, RZ, R0 ;  /* 0x000000ffff157224 */ /* 0x000fc600078e0000 */
        /* <DEDUP_REMOVED lines=88> */
[----:B------:R-:W2:Y:S04]  /*ff600*/  LDL.64 R8, [R1+0x68] ;  /* 0x0000680001087983 */ /* 0x000ea80000100a00 */
[----:B------:R-:W4:Y:S04]  /*ff610*/  LDL.64 R28, [R1+0x60] ;  /* 0x00006000011c7983 */ /* 0x000f280000100a00 */
[----:B------:R-:W4:Y:S04]  /*ff620*/  LDL.64 R2, [R1+0x58] ;  /* 0x0000580001027983 */ /* 0x000f280000100a00 */
        /* <DEDUP_REMOVED lines=38> */
[----:B------:R-:W3:Y:S01]  /*ff890*/  LDL.LU.64 R8, [R1+0xcfd0] ;  /* 0x00cfd00001087983 */ /* 0x000ee20000300a00 */
[----:B----4-:R-:W-:-:S15]  /*ff8a0*/  HMMA.16816.F32 R16, R12, R28, R16 ;  /* 0x0000001c0c10723c */ /* 0x010fde0000001810 */
[----:B------:R-:W-:-:S08]  /*ff8b0*/  NOP ;  /* 0x0000000000007918 */ /* 0x000fd00000000000 */
[----:B------:R-:W-:Y:S04]  /*ff8c0*/  STL.64 [R1+0x970], R16 ;  /* 0x0009701001007387 */ /* 0x000fe80000100a00 */
[----:B------:R0:W-:Y:S04]  /*ff8d0*/  STL.64 [R1+0x978], R18 ;  /* 0x0009781201007387 */ /* 0x0001e80000100a00 */
[----:B0-----:R-:W4:Y:S04]  /*ff8e0*/  LDL.LU.64 R18, [R1+0xcfc8] ;  /* 0x00cfc80001127983 */ /* 0x001f280000300a00 */
[----:B------:R-:W4:Y:S01]  /*ff8f0*/  LDL.LU.64 R16, [R1+0xcfc0] ;  /* 0x00cfc00001107983 */ /* 0x000f220000300a00 */
[----:B--2---:R-:W-:Y:S01]  /*ff900*/  HMMA.16816.F32 R24, R12, R22, R24 ;  /* 0x000000160c18723c */ /* 0x004fe20000001818 */
[----:B------:R-:W-:-:S02]  /*ff910*/  IMAD.MOV.U32 R21, RZ, RZ, R0 ;  /* 0x000000ffff157224 */ /* 0x000fc400078e0000 */
[----:B------:R-:W-:Y:S02]  /*ff920*/  IMAD.MOV.U32 R0, RZ, RZ, R29 ;  /* 0x000000ffff007224 */ /* 0x000fe400078e001d */
[----:B------:R-:W2:Y:S01]  /*ff930*/  LDL.LU.64 R28, [R1+0xcfb8] ;  /* 0x00cfb800011c7983 */ /* 0x000ea20000300a00 */
[----:B----4-:R-:W-:-:S15]  /*ff940*/  HMMA.16816.F32 R16, R12, R2, R16 ;  /* 0x000000020c10723c */ /* 0x010fde0000001810 */
[----:B------:R-:W-:-:S08]  /*ff950*/  NOP ;  /* 0x0000000000007918 */ /* 0x000fd00000000000 */
[----:B------:R-:W-:Y:S04]  /*ff960*/  STL.64 [R1+0x9b0], R16 ;  /* 0x0009b01001007387 */ /* 0x000fe80000100a00 */
[----:B------:R0:W-:Y:S04]  /*ff970*/  STL.64 [R1+0x9b8], R18 ;  /* 0x0009b81201007387 */ /* 0x0001e80000100a00 */
[----:B0-----:R-:W4:Y:S04]  /*ff980*/  LDL.LU.64 R18, [R1+0xcfb0] ;  /* 0x00cfb00001127983 */ /* 0x001f280000300a00 */
[----:B------:R-:W-:Y:S04]  /*ff990*/  STL.64 [R1+0x9e0], R24 ;  /* 0x0009e01801007387 */ /* 0x000fe80000100a00 */
[----:B------:R0:W-:Y:S04]  /*ff9a0*/  STL.64 [R1+0x9e8], R26 ;  /* 0x0009e81a01007387 */ /* 0x0001e80000100a00 */
[----:B0-----:R-:W3:Y:S04]  /*ff9b0*/  LDL.LU.64 R26, [R1+0xcfa8] ;  /* 0x00cfa800011a7983 */ /* 0x001ee80000300a00 */
[----:B------:R-:W3:Y:S01]  /*ff9c0*/  LDL.LU.64 R24, [R1+0xcfa0] ;  /* 0x00cfa00001187983 */ /* 0x000ee20000300a00 */
[----:B------:R-:W-:-:S02]  /*ff9d0*/  IMAD.MOV.U32 R16, RZ, RZ, R2 ;  /* 0x000000ffff107224 */ /* 0x000fc400078e0002 */
[----:B------:R-:W-:Y:S02]  /*ff9e0*/  IMAD.MOV.U32 R17, RZ, RZ, R3 ;  /* 0x000000ffff117224 */ /* 0x000fe400078e0003 */
[----:B------:R-:W-:Y:S02]  /*ff9f0*/  IMAD.MOV.U32 R3, RZ, RZ, R22 ;  /* 0x000000ffff037224 */ /* 0x000fe400078e0016 */
[----:B------:R-:W-:Y:S02]  /*ffa00*/  IMAD.MOV.U32 R2, RZ, RZ, R23 ;  /* 0x000000ffff027224 */ /* 0x000fe400078e0017 */
[----:B---3--:R-:W-:Y:S01]  /*ffa10*/  HMMA.16816.F32 R20, R12, R20, R24 ;  /* 0x000000140c14723c */ /* 0x008fe20000001818 */
        /* <DEDUP_REMOVED lines=107> */
[----:B------:R4:W-:Y:S02]  /*1000d0*/  STL.64 [R1+0xcbe0], R20 ;  /* 0x00cbe01401007387 */ /* 0x0009e40000100a00 */
[----:B----4-:R-:W-:Y:S07]  /*1000e0*/  HMMA.16816.F32 R20, R12, R18, R24 ;  /* 0x000000120c14723c */ /* 0x010fee0000001818 */
[----:B------:R-:W-:-:S02]  /*1000f0*/  IMAD.MOV.U32 R26, RZ, RZ, R3 ;  /* 0x000000ffff1a7224 */ /* 0x000fc400078e0003 */
[----:B------:R-:W-:Y:S01]  /*100100*/  IMAD.MOV.U32 R27, RZ, RZ, R2 ;  /* 0x000000ffff1b7224 */ /* 0x000fe200078e0002 */
[----:B------:R-:W4:Y:S01]  /*100110*/  LDL.LU R3, [R1+0xce54] ;  /* 0x00ce540001037983 */ /* 0x000f220000300800 */
[----:B------:R-:W-:Y:S02]  /*100120*/  IMAD.MOV.U32 R24, RZ, RZ, R16 ;  /* 0x000000ffff187224 */ /* 0x000fe400078e0010 */
[----:B------:R-:W-:-:S10]  /*100130*/  IMAD.MOV.U32 R25, RZ, RZ, R17 ;  /* 0x000000ffff197224 */ /* 0x000fd400078e0011 */
[----:B------:R-:W-:Y:S04]  /*100140*/  STL.64 [R1+0xd40], R20 ;  /* 0x000d401401007387 */ /* 0x000fe80000100a00 */
[----:B------:R-:W-:Y:S04]  /*100150*/  STL.64 [R1+0xd48], R22 ;  /* 0x000d481601007387 */ /* 0x000fe80000100a00 */
[----:B------:R-:W4:Y:S04]  /*100160*/  LDL.LU R2, [R1+0xce50] ;  /* 0x00ce500001027983 */ /* 0x000f280000300800 */
[----:B------:R-:W2:Y:S04]  /*100170*/  LDL.LU R16, [R1+0xce4c] ;  /* 0x00ce4c0001107983 */ /* 0x000ea80000300800 */
[----:B------:R-:W2:Y:S04]  /*100180*/  LDL.LU R17, [R1+0xce48] ;  /* 0x00ce480001117983 */ /* 0x000ea80000300800 */
        /* <DEDUP_REMOVED lines=11> */
[----:B---3--:R2:W-:Y:S02]  /*100240*/  STL.64 [R1+0xcd18], R20 ;  /* 0x00cd181401007387 */ /* 0x0085e40000100a00 */
[----:B--2---:R-:W-:Y:S07]  /*100250*/  HMMA.16816.F32 R20, R12, R16, R24 ;  /* 0x000000100c14723c */ /* 0x004fee0000001818 */
        /* <DEDUP_REMOVED lines=213> */
[----:B------:R-:W-:Y:S01]  /*100fb0*/  IMAD.MOV.U32 R11, RZ, RZ, R0 ;  /* 0x000000ffff0b7224 */ /* 0x000fe200078e0000 */
        /* <DEDUP_REMOVED lines=8> */
[----:B---3--:R-:W-:Y:S03]  /*101040*/  HMMA.16816.F32 R8, R4, R10, R12 ;  /* 0x0000000a0408723c */ /* 0x008fe6000000180c */
[----:B------:R-:W3:Y:S04]  /*101050*/  LDL.LU R14, [R1+0x3758] ;  /* 0x00375800010e7983 */ /* 0x000ee80000300800 */
[----:B------:R-:W3:-:S15]  /*101060*/  LDL.LU R15, [R1+0x3764] ;  /* 0x00376400010f7983 */ /* 0x000ede0000300800 */
[----:B------:R-:W-:-:S01]  /*101070*/  NOP ;  /* 0x0000000000007918 */ /* 0x000fc20000000000 */
[----:B------:R-:W-:Y:S04]  /*101080*/  STL.64 [R1+0x1000], R8 ;  /* 0x0010000801007387 */ /* 0x000fe80000100a00 */
[----:B------:R4:W-:Y:S04]  /*101090*/  STL.64 [R1+0x1008], R10 ;  /* 0x0010080a01007387 */ /* 0x0009e80000100a00 */
[----:B------:R-:W3:Y:S01]  /*1010a0*/  LDL.LU R0, [R1+0x3760] ;  /* 0x0037600001007983 */ /* 0x000ee20000300800 */
        /* <DEDUP_REMOVED lines=9> */
[----:B-1----:R-:W4:Y:S04]  /*101140*/  LDL.LU R10, [R1+0x1b38] ;  /* 0x001b3800010a7983 */ /* 0x002f280000300800 */
[----:B------:R-:W4:Y:S04]  /*101150*/  LDL.LU R11, [R1+0x1b3c] ;  /* 0x001b3c00010b7983 */ /* 0x000f280000300800 */
[----:B------:R-:W3:Y:S04]  /*101160*/  LDL.LU R20, [R1+0x1ac0] ;  /* 0x001ac00001147983 */ /* 0x000ee80000300800 */
[----:B------:R-:W3:Y:S04]  /*101170*/  LDL.LU R21, [R1+0x1ac4] ;  /* 0x001ac40001157983 */ /* 0x000ee80000300800 */
[----:B------:R-:W2:Y:S04]  /*101180*/  LDL.LU R22, [R1+0x1ac8] ;  /* 0x001ac80001167983 */ /* 0x000ea80000300800 */
[----:B------:R-:W2:Y:S04]  /*101190*/  LDL.LU R23, [R1+0x1acc] ;  /* 0x001acc0001177983 */ /* 0x000ea80000300800 */
[----:B------:R-:W4:Y:S04]  /*1011a0*/  LDL.LU R24, [R1+0x1a70] ;  /* 0x001a700001187983 */ /* 0x000f280000300800 */
[----:B------:R-:W4:Y:S04]  /*1011b0*/  LDL.LU R25, [R1+0x1a74] ;  /* 0x001a740001197983 */ /* 0x000f280000300800 */
[----:B------:R-:W3:Y:S04]  /*1011c0*/  LDL.LU R26, [R1+0x1a78] ;  /* 0x001a7800011a7983 */ /* 0x000ee80000300800 */
[----:B------:R-:W3:Y:S04]  /*1011d0*/  LDL.LU R27, [R1+0x1a7c] ;  /* 0x001a7c00011b7983 */ /* 0x000ee80000300800 */
[----:B---3--:R0:W-:Y:S04]  /*1011e0*/  STL.64 [R1+0xcc18], R26 ;  /* 0x00cc181a01007387 */ /* 0x0081e80000100a00 */
[----:B0-----:R-:W3:Y:S04]  /*1011f0*/  LDL R26, [R1] ;  /* 0x00000000011a7983 */ /* 0x001ee80000100800 */
[----:B------:R-:W3:Y:S04]  /*101200*/  LDL R27, [R1+0x4] ;  /* 0x00000400011b7983 */ /* 0x000ee80000100800 */
[----:B----4-:R-:W-:Y:S04]  /*101210*/  STL.64 [R1+0xcc10], R24 ;  /* 0x00cc101801007387 */ /* 0x010fe80000100a00 */
[----:B---3--:R-:W-:Y:S04]  /*101220*/  STL.64 [R1+0xcc30], R26 ;  /* 0x00cc301a01007387 */ /* 0x008fe80000100a00 */
        /* <DEDUP_REMOVED lines=234> */
[----:B------:R-:W-:Y:S04]  /*1020d0*/  STL.64 [R1+0xca68], R18 ;  /* 0x00ca681201007387 */ /* 0x000fe80000100a00 */
[----:B------:R4:W-:Y:S02]  /*1020e0*/  STL.64 [R1+0xca60], R16 ;  /* 0x00ca601001007387 */ /* 0x0009e40000100a00 */
[----:B----4-:R-:W-:-:S15]  /*1020f0*/  HMMA.16816.F32 R16, R4, R10, R24 ;  /* 0x0000000a0410723c */ /* 0x010fde0000001818 */
[----:B------:R-:W-:-:S08]  /*102100*/  NOP ;  /* 0x0000000000007918 */ /* 0x000fd00000000000 */
[----:B------:R0:W-:Y:S04]  /*102110*/  STL.64 [R1+0x1320], R16 ;  /* 0x0013201001007387 */ /* 0x0001e80000100a00 */
[----:B------:R1:W-:Y:S04]  /*102120*/  STL.64 [R1+0x1328], R18 ;  /* 0x0013281201007387 */ /* 0x0003e80000100a00 */
[----:B------:R-:W3:Y:S04]  /*102130*/  LDL.LU.64 R20, [R1+0x98] ;  /* 0x0000980001147983 */ /* 0x000ee80000300a00 */
[----:B0-----:R-:W4:Y:S04]  /*102140*/  LDL.LU R16, [R1+0x1c00] ;  /* 0x001c000001107983 */ /* 0x001f280000300800 */
[----:B------:R-:W4:Y:S04]  /*102150*/  LDL.LU R17, [R1+0x1c04] ;  /* 0x001c040001117983 */ /* 0x000f280000300800 */
[----:B-1----:R-:W2:Y:S04]  /*102160*/  LDL.LU R18, [R1+0x1c08] ;  /* 0x001c080001127983 */ /* 0x002ea80000300800 */
        /* <DEDUP_REMOVED lines=24> */
[----:B------:R-:W2:Y:S01]  /*1022f0*/  LDL.LU R19, [R1+0x1b7c] ;  /* 0x001b7c0001137983 */ /* 0x000ea20000300800 */
[----:B------:R-:W-:-:S03]  /*102300*/  IMAD R12, R12, 0x100, R23 ;  /* 0x000001000c0c7824 */ /* 0x000fc600078e0217 */
[----:B------:R-:W4:Y:S04]  /*102310*/  LDL.LU.64 R22, [R1+0x90] ;  /* 0x0000900001167983 */ /* 0x000f280000300a00 */
[----:B------:R-:W4:Y:S04]  /*102320*/  LDL.LU R24, [R1+0x1c10] ;  /* 0x001c100001187983 */ /* 0x000f280000300800 */
[----:B------:R-:W4:Y:S04]  /*102330*/  LDL.LU R25, [R1+0x1c14] ;  /* 0x001c140001197983 */ /* 0x000f280000300800 */
[----:B------:R-:W4:Y:S01]  /*102340*/  LDL.LU R26, [R1+0x1c18] ;  /* 0x001c1800011a7983 */ /* 0x000f220000300800 */
[----:B------:R-:W-:-:S02]  /*102350*/  IMAD R13, R13, 0x100, R28 ;  /* 0x000001000d0d7824 */ /* 0x000fc400078e021c */
[----:B------:R-:W-:Y:S01]  /*102360*/  IMAD R14, R14, 0x100, R29 ;  /* 0x000001000e0e7824 */ /* 0x000fe200078e021d */
[----:B------:R-:W4:Y:S04]  /*102370*/  LDL.LU R27, [R1+0x1c1c] ;  /* 0x001c1c00011b7983 */ /* 0x000f280000300800 */
[----:B------:R-:W4:Y:S01]  /*102380*/  LDL.LU.64 R28, [R1+0x88] ;  /* 0x00008800011c7983 */ /* 0x000f220000300a00 */
        /* <DEDUP_REMOVED lines=16> */
[----:B0-----:R-:W2:Y:S01]  /*102490*/  LDL.64 R2, [R1+0xa0] ;  /* 0x0000a00001027983 */ /* 0x001ea20000100a00 */
[----:B------:R-:W-:Y:S01]  /*1024a0*/  IMAD R15, R0, 0x100, R15 ;  /* 0x00000100000f7824 */ /* 0x000fe200078e020f */
[----:B--2---:R-:W-:Y:S02]  /*1024b0*/  HMMA.16816.F32 R4, R4, R2, R16 ;  /* 0x000000020404723c */ /* 0x004fe40000001810 */
[----:B------:R-:W2:Y:S04]  /*1024c0*/  LDL.LU.64 R18, [R1+0xcb78] ;  /* 0x00cb780001127983 */ /* 0x000ea80000300a00 */
[----:B------:R-:W2:Y:S01]  /*1024d0*/  LDL.LU.64 R16, [R1+0xcb70] ;  /* 0x00cb700001107983 */ /* 0x000ea20000300a00 */
[----:B------:R-:W-:-:S02]  /*1024e0*/  IMAD.MOV.U32 R0, RZ, RZ, R3 ;  /* 0x000000ffff007224 */ /* 0x000fc400078e0003 */
[----:B------:R-:W-:-:S14]  /*1024f0*/  IMAD.MOV.U32 R9, RZ, RZ, R2 ;  /* 0x000000ffff097224 */ /* 0x000fdc00078e0002 */
[----:B------:R0:W-:Y:S04]  /*102500*/  STL.64 [R1+0x1370], R4 ;  /* 0x0013700401007387 */ /* 0x0001e80000100a00 */
[----:B------:R1:W-:Y:S04]  /*102510*/  STL.64 [R1+0x1378], R6 ;  /* 0x0013780601007387 */ /* 0x0003e80000100a00 */
[----:B0-----:R-:W3:Y:S04]  /*102520*/  LDL.LU R4, [R1+0x1be0] ;  /* 0x001be00001047983 */ /* 0x001ee80000300800 */
[----:B------:R-:W3:Y:S04]  /*102530*/  LDL.LU R5, [R1+0x1be4] ;  /* 0x001be40001057983 */ /* 0x000ee80000300800 */
[----:B-1----:R-:W3:Y:S04]  /*102540*/  LDL.LU R6, [R1+0x1be8] ;  /* 0x001be80001067983 */ /* 0x002ee80000300800 */
[----:B------:R-:W3:Y:S04]  /*102550*/  LDL.LU R7, [R1+0x1bec] ;  /* 0x001bec0001077983 */ /* 0x000ee80000300800 */
[----:B------:R-:W-:Y:S04]  /*102560*/  STL [R1+0xc9a4], R0 ;  /* 0x00c9a40001007387 */ /* 0x000fe80000100800 */
[----:B------:R0:W-:Y:S04]  /*102570*/  STL [R1+0xc9a0], R9 ;  /* 0x00c9a00901007387 */ /* 0x0001e80000100800 */
[----:B0-----:R-:W2:Y:S01]  /*102580*/  LDL.LU.64 R8, [R1+0xa8] ;  /* 0x0000a80001087983 */ /* 0x001ea20000300a00 */
[----:B------:R-:W-:-:S02]  /*102590*/  F2FP.F16.E5M2.UNPACK_B R12, R12 ;  /* 0x0000000cff0c723e */ /* 0x000fc400020004ff */
[----:B------:R-:W-:Y:S02]  /*1025a0*/  F2FP.F16.E5M2.UNPACK_B R13, R13 ;  /* 0x0000000dff0d723e */ /* 0x000fe400020004ff */
[----:B------:R-:W-:Y:S02]  /*1025b0*/  F2FP.F16.E5M2.UNPACK_B R14, R14 ;  /* 0x0000000eff0e723e */ /* 0x000fe400020004ff */
[----:B------:R-:W-:-:S07]  /*1025c0*/  F2FP.F16.E5M2.UNPACK_B R15, R15 ;  /* 0x0000000fff0f723e */ /* 0x000fce00020004ff */
[----:B--2---:R-:W-:-:S15]  /*1025d0*/  HMMA.16816.F32 R16, R12, R8, R16 ;  /* 0x000000080c10723c */ /* 0x004fde0000001810 */
[----:B------:R-:W-:-:S08]  /*1025e0*/  NOP ;  /* 0x0000000000007918 */ /* 0x000fd00000000000 */
[----:B------:R-:W-:Y:S04]  /*1025f0*/  STL.64 [R1+0x1390], R16 ;  /* 0x0013901001007387 */ /* 0x000fe80000100a00 */
[----:B------:R0:W-:Y:S04]  /*102600*/  STL.64 [R1+0x1398], R18 ;  /* 0x0013981201007387 */ /* 0x0001e80000100a00 */
[----:B0-----:R-:W2:Y:S04]  /*102610*/  LDL.LU.64 R18, [R1+0xcb68] ;  /* 0x00cb680001127983 */ /* 0x001ea80000300a00 */
[----:B------:R-:W2:Y:S01]  /*102620*/  LDL.LU.64 R16, [R1+0xcb60] ;  /* 0x00cb600001107983 */ /* 0x000ea20000300a00 */
[----:B---3--:R-:W-:Y:S01]  /*102630*/  HMMA.16816.F32 R4, R12, R20, R4 ;  /* 0x000000140c04723c */ /* 0x008fe20000001804 */
[----:B------:R-:W-:-:S02]  /*102640*/  IMAD.MOV.U32 R3, RZ, RZ, R8 ;  /* 0x000000ffff037224 */ /* 0x000fc400078e0008 */
[----:B------:R-:W-:-:S05]  /*102650*/  IMAD.MOV.U32 R8, RZ, RZ, R9 ;  /* 0x000000ffff087224 */ /* 0x000fca00078e0009 */
[----:B------:R-:W-:Y:S04]  /*102660*/  STL [R1+0xc9ac], R8 ;  /* 0x00c9ac0801007387 */ /* 0x000fe80000100800 */
[----:B------:R0:W-:Y:S11]  /*102670*/  STL [R1+0xc9a8], R3 ;  /* 0x00c9a80301007387 */ /* 0x0001f60000100800 */
[----:B------:R-:W-:Y:S04]  /*102680*/  STL.64 [R1+0x13b0], R4 ;  /* 0x0013b00401007387 */ /* 0x000fe80000100a00 */
[----:B------:R2:W-:Y:S01]  /*102690*/  STL.64 [R1+0x13b8], R6 ;  /* 0x0013b80601007387 */ /* 0x0005e20000100a00 */
[----:B------:R-:W-:-:S02]  /*1026a0*/  IMAD.MOV.U32 R2, RZ, RZ, R21 ;  /* 0x000000ffff027224 */ /* 0x000fc400078e0015 */
[----:B------:R-:W-:-:S03]  /*1026b0*/  IMAD.MOV.U32 R9, RZ, RZ, R20 ;  /* 0x000000ffff097224 */ /* 0x000fc600078e0014 */
[----:B------:R-:W-:Y:S04]  /*1026c0*/  STL [R1+0xc9b4], R2 ;  /* 0x00c9b40201007387 */ /* 0x000fe80000100800 */
[----:B------:R-:W-:Y:S01]  /*1026d0*/  STL [R1+0xc9b0], R9 ;  /* 0x00c9b00901007387 */ /* 0x000fe20000100800 */
[----:B----4-:R-:W-:Y:S02]  /*1026e0*/  IMAD.MOV.U32 R0, RZ, RZ, R23 ;  /* 0x000000ffff007224 */ /* 0x010fe400078e0017 */
[----:B0-----:R-:W-:Y:S01]  /*1026f0*/  IMAD.MOV.U32 R3, RZ, RZ, R22 ;  /* 0x000000ffff037224 */ /* 0x001fe200078e0016 */
        /* <DEDUP_REMOVED lines=10> */
[----:B0-----:R-:W2:Y:S04]  /*1027a0*/  LDL.LU R4, [R1+0x1ca0] ;  /* 0x001ca00001047983 */ /* 0x001ea80000300800 */
        /* <DEDUP_REMOVED lines=29> */
[----:B------:R-:W3:Y:S04]  /*102980*/  LDL.LU.64 R20, [R1+0x60] ;  /* 0x0000600001147983 */ /* 0x000ee80000300a00 */
[----:B------:R-:W4:Y:S04]  /*102990*/  LDL.LU R16, [R1+0x1cc0] ;  /* 0x001cc00001107983 */ /* 0x000f280000300800 */
[----:B------:R-:W4:Y:S04]  /*1029a0*/  LDL.LU R17, [R1+0x1cc4] ;  /* 0x001cc40001117983 */ /* 0x000f280000300800 */
[----:B------:R-:W4:Y:S04]  /*1029b0*/  LDL.LU R18, [R1+0x1cc8] ;  /* 0x001cc80001127983 */ /* 0x000f280000300800 */
[----:B------:R-:W4:Y:S04]  /*1029c0*/  LDL.LU R19, [R1+0x1ccc] ;  /* 0x001ccc0001137983 */ /* 0x000f280000300800 */
[----:B------:R-:W4:Y:S04]  /*1029d0*/  LDL.LU.64 R22, [R1+0x58] ;  /* 0x0000580001167983 */ /* 0x000f280000300a00 */
[----:B------:R-:W4:Y:S04]  /*1029e0*/  LDL.LU R24, [R1+0x1ce0] ;  /* 0x001ce00001187983 */ /* 0x000f280000300800 */
[----:B------:R-:W4:Y:S04]  /*1029f0*/  LDL.LU R25, [R1+0x1ce4] ;  /* 0x001ce40001197983 */ /* 0x000f280000300800 */
[----:B------:R-:W4:Y:S04]  /*102a00*/  LDL.LU R26, [R1+0x1ce8] ;  /* 0x001ce800011a7983 */ /* 0x000f280000300800 */
[----:B------:R-:W4:Y:S04]  /*102a10*/  LDL.LU R27, [R1+0x1cec] ;  /* 0x001cec00011b7983 */ /* 0x000f280000300800 */
[----:B------:R-:W4:Y:S04]  /*102a20*/  LDL.LU.64 R28, [R1+0x50] ;  /* 0x00005000011c7983 */ /* 0x000f280000300a00 */
[----:B------:R-:W-:Y:S04]  /*102a30*/  STL [R1+0xc9c4], R8 ;  /* 0x00c9c40801007387 */ /* 0x000fe80000100800 */
[----:B------:R0:W-:Y:S04]  /*102a40*/  STL [R1+0xc9c0], R9 ;  /* 0x00c9c00901007387 */ /* 0x0001e80000100800 */
[----:B0-----:R-:W2:Y:S02]  /*102a50*/  LDL.LU.64 R8, [R1+0x80] ;  /* 0x0000800001087983 */ /* 0x001ea40000300a00 */
        /* <DEDUP_REMOVED lines=39> */
[----:B------:R0:W-:Y:S01]  /*102cd0*/  STL [R1+0xc9e0], R9 ;  /* 0x00c9e00901007387 */ /* 0x0001e20000100800 */
[----:B---3--:R-:W-:Y:S02]  /*102ce0*/  IMAD.MOV.U32 R0, RZ, RZ, R21 ;  /* 0x000000ffff007224 */ /* 0x008fe400078e0015 */
[----:B------:R-:W-:Y:S02]  /*102cf0*/  IMAD.MOV.U32 R3, RZ, RZ, R20 ;  /* 0x000000ffff037224 */ /* 0x000fe400078e0014 */
        /* <DEDUP_REMOVED lines=10> */
[----:B------:R-:W-:Y:S04]  /*102da0*/  STL.64 [R1+0x1490], R4 ;  /* 0x0014900401007387 */ /* 0x000fe80000100a00 */
[----:B------:R0:W-:Y:S02]  /*102db0*/  STL.64 [R1+0x1498], R6 ;  /* 0x0014980601007387 */ /* 0x0001e40000100a00 */
[----:B0-----:R-:W-:Y:S02]  /*102dc0*/  HMMA.16816.F32 R4, R12, R28, R24 ;  /* 0x0000001c0c04723c */ /* 0x001fe40000001818 */
[----:B------:R-:W-:Y:S04]  /*102dd0*/  STL [R1+0xc9f4], R8 ;  /* 0x00c9f40801007387 */ /* 0x000fe80000100800 */
[----:B------:R-:W-:Y:S04]  /*102de0*/  STL [R1+0xc9f0], R9 ;  /* 0x00c9f00901007387 */ /* 0x000fe80000100800 */
[----:B------:R-:W-:-:S13]  /*102df0*/  STL.64 [R1+0xcb18], R10 ;  /* 0x00cb180a01007387 */ /* 0x000fda0000100a00 */
[----:B------:R0:W-:Y:S04]  /*102e00*/  STL.64 [R1+0x14b0], R4 ;  /* 0x0014b00401007387 */ /* 0x0001e80000100a00 */
[----:B------:R1:W-:Y:S04]  /*102e10*/  STL.64 [R1+0x14b8], R6 ;  /* 0x0014b80601007387 */ /* 0x0003e80000100a00 */
[----:B0-----:R-:W2:Y:S04]  /*102e20*/  LDL.LU R4, [R1+0x1d60] ;  /* 0x001d600001047983 */ /* 0x001ea80000300800 */
[----:B------:R-:W2:Y:S04]  /*102e30*/  LDL.LU R5, [R1+0x1d64] ;  /* 0x001d640001057983 */ /* 0x000ea80000300800 */
[----:B-1----:R-:W3:Y:S04]  /*102e40*/  LDL.LU R6, [R1+0x1d68] ;  /* 0x001d680001067983 */ /* 0x002ee80000300800 */
        /* <DEDUP_REMOVED lines=26> */
[----:B------:R-:W3:Y:S04]  /*102ff0*/  LDL.LU R16, [R1+0x1d80] ;  /* 0x001d800001107983 */ /* 0x000ee80000300800 */
[----:B------:R-:W3:Y:S04]  /*103000*/  LDL.LU R17, [R1+0x1d84] ;  /* 0x001d840001117983 */ /* 0x000ee80000300800 */
[----:B------:R-:W3:Y:S04]  /*103010*/  LDL.LU R18, [R1+0x1d88] ;  /* 0x001d880001127983 */ /* 0x000ee80000300800 */
[----:B------:R-:W3:Y:S04]  /*103020*/  LDL.LU R19, [R1+0x1d8c] ;  /* 0x001d8c0001137983 */ /* 0x000ee80000300800 */
[----:B------:R-:W3:Y:S04]  /*103030*/  LDL.LU.64 R22, [R1+0x20] ;  /* 0x0000200001167983 */ /* 0x000ee80000300a00 */
[----:B------:R-:W3:Y:S04]  /*103040*/  LDL.LU R24, [R1+0x1da0] ;  /* 0x001da00001187983 */ /* 0x000ee80000300800 */
[----:B------:R-:W3:Y:S04]  /*103050*/  LDL.LU R25, [R1+0x1da4] ;  /* 0x001da40001197983 */ /* 0x000ee80000300800 */
[----:B------:R-:W3:Y:S04]  /*103060*/  LDL.LU R26, [R1+0x1da8] ;  /* 0x001da800011a7983 */ /* 0x000ee80000300800 */
[----:B------:R-:W3:Y:S04]  /*103070*/  LDL.LU R27, [R1+0x1dac] ;  /* 0x001dac00011b7983 */ /* 0x000ee80000300800 */
[----:B------:R-:W3:Y:S04]  /*103080*/  LDL.LU.64 R28, [R1+0x18] ;  /* 0x00001800011c7983 */ /* 0x000ee80000300a00 */
[----:B------:R-:W-:Y:S04]  /*103090*/  STL [R1+0xc9fc], R2 ;  /* 0x00c9fc0201007387 */ /* 0x000fe80000100800 */
[----:B------:R0:W-:Y:S04]  /*1030a0*/  STL [R1+0xc9f8], R3 ;  /* 0x00c9f80301007387 */ /* 0x0001e80000100800 */
[----:B0-----:R-:W4:Y:S02]  /*1030b0*/  LDL.LU.64 R2, [R1+0x48] ;  /* 0x0000480001027983 */ /* 0x001f240000300a00 */
[----:B----4-:R-:W-:Y:S06]  /*1030c0*/  HMMA.16816.F32 R8, R12, R2, R8 ;  /* 0x000000020c08723c */ /* 0x010fec0000001808 */
[----:B------:R-:W-:-:S15]  /*1030d0*/  IMAD.MOV.U32 R0, RZ, RZ, R3 ;  /* 0x000000ffff007224 */ /* 0x000fde00078e0003 */
[----:B------:R-:W-:-:S02]  /*1030e0*/  NOP ;  /* 0x0000000000007918 */ /* 0x000fc40000000000 */
[----:B------:R0:W-:Y:S04]  /*1030f0*/  STL.64 [R1+0x14d0], R8 ;  /* 0x0014d00801007387 */ /* 0x0001e80000100a00 */
[----:B------:R1:W-:Y:S01]  /*103100*/  STL.64 [R1+0x14d8], R10 ;  /* 0x0014d80a01007387 */ /* 0x0003e20000100a00 */
[----:B0-----:R-:W-:-:S03]  /*103110*/  IMAD.MOV.U32 R9, RZ, RZ, R2 ;  /* 0x000000ffff097224 */ /* 0x001fc600078e0002 */
[----:B-1----:R-:W4:Y:S04]  /*103120*/  LDL.LU.64 R10, [R1+0xcb18] ;  /* 0x00cb1800010a7983 */ /* 0x002f280000300a00 */
        /* <DEDUP_REMOVED lines=32> */
[----:B------:R0:W-:Y:S01]  /*103330*/  STL [R1+0xca18], R3 ;  /* 0x00ca180301007387 */ /* 0x0001e20000100800 */
[----:B---3--:R-:W-:Y:S02]  /*103340*/  IMAD.MOV.U32 R8, RZ, RZ, R21 ;  /* 0x000000ffff087224 */ /* 0x008fe400078e0015 */
[----:B------:R-:W-:Y:S02]  /*103350*/  IMAD.MOV.U32 R9, RZ, RZ, R20 ;  /* 0x000000ffff097224 */ /* 0x000fe400078e0014 */
[----:B------:R-:W-:Y:S02]  /*103360*/  IMAD.MOV.U32 R2, RZ, RZ, R23 ;  /* 0x000000ffff027224 */ /* 0x000fe400078e0017 */
[----:B0-----:R-:W-:Y:S01]  /*103370*/  IMAD.MOV.U32 R3, RZ, RZ, R22 ;  /* 0x000000ffff037224 */ /* 0x001fe200078e0016 */
[----:B--2---:R-:W-:-:S15]  /*103380*/  HMMA.16816.F32 R4, R12, R20, R4 ;  /* 0x000000140c04723c */ /* 0x004fde0000001804 */
[----:B------:R-:W-:-:S08]  /*103390*/  NOP ;  /* 0x0000000000007918 */ /* 0x000fd00000000000 */
[----:B------:R-:W-:Y:S04]  /*1033a0*/  STL.64 [R1+0x1540], R4 ;  /* 0x0015400401007387 */ /* 0x000fe80000100a00 */
[----:B------:R0:W-:Y:S02]  /*1033b0*/  STL.64 [R1+0x1548], R6 ;  /* 0x0015480601007387 */ /* 0x0001e40000100a00 */
[C---:B0-----:R-:W-:Y:S06]  /*1033c0*/  HMMA.16816.F32 R4, R12.reuse, R22, R16 ;  /* 0x000000160c04723c */ /* 0x041fec0000001810 */
[----:B------:R-:W-:Y:S01]  /*1033d0*/  HMMA.16816.F32 R16, R12, R28, R24 ;  /* 0x0000001c0c10723c */ /* 0x000fe20000001818 */
[----:B------:R-:W-:Y:S04]  /*1033e0*/  STL [R1+0xca24], R8 ;  /* 0x00ca240801007387 */ /* 0x000fe80000100800 */
[----:B------:R-:W-:-:S12]  /*1033f0*/  STL [R1+0xca20], R9 ;  /* 0x00ca200901007387 */ /* 0x000fd80000100800 */
[----:B------:R-:W-:Y:S04]  /*103400*/  STL.64 [R1+0x1550], R4 ;  /* 0x0015500401007387 */ /* 0x000fe80000100a00 */
[----:B------:R0:W-:Y:S04]  /*103410*/  STL.64 [R1+0x1558], R6 ;  /* 0x0015580601007387 */ /* 0x0001e80000100a00 */
[----:B0-----:R-:W2:Y:S04]  /*103420*/  LDL.LU R6, [R1+0x39d4] ;  /* 0x0039d40001067983 */ /* 0x001ea80000300800 */
[----:B------:R-:W2:Y:S04]  /*103430*/  LDL.LU R7, [R1+0x39dc] ;  /* 0x0039dc0001077983 */ /* 0x000ea80000300800 */
[----:B------:R-:W-:Y:S04]  /*103440*/  STL [R1+0xca2c], R2 ;  /* 0x00ca2c0201007387 */ /* 0x000fe80000100800 */
[----:B------:R-:W-:Y:S04]  /*103450*/  STL [R1+0xca28], R3 ;  /* 0x00ca280301007387 */ /* 0x000fe80000100800 */
[----:B------:R0:W-:Y:S04]  /*103460*/  STL.64 [R1+0x1570], R16 ;  /* 0x0015701001007387 */ /* 0x0001e80000100a00 */
[----:B------:R1:W-:Y:S04]  /*103470*/  STL.64 [R1+0x1578], R18 ;  /* 0x0015781201007387 */ /* 0x0003e80000100a00 */
[----:B0-----:R-:W3:Y:S04]  /*103480*/  LDL.LU R16, [R1+0x1e50] ;  /* 0x001e500001107983 */ /* 0x001ee80000300800 */
[----:B------:R-:W3:Y:S04]  /*103490*/  LDL.LU R17, [R1+0x1e54] ;  /* 0x001e540001117983 */ /* 0x000ee80000300800 */
[----:B-1----:R-:W4:Y:S04]  /*1034a0*/  LDL.LU R18, [R1+0x1e58] ;  /* 0x001e580001127983 */ /* 0x002f280000300800 */
        /* <DEDUP_REMOVED lines=31> */
[----:B------:R-:W3:Y:S04]  /*1036a0*/  LDL.LU.64 R28, [R1] ;  /* 0x00000000011c7983 */ /* 0x000ee80000300a00 */
[----:B------:R-:W3:Y:S04]  /*1036b0*/  LDL.LU R24, [R1+0x1e10] ;  /* 0x001e100001187983 */ /* 0x000ee80000300800 */
[----:B------:R-:W3:Y:S04]  /*1036c0*/  LDL.LU R25, [R1+0x1e14] ;  /* 0x001e140001197983 */ /* 0x000ee80000300800 */
[----:B------:R-:W3:Y:S04]  /*1036d0*/  LDL.LU R26, [R1+0x1e18] ;  /* 0x001e1800011a7983 */ /* 0x000ee80000300800 */
[----:B------:R-:W3:Y:S04]  /*1036e0*/  LDL.LU R27, [R1+0x1e1c] ;  /* 0x001e1c00011b7983 */ /* 0x000ee80000300800 */
[----:B----4-:R-:W-:Y:S04]  /*1036f0*/  STL.64 [R1+0xca78], R18 ;  /* 0x00ca781201007387 */ /* 0x010fe80000100a00 */
[----:B------:R0:W-:Y:S04]  /*103700*/  STL.64 [R1+0xca70], R16 ;  /* 0x00ca701001007387 */ /* 0x0001e80000100a00 */
[----:B0-----:R-:W4:Y:S04]  /*103710*/  LDL.LU R16, [R1+0x1e40] ;  /* 0x001e400001107983 */ /* 0x001f280000300800 */
[----:B------:R-:W4:Y:S04]  /*103720*/  LDL.LU R17, [R1+0x1e44] ;  /* 0x001e440001117983 */ /* 0x000f280000300800 */
[----:B------:R-:W4:Y:S04]  /*103730*/  LDL.LU R18, [R1+0x1e48] ;  /* 0x001e480001127983 */ /* 0x000f280000300800 */
[----:B------:R-:W4:Y:S04]  /*103740*/  LDL.LU R19, [R1+0x1e4c] ;  /* 0x001e4c0001137983 */ /* 0x000f280000300800 */
[----:B------:R-:W2:Y:S04]  /*103750*/  LDL.LU R4, [R1+0x3768] ;  /* 0x0037680001047983 */ /* 0x000ea80000300800 */
[----:B------:R-:W2:Y:S04]  /*103760*/  LDL.LU R5, [R1+0x39cc] ;  /* 0x0039cc0001057983 */ /* 0x000ea80000300800 */
[----:B------:R-:W-:Y:S04]  /*103770*/  STL.64 [R1+0xca48], R6 ;  /* 0x00ca480601007387 */ /* 0x000fe80000100a00 */
        /* <DEDUP_REMOVED lines=11> */
[----:B------:R-:W-:Y:S04]  /*103830*/  STL [R1+0xca34], R0 ;  /* 0x00ca340001007387 */ /* 0x000fe80000100800 */
[----:B------:R0:W-:Y:S04]  /*103840*/  STL [R1+0xca30], R9 ;  /* 0x00ca300901007387 */ /* 0x0001e80000100800 */
[----:B0-----:R-:W3:Y:S02]  /*103850*/  LDL.LU.64 R8, [R1+0x10] ;  /* 0x0000100001087983 */ /* 0x001ee40000300a00 */
[----:B---3--:R-:W-:Y:S06]  /*103860*/  HMMA.16816.F32 R20, R12, R8, R20 ;  /* 0x000000080c14723c */ /* 0x008fec0000001814 */
[----:B------:R-:W-:-:S15]  /*103870*/  IMAD.MOV.U32 R3, RZ, RZ, R8 ;  /* 0x000000ffff037224 */ /* 0x000fde00078e0008 */
[----:B------:R-:W-:-:S02]  /*103880*/  NOP ;  /* 0x0000000000007918 */ /* 0x000fc40000000000 */
[----:B------:R-:W-:Y:S04]  /*103890*/  STL.64 [R1+0x1590], R20 ;  /* 0x0015901401007387 */ /* 0x000fe80000100a00 */
[----:B------:R0:W-:Y:S04]  /*1038a0*/  STL.64 [R1+0x1598], R22 ;  /* 0x0015981601007387 */ /* 0x0001e80000100a00 */
[----:B0-----:R-:W3:Y:S04]  /*1038b0*/  LDL.LU.64 R22, [R1+0xcae0] ;  /* 0x00cae00001167983 */ /* 0x001ee80000300a00 */
[----:B------:R-:W3:Y:S04]  /*1038c0*/  LDL.LU.64 R20, [R1+0xcad8] ;  /* 0x00cad80001147983 */ /* 0x000ee80000300a00 */
[----:B------:R0:W-:Y:S04]  /*1038d0*/  STL [R1+0xca38], R3 ;  /* 0x00ca380301007387 */ /* 0x0001e80000100800 */
[----:B0-----:R-:W3:Y:S02]  /*1038e0*/  LDL.LU.64 R2, [R1+0x8] ;  /* 0x0000080001027983 */ /* 0x001ee40000300a00 */
[----:B---3--:R-:W-:-:S15]  /*1038f0*/  HMMA.16816.F32 R20, R12, R2, R20 ;  /* 0x000000020c14723c */ /* 0x008fde0000001814 */
[----:B------:R-:W-:-:S08]  /*103900*/  NOP ;  /* 0x0000000000007918 */ /* 0x000fd00000000000 */
        /* <DEDUP_REMOVED lines=8> */
[----:B------:R-:W-:Y:S01]  /*103990*/  IMAD.MOV.U32 R0, RZ, RZ, R29 ;  /* 0x000000ffff007224 */ /* 0x000fe200078e001d */
[----:B---3--:R-:W-:-:S15]  /*1039a0*/  HMMA.16816.F32 R20, R12, R28, R20 ;  /* 0x0000001c0c14723c */ /* 0x008fde0000001814 */
[----:B------:R-:W-:-:S08]  /*1039b0*/  NOP ;  /* 0x0000000000007918 */ /* 0x000fd00000000000 */
[----:B------:R-:W-:Y:S04]  /*1039c0*/  STL.64 [R1+0x15c0], R20 ;  /* 0x0015c01401007387 */ /* 0x000fe80000100a00 */
[----:B------:R0:W-:Y:S04]  /*1039d0*/  STL.64 [R1+0x15c8], R22 ;  /* 0x0015c81601007387 */ /* 0x0001e80000100a00 */
[----:B0-----:R-:W3:Y:S04]  /*1039e0*/  LDL.LU.64 R22, [R1+0xcac0] ;  /* 0x00cac00001167983 */ /* 0x001ee80000300a00 */
[----:B------:R-:W3:Y:S04]  /*1039f0*/  LDL.LU.64 R20, [R1+0xcab8] ;  /* 0x00cab80001147983 */ /* 0x000ee80000300a00 */
[----:B------:R-:W4:Y:S02]  /*103a00*/  LDL.LU.64 R28, [R1+0xcab0] ;  /* 0x00cab000011c7983 */ /* 0x000f240000300a00 */
[----:B----4-:R-:W-:-:S15]  /*103a10*/  HMMA.16816.F32 R24, R12, R28, R24 ;  /* 0x0000001c0c18723c */ /* 0x010fde0000001818 */
[----:B------:R-:W-:-:S08]  /*103a20*/  NOP ;  /* 0x0000000000007918 */ /* 0x000fd00000000000 */
        /* <DEDUP_REMOVED lines=16> */
[----:B------:R0:W-:Y:S04]  /*103b30*/  STL.64 [R1+0xc798], R26 ;  /* 0x00c7981a01007387 */ /* 0x0001e80000100a00 */
[----:B0-----:R-:W2:Y:S04]  /*103b40*/  LDL.LU R26, [R1+0x39d8] ;  /* 0x0039d800011a7983 */ /* 0x001ea80000300800 */
[----:B------:R-:W2:Y:S04]  /*103b50*/  LDL.LU R27, [R1+0x39e0] ;  /* 0x0039e000011b7983 */ /* 0x000ea80000300800 */
        /* <DEDUP_REMOVED lines=35> */
[----:B----4-:R-:W-:-:S15]  /*103d90*/  HMMA.16816.F32 R16, R12, R10, R20 ;  /* 0x0000000a0c10723c */ /* 0x010fde0000001814 */
[----:B------:R-:W-:-:S08]  /*103da0*/  NOP ;  /* 0x0000000000007918 */ /* 0x000fd00000000000 */
[----:B------:R0:W-:Y:S04]  /*103db0*/  STL.64 [R1+0x1680], R16 ;  /* 0x0016801001007387 */ /* 0x0001e80000100a00 */
[----:B------:R1:W-:Y:S01]  /*103dc0*/  STL.64 [R1+0x1688], R18 ;  /* 0x0016881201007387 */ /* 0x0003e20000100a00 */
[----:B--2---:R-:W-:Y:S02]  /*103dd0*/  IMAD R6, R6, 0x100, R26 ;  /* 0x0000010006067824 */ /* 0x004fe400078e021a */
[----:B------:R-:W-:Y:S02]  /*103de0*/  IMAD R7, R7, 0x100, R27 ;  /* 0x0000010007077824 */ /* 0x000fe400078e021b */
[----:B------:R-:W-:Y:S02]  /*103df0*/  IMAD.MOV.U32 R26, RZ, RZ, R3 ;  /* 0x000000ffff1a7224 */ /* 0x000fe400078e0003 */
[----:B------:R-:W-:Y:S01]  /*103e00*/  IMAD.MOV.U32 R27, RZ, RZ, R0 ;  /* 0x000000ffff1b7224 */ /* 0x000fe200078e0000 */
[----:B------:R-:W2:Y:S04]  /*103e10*/  LDL.LU R3, [R1+0xca38] ;  /* 0x00ca380001037983 */ /* 0x000ea80000300800 */
[----:B------:R-:W4:Y:S04]  /*103e20*/  LDL.LU R0, [R1+0xca34] ;  /* 0x00ca340001007983 */ /* 0x000f280000300800 */
[----:B------:R-:W2:Y:S04]  /*103e30*/  LDL.LU R20, [R1+0x1f30] ;  /* 0x001f300001147983 */ /* 0x000ea80000300800 */
[----:B------:R-:W2:Y:S04]  /*103e40*/  LDL.LU R21, [R1+0x1f34] ;  /* 0x001f340001157983 */ /* 0x000ea80000300800 */
[----:B------:R-:W4:Y:S04]  /*103e50*/  LDL.LU R22, [R1+0x1f38] ;  /* 0x001f380001167983 */ /* 0x000f280000300800 */
[----:B------:R-:W4:Y:S01]  /*103e60*/  LDL.LU R23, [R1+0x1f3c] ;  /* 0x001f3c0001177983 */ /* 0x000f220000300800 */
[----:B---3--:R-:W-:-:S02]  /*103e70*/  IMAD R4, R4, 0x100, R24 ;  /* 0x0000010004047824 */ /* 0x008fc400078e0218 */
[----:B------:R-:W-:Y:S02]  /*103e80*/  IMAD R5, R5, 0x100, R25 ;  /* 0x0000010005057824 */ /* 0x000fe400078e0219 */
[----:B------:R-:W-:Y:S02]  /*103e90*/  IMAD.MOV.U32 R24, RZ, RZ, R9 ;  /* 0x000000ffff187224 */ /* 0x000fe400078e0009 */
[----:B------:R-:W-:Y:S01]  /*103ea0*/  IMAD.MOV.U32 R25, RZ, RZ, R2 ;  /* 0x000000ffff197224 */ /* 0x000fe200078e0002 */
[----:B----4-:R3:W-:Y:S04]  /*103eb0*/  STL.64 [R1+0xc7a8], R22 ;  /* 0x00c7a81601007387 */ /* 0x0107e80000100a00 */
[----:B--2---:R2:W-:Y:S04]  /*103ec0*/  STL.64 [R1+0xc7a0], R20 ;  /* 0x00c7a01401007387 */ /* 0x0045e80000100a00 */
[----:B------:R-:W4:Y:S04]  /*103ed0*/  LDL.LU R9, [R1+0xca30] ;  /* 0x00ca300001097983 */ /* 0x000f280000300800 */
[----:B------:R-:W4:Y:S04]  /*103ee0*/  LDL.LU R2, [R1+0xca2c] ;  /* 0x00ca2c0001027983 */ /* 0x000f280000300800 */
[----:B------:R-:W-:Y:S04]  /*103ef0*/  STL.64 [R1+0xc7b8], R26 ;  /* 0x00c7b81a01007387 */ /* 0x000fe80000100a00 */
[----:B------:R-:W-:Y:S04]  /*103f00*/  STL.64 [R1+0xc7b0], R24 ;  /* 0x00c7b01801007387 */ /* 0x000fe80000100a00 */
[----:B0-----:R-:W4:Y:S04]  /*103f10*/  LDL.LU R16, [R1+0x1f40] ;  /* 0x001f400001107983 */ /* 0x001f280000300800 */
[----:B------:R-:W4:Y:S04]  /*103f20*/  LDL.LU R17, [R1+0x1f44] ;  /* 0x001f440001117983 */ /* 0x000f280000300800 */
[----:B-1----:R-:W4:Y:S04]  /*103f30*/  LDL.LU R18, [R1+0x1f48] ;  /* 0x001f480001127983 */ /* 0x002f280000300800 */
[----:B------:R-:W4:Y:S01]  /*103f40*/  LDL.LU R19, [R1+0x1f4c] ;  /* 0x001f4c0001137983 */ /* 0x000f220000300800 */
[----:B---3--:R-:W-:-:S02]  /*103f50*/  IMAD.MOV.U32 R22, RZ, RZ, R3 ;  /* 0x000000ffff167224 */ /* 0x008fc400078e0003 */
[----:B------:R-:W-:Y:S02]  /*103f60*/  IMAD.MOV.U32 R23, RZ, RZ, R8 ;  /* 0x000000ffff177224 */ /* 0x000fe400078e0008 */
[----:B--2---:R-:W-:Y:S02]  /*103f70*/  IMAD.MOV.U32 R21, RZ, RZ, R0 ;  /* 0x000000ffff157224 */ /* 0x004fe400078e0000 */
[----:B----4-:R-:W-:Y:S01]  /*103f80*/  IMAD.MOV.U32 R20, RZ, RZ, R9 ;  /* 0x000000ffff147224 */ /* 0x010fe200078e0009 */
[----:B------:R-:W-:Y:S04]  /*103f90*/  STL.64 [R1+0xc7c8], R18 ;  /* 0x00c7c81201007387 */ /* 0x000fe80000100a00 */
[----:B------:R0:W-:Y:S04]  /*103fa0*/  STL.64 [R1+0xc7c0], R16 ;  /* 0x00c7c01001007387 */ /* 0x0001e80000100a00 */
[----:B------:R-:W2:Y:S04]  /*103fb0*/  LDL.LU R3, [R1+0xca28] ;  /* 0x00ca280001037983 */ /* 0x000ea80000300800 */
[----:B------:R-:W3:Y:S04]  /*103fc0*/  LDL.LU R8, [R1+0xca24] ;  /* 0x00ca240001087983 */ /* 0x000ee80000300800 */
[----:B------:R-:W4:Y:S04]  /*103fd0*/  LDL.LU R9, [R1+0xca20] ;  /* 0x00ca200001097983 */ /* 0x000f280000300800 */
[----:B------:R-:W4:Y:S04]  /*103fe0*/  LDL.LU R0, [R1+0xca1c] ;  /* 0x00ca1c0001007983 */ /* 0x000f280000300800 */
[----:B------:R1:W-:Y:S04]  /*103ff0*/  STL.64 [R1+0xc7d8], R22 ;  /* 0x00c7d81601007387 */ /* 0x0003e80000100a00 */
[----:B------:R3:W-:Y:S04]  /*104000*/  STL.64 [R1+0xc7d0], R20 ;  /* 0x00c7d01401007387 */ /* 0x0007e80000100a00 */
[----:B0-----:R-:W4:Y:S04]  /*104010*/  LDL.LU R16, [R1+0x1f60] ;  /* 0x001f600001107983 */ /* 0x001f280000300800 */
[----:B------:R-:W4:Y:S04]  /*104020*/  LDL.LU R17, [R1+0x1f64] ;  /* 0x001f640001117983 */ /* 0x000f280000300800 */
[----:B------:R-:W4:Y:S04]  /*104030*/  LDL.LU R18, [R1+0x1f68] ;  /* 0x001f680001127983 */ /* 0x000f280000300800 */
[----:B------:R-:W4:Y:S01]  /*104040*/  LDL.LU R19, [R1+0x1f6c] ;  /* 0x001f6c0001137983 */ /* 0x000f220000300800 */
[----:B-1----:R-:W-:-:S02]  /*104050*/  IMAD.MOV.U32 R23, RZ, RZ, R2 ;  /* 0x000000ffff177224 */ /* 0x002fc400078e0002 */
[----:B--2---:R-:W-:Y:S02]  /*104060*/  IMAD.MOV.U32 R22, RZ, RZ, R3 ;  /* 0x000000ffff167224 */ /* 0x004fe400078e0003 */
[----:B---3--:R-:W-:Y:S02]  /*104070*/  IMAD.MOV.U32 R21, RZ, RZ, R8 ;  /* 0x000000ffff157224 */ /* 0x008fe400078e0008 */
[----:B----4-:R-:W-:Y:S01]  /*104080*/  IMAD.MOV.U32 R20, RZ, RZ, R9 ;  /* 0x000000ffff147224 */ /* 0x010fe200078e0009 */
[----:B------:R-:W-:Y:S04]  /*104090*/  STL.64 [R1+0xc7e8], R18 ;  /* 0x00c7e81201007387 */ /* 0x000fe80000100a00 */
        /* <DEDUP_REMOVED lines=20> */
[----:B------:R-:W3:Y:S04]  /*1041e0*/  LDL.LU R18, [R1+0x1f98] ;  /* 0x001f980001127983 */ /* 0x000ee80000300800 */
[----:B------:R-:W3:Y:S01]  /*1041f0*/  LDL.LU R19, [R1+0x1f9c] ;  /* 0x001f9c0001137983 */ /* 0x000ee20000300800 */
[----:B------:R-:W-:-:S02]  /*104200*/  IMAD.MOV.U32 R20, RZ, RZ, R9 ;  /* 0x000000ffff147224 */ /* 0x000fc400078e0009 */
[----:B------:R-:W-:Y:S02]  /*104210*/  IMAD.MOV.U32 R21, RZ, RZ, R2 ;  /* 0x000000ffff157224 */ /* 0x000fe400078e0002 */
[----:B-1----:R-:W-:Y:S02]  /*104220*/  IMAD.MOV.U32 R23, RZ, RZ, R8 ;  /* 0x000000ffff177224 */ /* 0x002fe400078e0008 */
[----:B--2---:R-:W-:Y:S01]  /*104230*/  IMAD.MOV.U32 R22, RZ, RZ, R3 ;  /* 0x000000ffff167224 */ /* 0x004fe200078e0003 */
[----:B---3--:R-:W-:Y:S04]  /*104240*/  STL.64 [R1+0xc820], R18 ;  /* 0x00c8201201007387 */ /* 0x008fe80000100a00 */
[----:B----4-:R0:W-:Y:S04]  /*104250*/  STL.64 [R1+0xc818], R16 ;  /* 0x00c8181001007387 */ /* 0x0101e80000100a00 */
        /* <DEDUP_REMOVED lines=23> */
[----:B------:R-:W2:Y:S04]  /*1043d0*/  LDL.LU R3, [R1+0xc9e8] ;  /* 0x00c9e80001037983 */ /* 0x000ea80000300800 */
[----:B------:R-:W2:Y:S04]  /*1043e0*/  LDL.LU R2, [R1+0xc9e4] ;  /* 0x00c9e40001027983 */ /* 0x000ea80000300800 */
[----:B------:R-:W-:Y:S04]  /*1043f0*/  STL.64 [R1+0xc870], R22 ;  /* 0x00c8701601007387 */ /* 0x000fe80000100a00 */
[----:B----4-:R-:W-:Y:S04]  /*104400*/  STL.64 [R1+0xc850], R18 ;  /* 0x00c8501201007387 */ /* 0x010fe80000100a00 */
[----:B---3--:R0:W-:Y:S04]  /*104410*/  STL.64 [R1+0xc848], R16 ;  /* 0x00c8481001007387 */ /* 0x0081e80000100a00 */
[----:B0-----:R-:W3:Y:S04]  /*104420*/  LDL.LU R16, [R1+0x1fc0] ;  /* 0x001fc00001107983 */ /* 0x001ee80000300800 */
[----:B------:R-:W3:Y:S04]  /*104430*/  LDL.LU R17, [R1+0x1fc4] ;  /* 0x001fc40001117983 */ /* 0x000ee80000300800 */
[----:B------:R-:W4:Y:S04]  /*104440*/  LDL.LU R18, [R1+0x1fc8] ;  /* 0x001fc80001127983 */ /* 0x000f280000300800 */
[----:B------:R-:W4:Y:S01]  /*104450*/  LDL.LU R19, [R1+0x1fcc] ;  /* 0x001fcc0001137983 */ /* 0x000f220000300800 */
[----:B--2---:R-:W-:-:S02]  /*104460*/  IMAD.MOV.U32 R20, RZ, RZ, R9 ;  /* 0x000000ffff147224 */ /* 0x004fc400078e0009 */
        /* <DEDUP_REMOVED lines=12> */
[----:B------:R-:W3:Y:S01]  /*104530*/  LDL.LU R3, [R1+0xc9d8] ;  /* 0x00c9d80001037983 */ /* 0x000ee20000300800 */
[----:B--2---:R-:W-:Y:S02]  /*104540*/  IMAD.MOV.U32 R20, RZ, RZ, R9 ;  /* 0x000000ffff147224 */ /* 0x004fe400078e0009 */
[----:B------:R-:W-:Y:S01]  /*104550*/  IMAD.MOV.U32 R21, RZ, RZ, R2 ;  /* 0x000000ffff157224 */ /* 0x000fe200078e0002 */
[----:B------:R-:W2:Y:S04]  /*104560*/  LDL.LU R0, [R1+0xc9d4] ;  /* 0x00c9d40001007983 */ /* 0x000ea80000300800 */
[----:B------:R-:W2:Y:S04]  /*104570*/  LDL.LU R9, [R1+0xc9d0] ;  /* 0x00c9d00001097983 */ /* 0x000ea80000300800 */
[----:B------:R-:W2:Y:S04]  /*104580*/  LDL.LU R2, [R1+0xc9cc] ;  /* 0x00c9cc0001027983 */ /* 0x000ea80000300800 */
[----:B------:R-:W-:Y:S04]  /*104590*/  STL.64 [R1+0xc8a0], R22 ;  /* 0x00c8a01601007387 */ /* 0x000fe80000100a00 */
        /* <DEDUP_REMOVED lines=68> */
[----:B------:R-:W-:Y:S02]  /*1049e0*/  IMAD.MOV.U32 R23, RZ, RZ, R8 ;  /* 0x000000ffff177224 */ /* 0x000fe400078e0008 */
        /* <DEDUP_REMOVED lines=56> */
[----:B------:R-:W-:Y:S01]  /*104d70*/  STL [R1+0xc718], R9 ;  /* 0x00c7180901007387 */ /* 0x000fe20000100800 */
[----:B----4-:R-:W-:-:S15]  /*104d80*/  HMMA.16816.F32 R20, R12, R2, R20 ;  /* 0x000000020c14723c */ /* 0x010fde0000001814 */
[----:B------:R-:W-:-:S08]  /*104d90*/  NOP ;  /* 0x0000000000007918 */ /* 0x000fd00000000000 */
[----:B------:R-:W-:Y:S04]  /*104da0*/  STL.64 [R1+0x18a0], R20 ;  /* 0x0018a01401007387 */ /* 0x000fe80000100a00 */
[----:B------:R0:W-:Y:S04]  /*104db0*/  STL.64 [R1+0x18a8], R22 ;  /* 0x0018a81601007387 */ /* 0x0001e80000100a00 */
[----:B0-----:R-:W4:Y:S04]  /*104dc0*/  LDL.LU.64 R22, [R1+0xc978] ;  /* 0x00c9780001167983 */ /* 0x001f280000300a00 */
[----:B------:R-:W2:Y:S01]  /*104dd0*/  LDL.LU.64 R20, [R1+0xc970] ;  /* 0x00c9700001147983 */ /* 0x000ea20000300a00 */
        /* <DEDUP_REMOVED lines=104> */
[----:B0-----:R-:W4:Y:S04]  /*105460*/  LDL.LU.64 R20, [R1+0xc828] ;  /* 0x00c8280001147983 */ /* 0x001f280000300a00 */
        /* <DEDUP_REMOVED lines=19> */
[----:B------:R0:W-:Y:S04]  /*1055a0*/  STL.64 [R1+0x1790], R12 ;  /* 0x0017900c01007387 */ /* 0x0001e80000100a00 */
[----:B------:R1:W-:Y:S04]  /*1055b0*/  STL.64 [R1+0x1798], R14 ;  /* 0x0017980e01007387 */ /* 0x0003e80000100a00 */
[----:B0-----:R-:W2:Y:S04]  /*1055c0*/  LDL.LU R13, [R1+0x39ec] ;  /* 0x0039ec00010d7983 */ /* 0x001ea80000300800 */
[----:B-1----:R-:W4:Y:S04]  /*1055d0*/  LDL.LU R14, [R1+0x39f4] ;  /* 0x0039f400010e7983 */ /* 0x002f280000300800 */
[----:B------:R-:W4:Y:S04]  /*1055e0*/  LDL.LU R15, [R1+0x39fc] ;  /* 0x0039fc00010f7983 */ /* 0x000f280000300800 */
[----:B------:R-:W3:Y:S04]  /*1055f0*/  LDL.LU.64 R18, [R1+0xc7e8] ;  /* 0x00c7e80001127983 */ /* 0x000ee80000300a00 */
[----:B------:R-:W3:Y:S04]  /*105600*/  LDL.LU.64 R16, [R1+0xc7e0] ;  /* 0x00c7e00001107983 */ /* 0x000ee80000300a00 */
[----:B------:R-:W-:Y:S04]  /*105610*/  STL.64 [R1+0x1780], R20 ;  /* 0x0017801401007387 */ /* 0x000fe80000100a00 */
[----:B------:R0:W-:Y:S04]  /*105620*/  STL.64 [R1+0x1788], R22 ;  /* 0x0017881601007387 */ /* 0x0001e80000100a00 */
[----:B0-----:R-:W2:Y:S04]  /*105630*/  LDL.LU.64 R22, [R1+0xc7d8] ;  /* 0x00c7d80001167983 */ /* 0x001ea80000300a00 */
[----:B------:R-:W3:Y:S02]  /*105640*/  LDL.LU.64 R20, [R1+0xc7d0] ;  /* 0x00c7d00001147983 */ /* 0x000ee40000300a00 */
[C---:B---3--:R-:W-:Y:S06]  /*105650*/  HMMA.16816.F32 R16, R4.reuse, R20, R16 ;  /* 0x000000140410723c */ /* 0x048fec0000001810 */
[----:B--2---:R-:W-:-:S15]  /*105660*/  HMMA.16816.F32 R20, R4, R22, R24 ;  /* 0x000000160414723c */ /* 0x004fde0000001818 */
        /* <DEDUP_REMOVED lines=14> */
[----:B------:R0:W-:Y:S04]  /*105750*/  STL.64 [R1+0x1750], R16 ;  /* 0x0017501001007387 */ /* 0x0001e80000100a00 */
[----:B------:R1:W-:Y:S04]  /*105760*/  STL.64 [R1+0x1758], R18 ;  /* 0x0017581201007387 */ /* 0x0003e80000100a00 */
[----:B0-----:R-:W2:Y:S04]  /*105770*/  LDL.LU R16, [R1+0x1ee0] ;  /* 0x001ee00001107983 */ /* 0x001ea80000300800 */
[----:B------:R0:W-:Y:S04]  /*105780*/  STL.64 [R1+0x1740], R20 ;  /* 0x0017401401007387 */ /* 0x0001e80000100a00 */
[----:B------:R3:W-:Y:S04]  /*105790*/  STL.64 [R1+0x1748], R22 ;  /* 0x0017481601007387 */ /* 0x0007e80000100a00 */
[----:B------:R-:W2:Y:S04]  /*1057a0*/  LDL.LU R17, [R1+0x1ee4] ;  /* 0x001ee40001117983 */ /* 0x000ea80000300800 */
[----:B-1----:R-:W4:Y:S04]  /*1057b0*/  LDL.LU R18, [R1+0x1ee8] ;  /* 0x001ee80001127983 */ /* 0x002f280000300800 */
[----:B------:R-:W4:Y:S04]  /*1057c0*/  LDL.LU R19, [R1+0x1eec] ;  /* 0x001eec0001137983 */ /* 0x000f280000300800 */
[----:B0-----:R-:W2:Y:S04]  /*1057d0*/  LDL.LU R20, [R1+0x1f00] ;  /* 0x001f000001147983 */ /* 0x001ea80000300800 */
[----:B------:R-:W2:Y:S04]  /*1057e0*/  LDL.LU R21, [R1+0x1f04] ;  /* 0x001f040001157983 */ /* 0x000ea80000300800 */
[----:B---3--:R-:W3:Y:S04]  /*1057f0*/  LDL.LU R22, [R1+0x1f08] ;  /* 0x001f080001167983 */ /* 0x008ee80000300800 */
        /* <DEDUP_REMOVED lines=17> */
[----:B------:R-:W4:Y:S04]  /*105910*/  LDL.LU R9, [R1+0x39e8] ;  /* 0x0039e80001097983 */ /* 0x000f280000300800 */
[----:B------:R-:W-:Y:S04]  /*105920*/  STL.64 [R1+0xc738], R10 ;  /* 0x00c7380a01007387 */ /* 0x000fe80000100a00 */
[----:B----4-:R0:W-:Y:S04]  /*105930*/  STL.64 [R1+0xc730], R8 ;  /* 0x00c7300801007387 */ /* 0x0101e80000100a00 */
        /* <DEDUP_REMOVED lines=11> */
[----:B------:R-:W4:Y:S04]  /*1059f0*/  LDL.LU R12, [R1+0x39e4] ;  /* 0x0039e400010c7983 */ /* 0x000f280000300800 */
        /* <DEDUP_REMOVED lines=8> */
[----:B0-----:R-:W3:Y:S04]  /*105a80*/  LDL.LU.64 R26, [R1+0xc798] ;  /* 0x00c79800011a7983 */ /* 0x001ee80000300a00 */
[----:B------:R-:W2:Y:S04]  /*105a90*/  LDL.LU.64 R24, [R1+0xc790] ;  /* 0x00c7900001187983 */ /* 0x000ea80000300a00 */
[----:B------:R-:W4:Y:S04]  /*105aa0*/  LDL.LU R28, [R1+0x299c] ;  /* 0x00299c00011c7983 */ /* 0x000f280000300800 */
[----:B------:R-:W4:Y:S01]  /*105ab0*/  LDL.LU R29, [R1+0x29a8] ;  /* 0x0029a800011d7983 */ /* 0x000f220000300800 */
[----:B---3--:R-:W-:-:S15]  /*105ac0*/  HMMA.16816.F32 R20, R4, R26, R20 ;  /* 0x0000001a0414723c */ /* 0x008fde0000001814 */
        /* <DEDUP_REMOVED lines=13> */
[----:B------:R-:W4:Y:S04]  /*105ba0*/  LDL.LU R24, [R1+0x3a00] ;  /* 0x003a000001187983 */ /* 0x000f280000300800 */
[----:B------:R-:W4:Y:S04]  /*105bb0*/  LDL.LU R25, [R1+0x2998] ;  /* 0x0029980001197983 */ /* 0x000f280000300800 */
[----:B---3--:R-:W-:Y:S01]  /*105bc0*/  STL.64 [R1+0xc710], R26 ;  /* 0x00c7101a01007387 */ /* 0x008fe20000100a00 */
[C---:B--2---:R-:W-:Y:S03]  /*105bd0*/  HMMA.16816.F32 R16, R4.reuse, R22, R16 ;  /* 0x000000160410723c */ /* 0x044fe60000001810 */
        /* <DEDUP_REMOVED lines=15> */
[----:B0-----:R-:W2:Y:S04]  /*105cd0*/  LDL.LU R20, [R1+0x20a0] ;  /* 0x0020a00001147983 */ /* 0x001ea80000300800 */
[----:B------:R-:W2:Y:S04]  /*105ce0*/  LDL.LU R21, [R1+0x20a4] ;  /* 0x0020a40001157983 */ /* 0x000ea80000300800 */
[----:B-1----:R-:W2:Y:S04]  /*105cf0*/  LDL.LU R22, [R1+0x20a8] ;  /* 0x0020a80001167983 */ /* 0x002ea80000300800 */
[----:B------:R-:W2:Y:S01]  /*105d00*/  LDL.LU R23, [R1+0x20ac] ;  /* 0x0020ac0001177983 */ /* 0x000ea20000300800 */
[----:B---3--:R-:W-:-:S15]  /*105d10*/  HMMA.16816.F32 R8, R4, R18, R8 ;  /* 0x000000120408723c */ /* 0x008fde0000001808 */
[----:B------:R-:W-:-:S08]  /*105d20*/  NOP ;  /* 0x0000000000007918 */ /* 0x000fd00000000000 */
[----:B------:R-:W-:Y:S04]  /*105d30*/  STL.64 [R1+0x16e0], R8 ;  /* 0x0016e00801007387 */ /* 0x000fe80000100a00 */
[----:B------:R0:W-:Y:S04]  /*105d40*/  STL.64 [R1+0x16e8], R10 ;  /* 0x0016e80a01007387 */ /* 0x0001e80000100a00 */
[----:B0-----:R-:W4:Y:S04]  /*105d50*/  LDL.LU.64 R10, [R1+0xc748] ;  /* 0x00c74800010a7983 */ /* 0x001f280000300a00 */
[----:B------:R-:W4:Y:S02]  /*105d60*/  LDL.LU.64 R8, [R1+0xc740] ;  /* 0x00c7400001087983 */ /* 0x000f240000300a00 */
[----:B----4-:R-:W-:Y:S02]  /*105d70*/  HMMA.16816.F32 R16, R4, R16, R8 ;  /* 0x000000100410723c */ /* 0x010fe40000001808 */
        /* <DEDUP_REMOVED lines=13> */
[----:B0-----:R-:W3:Y:S04]  /*105e50*/  LDL.LU.64 R14, [R1+0xc728] ;  /* 0x00c72800010e7983 */ /* 0x001ee80000300a00 */
[----:B------:R-:W4:Y:S04]  /*105e60*/  LDL.LU.64 R12, [R1+0xc720] ;  /* 0x00c72000010c7983 */ /* 0x000f280000300a00 */
[----:B------:R-:W3:Y:S04]  /*105e70*/  LDL.LU R10, [R1+0x39f0] ;  /* 0x0039f000010a7983 */ /* 0x000ee80000300800 */
[----:B------:R-:W3:Y:S01]  /*105e80*/  LDL.LU R11, [R1+0x39f8] ;  /* 0x0039f800010b7983 */ /* 0x000ee20000300800 */
[----:B----4-:R-:W-:-:S03]  /*105e90*/  IMAD R12, R12, 0x100, R9 ;  /* 0x000001000c0c7824 */ /* 0x010fc600078e0209 */
[----:B------:R-:W2:Y:S02]  /*105ea0*/  LDL.LU R9, [R1+0xc718] ;  /* 0x00c7180001097983 */ /* 0x000ea40000300800 */
[----:B--2---:R-:W-:-:S15]  /*105eb0*/  HMMA.16816.F32 R24, R4, R8, R24 ;  /* 0x000000080418723c */ /* 0x004fde0000001818 */
[----:B------:R-:W-:-:S08]  /*105ec0*/  NOP ;  /* 0x0000000000007918 */ /* 0x000fd00000000000 */
[----:B------:R-:W-:Y:S04]  /*105ed0*/  STL.64 [R1+0x16b0], R24 ;  /* 0x0016b01801007387 */ /* 0x000fe80000100a00 */
[----:B------:R0:W-:Y:S04]  /*105ee0*/  STL.64 [R1+0x16b8], R26 ;  /* 0x0016b81a01007387 */ /* 0x0001e80000100a00 */
[----:B0-----:R-:W2:Y:S04]  /*105ef0*/  LDL.LU.64 R26, [R1+0xc710] ;  /* 0x00c71000011a7983 */ /* 0x001ea80000300a00 */
[----:B------:R-:W4:Y:S01]  /*105f00*/  LDL.LU.64 R24, [R1+0xc708] ;  /* 0x00c7080001187983 */ /* 0x000f220000300a00 */
[----:B---3--:R-:W-:-:S02]  /*105f10*/  IMAD R13, R13, 0x100, R10 ;  /* 0x000001000d0d7824 */ /* 0x008fc400078e020a */
[----:B------:R-:W-:Y:S02]  /*105f20*/  IMAD R14, R14, 0x100, R11 ;  /* 0x000001000e0e7824 */ /* 0x000fe400078e020b */
[----:B------:R-:W-:Y:S01]  /*105f30*/  HMMA.16816.F32 R8, R4, R2, R16 ;  /* 0x000000020408723c */ /* 0x000fe20000001810 */
[----:B----4-:R-:W-:Y:S01]  /*105f40*/  IMAD R15, R15, 0x100, R24 ;  /* 0x000001000f0f7824 */ /* 0x010fe200078e0218 */
[----:B------:R-:W-:Y:S02]  /*105f50*/  F2FP.F16.E5M2.UNPACK_B R25, R25.H1 ;  /* 0x00000019ff19723e */ /* 0x000fe400030004ff */
[----:B------:R-:W-:-:S03]  /*105f60*/  F2FP.F16.E5M2.UNPACK_B R24, R28.H1 ;  /* 0x0000001cff18723e */ /* 0x000fc600030004ff */
[----:B------:R-:W-:Y:S04]  /*105f70*/  STL [R1+0xa8], R25 ;  /* 0x0000a81901007387 */ /* 0x000fe80000100800 */
[----:B------:R-:W-:-:S12]  /*105f80*/  STL [R1+0xac], R24 ;  /* 0x0000ac1801007387 */ /* 0x000fd80000100800 */
[----:B------:R-:W-:Y:S04]  /*105f90*/  STL.64 [R1+0x16a0], R8 ;  /* 0x0016a00801007387 */ /* 0x000fe80000100a00 */
[----:B------:R2:W-:Y:S02]  /*105fa0*/  STL.64 [R1+0x16a8], R10 ;  /* 0x0016a80a01007387 */ /* 0x0005e40000100a00 */
[----:B--2---:R-:W-:-:S15]  /*105fb0*/  HMMA.16816.F32 R8, R4, R26, R20 ;  /* 0x0000001a0408723c */ /* 0x004fde0000001814 */
[----:B------:R-:W-:-:S08]  /*105fc0*/  NOP ;  /* 0x0000000000007918 */ /* 0x000fd00000000000 */
[----:B------:R-:W-:Y:S04]  /*105fd0*/  STL.64 [R1+0x18c0], R8 ;  /* 0x0018c00801007387 */ /* 0x000fe80000100a00 */
[----:B------:R-:W-:Y:S04]  /*105fe0*/  STL.64 [R1+0x18c8], R10 ;  /* 0x0018c80a01007387 */ /* 0x000fe80000100a00 */
[----:B------:R-:W2:Y:S04]  /*105ff0*/  LDL.LU R4, [R1+0x29b8] ;  /* 0x0029b80001047983 */ /* 0x000ea80000300800 */
[----:B------:R-:W2:Y:S04]  /*106000*/  LDL.LU R5, [R1+0x29bc] ;  /* 0x0029bc0001057983 */ /* 0x000ea80000300800 */
[----:B--2---:R0:W-:Y:S04]  /*106010*/  STL.64 [R1+0xc6f0], R4 ;  /* 0x00c6f00401007387 */ /* 0x0041e80000100a00 */
[----:B0-----:R-:W2:Y:S04]  /*106020*/  LDL.64 R4, [R1+0xa8] ;  /* 0x0000a80001047983 */ /* 0x001ea80000100a00 */
[----:B------:R-:W3:Y:S04]  /*106030*/  LDL.LU R11, [R1+0x29c8] ;  /* 0x0029c800010b7983 */ /* 0x000ee80000300800 */
[----:B---3--:R0:W-:Y:S04]  /*106040*/  STL [R1+0xc6e8], R11 ;  /* 0x00c6e80b01007387 */ /* 0x0081e80000100800 */
[----:B------:R-:W3:Y:S04]  /*106050*/  LDL.LU R8, [R1+0x2170] ;  /* 0x0021700001087983 */ /* 0x000ee80000300800 */
[----:B------:R-:W3:Y:S04]  /*106060*/  LDL.LU R9, [R1+0x2174] ;  /* 0x0021740001097983 */ /* 0x000ee80000300800 */
[----:B------:R-:W4:Y:S04]  /*106070*/  LDL.LU R10, [R1+0x2178] ;  /* 0x00217800010a7983 */ /* 0x000f280000300800 */
[----:B0-----:R-:W4:Y:S01]  /*106080*/  LDL.LU R11, [R1+0x217c] ;  /* 0x00217c00010b7983 */ /* 0x001f220000300800 */
[----:B------:R-:W-:-:S02]  /*106090*/  F2FP.F16.E5M2.UNPACK_B R6, R29.H1 ;  /* 0x0000001dff06723e */ /* 0x000fc400030004ff */
[----:B------:R-:W-:Y:S01]  /*1060a0*/  F2FP.F16.E5M2.UNPACK_B R7, R0.H1 ;  /* 0x00000000ff07723e */ /* 0x000fe200030004ff */
[----:B----4-:R-:W-:Y:S04]  /*1060b0*/  STL.64 [R1+0xc700], R10 ;  /* 0x00c7000a01007387 */ /* 0x010fe80000100a00 */
[----:B---3--:R0:W-:Y:S04]  /*1060c0*/  STL.64 [R1+0xc6f8], R8 ;  /* 0x00c6f80801007387 */ /* 0x0081e80000100a00 */
[----:B0-----:R-:W3:Y:S04]  /*1060d0*/  LDL.LU R8, [R1+0x2110] ;  /* 0x0021100001087983 */ /* 0x001ee80000300800 */
[----:B------:R-:W3:Y:S04]  /*1060e0*/  LDL.LU R9, [R1+0x2114] ;  /* 0x0021140001097983 */ /* 0x000ee80000300800 */
[----:B------:R-:W3:Y:S04]  /*1060f0*/  LDL.LU R10, [R1+0x2118] ;  /* 0x00211800010a7983 */ /* 0x000ee80000300800 */
[----:B------:R-:W3:Y:S04]  /*106100*/  LDL.LU R11, [R1+0x211c] ;  /* 0x00211c00010b7983 */ /* 0x000ee80000300800 */
[----:B------:R-:W4:Y:S04]  /*106110*/  LDL.LU R20, [R1+0x29cc] ;  /* 0x0029cc0001147983 */ /* 0x000f280000300800 */
[----:B------:R-:W-:Y:S04]  /*106120*/  STL [R1+0x98], R6 ;  /* 0x0000980601007387 */ /* 0x000fe80000100800 */
[----:B------:R-:W4:Y:S04]  /*106130*/  LDL.LU R21, [R1+0x29d8] ;  /* 0x0029d80001157983 */ /* 0x000f280000300800 */
[----:B------:R-:W-:Y:S04]  /*106140*/  STL [R1+0x9c], R7 ;  /* 0x00009c0701007387 */ /* 0x000fe80000100800 */
[----:B------:R-:W4:Y:S04]  /*106150*/  LDL.LU R22, [R1+0x29dc] ;  /* 0x0029dc0001167983 */ /* 0x000f280000300800 */
[----:B------:R-:W4:Y:S04]  /*106160*/  LDL.LU R16, [R1+0x2210] ;  /* 0x0022100001107983 */ /* 0x000f280000300800 */
[----:B------:R-:W4:Y:S04]  /*106170*/  LDL.LU R17, [R1+0x2214] ;  /* 0x0022140001117983 */ /* 0x000f280000300800 */
[----:B------:R-:W4:Y:S04]  /*106180*/  LDL.LU R18, [R1+0x2218] ;  /* 0x0022180001127983 */ /* 0x000f280000300800 */
[----:B------:R-:W4:Y:S01]  /*106190*/  LDL.LU R19, [R1+0x221c] ;  /* 0x00221c0001137983 */ /* 0x000f220000300800 */
[----:B------:R-:W-:-:S02]  /*1061a0*/  F2FP.F16.E5M2.UNPACK_B R12, R12 ;  /* 0x0000000cff0c723e */ /* 0x000fc400020004ff */
[----:B------:R-:W-:Y:S02]  /*1061b0*/  F2FP.F16.E5M2.UNPACK_B R13, R13 ;  /* 0x0000000dff0d723e */ /* 0x000fe400020004ff */
[----:B------:R-:W-:Y:S02]  /*1061c0*/  F2FP.F16.E5M2.UNPACK_B R14, R14 ;  /* 0x0000000eff0e723e */ /* 0x000fe400020004ff */
[----:B------:R-:W-:Y:S01]  /*1061d0*/  F2FP.F16.E5M2.UNPACK_B R15, R15 ;  /* 0x0000000fff0f723e */ /* 0x000fe200020004ff */
[----:B--2---:R-:W-:Y:S02]  /*1061e0*/  IMAD.MOV.U32 R3, RZ, RZ, R4 ;  /* 0x000000ffff037224 */ /* 0x004fe400078e0004 */
[----:B------:R-:W-:-:S04]  /*1061f0*/  IMAD.MOV.U32 R2, RZ, RZ, R5 ;  /* 0x000000ffff027224 */ /* 0x000fc800078e0005 */
[C---:B---3--:R-:W-:Y:S01]  /*106200*/  HMMA.16816.F32 R8, R12.reuse, R4, R8 ;  /* 0x000000040c08723c */ /* 0x048fe20000001808 */
[----:B----4-:R-:W-:Y:S04]  /*106210*/  STL.64 [R1+0xc6e0], R18 ;  /* 0x00c6e01201007387 */ /* 0x010fe80000100a00 */
[----:B------:R0:W-:Y:S04]  /*106220*/  STL.64 [R1+0xc6d8], R16 ;  /* 0x00c6d81001007387 */ /* 0x0001e80000100a00 */
        /* <DEDUP_REMOVED lines=13> */
[----:B------:R-:W2:Y:S04]  /*106300*/  LDL.LU.64 R8, [R1+0xc6f8] ;  /* 0x00c6f80001087983 */ /* 0x000ea80000300a00 */
[----:B------:R-:W3:Y:S04]  /*106310*/  LDL.LU.64 R4, [R1+0xc6f0] ;  /* 0x00c6f00001047983 */ /* 0x000ee80000300a00 */
[----:B------:R-:W4:Y:S04]  /*106320*/  LDL.LU R29, [R1+0x29f8] ;  /* 0x0029f800011d7983 */ /* 0x000f280000300800 */
[----:B------:R-:W4:Y:S04]  /*106330*/  LDL.LU R0, [R1+0x29fc] ;  /* 0x0029fc0001007983 */ /* 0x000f280000300800 */
[----:B------:R-:W-:Y:S04]  /*106340*/  STL [R1+0xc548], R2 ;  /* 0x00c5480201007387 */ /* 0x000fe80000100800 */
[----:B------:R-:W-:Y:S01]  /*106350*/  STL [R1+0xc544], R3 ;  /* 0x00c5440301007387 */ /* 0x000fe20000100800 */
[----:B--2---:R-:W-:Y:S01]  /*106360*/  HMMA.16816.F32 R8, R12, R6, R8 ;  /* 0x000000060c08723c */ /* 0x004fe20000001808 */
[----:B---3--:R-:W-:-:S02]  /*106370*/  F2FP.F16.E5M2.UNPACK_B R4, R4.H1 ;  /* 0x00000004ff04723e */ /* 0x008fc400030004ff */
[----:B------:R-:W-:-:S07]  /*106380*/  F2FP.F16.E5M2.UNPACK_B R5, R5.H1 ;  /* 0x00000005ff05723e */ /* 0x000fce00030004ff */
[----:B------:R-:W-:-:S13]  /*106390*/  HMMA.16816.F32 R16, R12, R4, R16 ;  /* 0x000000040c10723c */ /* 0x000fda0000001810 */
[----:B------:R0:W-:Y:S04]  /*1063a0*/  STL.64 [R1+0x19e0], R8 ;  /* 0x0019e00801007387 */ /* 0x0001e80000100a00 */
[----:B------:R1:W-:Y:S01]  /*1063b0*/  STL.64 [R1+0x19e8], R10 ;  /* 0x0019e80a01007387 */ /* 0x0003e20000100a00 */
[----:B0-----:R-:W-:-:S03]  /*1063c0*/  IMAD.MOV.U32 R8, RZ, RZ, R6 ;  /* 0x000000ffff087224 */ /* 0x001fc600078e0006 */
[----:B-1----:R-:W2:Y:S04]  /*1063d0*/  LDL.LU R11, [R1+0xc6e8] ;  /* 0x00c6e800010b7983 */ /* 0x002ea80000300800 */
[----:B------:R-:W-:Y:S04]  /*1063e0*/  STL.64 [R1+0x90], R4 ;  /* 0x0000900401007387 */ /* 0x000fe80000100a00 */
[----:B------:R-:W-:Y:S04]  /*1063f0*/  STL [R1+0xc550], R7 ;  /* 0x00c5500701007387 */ /* 0x000fe80000100800 */
[----:B------:R-:W-:Y:S04]  /*106400*/  STL [R1+0xc54c], R8 ;  /* 0x00c54c0801007387 */ /* 0x000fe80000100800 */
[----:B------:R-:W-:Y:S04]  /*106410*/  STL.64 [R1+0x1a70], R16 ;  /* 0x001a701001007387 */ /* 0x000fe80000100a00 */
[----:B------:R0:W-:Y:S04]  /*106420*/  STL.64 [R1+0x1a78], R18 ;  /* 0x001a781201007387 */ /* 0x0001e80000100a00 */
[----:B0-----:R-:W3:Y:S04]  /*106430*/  LDL.LU.64 R18, [R1+0xc6e0] ;  /* 0x00c6e00001127983 */ /* 0x001ee80000300a00 */
[----:B------:R-:W3:Y:S01]  /*106440*/  LDL.LU.64 R16, [R1+0xc6d8] ;  /* 0x00c6d80001107983 */ /* 0x000ee20000300a00 */
[----:B------:R-:W-:-:S02]  /*106450*/  IMAD.MOV.U32 R9, RZ, RZ, R5 ;  /* 0x000000ffff097224 */ /* 0x000fc400078e0005 */
[----:B------:R-:W-:Y:S01]  /*106460*/  IMAD.MOV.U32 R3, RZ, RZ, R4 ;  /* 0x000000ffff037224 */ /* 0x000fe200078e0004 */
[----:B------:R-:W-:Y:S02]  /*106470*/  F2FP.F16.E5M2.UNPACK_B R4, R21.H1 ;  /* 0x00000015ff04723e */ /* 0x000fe400030004ff */
[----:B------:R-:W-:Y:S02]  /*106480*/  F2FP.F16.E5M2.UNPACK_B R5, R22.H1 ;  /* 0x00000016ff05723e */ /* 0x000fe400030004ff */
[----:B----4-:R-:W-:-:S03]  /*106490*/  F2FP.F16.E5M2.UNPACK_B R0, R0.H1 ;  /* 0x00000000ff00723e */ /* 0x010fc600030004ff */
[----:B------:R-:W-:Y:S01]  /*1064a0*/  IMAD.MOV.U32 R7, RZ, RZ, R5 ;  /* 0x000000ffff077224 */ /* 0x000fe200078e0005 */
[----:B--2---:R-:W-:Y:S02]  /*1064b0*/  F2FP.F16.E5M2.UNPACK_B R10, R11.H1 ;  /* 0x0000000bff0a723e */ /* 0x004fe400030004ff */
[----:B------:R-:W-:-:S07]  /*1064c0*/  F2FP.F16.E5M2.UNPACK_B R11, R20.H1 ;  /* 0x00000014ff0b723e */ /* 0x000fce00030004ff */
[----:B---3--:R-:W-:Y:S06]  /*1064d0*/  HMMA.16816.F32 R16, R12, R10, R16 ;  /* 0x0000000a0c10723c */ /* 0x008fec0000001810 */
[----:B------:R-:W-:Y:S04]  /*1064e0*/  STL.64 [R1+0x88], R10 ;  /* 0x0000880a01007387 */ /* 0x000fe80000100a00 */
[----:B------:R-:W-:Y:S04]  /*1064f0*/  STL [R1+0xc558], R9 ;  /* 0x00c5580901007387 */ /* 0x000fe80000100800 */
[----:B------:R-:W-:Y:S01]  /*106500*/  STL [R1+0xc554], R3 ;  /* 0x00c5540301007387 */ /* 0x000fe20000100800 */
[----:B------:R-:W-:-:S08]  /*106510*/  IMAD.MOV.U32 R2, RZ, RZ, R11 ;  /* 0x000000ffff027224 */ /* 0x000fd000078e000b */
[----:B------:R-:W-:Y:S04]  /*106520*/  STL.64 [R1+0x1ae0], R16 ;  /* 0x001ae01001007387 */ /* 0x000fe80000100a00 */
[----:B------:R0:W-:Y:S02]  /*106530*/  STL.64 [R1+0x1ae8], R18 ;  /* 0x001ae81201007387 */ /* 0x0001e40000100a00 */
[----:B0-----:R-:W-:Y:S01]  /*106540*/  HMMA.16816.F32 R16, R12, R4, R24 ;  /* 0x000000040c10723c */ /* 0x001fe20000001818 */
[----:B------:R-:W-:-:S05]  /*106550*/  IMAD.MOV.U32 R8, RZ, RZ, R10 ;  /* 0x000000ffff087224 */ /* 0x000fca00078e000a */
[----:B------:R-:W-:Y:S01]  /*106560*/  STL.64 [R1+0x80], R4 ;  /* 0x0000800401007387 */ /* 0x000fe20000100a00 */
[----:B------:R-:W-:Y:S02]  /*106570*/  F2FP.F16.E5M2.UNPACK_B R10, R23.H1 ;  /* 0x00000017ff0a723e */ /* 0x000fe400030004ff */
[----:B------:R-:W-:Y:S01]  /*106580*/  F2FP.F16.E5M2.UNPACK_B R11, R28.H1 ;  /* 0x0000001cff0b723e */ /* 0x000fe200030004ff */
[----:B------:R0:W-:Y:S04]  /*106590*/  STL [R1+0xc560], R2 ;  /* 0x00c5600201007387 */ /* 0x0001e80000100800 */
[----:B------:R-:W-:Y:S01]  /*1065a0*/  STL [R1+0xc55c], R8 ;  /* 0x00c55c0801007387 */ /* 0x000fe20000100800 */
[----:B------:R-:W-:Y:S01]  /*1065b0*/  IMAD.MOV.U32 R3, RZ, RZ, R4 ;  /* 0x000000ffff037224 */ /* 0x000fe200078e0004 */
[----:B0-----:R-:W-:-:S07]  /*1065c0*/  F2FP.F16.E5M2.UNPACK_B R2, R29.H1 ;  /* 0x0000001dff02723e */ /* 0x001fce00030004ff */
[----:B------:R-:W-:Y:S04]  /*1065d0*/  STL.64 [R1+0x1b30], R16 ;  /* 0x001b301001007387 */ /* 0x000fe80000100a00 */
[----:B------:R-:W-:Y:S04]  /*1065e0*/  STL.64 [R1+0x1b38], R18 ;  /* 0x001b381201007387 */ /* 0x000fe80000100a00 */
[----:B------:R-:W-:Y:S04]  /*1065f0*/  STL.64 [R1+0x78], R10 ;  /* 0x0000780a01007387 */ /* 0x000fe80000100a00 */
[----:B------:R-:W-:Y:S04]  /*106600*/  STL [R1+0xc568], R7 ;  /* 0x00c5680701007387 */ /* 0x000fe80000100800 */
[----:B------:R-:W-:Y:S04]  /*106610*/  STL [R1+0xc564], R3 ;  /* 0x00c5640301007387 */ /* 0x000fe80000100800 */
[----:B------:R-:W2:Y:S04]  /*106620*/  LDL.LU R20, [R1+0x2410] ;  /* 0x0024100001147983 */ /* 0x000ea80000300800 */
[----:B------:R0:W-:Y:S04]  /*106630*/  STL [R1+0x70], R2 ;  /* 0x0000700201007387 */ /* 0x0001e80000100800 */
[----:B------:R-:W-:Y:S04]  /*106640*/  STL [R1+0x74], R0 ;  /* 0x0000740001007387 */ /* 0x000fe80000100800 */
[----:B------:R-:W2:Y:S04]  /*106650*/  LDL.LU R21, [R1+0x2414] ;  /* 0x0024140001157983 */ /* 0x000ea80000300800 */
[----:B------:R-:W3:Y:S04]  /*106660*/  LDL.LU R22, [R1+0x2418] ;  /* 0x0024180001167983 */ /* 0x000ee80000300800 */
[----:B------:R-:W3:Y:S04]  /*106670*/  LDL.LU R23, [R1+0x241c] ;  /* 0x00241c0001177983 */ /* 0x000ee80000300800 */
[----:B------:R-:W4:Y:S04]  /*106680*/  LDL.LU R6, [R1+0x2a08] ;  /* 0x002a080001067983 */ /* 0x000f280000300800 */
[----:B0-----:R-:W2:Y:S04]  /*106690*/  LDL.LU R2, [R1+0x2a0c] ;  /* 0x002a0c0001027983 */ /* 0x001ea80000300800 */
[----:B------:R-:W3:Y:S04]  /*1066a0*/  LDL.LU R5, [R1+0x2a18] ;  /* 0x002a180001057983 */ /* 0x000ee80000300800 */
[----:B---3--:R0:W-:Y:S04]  /*1066b0*/  STL [R1+0xc6b0], R5 ;  /* 0x00c6b00501007387 */ /* 0x0081e80000100800 */
[----:B0-----:R-:W3:Y:S04]  /*1066c0*/  LDL.64 R4, [R1+0x70] ;  /* 0x0000700001047983 */ /* 0x001ee80000100a00 */
[----:B----4-:R-:W-:Y:S04]  /*1066d0*/  STL [R1+0xc6d0], R6 ;  /* 0x00c6d00601007387 */ /* 0x010fe80000100800 */
        /* <DEDUP_REMOVED lines=9> */
[----:B--2---:R0:W-:Y:S04]  /*106770*/  STL.64 [R1+0xc6a0], R20 ;  /* 0x00c6a01401007387 */ /* 0x0041e80000100a00 */
[----:B0-----:R-:W2:Y:S04]  /*106780*/  LDL.LU R20, [R1+0x23b0] ;  /* 0x0023b00001147983 */ /* 0x001ea80000300800 */
[----:B------:R-:W2:Y:S04]  /*106790*/  LDL.LU R21, [R1+0x23b4] ;  /* 0x0023b40001157983 */ /* 0x000ea80000300800 */
[----:B------:R-:W4:Y:S04]  /*1067a0*/  LDL.LU R22, [R1+0x23b8] ;  /* 0x0023b80001167983 */ /* 0x000f280000300800 */
[----:B------:R-:W4:Y:S01]  /*1067b0*/  LDL.LU R23, [R1+0x23bc] ;  /* 0x0023bc0001177983 */ /* 0x000f220000300800 */
[----:B---3--:R-:W-:Y:S03]  /*1067c0*/  HMMA.16816.F32 R4, R12, R10, R4 ;  /* 0x0000000a0c04723c */ /* 0x008fe60000001804 */
[----:B----4-:R-:W-:Y:S04]  /*1067d0*/  STL.64 [R1+0xc6c0], R22 ;  /* 0x00c6c01601007387 */ /* 0x010fe80000100a00 */
[----:B--2---:R0:W-:Y:S04]  /*1067e0*/  STL.64 [R1+0xc6b8], R20 ;  /* 0x00c6b81401007387 */ /* 0x0041e80000100a00 */
        /* <DEDUP_REMOVED lines=12> */
[----:B------:R-:W-:Y:S04]  /*1068b0*/  STL.64 [R1+0x1ba0], R4 ;  /* 0x001ba00401007387 */ /* 0x000fe80000100a00 */
[----:B------:R0:W-:Y:S04]  /*1068c0*/  STL.64 [R1+0x1ba8], R6 ;  /* 0x001ba80601007387 */ /* 0x0001e80000100a00 */
[----:B0-----:R-:W3:Y:S04]  /*1068d0*/  LDL.LU R6, [R1+0xc6d0] ;  /* 0x00c6d00001067983 */ /* 0x001ee80000300800 */
[----:B------:R-:W2:Y:S01]  /*1068e0*/  LDL.LU.64 R4, [R1+0xc6c8] ;  /* 0x00c6c80001047983 */ /* 0x000ea20000300a00 */
[----:B------:R-:W-:-:S02]  /*1068f0*/  IMAD.MOV.U32 R9, RZ, RZ, R11 ;  /* 0x000000ffff097224 */ /* 0x000fc400078e000b */
[----:B------:R-:W-:-:S03]  /*106900*/  IMAD.MOV.U32 R8, RZ, RZ, R10 ;  /* 0x000000ffff087224 */ /* 0x000fc600078e000a */
[----:B------:R-:W-:Y:S04]  /*106910*/  STL [R1+0xc570], R9 ;  /* 0x00c5700901007387 */ /* 0x000fe80000100800 */
[----:B------:R0:W-:Y:S01]  /*106920*/  STL [R1+0xc56c], R8 ;  /* 0x00c56c0801007387 */ /* 0x0001e20000100800 */
[----:B------:R-:W-:-:S03]  /*106930*/  F2FP.F16.E5M2.UNPACK_B R7, R2.H1 ;  /* 0x00000002ff07723e */ /* 0x000fc600030004ff */
[----:B0-----:R-:W4:Y:S04]  /*106940*/  LDL.LU R8, [R1+0x2370] ;  /* 0x0023700001087983 */ /* 0x001f280000300800 */
[----:B------:R-:W4:Y:S04]  /*106950*/  LDL.LU R9, [R1+0x2374] ;  /* 0x0023740001097983 */ /* 0x000f280000300800 */
[----:B------:R-:W4:Y:S04]  /*106960*/  LDL.LU R10, [R1+0x2378] ;  /* 0x00237800010a7983 */ /* 0x000f280000300800 */
[----:B------:R-:W4:Y:S01]  /*106970*/  LDL.LU R11, [R1+0x237c] ;  /* 0x00237c00010b7983 */ /* 0x000f220000300800 */
[----:B--2---:R-:W-:Y:S06]  /*106980*/  HMMA.16816.F32 R20, R12, R4, R20 ;  /* 0x000000040c14723c */ /* 0x004fec0000001814 */
[----:B------:R-:W-:-:S15]  /*106990*/  IMAD.MOV.U32 R2, RZ, RZ, R5 ;  /* 0x000000ffff027224 */ /* 0x000fde00078e0005 */
[----:B------:R-:W-:-:S02]  /*1069a0*/  NOP ;  /* 0x0000000000007918 */ /* 0x000fc40000000000 */
[----:B------:R-:W-:Y:S04]  /*1069b0*/  STL.64 [R1+0x1c00], R20 ;  /* 0x001c001401007387 */ /* 0x000fe80000100a00 */
[----:B------:R0:W-:Y:S04]  /*1069c0*/  STL.64 [R1+0x1c08], R22 ;  /* 0x001c081601007387 */ /* 0x0001e80000100a00 */
[----:B0-----:R-:W2:Y:S04]  /*1069d0*/  LDL.LU.64 R22, [R1+0xc6c0] ;  /* 0x00c6c00001167983 */ /* 0x001ea80000300a00 */
[----:B------:R-:W2:Y:S04]  /*1069e0*/  LDL.LU.64 R20, [R1+0xc6b8] ;  /* 0x00c6b80001147983 */ /* 0x000ea80000300a00 */
[----:B------:R-:W2:Y:S01]  /*1069f0*/  LDL.LU R5, [R1+0xc6b0] ;  /* 0x00c6b00001057983 */ /* 0x000ea20000300800 */
[----:B---3--:R-:W-:Y:S01]  /*106a00*/  F2FP.F16.E5M2.UNPACK_B R6, R6.H1 ;  /* 0x00000006ff06723e */ /* 0x008fe200030004ff */
[----:B------:R-:W-:-:S06]  /*106a10*/  IMAD.MOV.U32 R3, RZ, RZ, R4 ;  /* 0x000000ffff037224 */ /* 0x000fcc00078e0004 */
[----:B----4-:R-:W-:Y:S06]  /*106a20*/  HMMA.16816.F32 R8, R12, R6, R8 ;  /* 0x000000060c08723c */ /* 0x010fec0000001808 */
[----:B------:R-:W-:Y:S04]  /*106a30*/  STL.64 [R1+0x68], R6 ;  /* 0x0000680601007387 */ /* 0x000fe80000100a00 */
[----:B------:R-:W-:Y:S04]  /*106a40*/  STL [R1+0xc578], R2 ;  /* 0x00c5780201007387 */ /* 0x000fe80000100800 */
[----:B------:R-:W-:Y:S09]  /*106a50*/  STL [R1+0xc574], R3 ;  /* 0x00c5740301007387 */ /* 0x000ff20000100800 */
[----:B------:R-:W-:Y:S04]  /*106a60*/  STL.64 [R1+0x1c50], R8 ;  /* 0x001c500801007387 */ /* 0x000fe80000100a00 */
[----:B------:R-:W-:Y:S01]  /*106a70*/  STL.64 [R1+0x1c58], R10 ;  /* 0x001c580a01007387 */ /* 0x000fe20000100a00 */
[----:B--2---:R-:W-:-:S02]  /*106a80*/  F2FP.F16.E5M2.UNPACK_B R4, R5.H1 ;  /* 0x00000005ff04723e */ /* 0x004fc400030004ff */
[----:B------:R-:W-:-:S07]  /*106a90*/  F2FP.F16.E5M2.UNPACK_B R5, R16.H1 ;  /* 0x00000010ff05723e */ /* 0x000fce00030004ff */
[----:B------:R-:W-:Y:S06]  /*106aa0*/  HMMA.16816.F32 R20, R12, R4, R20 ;  /* 0x000000040c14723c */ /* 0x000fec0000001814 */
[----:B------:R-:W-:Y:S04]  /*106ab0*/  STL.64 [R1+0x60], R4 ;  /* 0x0000600401007387 */ /* 0x000fe80000100a00 */
[----:B------:R-:W-:-:S13]  /*106ac0*/  STL [R1+0xc5e0], R7 ;  /* 0x00c5e00701007387 */ /* 0x000fda0000100800 */
[----:B------:R-:W-:Y:S04]  /*106ad0*/  STL.64 [R1+0x1cc0], R20 ;  /* 0x001cc01401007387 */ /* 0x000fe80000100a00 */
[----:B------:R0:W-:Y:S04]  /*106ae0*/  STL.64 [R1+0x1cc8], R22 ;  /* 0x001cc81601007387 */ /* 0x0001e80000100a00 */
[----:B0-----:R-:W2:Y:S04]  /*106af0*/  LDL.LU.64 R22, [R1+0xc6a8] ;  /* 0x00c6a80001167983 */ /* 0x001ea80000300a00 */
[----:B------:R-:W2:Y:S01]  /*106b00*/  LDL.LU.64 R20, [R1+0xc6a0] ;  /* 0x00c6a00001147983 */ /* 0x000ea20000300a00 */
[----:B------:R-:W-:-:S02]  /*106b10*/  F2FP.F16.E5M2.UNPACK_B R2, R17.H1 ;  /* 0x00000011ff02723e */ /* 0x000fc400030004ff */
[----:B------:R-:W-:Y:S01]  /*106b20*/  F2FP.F16.E5M2.UNPACK_B R3, R0.H1 ;  /* 0x00000000ff03723e */ /* 0x000fe200030004ff */
[----:B------:R-:W-:Y:S01]  /*106b30*/  IMAD.MOV.U32 R8, RZ, RZ, R6 ;  /* 0x000000ffff087224 */ /* 0x000fe200078e0006 */
[----:B------:R-:W-:Y:S02]  /*106b40*/  F2FP.F16.E5M2.UNPACK_B R6, R18.H1 ;  /* 0x00000012ff06723e */ /* 0x000fe400030004ff */
[----:B------:R-:W-:Y:S01]  /*106b50*/  F2FP.F16.E5M2.UNPACK_B R7, R19.H1 ;  /* 0x00000013ff07723e */ /* 0x000fe200030004ff */
[----:B------:R-:W-:Y:S01]  /*106b60*/  IMAD.MOV.U32 R0, RZ, RZ, R5 ;  /* 0x000000ffff007224 */ /* 0x000fe200078e0005 */
[----:B------:R-:W-:Y:S01]  /*106b70*/  STL [R1+0x58], R2 ;  /* 0x0000580201007387 */ /* 0x000fe20000100800 */
[----:B------:R-:W-:-:S03]  /*106b80*/  IMAD.MOV.U32 R9, RZ, RZ, R2 ;  /* 0x000000ffff097224 */ /* 0x000fc600078e0002 */
[----:B------:R-:W-:Y:S04]  /*106b90*/  STL [R1+0xc540], R0 ;  /* 0x00c5400001007387 */ /* 0x000fe80000100800 */
[----:B------:R-:W-:Y:S01]  /*106ba0*/  STL [R1+0x5c], R3 ;  /* 0x00005c0301007387 */ /* 0x000fe20000100800 */
[----:B------:R-:W-:Y:S01]  /*106bb0*/  F2FP.F16.E5M2.UNPACK_B R5, R29.H1 ;  /* 0x0000001dff05723e */ /* 0x000fe200030004ff */
[----:B--2---:R-:W-:-:S15]  /*106bc0*/  HMMA.16816.F32 R16, R12, R2, R20 ;  /* 0x000000020c10723c */ /* 0x004fde0000001814 */
[----:B------:R-:W-:-:S08]  /*106bd0*/  NOP ;  /* 0x0000000000007918 */ /* 0x000fd00000000000 */
[----:B------:R-:W-:Y:S04]  /*106be0*/  STL.64 [R1+0x1d20], R16 ;  /* 0x001d201001007387 */ /* 0x000fe80000100a00 */
[----:B------:R-:W-:Y:S04]  /*106bf0*/  STL.64 [R1+0x1d28], R18 ;  /* 0x001d281201007387 */ /* 0x000fe80000100a00 */
[----:B------:R-:W-:Y:S04]  /*106c00*/  STL.64 [R1+0x50], R6 ;  /* 0x0000500601007387 */ /* 0x000fe80000100a00 */
[----:B------:R0:W-:Y:S02]  /*106c10*/  STL.64 [R1+0xc5f8], R8 ;  /* 0x00c5f80801007387 */ /* 0x0001e40000100a00 */
[----:B0-----:R-:W-:Y:S01]  /*106c20*/  HMMA.16816.F32 R8, R12, R6, R24 ;  /* 0x000000060c08723c */ /* 0x001fe20000001818 */
[----:B------:R-:W-:-:S15]  /*106c30*/  F2FP.F16.E5M2.UNPACK_B R16, R28.H1 ;  /* 0x0000001cff10723e */ /* 0x000fde00030004ff */
[----:B------:R-:W-:-:S07]  /*106c40*/  NOP ;  /* 0x0000000000007918 */ /* 0x000fce0000000000 */
[----:B------:R-:W-:Y:S04]  /*106c50*/  STL.64 [R1+0x1d80], R8 ;  /* 0x001d800801007387 */ /* 0x000fe80000100a00 */
[----:B------:R-:W-:Y:S04]  /*106c60*/  STL.64 [R1+0x1d88], R10 ;  /* 0x001d880a01007387 */ /* 0x000fe80000100a00 */
[----:B------:R-:W-:Y:S04]  /*106c70*/  STL [R1+0x48], R16 ;  /* 0x0000481001007387 */ /* 0x000fe80000100800 */
[----:B------:R-:W-:Y:S04]  /*106c80*/  STL [R1+0x4c], R5 ;  /* 0x00004c0501007387 */ /* 0x000fe80000100800 */
        /* <DEDUP_REMOVED lines=13> */
[----:B------:R-:W3:Y:S04]  /*106d60*/  LDL.LU R8, [R1+0x25c0] ;  /* 0x0025c00001087983 */ /* 0x000ee80000300800 */
[----:B------:R-:W3:Y:S04]  /*106d70*/  LDL.LU R9, [R1+0x25c4] ;  /* 0x0025c40001097983 */ /* 0x000ee80000300800 */
[----:B------:R-:W4:Y:S04]  /*106d80*/  LDL.LU R10, [R1+0x25c8] ;  /* 0x0025c800010a7983 */ /* 0x000f280000300800 */
[----:B------:R-:W4:Y:S01]  /*106d90*/  LDL.LU R11, [R1+0x25cc] ;  /* 0x0025cc00010b7983 */ /* 0x000f220000300800 */
[----:B------:R-:W-:-:S02]  /*106da0*/  IMAD.MOV.U32 R0, RZ, RZ, R3 ;  /* 0x000000ffff007224 */ /* 0x000fc400078e0003 */
[----:B------:R-:W-:Y:S02]  /*106db0*/  IMAD.MOV.U32 R2, RZ, RZ, R6 ;  /* 0x000000ffff027224 */ /* 0x000fe400078e0006 */
[----:B------:R-:W-:Y:S01]  /*106dc0*/  IMAD.MOV.U32 R3, RZ, RZ, R7 ;  /* 0x000000ffff037224 */ /* 0x000fe200078e0007 */
        /* <DEDUP_REMOVED lines=18> */
[----:B--2---:R0:W-:Y:S04]  /*106ef0*/  STL.64 [R1+0xc648], R20 ;  /* 0x00c6481401007387 */ /* 0x0041e80000100a00 */
[----:B0-----:R-:W2:Y:S04]  /*106f00*/  LDL.LU R20, [R1+0x2a68] ;  /* 0x002a680001147983 */ /* 0x001ea80000300800 */
[----:B------:R-:W2:Y:S04]  /*106f10*/  LDL.LU R21, [R1+0x2a6c] ;  /* 0x002a6c0001157983 */ /* 0x000ea80000300800 */
[----:B---3--:R-:W-:Y:S04]  /*106f20*/  STL.64 [R1+0xc688], R22 ;  /* 0x00c6881601007387 */ /* 0x008fe80000100a00 */
[----:B--2---:R0:W-:Y:S04]  /*106f30*/  STL.64 [R1+0xc680], R20 ;  /* 0x00c6801401007387 */ /* 0x0041e80000100a00 */
[----:B0-----:R-:W2:Y:S04]  /*106f40*/  LDL.LU R20, [R1+0x2a58] ;  /* 0x002a580001147983 */ /* 0x001ea80000300800 */
[----:B------:R-:W3:Y:S04]  /*106f50*/  LDL.LU R21, [R1+0x2a5c] ;  /* 0x002a5c0001157983 */ /* 0x000ee80000300800 */
[----:B----4-:R-:W-:Y:S04]  /*106f60*/  STL.64 [R1+0xc628], R10 ;  /* 0x00c6280a01007387 */ /* 0x010fe80000100a00 */
[----:B------:R0:W-:Y:S04]  /*106f70*/  STL.64 [R1+0xc620], R8 ;  /* 0x00c6200801007387 */ /* 0x0001e80000100a00 */
[----:B0-----:R-:W4:Y:S04]  /*106f80*/  LDL.LU R8, [R1+0x2a88] ;  /* 0x002a880001087983 */ /* 0x001f280000300800 */
[----:B------:R-:W4:Y:S01]  /*106f90*/  LDL.LU R9, [R1+0x2a8c] ;  /* 0x002a8c0001097983 */ /* 0x000f220000300800 */
[----:B------:R-:W-:-:S03]  /*106fa0*/  IMAD.MOV.U32 R23, RZ, RZ, R5 ;  /* 0x000000ffff177224 */ /* 0x000fc600078e0005 */
[----:B----4-:R-:W-:Y:S04]  /*106fb0*/  STL.64 [R1+0xc668], R8 ;  /* 0x00c6680801007387 */ /* 0x010fe80000100a00 */
[----:B------:R-:W4:Y:S04]  /*106fc0*/  LDL.LU R5, [R1+0x2abc] ;  /* 0x002abc0001057983 */ /* 0x000f280000300800 */
        /* <DEDUP_REMOVED lines=18> */
[----:B------:R-:W-:-:S03]  /*1070f0*/  IMAD.MOV.U32 R22, RZ, RZ, R16 ;  /* 0x000000ffff167224 */ /* 0x000fc600078e0010 */
        /* <DEDUP_REMOVED lines=15> */
[----:B------:R-:W-:-:S02]  /*1071f0*/  F2FP.F16.E5M2.UNPACK_B R8, R20.H1 ;  /* 0x00000014ff08723e */ /* 0x000fc400030004ff */
[----:B---3--:R-:W-:Y:S01]  /*107200*/  F2FP.F16.E5M2.UNPACK_B R9, R21.H1 ;  /* 0x00000015ff09723e */ /* 0x008fe200030004ff */
[----:B------:R-:W3:Y:S01]  /*107210*/  LDL.LU R27, [R1+0x264c] ;  /* 0x00264c00011b7983 */ /* 0x000ee20000300800 */
[----:B--2---:R-:W-:Y:S03]  /*107220*/  HMMA.16816.F32 R20, R12, R22, R4 ;  /* 0x000000160c14723c */ /* 0x004fe60000001804 */
[----:B------:R-:W2:Y:S04]  /*107230*/  LDL.LU.64 R6, [R1+0xc698] ;  /* 0x00c6980001067983 */ /* 0x000ea80000300a00 */
[----:B------:R-:W2:-:S15]  /*107240*/  LDL.LU.64 R4, [R1+0xc690] ;  /* 0x00c6900001047983 */ /* 0x000e9e0000300a00 */
[----:B------:R-:W-:-:S01]  /*107250*/  NOP ;  /* 0x0000000000007918 */ /* 0x000fc20000000000 */
[----:B------:R-:W-:Y:S04]  /*107260*/  STL.64 [R1+0x1de0], R20 ;  /* 0x001de01401007387 */ /* 0x000fe80000100a00 */
[----:B------:R0:W-:Y:S04]  /*107270*/  STL.64 [R1+0x1de8], R22 ;  /* 0x001de81601007387 */ /* 0x0001e80000100a00 */
[----:B0-----:R-:W4:Y:S04]  /*107280*/  LDL.LU.64 R22, [R1+0xc688] ;  /* 0x00c6880001167983 */ /* 0x001f280000300a00 */
[----:B------:R-:W3:Y:S04]  /*107290*/  LDL.LU.64 R20, [R1+0xc680] ;  /* 0x00c6800001147983 */ /* 0x000ee80000300a00 */
        /* <DEDUP_REMOVED lines=8> */
[----:B---3--:R-:W-:Y:S02]  /*107320*/  F2FP.F16.E5M2.UNPACK_B R20, R20.H1 ;  /* 0x00000014ff14723e */ /* 0x008fe400030004ff */
[----:B------:R-:W-:Y:S01]  /*107330*/  F2FP.F16.E5M2.UNPACK_B R21, R21.H1 ;  /* 0x00000015ff15723e */ /* 0x000fe200030004ff */
[----:B0-----:R-:W3:Y:S04]  /*107340*/  LDL.LU.64 R8, [R1+0xc668] ;  /* 0x00c6680001087983 */ /* 0x001ee80000300a00 */
[----:B------:R-:W-:Y:S01]  /*107350*/  STL [R1+0x38], R20 ;  /* 0x0000381401007387 */ /* 0x000fe20000100800 */
[----:B----4-:R-:W-:-:S02]  /*107360*/  F2FP.F16.E5M2.UNPACK_B R10, R22.H1 ;  /* 0x00000016ff0a723e */ /* 0x010fc400030004ff */
        /* <DEDUP_REMOVED lines=9> */
[----:B------:R-:W4:Y:S01]  /*107400*/  LDL.LU.64 R20, [R1+0xc648] ;  /* 0x00c6480001147983 */ /* 0x000f220000300a00 */
[----:B---3--:R-:W-:-:S03]  /*107410*/  F2FP.F16.E5M2.UNPACK_B R8, R8.H1 ;  /* 0x00000008ff08723e */ /* 0x008fc600030004ff */
[----:B------:R-:W-:Y:S01]  /*107420*/  STL [R1+0x30], R10 ;  /* 0x0000300a01007387 */ /* 0x000fe20000100800 */
[----:B------:R-:W-:-:S03]  /*107430*/  F2FP.F16.E5M2.UNPACK_B R9, R9.H1 ;  /* 0x00000009ff09723e */ /* 0x000fc600030004ff */
[----:B------:R-:W-:Y:S01]  /*107440*/  STL [R1+0x34], R11 ;  /* 0x0000340b01007387 */ /* 0x000fe20000100800 */
[----:B----4-:R-:W-:-:S15]  /*107450*/  HMMA.16816.F32 R20, R12, R10, R20 ;  /* 0x0000000a0c14723c */ /* 0x010fde0000001814 */
        /* <DEDUP_REMOVED lines=27> */
[----:B------:R-:W-:Y:S02]  /*107610*/  F2FP.F16.E5M2.UNPACK_B R7, R7.H1 ;  /* 0x00000007ff07723e */ /* 0x000fe400030004ff */
[----:B----4-:R-:W-:Y:S02]  /*107620*/  F2FP.F16.E5M2.UNPACK_B R4, R4.H1 ;  /* 0x00000004ff04723e */ /* 0x010fe400030004ff */
[----:B------:R-:W-:Y:S01]  /*107630*/  F2FP.F16.E5M2.UNPACK_B R5, R5.H1 ;  /* 0x00000005ff05723e */ /* 0x000fe200030004ff */
[----:B------:R-:W-:Y:S04]  /*107640*/  STL [R1+0x18], R6 ;  /* 0x0000180601007387 */ /* 0x000fe80000100800 */
[----:B------:R-:W-:Y:S01]  /*107650*/  STL [R1+0x1c], R7 ;  /* 0x00001c0701007387 */ /* 0x000fe20000100800 */
[----:B--2---:R-:W-:-:S15]  /*107660*/  HMMA.16816.F32 R8, R12, R6, R8 ;  /* 0x000000060c08723c */ /* 0x004fde0000001808 */
[----:B------:R-:W-:-:S08]  /*107670*/  NOP ;  /* 0x0000000000007918 */ /* 0x000fd00000000000 */
[----:B------:R0:W-:Y:S04]  /*107680*/  STL.64 [R1+0x1f50], R8 ;  /* 0x001f500801007387 */ /* 0x0001e80000100a00 */
[----:B------:R-:W-:Y:S04]  /*107690*/  STL.64 [R1+0x1f58], R10 ;  /* 0x001f580a01007387 */ /* 0x000fe80000100a00 */
[----:B0-----:R-:W2:Y:S04]  /*1076a0*/  LDL.LU.64 R8, [R1+0xc5f8] ;  /* 0x00c5f80001087983 */ /* 0x001ea80000300a00 */
[----:B------:R-:W-:Y:S04]  /*1076b0*/  STL [R1+0x10], R4 ;  /* 0x0000100401007387 */ /* 0x000fe80000100800 */
[----:B------:R3:W-:Y:S02]  /*1076c0*/  STL [R1+0x14], R5 ;  /* 0x0000140501007387 */ /* 0x0007e40000100800 */
[----:B---3--:R-:W-:Y:S02]  /*1076d0*/  HMMA.16816.F32 R4, R12, R4, R20 ;  /* 0x000000040c04723c */ /* 0x008fe40000001814 */
[----:B------:R-:W3:Y:S04]  /*1076e0*/  LDL.LU.64 R22, [R1+0xc5f0] ;  /* 0x00c5f00001167983 */ /* 0x000ee80000300a00 */
[----:B------:R-:W3:Y:S01]  /*1076f0*/  LDL.LU.64 R20, [R1+0xc5e8] ;  /* 0x00c5e80001147983 */ /* 0x000ee20000300a00 */
[----:B------:R-:W-:-:S02]  /*107700*/  F2FP.F16.E5M2.UNPACK_B R10, R16.H1 ;  /* 0x00000010ff0a723e */ /* 0x000fc400030004ff */
[----:B------:R-:W-:-:S14]  /*107710*/  F2FP.F16.E5M2.UNPACK_B R11, R17.H1 ;  /* 0x00000011ff0b723e */ /* 0x000fdc00030004ff */
[----:B------:R0:W-:Y:S02]  /*107720*/  STL.64 [R1+0x1f80], R4 ;  /* 0x001f800401007387 */ /* 0x0001e40000100a00 */
[----:B0-----:R-:W-:Y:S02]  /*107730*/  F2FP.F16.E5M2.UNPACK_B R4, R18.H1 ;  /* 0x00000012ff04723e */ /* 0x001fe400030004ff */
[----:B------:R-:W-:Y:S01]  /*107740*/  F2FP.F16.E5M2.UNPACK_B R5, R19.H1 ;  /* 0x00000013ff05723e */ /* 0x000fe200030004ff */
[----:B------:R0:W-:Y:S04]  /*107750*/  STL.64 [R1+0x1f88], R6 ;  /* 0x001f880601007387 */ /* 0x0001e80000100a00 */
[----:B0-----:R-:W4:Y:S04]  /*107760*/  LDL.LU R7, [R1+0xc5e0] ;  /* 0x00c5e00001077983 */ /* 0x001f280000300800 */
[----:B------:R-:W-:Y:S04]  /*107770*/  STL [R1+0x8], R10 ;  /* 0x0000080a01007387 */ /* 0x000fe80000100800 */
[----:B------:R-:W-:Y:S04]  /*107780*/  STL [R1+0xc], R11 ;  /* 0x00000c0b01007387 */ /* 0x000fe80000100800 */
[----:B------:R-:W-:Y:S01]  /*107790*/  STL [R1], R4 ;  /* 0x0000000401007387 */ /* 0x000fe20000100800 */
[C---:B---3--:R-:W-:Y:S06]  /*1077a0*/  HMMA.16816.F32 R16, R12.reuse, R10, R20 ;  /* 0x0000000a0c10723c */ /* 0x048fec0000001814 */
[----:B------:R-:W-:-:S15]  /*1077b0*/  HMMA.16816.F32 R20, R12, R4, R24 ;  /* 0x000000040c14723c */ /* 0x000fde0000001818 */
[----:B------:R-:W-:-:S02]  /*1077c0*/  NOP ;  /* 0x0000000000007918 */ /* 0x000fc40000000000 */
[----:B------:R-:W-:Y:S04]  /*1077d0*/  STL.64 [R1+0x1fb0], R16 ;  /* 0x001fb01001007387 */ /* 0x000fe80000100a00 */
[----:B------:R0:W-:Y:S04]  /*1077e0*/  STL.64 [R1+0x1fb8], R18 ;  /* 0x001fb81201007387 */ /* 0x0001e80000100a00 */
[----:B------:R-:W-:Y:S04]  /*1077f0*/  STL [R1+0x4], R5 ;  /* 0x0000040501007387 */ /* 0x000fe80000100800 */
[----:B0-----:R-:W3:Y:S04]  /*107800*/  LDL.LU R18, [R1+0x2b38] ;  /* 0x002b380001127983 */ /* 0x001ee80000300800 */
[----:B------:R-:W3:Y:S04]  /*107810*/  LDL.LU R19, [R1+0x2b3c] ;  /* 0x002b3c0001137983 */ /* 0x000ee80000300800 */
[----:B------:R-:W-:Y:S04]  /*107820*/  STL.64 [R1+0x1fe0], R20 ;  /* 0x001fe01401007387 */ /* 0x000fe80000100a00 */
[----:B------:R-:W-:Y:S04]  /*107830*/  STL.64 [R1+0x1fe8], R22 ;  /* 0x001fe81601007387 */ /* 0x000fe80000100a00 */
[----:B------:R-:W2:Y:S04]  /*107840*/  LDL.LU R16, [R1+0x2b48] ;  /* 0x002b480001107983 */ /* 0x000ea80000300800 */
[----:B------:R-:W2:Y:S04]  /*107850*/  LDL.LU R17, [R1+0x2b4c] ;  /* 0x002b4c0001117983 */ /* 0x000ea80000300800 */
        /* <DEDUP_REMOVED lines=33> */
[----:B------:R-:W2:Y:S04]  /*107a70*/  LDL.LU R5, [R1+0x3a0c] ;  /* 0x003a0c0001057983 */ /* 0x000ea80000300800 */
[----:B------:R-:W4:Y:S01]  /*107a80*/  LDL.LU R6, [R1+0x3a14] ;  /* 0x003a140001067983 */ /* 0x000f220000300800 */
[----:B------:R-:W-:-:S02]  /*107a90*/  F2FP.F16.E5M2.UNPACK_B R28, R28.H1 ;  /* 0x0000001cff1c723e */ /* 0x000fc400030004ff */
[----:B------:R-:W-:Y:S01]  /*107aa0*/  F2FP.F16.E5M2.UNPACK_B R29, R29.H1 ;  /* 0x0000001dff1d723e */ /* 0x000fe200030004ff */
[----:B----4-:R-:W-:Y:S04]  /*107ab0*/  STL.64 [R1+0xc588], R6 ;  /* 0x00c5880601007387 */ /* 0x010fe80000100a00 */
[----:B--2---:R0:W-:Y:S04]  /*107ac0*/  STL.64 [R1+0xc580], R4 ;  /* 0x00c5800401007387 */ /* 0x0041e80000100a00 */
        /* <DEDUP_REMOVED lines=13> */
[----:B------:R-:W-:Y:S04]  /*107ba0*/  STL.64 [R1+0x2010], R16 ;  /* 0x0020101001007387 */ /* 0x000fe80000100a00 */
[----:B------:R0:W-:Y:S04]  /*107bb0*/  STL.64 [R1+0x2018], R18 ;  /* 0x0020181201007387 */ /* 0x0001e80000100a00 */
[----:B0-----:R-:W3:Y:S04]  /*107bc0*/  LDL.LU.64 R18, [R1+0xc5d8] ;  /* 0x00c5d80001127983 */ /* 0x001ee80000300a00 */
[----:B------:R-:W3:Y:S01]  /*107bd0*/  LDL.LU.64 R16, [R1+0xc5d0] ;  /* 0x00c5d00001107983 */ /* 0x000ee20000300a00 */
[----:B------:R-:W-:-:S02]  /*107be0*/  F2FP.F16.E5M2.UNPACK_B R26, R26.H1 ;  /* 0x0000001aff1a723e */ /* 0x000fc400030004ff */
[----:B------:R-:W-:-:S07]  /*107bf0*/  F2FP.F16.E5M2.UNPACK_B R27, R27.H1 ;  /* 0x0000001bff1b723e */ /* 0x000fce00030004ff */
        /* <DEDUP_REMOVED lines=37> */
[----:B------:R-:W4:Y:S04]  /*107e50*/  LDL.LU R23, [R1+0x3a18] ;  /* 0x003a180001177983 */ /* 0x000f280000300800 */
[----:B------:R0:W-:Y:S04]  /*107e60*/  STL.64 [R1+0xc310], R20 ;  /* 0x00c3101401007387 */ /* 0x0001e80000100a00 */
[----:B0-----:R-:W4:Y:S01]  /*107e70*/  LDL.LU R21, [R1+0x3a08] ;  /* 0x003a080001157983 */ /* 0x001f220000300800 */
[----:B---3--:R-:W-:-:S02]  /*107e80*/  F2FP.F16.E5M2.UNPACK_B R18, R18.H1 ;  /* 0x00000012ff12723e */ /* 0x008fc400030004ff */
[----:B------:R-:W-:-:S07]  /*107e90*/  F2FP.F16.E5M2.UNPACK_B R19, R19.H1 ;  /* 0x00000013ff13723e */ /* 0x000fce00030004ff */
[----:B--2---:R-:W-:-:S15]  /*107ea0*/  HMMA.16816.F32 R4, R12, R18, R4 ;  /* 0x000000120c04723c */ /* 0x004fde0000001804 */
[----:B------:R-:W-:-:S08]  /*107eb0*/  NOP ;  /* 0x0000000000007918 */ /* 0x000fd00000000000 */
[----:B------:R-:W-:Y:S04]  /*107ec0*/  STL.64 [R1+0x2470], R4 ;  /* 0x0024700401007387 */ /* 0x000fe80000100a00 */
[----:B------:R0:W-:Y:S04]  /*107ed0*/  STL.64 [R1+0x2478], R6 ;  /* 0x0024780601007387 */ /* 0x0001e80000100a00 */
[----:B0-----:R-:W2:Y:S04]  /*107ee0*/  LDL.LU.64 R6, [R1+0xc588] ;  /* 0x00c5880001067983 */ /* 0x001ea80000300a00 */
[----:B------:R-:W3:Y:S01]  /*107ef0*/  LDL.LU.64 R4, [R1+0xc580] ;  /* 0x00c5800001047983 */ /* 0x000ee20000300a00 */
[----:B----4-:R-:W-:-:S02]  /*107f00*/  F2FP.F16.E5M2.UNPACK_B R16, R16.H1 ;  /* 0x00000010ff10723e */ /* 0x010fc400030004ff */
[----:B------:R-:W-:Y:S01]  /*107f10*/  F2FP.F16.E5M2.UNPACK_B R17, R17.H1 ;  /* 0x00000011ff11723e */ /* 0x000fe200030004ff */
[----:B--2---:R-:W-:Y:S02]  /*107f20*/  IMAD R6, R6, 0x100, R23 ;  /* 0x0000010006067824 */ /* 0x004fe400078e0217 */
[----:B---3--:R-:W-:Y:S02]  /*107f30*/  IMAD R4, R4, 0x100, R21 ;  /* 0x0000010004047824 */ /* 0x008fe400078e0215 */
[----:B------:R-:W-:Y:S02]  /*107f40*/  IMAD R5, R5, 0x100, R22 ;  /* 0x0000010005057824 */ /* 0x000fe400078e0216 */
[----:B------:R-:W-:Y:S07]  /*107f50*/  HMMA.16816.F32 R20, R12, R16, R24 ;  /* 0x000000100c14723c */ /* 0x000fee0000001818 */
[----:B------:R-:W-:-:S02]  /*107f60*/  IMAD.MOV.U32 R26, RZ, RZ, R2 ;  /* 0x000000ffff1a7224 */ /* 0x000fc400078e0002 */
[----:B------:R-:W-:Y:S01]  /*107f70*/  IMAD.MOV.U32 R27, RZ, RZ, R3 ;  /* 0x000000ffff1b7224 */ /* 0x000fe200078e0003 */
[----:B------:R-:W2:Y:S01]  /*107f80*/  LDL.LU R2, [R1+0xc578] ;  /* 0x00c5780001027983 */ /* 0x000ea20000300800 */
[----:B------:R-:W-:Y:S02]  /*107f90*/  IMAD.MOV.U32 R24, RZ, RZ, R9 ;  /* 0x000000ffff187224 */ /* 0x000fe400078e0009 */
[----:B------:R-:W-:-:S10]  /*107fa0*/  IMAD.MOV.U32 R25, RZ, RZ, R0 ;  /* 0x000000ffff197224 */ /* 0x000fd400078e0000 */
[----:B------:R0:W-:Y:S04]  /*107fb0*/  STL.64 [R1+0x24b0], R20 ;  /* 0x0024b01401007387 */ /* 0x0001e80000100a00 */
[----:B------:R1:W-:Y:S04]  /*107fc0*/  STL.64 [R1+0x24b8], R22 ;  /* 0x0024b81601007387 */ /* 0x0003e80000100a00 */
[----:B------:R-:W3:Y:S04]  /*107fd0*/  LDL.LU R3, [R1+0xc574] ;  /* 0x00c5740001037983 */ /* 0x000ee80000300800 */
        /* <DEDUP_REMOVED lines=9> */
[----:B------:R-:W-:Y:S04]  /*108070*/  STL.64 [R1+0xc2f8], R18 ;  /* 0x00c2f81201007387 */ /* 0x000fe80000100a00 */
[----:B------:R0:W-:Y:S04]  /*108080*/  STL.64 [R1+0xc2f0], R16 ;  /* 0x00c2f01001007387 */ /* 0x0001e80000100a00 */
        /* <DEDUP_REMOVED lines=8> */
[----:B---3--:R-:W-:Y:S04]  /*108110*/  STL.64 [R1+0xc460], R18 ;  /* 0x00c4601201007387 */ /* 0x008fe80000100a00 */
[----:B--2---:R0:W-:Y:S04]  /*108120*/  STL.64 [R1+0xc458], R16 ;  /* 0x00c4581001007387 */ /* 0x0041e80000100a00 */
[----:B------:R-:W2:Y:S04]  /*108130*/  LDL.LU R8, [R1+0xc56c] ;  /* 0x00c56c0001087983 */ /* 0x000ea80000300800 */
[----:B------:R-:W3:Y:S04]  /*108140*/  LDL.LU R7, [R1+0xc568] ;  /* 0x00c5680001077983 */ /* 0x000ee80000300800 */
[----:B------:R-:W3:Y:S04]  /*108150*/  LDL.LU R3, [R1+0xc564] ;  /* 0x00c5640001037983 */ /* 0x000ee80000300800 */
[----:B------:R-:W3:Y:S04]  /*108160*/  LDL.LU R2, [R1+0xc560] ;  /* 0x00c5600001027983 */ /* 0x000ee80000300800 */
[----:B------:R4:W-:Y:S04]  /*108170*/  STL.64 [R1+0xc470], R26 ;  /* 0x00c4701a01007387 */ /* 0x0009e80000100a00 */
[----:B------:R-:W-:Y:S04]  /*108180*/  STL.64 [R1+0xc468], R24 ;  /* 0x00c4681801007387 */ /* 0x000fe80000100a00 */
[----:B0-----:R-:W3:Y:S04]  /*108190*/  LDL.LU R16, [R1+0x28d0] ;  /* 0x0028d00001107983 */ /* 0x001ee80000300800 */
[----:B------:R-:W3:Y:S04]  /*1081a0*/  LDL.LU R17, [R1+0x28d4] ;  /* 0x0028d40001117983 */ /* 0x000ee80000300800 */
[----:B------:R-:W3:Y:S04]  /*1081b0*/  LDL.LU R18, [R1+0x28d8] ;  /* 0x0028d80001127983 */ /* 0x000ee80000300800 */
[----:B------:R-:W3:Y:S01]  /*1081c0*/  LDL.LU R19, [R1+0x28dc] ;  /* 0x0028dc0001137983 */ /* 0x000ee20000300800 */
[----:B----4-:R-:W-:-:S02]  /*1081d0*/  IMAD.MOV.U32 R27, RZ, RZ, R9 ;  /* 0x000000ffff1b7224 */ /* 0x010fc400078e0009 */
[----:B--2---:R-:W-:Y:S01]  /*1081e0*/  IMAD.MOV.U32 R26, RZ, RZ, R8 ;  /* 0x000000ffff1a7224 */ /* 0x004fe200078e0008 */
[----:B---3--:R-:W-:Y:S04]  /*1081f0*/  STL.64 [R1+0xc480], R18 ;  /* 0x00c4801201007387 */ /* 0x008fe80000100a00 */
[----:B------:R0:W-:Y:S04]  /*108200*/  STL.64 [R1+0xc478], R16 ;  /* 0x00c4781001007387 */ /* 0x0001e80000100a00 */
        /* <DEDUP_REMOVED lines=14> */
[----:B0-----:R-:W4:Y:S04]  /*1082f0*/  LDL.LU R16, [R1+0x2900] ;  /* 0x0029000001107983 */ /* 0x001f280000300800 */
[----:B------:R-:W4:Y:S04]  /*108300*/  LDL.LU R17, [R1+0x2904] ;  /* 0x0029040001117983 */ /* 0x000f280000300800 */
[----:B------:R-:W4:Y:S04]  /*108310*/  LDL.LU R18, [R1+0x2908] ;  /* 0x0029080001127983 */ /* 0x000f280000300800 */
[----:B------:R-:W4:Y:S01]  /*108320*/  LDL.LU R19, [R1+0x290c] ;  /* 0x00290c0001137983 */ /* 0x000f220000300800 */
[----:B------:R-:W-:-:S02]  /*108330*/  IMAD.MOV.U32 R26, RZ, RZ, R8 ;  /* 0x000000ffff1a7224 */ /* 0x000fc400078e0008 */
[----:B------:R-:W-:Y:S02]  /*108340*/  IMAD.MOV.U32 R27, RZ, RZ, R2 ;  /* 0x000000ffff1b7224 */ /* 0x000fe400078e0002 */
[----:B---3--:R-:W-:Y:S02]  /*108350*/  IMAD.MOV.U32 R25, RZ, RZ, R9 ;  /* 0x000000ffff197224 */ /* 0x008fe400078e0009 */
[----:B--2---:R-:W-:Y:S01]  /*108360*/  IMAD.MOV.U32 R24, RZ, RZ, R3 ;  /* 0x000000ffff187224 */ /* 0x004fe200078e0003 */
[----:B----4-:R-:W-:Y:S04]  /*108370*/  STL.64 [R1+0xc4b0], R18 ;  /* 0x00c4b01201007387 */ /* 0x010fe80000100a00 */
[----:B------:R0:W-:Y:S04]  /*108380*/  STL.64 [R1+0xc4a8], R16 ;  /* 0x00c4a81001007387 */ /* 0x0001e80000100a00 */
[----:B------:R-:W2:Y:S04]  /*108390*/  LDL.LU R8, [R1+0xc54c] ;  /* 0x00c54c0001087983 */ /* 0x000ea80000300800 */
[----:B------:R-:W3:Y:S04]  /*1083a0*/  LDL.LU R2, [R1+0xc548] ;  /* 0x00c5480001027983 */ /* 0x000ee80000300800 */
[----:B------:R-:W4:Y:S04]  /*1083b0*/  LDL.LU R3, [R1+0xc544] ;  /* 0x00c5440001037983 */ /* 0x000f280000300800 */
[----:B------:R1:W-:Y:S04]  /*1083c0*/  STL.64 [R1+0xc4b8], R26 ;  /* 0x00c4b81a01007387 */ /* 0x0003e80000100a00 */
[----:B------:R-:W-:Y:S04]  /*1083d0*/  STL.64 [R1+0xc4d0], R24 ;  /* 0x00c4d01801007387 */ /* 0x000fe80000100a00 */
[----:B0-----:R-:W3:Y:S04]  /*1083e0*/  LDL.LU R16, [R1+0x2910] ;  /* 0x0029100001107983 */ /* 0x001ee80000300800 */
[----:B------:R-:W3:Y:S04]  /*1083f0*/  LDL.LU R17, [R1+0x2914] ;  /* 0x0029140001117983 */ /* 0x000ee80000300800 */
[----:B------:R-:W4:Y:S04]  /*108400*/  LDL.LU R18, [R1+0x2918] ;  /* 0x0029180001127983 */ /* 0x000f280000300800 */
[----:B------:R-:W4:Y:S01]  /*108410*/  LDL.LU R19, [R1+0x291c] ;  /* 0x00291c0001137983 */ /* 0x000f220000300800 */
[----:B-1----:R-:W-:-:S02]  /*108420*/  IMAD.MOV.U32 R27, RZ, RZ, R7 ;  /* 0x000000ffff1b7224 */ /* 0x002fc400078e0007 */
[----:B--2---:R-:W-:-:S05]  /*108430*/  IMAD.MOV.U32 R26, RZ, RZ, R8 ;  /* 0x000000ffff1a7224 */ /* 0x004fca00078e0008 */
[----:B------:R-:W-:Y:S04]  /*108440*/  STL.64 [R1+0xc4e8], R26 ;  /* 0x00c4e81a01007387 */ /* 0x000fe80000100a00 */
        /* <DEDUP_REMOVED lines=13> */
[----:B------:R-:W4:Y:S01]  /*108520*/  LDL.LU R27, [R1+0x2b8c] ;  /* 0x002b8c00011b7983 */ /* 0x000f220000300800 */
[----:B------:R-:W-:-:S02]  /*108530*/  IMAD.MOV.U32 R24, RZ, RZ, R3 ;  /* 0x000000ffff187224 */ /* 0x000fc400078e0003 */
[----:B------:R-:W-:Y:S01]  /*108540*/  IMAD.MOV.U32 R25, RZ, RZ, R2 ;  /* 0x000000ffff197224 */ /* 0x000fe200078e0002 */
[----:B----4-:R-:W-:Y:S04]  /*108550*/  STL.64 [R1+0xc538], R26 ;  /* 0x00c5381a01007387 */ /* 0x010fe80000100a00 */
[----:B------:R0:W-:Y:S04]  /*108560*/  STL.64 [R1+0xc530], R24 ;  /* 0x00c5301801007387 */ /* 0x0001e80000100a00 */
        /* <DEDUP_REMOVED lines=22> */
[----:B------:R-:W-:-:S02]  /*1086d0*/  F2FP.F16.E5M2.UNPACK_B R10, R10.H1 ;  /* 0x0000000aff0a723e */ /* 0x000fc400030004ff */
[----:B------:R-:W-:Y:S01]  /*1086e0*/  F2FP.F16.E5M2.UNPACK_B R11, R11.H1 ;  /* 0x0000000bff0b723e */ /* 0x000fe200030004ff */
[----:B---3--:R-:W-:Y:S04]  /*1086f0*/  STL.64 [R1+0xc518], R18 ;  /* 0x00c5181201007387 */ /* 0x008fe80000100a00 */
[----:B--2---:R0:W-:Y:S04]  /*108700*/  STL.64 [R1+0xc510], R16 ;  /* 0x00c5101001007387 */ /* 0x0041e80000100a00 */
[----:B0-----:R-:W2:Y:S04]  /*108710*/  LDL.LU R16, [R1+0x2970] ;  /* 0x0029700001107983 */ /* 0x001ea80000300800 */
[----:B------:R-:W2:Y:S04]  /*108720*/  LDL.LU R17, [R1+0x2974] ;  /* 0x0029740001117983 */ /* 0x000ea80000300800 */
[----:B------:R-:W3:Y:S04]  /*108730*/  LDL.LU R18, [R1+0x2978] ;  /* 0x0029780001127983 */ /* 0x000ee80000300800 */
[----:B------:R-:W3:Y:S01]  /*108740*/  LDL.LU R19, [R1+0x297c] ;  /* 0x00297c0001137983 */ /* 0x000ee20000300800 */
[----:B----4-:R-:W-:Y:S01]  /*108750*/  HMMA.16816.F32 R24, R12, R10, R24 ;  /* 0x0000000a0c18723c */ /* 0x010fe20000001818 */
[----:B------:R-:W-:-:S02]  /*108760*/  IMAD R7, R7, 0x100, R0 ;  /* 0x0000010007077824 */ /* 0x000fc400078e0200 */
        /* <DEDUP_REMOVED lines=11> */
[----:B------:R-:W-:Y:S04]  /*108820*/  STL.64 [R1+0x25c0], R24 ;  /* 0x0025c01801007387 */ /* 0x000fe80000100a00 */
[----:B------:R0:W-:Y:S04]  /*108830*/  STL.64 [R1+0x25c8], R26 ;  /* 0x0025c81a01007387 */ /* 0x0001e80000100a00 */
[----:B0-----:R-:W3:Y:S01]  /*108840*/  LDL.LU.64 R26, [R1+0xc538] ;  /* 0x00c53800011a7983 */ /* 0x001ee20000300a00 */
[----:B------:R-:W-:-:S02]  /*108850*/  F2FP.F16.E5M2.UNPACK_B R8, R8.H1 ;  /* 0x00000008ff08723e */ /* 0x000fc400030004ff */
[----:B------:R-:W-:Y:S01]  /*108860*/  F2FP.F16.E5M2.UNPACK_B R9, R9.H1 ;  /* 0x00000009ff09723e */ /* 0x000fe200030004ff */
[----:B------:R-:W4:Y:S06]  /*108870*/  LDL.LU.64 R24, [R1+0xc530] ;  /* 0x00c5300001187983 */ /* 0x000f2c0000300a00 */
[----:B--2---:R-:W-:Y:S01]  /*108880*/  HMMA.16816.F32 R16, R12, R8, R16 ;  /* 0x000000080c10723c */ /* 0x004fe20000001810 */
[----:B---3--:R-:W-:Y:S02]  /*108890*/  F2FP.F16.E5M2.UNPACK_B R26, R26.H1 ;  /* 0x0000001aff1a723e */ /* 0x008fe400030004ff */
[----:B------:R-:W-:-:S03]  /*1088a0*/  F2FP.F16.E5M2.UNPACK_B R27, R27.H1 ;  /* 0x0000001bff1b723e */ /* 0x000fc600030004ff */
[----:B------:R-:W-:Y:S04]  /*1088b0*/  STL [R1+0xa0], R26 ;  /* 0x0000a01a01007387 */ /* 0x000fe80000100800 */
[----:B------:R-:W-:-:S13]  /*1088c0*/  STL [R1+0xa4], R27 ;  /* 0x0000a41b01007387 */ /* 0x000fda0000100800 */
[----:B------:R-:W-:Y:S04]  /*1088d0*/  STL.64 [R1+0x2980], R16 ;  /* 0x0029801001007387 */ /* 0x000fe80000100a00 */
[----:B------:R0:W-:Y:S04]  /*1088e0*/  STL.64 [R1+0x2988], R18 ;  /* 0x0029881201007387 */ /* 0x0001e80000100a00 */
[----:B0-----:R-:W2:Y:S04]  /*1088f0*/  LDL.LU.64 R18, [R1+0xc528] ;  /* 0x00c5280001127983 */ /* 0x001ea80000300a00 */
[----:B------:R-:W2:Y:S01]  /*108900*/  LDL.LU.64 R16, [R1+0xc520] ;  /* 0x00c5200001107983 */ /* 0x000ea20000300a00 */
[----:B------:R-:W-:-:S02]  /*108910*/  F2FP.F16.E5M2.UNPACK_B R2, R2.H1 ;  /* 0x00000002ff02723e */ /* 0x000fc400030004ff */
[----:B------:R-:W-:Y:S01]  /*108920*/  F2FP.F16.E5M2.UNPACK_B R3, R3.H1 ;  /* 0x00000003ff03723e */ /* 0x000fe200030004ff */
[----:B------:R0:W-:Y:S04]  /*108930*/  STL.64 [R1+0xc2d8], R10 ;  /* 0x00c2d80a01007387 */ /* 0x0001e80000100a00 */
[----:B0-----:R-:W3:Y:S04]  /*108940*/  LDL R10, [R1+0x60] ;  /* 0x00006000010a7983 */ /* 0x001ee80000100800 */
[----:B------:R-:W-:Y:S01]  /*108950*/  STL.64 [R1+0xc2d0], R8 ;  /* 0x00c2d00801007387 */ /* 0x000fe20000100a00 */
[----:B--2---:R-:W-:-:S15]  /*108960*/  HMMA.16816.F32 R16, R12, R2, R16 ;  /* 0x000000020c10723c */ /* 0x004fde0000001810 */
[----:B------:R-:W-:-:S08]  /*108970*/  NOP ;  /* 0x0000000000007918 */ /* 0x000fd00000000000 */
[----:B------:R-:W-:Y:S04]  /*108980*/  STL.64 [R1+0x2970], R16 ;  /* 0x0029701001007387 */ /* 0x000fe80000100a00 */
[----:B------:R0:W-:Y:S04]  /*108990*/  STL.64 [R1+0x2978], R18 ;  /* 0x0029781201007387 */ /* 0x0001e80000100a00 */
[----:B0-----:R-:W2:Y:S04]  /*1089a0*/  LDL.LU.64 R18, [R1+0xc518] ;  /* 0x00c5180001127983 */ /* 0x001ea80000300a00 */
        /* <DEDUP_REMOVED lines=66> */
[----:B------:R-:W4:Y:S04]  /*108dd0*/  LDL.LU.64 R20, [R1+0xc448] ;  /* 0x00c4480001147983 */ /* 0x000f280000300a00 */
[----:B------:R-:W-:Y:S04]  /*108de0*/  STL.64 [R1+0x28c0], R24 ;  /* 0x0028c01801007387 */ /* 0x000fe80000100a00 */
[----:B------:R0:W-:Y:S04]  /*108df0*/  STL.64 [R1+0x28c8], R26 ;  /* 0x0028c81a01007387 */ /* 0x0001e80000100a00 */
[----:B0-----:R-:W4:Y:S04]  /*108e00*/  LDL.LU.64 R26, [R1+0xc440] ;  /* 0x00c44000011a7983 */ /* 0x001f280000300a00 */
[----:B------:R-:W2:Y:S01]  /*108e10*/  LDL.LU.64 R24, [R1+0xc438] ;  /* 0x00c4380001187983 */ /* 0x000ea20000300a00 */
[----:B------:R-:W-:-:S07]  /*108e20*/  IMAD.MOV.U32 R11, RZ, RZ, R0 ;  /* 0x000000ffff0b7224 */ /* 0x000fce00078e0000 */
[----:B---3--:R-:W-:-:S15]  /*108e30*/  HMMA.16816.F32 R12, R4, R10, R12 ;  /* 0x0000000a040c723c */ /* 0x008fde000000180c */
[----:B------:R-:W-:-:S08]  /*108e40*/  NOP ;  /* 0x0000000000007918 */ /* 0x000fd00000000000 */
[----:B------:R-:W-:Y:S04]  /*108e50*/  STL.64 [R1+0x28b0], R12 ;  /* 0x0028b00c01007387 */ /* 0x000fe80000100a00 */
[----:B------:R0:W-:Y:S04]  /*108e60*/  STL.64 [R1+0x28b8], R14 ;  /* 0x0028b80e01007387 */ /* 0x0001e80000100a00 */
[----:B0-----:R-:W3:Y:S04]  /*108e70*/  LDL.LU R14, [R1+0x3a34] ;  /* 0x003a3400010e7983 */ /* 0x001ee80000300800 */
[----:B------:R-:W3:Y:S01]  /*108e80*/  LDL.LU R15, [R1+0x3a40] ;  /* 0x003a4000010f7983 */ /* 0x000ee20000300800 */
[C---:B--2---:R-:W-:Y:S06]  /*108e90*/  HMMA.16816.F32 R8, R4.reuse, R24, R16 ;  /* 0x000000180408723c */ /* 0x044fec0000001810 */
[----:B----4-:R-:W-:-:S15]  /*108ea0*/  HMMA.16816.F32 R16, R4, R26, R20 ;  /* 0x0000001a0410723c */ /* 0x010fde0000001814 */
[----:B------:R-:W-:-:S02]  /*108eb0*/  NOP ;  /* 0x0000000000007918 */ /* 0x000fc40000000000 */
[----:B------:R0:W-:Y:S04]  /*108ec0*/  STL.64 [R1+0x2890], R8 ;  /* 0x0028900801007387 */ /* 0x0001e80000100a00 */
[----:B------:R1:W-:Y:S04]  /*108ed0*/  STL.64 [R1+0x2898], R10 ;  /* 0x0028980a01007387 */ /* 0x0003e80000100a00 */
[----:B------:R-:W2:Y:S04]  /*108ee0*/  LDL.LU R0, [R1+0x3a3c] ;  /* 0x003a3c0001007983 */ /* 0x000ea80000300800 */
[----:B0-----:R-:W4:Y:S04]  /*108ef0*/  LDL.LU R8, [R1+0x2740] ;  /* 0x0027400001087983 */ /* 0x001f280000300800 */
[----:B------:R-:W-:Y:S04]  /*108f00*/  STL.64 [R1+0x2880], R16 ;  /* 0x0028801001007387 */ /* 0x000fe80000100a00 */
[----:B------:R-:W-:Y:S04]  /*108f10*/  STL.64 [R1+0x2888], R18 ;  /* 0x0028881201007387 */ /* 0x000fe80000100a00 */
[----:B------:R-:W4:Y:S04]  /*108f20*/  LDL.LU R9, [R1+0x2744] ;  /* 0x0027440001097983 */ /* 0x000f280000300800 */
[----:B-1----:R-:W3:Y:S04]  /*108f30*/  LDL.LU R10, [R1+0x2748] ;  /* 0x00274800010a7983 */ /* 0x002ee80000300800 */
        /* <DEDUP_REMOVED lines=8> */
[----:B------:R-:W2:Y:S04]  /*108fc0*/  LDL.LU R27, [R1+0x27bc] ;  /* 0x0027bc00011b7983 */ /* 0x000ea80000300800 */
[----:B--2---:R0:W-:Y:S04]  /*108fd0*/  STL.64 [R1+0xc348], R26 ;  /* 0x00c3481a01007387 */ /* 0x0041e80000100a00 */
[----:B0-----:R-:W2:Y:S04]  /*108fe0*/  LDL R26, [R1] ;  /* 0x00000000011a7983 */ /* 0x001ea80000100800 */
[----:B------:R-:W2:Y:S04]  /*108ff0*/  LDL R27, [R1+0x4] ;  /* 0x00000400011b7983 */ /* 0x000ea80000100800 */
[----:B---3--:R-:W-:Y:S04]  /*109000*/  STL.64 [R1+0xc340], R24 ;  /* 0x00c3401801007387 */ /* 0x008fe80000100a00 */
        /* <DEDUP_REMOVED lines=237> */
[----:B----4-:R-:W-:Y:S06]  /*109ee0*/  HMMA.16816.F32 R16, R4, R10, R24 ;  /* 0x0000000a0410723c */ /* 0x010fec0000001818 */
[----:B------:R0:W-:-:S15]  /*109ef0*/  STL.64 [R1+0xc200], R10 ;  /* 0x00c2000a01007387 */ /* 0x0001de0000100a00 */
[----:B------:R-:W-:-:S02]  /*109f00*/  NOP ;  /* 0x0000000000007918 */ /* 0x000fc40000000000 */
[----:B------:R1:W-:Y:S04]  /*109f10*/  STL.64 [R1+0x2730], R16 ;  /* 0x0027301001007387 */ /* 0x0003e80000100a00 */
[----:B------:R3:W-:Y:S04]  /*109f20*/  STL.64 [R1+0x2738], R18 ;  /* 0x0027381201007387 */ /* 0x0007e80000100a00 */
[----:B0-----:R-:W4:Y:S04]  /*109f30*/  LDL.64 R10, [R1+0xa8] ;  /* 0x0000a800010a7983 */ /* 0x001f280000100a00 */
[----:B------:R-:W4:Y:S04]  /*109f40*/  LDL.64 R20, [R1+0x98] ;  /* 0x0000980001147983 */ /* 0x000f280000100a00 */
[----:B-1----:R-:W2:Y:S04]  /*109f50*/  LDL.LU R16, [R1+0x26d0] ;  /* 0x0026d00001107983 */ /* 0x002ea80000300800 */
[----:B------:R-:W2:Y:S04]  /*109f60*/  LDL.LU R17, [R1+0x26d4] ;  /* 0x0026d40001117983 */ /* 0x000ea80000300800 */
[----:B---3--:R-:W3:Y:S04]  /*109f70*/  LDL.LU R18, [R1+0x26d8] ;  /* 0x0026d80001127983 */ /* 0x008ee80000300800 */
        /* <DEDUP_REMOVED lines=25> */
[----:B------:R-:W-:-:S03]  /*10a110*/  IMAD R12, R12, 0x100, R23 ;  /* 0x000001000c0c7824 */ /* 0x000fc600078e0217 */
[----:B------:R-:W3:Y:S04]  /*10a120*/  LDL.64 R22, [R1+0x90] ;  /* 0x0000900001167983 */ /* 0x000ee80000100a00 */
[----:B------:R-:W3:Y:S04]  /*10a130*/  LDL.LU R24, [R1+0x26c0] ;  /* 0x0026c00001187983 */ /* 0x000ee80000300800 */
[----:B------:R-:W3:Y:S04]  /*10a140*/  LDL.LU R25, [R1+0x26c4] ;  /* 0x0026c40001197983 */ /* 0x000ee80000300800 */
[----:B------:R-:W3:Y:S01]  /*10a150*/  LDL.LU R26, [R1+0x26c8] ;  /* 0x0026c800011a7983 */ /* 0x000ee20000300800 */
[----:B------:R-:W-:-:S02]  /*10a160*/  IMAD R13, R13, 0x100, R28 ;  /* 0x000001000d0d7824 */ /* 0x000fc400078e021c */
[----:B------:R-:W-:Y:S01]  /*10a170*/  IMAD R14, R14, 0x100, R29 ;  /* 0x000001000e0e7824 */ /* 0x000fe200078e021d */
[----:B------:R-:W3:Y:S04]  /*10a180*/  LDL.LU R27, [R1+0x26cc] ;  /* 0x0026cc00011b7983 */ /* 0x000ee80000300800 */
[----:B------:R-:W3:Y:S01]  /*10a190*/  LDL.64 R28, [R1+0x88] ;  /* 0x00008800011c7983 */ /* 0x000ee20000100a00 */
        /* <DEDUP_REMOVED lines=44> */
[----:B------:R-:W-:-:S03]  /*10a460*/  IMAD.MOV.U32 R2, RZ, RZ, R10 ;  /* 0x000000ffff027224 */ /* 0x000fc600078e000a */
[----:B------:R-:W-:Y:S04]  /*10a470*/  STL [R1+0xc0dc], R3 ;  /* 0x00c0dc0301007387 */ /* 0x000fe80000100800 */
[----:B------:R3:W-:-:S13]  /*10a480*/  STL [R1+0xc0d8], R2 ;  /* 0x00c0d80201007387 */ /* 0x0007da0000100800 */
[----:B------:R-:W-:Y:S04]  /*10a490*/  STL.64 [R1+0x26e0], R4 ;  /* 0x0026e00401007387 */ /* 0x000fe80000100a00 */
[----:B------:R4:W-:Y:S01]  /*10a4a0*/  STL.64 [R1+0x26e8], R6 ;  /* 0x0026e80601007387 */ /* 0x0009e20000100a00 */
[----:B------:R-:W-:Y:S02]  /*10a4b0*/  IMAD.MOV.U32 R8, RZ, RZ, R21 ;  /* 0x000000ffff087224 */ /* 0x000fe400078e0015 */
[----:B------:R-:W-:-:S03]  /*10a4c0*/  IMAD.MOV.U32 R9, RZ, RZ, R20 ;  /* 0x000000ffff097224 */ /* 0x000fc600078e0014 */
[----:B------:R-:W-:Y:S04]  /*10a4d0*/  STL [R1+0xc0e4], R8 ;  /* 0x00c0e40801007387 */ /* 0x000fe80000100800 */
[----:B------:R-:W-:Y:S01]  /*10a4e0*/  STL [R1+0xc0e0], R9 ;  /* 0x00c0e00901007387 */ /* 0x000fe20000100800 */
[----:B---3--:R-:W-:Y:S02]  /*10a4f0*/  IMAD.MOV.U32 R2, RZ, RZ, R23 ;  /* 0x000000ffff027224 */ /* 0x008fe400078e0017 */
[----:B------:R-:W-:Y:S01]  /*10a500*/  IMAD.MOV.U32 R3, RZ, RZ, R22 ;  /* 0x000000ffff037224 */ /* 0x000fe200078e0016 */
[----:B----4-:R-:W-:-:S15]  /*10a510*/  HMMA.16816.F32 R4, R12, R22, R16 ;  /* 0x000000160c04723c */ /* 0x010fde0000001810 */
        /* <DEDUP_REMOVED lines=9> */
[----:B------:R-:W2:Y:S04]  /*10a5b0*/  LDL.64 R10, [R1+0x68] ;  /* 0x00006800010a7983 */ /* 0x000ea80000100a00 */
        /* <DEDUP_REMOVED lines=30> */
[----:B------:R-:W4:Y:S04]  /*10a7a0*/  LDL.64 R20, [R1+0x60] ;  /* 0x0000600001147983 */ /* 0x000f280000100a00 */
[----:B------:R-:W4:Y:S04]  /*10a7b0*/  LDL.LU R16, [R1+0x2630] ;  /* 0x0026300001107983 */ /* 0x000f280000300800 */
[----:B------:R-:W4:Y:S04]  /*10a7c0*/  LDL.LU R17, [R1+0x2634] ;  /* 0x0026340001117983 */ /* 0x000f280000300800 */
[----:B------:R-:W4:Y:S04]  /*10a7d0*/  LDL.LU R18, [R1+0x2638] ;  /* 0x0026380001127983 */ /* 0x000f280000300800 */
[----:B------:R-:W4:Y:S04]  /*10a7e0*/  LDL.LU R19, [R1+0x263c] ;  /* 0x00263c0001137983 */ /* 0x000f280000300800 */
        /* <DEDUP_REMOVED lines=48> */
[----:B------:R1:W-:Y:S01]  /*10aaf0*/  STL [R1+0xc110], R8 ;  /* 0x00c1100801007387 */ /* 0x0003e20000100800 */
[----:B----4-:R-:W-:Y:S02]  /*10ab00*/  IMAD.MOV.U32 R3, RZ, RZ, R21 ;  /* 0x000000ffff037224 */ /* 0x010fe400078e0015 */
[----:B------:R-:W-:Y:S02]  /*10ab10*/  IMAD.MOV.U32 R2, RZ, RZ, R20 ;  /* 0x000000ffff027224 */ /* 0x000fe400078e0014 */
[----:B0-----:R-:W-:Y:S02]  /*10ab20*/  IMAD.MOV.U32 R9, RZ, RZ, R22 ;  /* 0x000000ffff097224 */ /* 0x001fe400078e0016 */
[----:B-1----:R-:W-:Y:S01]  /*10ab30*/  IMAD.MOV.U32 R8, RZ, RZ, R23 ;  /* 0x000000ffff087224 */ /* 0x002fe200078e0017 */
        /* <DEDUP_REMOVED lines=17> */
[----:B--2---:R2:W-:Y:S04]  /*10ac50*/  STL.64 [R1+0xc248], R10 ;  /* 0x00c2480a01007387 */ /* 0x0045e80000100a00 */
[----:B0-----:R-:W3:Y:S04]  /*10ac60*/  LDL.LU R4, [R1+0x25a0] ;  /* 0x0025a00001047983 */ /* 0x001ee80000300800 */
[----:B------:R-:W3:Y:S04]  /*10ac70*/  LDL.LU R5, [R1+0x25a4] ;  /* 0x0025a40001057983 */ /* 0x000ee80000300800 */
[----:B-1----:R-:W4:Y:S04]  /*10ac80*/  LDL.LU R6, [R1+0x25a8] ;  /* 0x0025a80001067983 */ /* 0x002f280000300800 */
[----:B------:R-:W4:Y:S04]  /*10ac90*/  LDL.LU R7, [R1+0x25ac] ;  /* 0x0025ac0001077983 */ /* 0x000f280000300800 */
[----:B------:R-:W3:Y:S04]  /*10aca0*/  LDL.LU R8, [R1+0x2600] ;  /* 0x0026000001087983 */ /* 0x000ee80000300800 */
[----:B------:R-:W3:Y:S04]  /*10acb0*/  LDL.LU R9, [R1+0x2604] ;  /* 0x0026040001097983 */ /* 0x000ee80000300800 */
[----:B--2---:R-:W2:Y:S04]  /*10acc0*/  LDL.LU R10, [R1+0x2608] ;  /* 0x00260800010a7983 */ /* 0x004ea80000300800 */
        /* <DEDUP_REMOVED lines=37> */
[----:B------:R0:W-:Y:S04]  /*10af20*/  STL.64 [R1+0x25f0], R8 ;  /* 0x0025f00801007387 */ /* 0x0001e80000100a00 */
[----:B------:R1:W-:Y:S01]  /*10af30*/  STL.64 [R1+0x25f8], R10 ;  /* 0x0025f80a01007387 */ /* 0x0003e20000100a00 */
[----:B0-----:R-:W-:Y:S02]  /*10af40*/  IMAD.MOV.U32 R9, RZ, RZ, R3 ;  /* 0x000000ffff097224 */ /* 0x001fe400078e0003 */
[----:B------:R-:W-:Y:S01]  /*10af50*/  IMAD.MOV.U32 R8, RZ, RZ, R2 ;  /* 0x000000ffff087224 */ /* 0x000fe200078e0002 */
[----:B-1----:R-:W2:Y:S04]  /*10af60*/  LDL.LU.64 R10, [R1+0xc248] ;  /* 0x00c24800010a7983 */ /* 0x002ea80000300a00 */
        /* <DEDUP_REMOVED lines=73> */
[----:B------:R-:W4:Y:S04]  /*10b400*/  LDL.64 R10, [R1+0x10] ;  /* 0x00001000010a7983 */ /* 0x000f280000100a00 */
        /* <DEDUP_REMOVED lines=14> */
[----:B------:R-:W3:Y:S04]  /*10b4f0*/  LDL.64 R28, [R1] ;  /* 0x00000000011c7983 */ /* 0x000ee80000100a00 */
        /* <DEDUP_REMOVED lines=27> */
[----:B0-----:R-:W3:Y:S04]  /*10b6b0*/  LDL.64 R8, [R1+0x8] ;  /* 0x0000080001087983 */ /* 0x001ee80000100a00 */
[----:B------:R-:W-:Y:S04]  /*10b6c0*/  STL.64 [R1+0x2560], R20 ;  /* 0x0025601401007387 */ /* 0x000fe80000100a00 */
[----:B------:R0:W-:Y:S04]  /*10b6d0*/  STL.64 [R1+0x2568], R22 ;  /* 0x0025681601007387 */ /* 0x0001e80000100a00 */
[----:B0-----:R-:W3:Y:S04]  /*10b6e0*/  LDL.LU.64 R22, [R1+0xc210] ;  /* 0x00c2100001167983 */ /* 0x001ee80000300a00 */
[----:B------:R-:W3:Y:S01]  /*10b6f0*/  LDL.LU.64 R20, [R1+0xc208] ;  /* 0x00c2080001147983 */ /* 0x000ee20000300a00 */
[----:B------:R-:W-:-:S02]  /*10b700*/  IMAD.MOV.U32 R3, RZ, RZ, R10 ;  /* 0x000000ffff037224 */ /* 0x000fc400078e000a */
[----:B------:R-:W-:Y:S02]  /*10b710*/  IMAD.MOV.U32 R2, RZ, RZ, R11 ;  /* 0x000000ffff027224 */ /* 0x000fe400078e000b */
[----:B------:R-:W2:Y:S01]  /*10b720*/  LDL.LU.64 R10, [R1+0xc200] ;  /* 0x00c20000010a7983 */ /* 0x000ea20000300a00 */
        /* <DEDUP_REMOVED lines=72> */
[----:B----4-:R-:W-:Y:S06]  /*10bbb0*/  HMMA.16816.F32 R16, R12, R10, R20 ;  /* 0x0000000a0c10723c */ /* 0x010fec0000001814 */
[----:B------:R-:W-:Y:S04]  /*10bbc0*/  STL [R1+0xbe34], R10 ;  /* 0x00be340a01007387 */ /* 0x000fe80000100800 */
[----:B------:R-:W-:-:S13]  /*10bbd0*/  STL [R1+0xbe30], R11 ;  /* 0x00be300b01007387 */ /* 0x000fda0000100800 */
[----:B------:R0:W-:Y:S04]  /*10bbe0*/  STL.64 [R1+0x24c0], R16 ;  /* 0x0024c01001007387 */ /* 0x0001e80000100a00 */
[----:B------:R1:W-:Y:S04]  /*10bbf0*/  STL.64 [R1+0x24c8], R18 ;  /* 0x0024c81201007387 */ /* 0x0003e80000100a00 */
[----:B0-----:R-:W4:Y:S04]  /*10bc00*/  LDL.LU R16, [R1+0x2250] ;  /* 0x0022500001107983 */ /* 0x001f280000300800 */
[----:B------:R-:W4:Y:S04]  /*10bc10*/  LDL.LU R17, [R1+0x2254] ;  /* 0x0022540001117983 */ /* 0x000f280000300800 */
[----:B-1----:R-:W2:Y:S04]  /*10bc20*/  LDL.LU R18, [R1+0x2258] ;  /* 0x0022580001127983 */ /* 0x002ea80000300800 */
[----:B------:R-:W2:Y:S04]  /*10bc30*/  LDL.LU R19, [R1+0x225c] ;  /* 0x00225c0001137983 */ /* 0x000ea80000300800 */
[----:B--2---:R-:W-:Y:S04]  /*10bc40*/  STL.64 [R1+0xbea0], R18 ;  /* 0x00bea01201007387 */ /* 0x004fe80000100a00 */
[----:B----4-:R0:W-:Y:S04]  /*10bc50*/  STL.64 [R1+0xbe98], R16 ;  /* 0x00be981001007387 */ /* 0x0101e80000100a00 */
[----:B------:R-:W2:Y:S04]  /*10bc60*/  LDL.LU R20, [R1+0x2260] ;  /* 0x0022600001147983 */ /* 0x000ea80000300800 */
[----:B------:R-:W2:Y:S04]  /*10bc70*/  LDL.LU R21, [R1+0x2264] ;  /* 0x0022640001157983 */ /* 0x000ea80000300800 */
[----:B------:R-:W4:Y:S04]  /*10bc80*/  LDL.LU R22, [R1+0x2268] ;  /* 0x0022680001167983 */ /* 0x000f280000300800 */
[----:B------:R-:W4:Y:S01]  /*10bc90*/  LDL.LU R23, [R1+0x226c] ;  /* 0x00226c0001177983 */ /* 0x000f220000300800 */
[----:B------:R-:W-:-:S02]  /*10bca0*/  IMAD.MOV.U32 R10, RZ, RZ, R8 ;  /* 0x000000ffff0a7224 */ /* 0x000fc400078e0008 */
[----:B------:R-:W-:Y:S01]  /*10bcb0*/  IMAD.MOV.U32 R11, RZ, RZ, R9 ;  /* 0x000000ffff0b7224 */ /* 0x000fe200078e0009 */
[----:B----4-:R-:W-:Y:S04]  /*10bcc0*/  STL.64 [R1+0xbeb0], R22 ;  /* 0x00beb01601007387 */ /* 0x010fe80000100a00 */
[----:B--2---:R1:W-:Y:S04]  /*10bcd0*/  STL.64 [R1+0xbea8], R20 ;  /* 0x00bea81401007387 */ /* 0x0043e80000100a00 */
[----:B------:R-:W2:Y:S04]  /*10bce0*/  LDL.LU R8, [R1+0xc164] ;  /* 0x00c1640001087983 */ /* 0x000ea80000300800 */
[----:B------:R-:W4:Y:S04]  /*10bcf0*/  LDL.LU R9, [R1+0xc160] ;  /* 0x00c1600001097983 */ /* 0x000f280000300800 */
[----:B0-----:R-:W3:Y:S04]  /*10bd00*/  LDL.LU R16, [R1+0x2290] ;  /* 0x0022900001107983 */ /* 0x001ee80000300800 */
[----:B------:R-:W3:Y:S04]  /*10bd10*/  LDL.LU R17, [R1+0x2294] ;  /* 0x0022940001117983 */ /* 0x000ee80000300800 */
[----:B------:R-:W2:Y:S04]  /*10bd20*/  LDL.LU R18, [R1+0x2298] ;  /* 0x0022980001127983 */ /* 0x000ea80000300800 */
[----:B------:R-:W2:Y:S04]  /*10bd30*/  LDL.LU R19, [R1+0x229c] ;  /* 0x00229c0001137983 */ /* 0x000ea80000300800 */
[----:B--2---:R0:W-:Y:S04]  /*10bd40*/  STL.64 [R1+0xbec0], R18 ;  /* 0x00bec01201007387 */ /* 0x0041e80000100a00 */
[----:B---3--:R-:W-:Y:S04]  /*10bd50*/  STL.64 [R1+0xbeb8], R16 ;  /* 0x00beb81001007387 */ /* 0x008fe80000100a00 */
[----:B-1----:R-:W2:Y:S04]  /*10bd60*/  LDL.LU R20, [R1+0x22a0] ;  /* 0x0022a00001147983 */ /* 0x002ea80000300800 */
        /* <DEDUP_REMOVED lines=9> */
[----:B------:R2:W-:Y:S04]  /*10be00*/  STL.64 [R1+0xbed8], R18 ;  /* 0x00bed81201007387 */ /* 0x0005e80000100a00 */
[----:B0-----:R-:W3:Y:S04]  /*10be10*/  LDL.LU R20, [R1+0x22b0] ;  /* 0x0022b00001147983 */ /* 0x001ee80000300800 */
[----:B------:R-:W3:Y:S04]  /*10be20*/  LDL.LU R21, [R1+0x22b4] ;  /* 0x0022b40001157983 */ /* 0x000ee80000300800 */
[----:B------:R-:W3:Y:S04]  /*10be30*/  LDL.LU R22, [R1+0x22b8] ;  /* 0x0022b80001167983 */ /* 0x000ee80000300800 */
[----:B------:R-:W3:Y:S01]  /*10be40*/  LDL.LU R23, [R1+0x22bc] ;  /* 0x0022bc0001177983 */ /* 0x000ee20000300800 */
[----:B----4-:R-:W-:-:S02]  /*10be50*/  IMAD.MOV.U32 R16, RZ, RZ, R9 ;  /* 0x000000ffff107224 */ /* 0x010fc400078e0009 */
[----:B------:R-:W-:Y:S02]  /*10be60*/  IMAD.MOV.U32 R17, RZ, RZ, R8 ;  /* 0x000000ffff117224 */ /* 0x000fe400078e0008 */
[----:B--2---:R-:W-:Y:S02]  /*10be70*/  IMAD.MOV.U32 R19, RZ, RZ, R3 ;  /* 0x000000ffff137224 */ /* 0x004fe400078e0003 */
[----:B---3--:R-:W-:Y:S01]  /*10be80*/  IMAD.MOV.U32 R18, RZ, RZ, R2 ;  /* 0x000000ffff127224 */ /* 0x008fe200078e0002 */
[----:B------:R-:W-:Y:S04]  /*10be90*/  STL.64 [R1+0xbee8], R22 ;  /* 0x00bee81601007387 */ /* 0x000fe80000100a00 */
[----:B------:R0:W-:Y:S04]  /*10bea0*/  STL.64 [R1+0xbee0], R20 ;  /* 0x00bee01401007387 */ /* 0x0001e80000100a00 */
[----:B------:R-:W2:Y:S04]  /*10beb0*/  LDL.LU R9, [R1+0xc154] ;  /* 0x00c1540001097983 */ /* 0x000ea80000300800 */
[----:B------:R-:W3:Y:S04]  /*10bec0*/  LDL.LU R8, [R1+0xc150] ;  /* 0x00c1500001087983 */ /* 0x000ee80000300800 */
[----:B------:R-:W4:Y:S04]  /*10bed0*/  LDL.LU R2, [R1+0xc14c] ;  /* 0x00c14c0001027983 */ /* 0x000f280000300800 */
[----:B------:R-:W4:Y:S04]  /*10bee0*/  LDL.LU R3, [R1+0xc148] ;  /* 0x00c1480001037983 */ /* 0x000f280000300800 */
[----:B------:R2:W-:Y:S04]  /*10bef0*/  STL.64 [R1+0xbef0], R16 ;  /* 0x00bef01001007387 */ /* 0x0005e80000100a00 */
[----:B------:R-:W-:Y:S04]  /*10bf00*/  STL.64 [R1+0xbf08], R18 ;  /* 0x00bf081201007387 */ /* 0x000fe80000100a00 */
[----:B0-----:R-:W4:Y:S04]  /*10bf10*/  LDL.LU R20, [R1+0x22c0] ;  /* 0x0022c00001147983 */ /* 0x001f280000300800 */
[----:B------:R-:W4:Y:S04]  /*10bf20*/  LDL.LU R21, [R1+0x22c4] ;  /* 0x0022c40001157983 */ /* 0x000f280000300800 */
[----:B------:R-:W4:Y:S04]  /*10bf30*/  LDL.LU R22, [R1+0x22c8] ;  /* 0x0022c80001167983 */ /* 0x000f280000300800 */
[----:B------:R-:W4:Y:S01]  /*10bf40*/  LDL.LU R23, [R1+0x22cc] ;  /* 0x0022cc0001177983 */ /* 0x000f220000300800 */
[----:B--2---:R-:W-:-:S02]  /*10bf50*/  IMAD.MOV.U32 R17, RZ, RZ, R9 ;  /* 0x000000ffff117224 */ /* 0x004fc400078e0009 */
[----:B---3--:R-:W-:Y:S02]  /*10bf60*/  IMAD.MOV.U32 R16, RZ, RZ, R8 ;  /* 0x000000ffff107224 */ /* 0x008fe400078e0008 */
[----:B------:R-:W2:Y:S04]  /*10bf70*/  LDL.LU R8, [R1+0xc144] ;  /* 0x00c1440001087983 */ /* 0x000ea80000300800 */
[----:B------:R-:W3:Y:S04]  /*10bf80*/  LDL.LU R9, [R1+0xc140] ;  /* 0x00c1400001097983 */ /* 0x000ee80000300800 */
[----:B------:R-:W-:Y:S04]  /*10bf90*/  STL.64 [R1+0xbf20], R16 ;  /* 0x00bf201001007387 */ /* 0x000fe80000100a00 */
[----:B----4-:R-:W-:Y:S04]  /*10bfa0*/  STL.64 [R1+0xbf00], R22 ;  /* 0x00bf001601007387 */ /* 0x010fe80000100a00 */
[----:B------:R0:W-:Y:S04]  /*10bfb0*/  STL.64 [R1+0xbef8], R20 ;  /* 0x00bef81401007387 */ /* 0x0001e80000100a00 */
[----:B0-----:R-:W4:Y:S04]  /*10bfc0*/  LDL.LU R20, [R1+0x22e0] ;  /* 0x0022e00001147983 */ /* 0x001f280000300800 */
[----:B------:R-:W4:Y:S04]  /*10bfd0*/  LDL.LU R21, [R1+0x22e4] ;  /* 0x0022e40001157983 */ /* 0x000f280000300800 */
[----:B------:R-:W2:Y:S04]  /*10bfe0*/  LDL.LU R22, [R1+0x22e8] ;  /* 0x0022e80001167983 */ /* 0x000ea80000300800 */
[----:B------:R-:W2:Y:S01]  /*10bff0*/  LDL.LU R23, [R1+0x22ec] ;  /* 0x0022ec0001177983 */ /* 0x000ea20000300800 */
[----:B------:R-:W-:-:S02]  /*10c000*/  IMAD.MOV.U32 R18, RZ, RZ, R3 ;  /* 0x000000ffff127224 */ /* 0x000fc400078e0003 */
[----:B------:R-:W-:Y:S01]  /*10c010*/  IMAD.MOV.U32 R19, RZ, RZ, R2 ;  /* 0x000000ffff137224 */ /* 0x000fe200078e0002 */
[----:B------:R-:W3:Y:S04]  /*10c020*/  LDL.LU R3, [R1+0xc13c] ;  /* 0x00c13c0001037983 */ /* 0x000ee80000300800 */
[----:B------:R-:W3:Y:S04]  /*10c030*/  LDL.LU R2, [R1+0xc138] ;  /* 0x00c1380001027983 */ /* 0x000ee80000300800 */
[----:B------:R-:W-:Y:S04]  /*10c040*/  STL.64 [R1+0xbf38], R18 ;  /* 0x00bf381201007387 */ /* 0x000fe80000100a00 */
[----:B--2---:R-:W-:Y:S04]  /*10c050*/  STL.64 [R1+0xbf18], R22 ;  /* 0x00bf181601007387 */ /* 0x004fe80000100a00 */
[----:B----4-:R0:W-:Y:S04]  /*10c060*/  STL.64 [R1+0xbf10], R20 ;  /* 0x00bf101401007387 */ /* 0x0101e80000100a00 */
[----:B0-----:R-:W2:Y:S04]  /*10c070*/  LDL.LU R20, [R1+0x22f0] ;  /* 0x0022f00001147983 */ /* 0x001ea80000300800 */
[----:B------:R-:W2:Y:S04]  /*10c080*/  LDL.LU R21, [R1+0x22f4] ;  /* 0x0022f40001157983 */ /* 0x000ea80000300800 */
[----:B------:R-:W4:Y:S04]  /*10c090*/  LDL.LU R22, [R1+0x22f8] ;  /* 0x0022f80001167983 */ /* 0x000f280000300800 */
[----:B------:R-:W4:Y:S01]  /*10c0a0*/  LDL.LU R23, [R1+0x22fc] ;  /* 0x0022fc0001177983 */ /* 0x000f220000300800 */
[----:B---3--:R-:W-:-:S02]  /*10c0b0*/  IMAD.MOV.U32 R16, RZ, RZ, R9 ;  /* 0x000000ffff107224 */ /* 0x008fc400078e0009 */
[----:B------:R-:W-:Y:S01]  /*10c0c0*/  IMAD.MOV.U32 R17, RZ, RZ, R8 ;  /* 0x000000ffff117224 */ /* 0x000fe200078e0008 */
[----:B------:R-:W3:Y:S04]  /*10c0d0*/  LDL.LU R9, [R1+0xc134] ;  /* 0x00c1340001097983 */ /* 0x000ee80000300800 */
[----:B------:R-:W3:Y:S04]  /*10c0e0*/  LDL.LU R8, [R1+0xc130] ;  /* 0x00c1300001087983 */ /* 0x000ee80000300800 */
        /* <DEDUP_REMOVED lines=18> */
[----:B---3--:R-:W-:-:S02]  /*10c210*/  IMAD.MOV.U32 R16, RZ, RZ, R8 ;  /* 0x000000ffff107224 */ /* 0x008fc400078e0008 */
[----:B------:R-:W-:Y:S01]  /*10c220*/  IMAD.MOV.U32 R17, RZ, RZ, R9 ;  /* 0x000000ffff117224 */ /* 0x000fe200078e0009 */
[----:B------:R-:W3:Y:S01]  /*10c230*/  LDL.LU R8, [R1+0xc124] ;  /* 0x00c1240001087983 */ /* 0x000ee20000300800 */
[----:B------:R-:W-:Y:S02]  /*10c240*/  IMAD.MOV.U32 R18, RZ, RZ, R3 ;  /* 0x000000ffff127224 */ /* 0x000fe400078e0003 */
[----:B------:R-:W-:Y:S01]  /*10c250*/  IMAD.MOV.U32 R19, RZ, RZ, R2 ;  /* 0x000000ffff137224 */ /* 0x000fe200078e0002 */
[----:B------:R-:W3:Y:S04]  /*10c260*/  LDL.LU R9, [R1+0xc120] ;  /* 0x00c1200001097983 */ /* 0x000ee80000300800 */
[----:B------:R-:W3:Y:S04]  /*10c270*/  LDL.LU R3, [R1+0xc11c] ;  /* 0x00c11c0001037983 */ /* 0x000ee80000300800 */
[----:B------:R-:W3:Y:S04]  /*10c280*/  LDL.LU R2, [R1+0xc118] ;  /* 0x00c1180001027983 */ /* 0x000ee80000300800 */
[----:B------:R-:W-:Y:S04]  /*10c290*/  STL.64 [R1+0xbf80], R16 ;  /* 0x00bf801001007387 */ /* 0x000fe80000100a00 */
        /* <DEDUP_REMOVED lines=102> */
[----:B------:R-:W2:Y:S01]  /*10c900*/  LDL.LU R2, [R1+0xc0cc] ;  /* 0x00c0cc0001027983 */ /* 0x000ea20000300800 */
[----:B---3--:R-:W-:Y:S02]  /*10c910*/  IMAD.MOV.U32 R16, RZ, RZ, R8 ;  /* 0x000000ffff107224 */ /* 0x008fe400078e0008 */
        /* <DEDUP_REMOVED lines=40> */
[----:B------:R-:W3:Y:S01]  /*10cba0*/  LDL.LU R23, [R1+0x242c] ;  /* 0x00242c0001177983 */ /* 0x000ee20000300800 */
[----:B------:R-:W-:-:S02]  /*10cbb0*/  IMAD R4, R4, 0x100, R24 ;  /* 0x0000010004047824 */ /* 0x000fc400078e0218 */
[----:B------:R-:W-:Y:S02]  /*10cbc0*/  IMAD R5, R5, 0x100, R25 ;  /* 0x0000010005057824 */ /* 0x000fe400078e0219 */
[----:B------:R-:W-:Y:S02]  /*10cbd0*/  IMAD R6, R6, 0x100, R26 ;  /* 0x0000010006067824 */ /* 0x000fe400078e021a */
[----:B------:R-:W-:Y:S01]  /*10cbe0*/  IMAD R7, R7, 0x100, R27 ;  /* 0x0000010007077824 */ /* 0x000fe200078e021b */
        /* <DEDUP_REMOVED lines=30> */
[----:B0-----:R-:W2:Y:S01]  /*10cdd0*/  LDL R14, [R1+0x8] ;  /* 0x00000800010e7983 */ /* 0x001ea20000100800 */
[----:B------:R-:W-:-:S03]  /*10cde0*/  IMAD.MOV.U32 R15, RZ, RZ, R0 ;  /* 0x000000ffff0f7224 */ /* 0x000fc600078e0000 */
        /* <DEDUP_REMOVED lines=134> */
[----:B------:R-:W4:Y:S01]  /*10d650*/  LDL.LU.64 R16, [R1+0xbeb8] ;  /* 0x00beb80001107983 */ /* 0x000f220000300a00 */
[C---:B---3--:R-:W-:Y:S06]  /*10d660*/  HMMA.16816.F32 R24, R4.reuse, R28, R24 ;  /* 0x0000001c0418723c */ /* 0x048fec0000001818 */
[C---:B--2---:R-:W-:Y:S01]  /*10d670*/  HMMA.16816.F32 R12, R4.reuse, R14, R20 ;  /* 0x0000000e040c723c */ /* 0x044fe20000001814 */
[----:B------:R-:W2:Y:S04]  /*10d680*/  LDL.LU.64 R22, [R1+0xbeb0] ;  /* 0x00beb00001167983 */ /* 0x000ea80000300a00 */
[----:B------:R-:W2:Y:S01]  /*10d690*/  LDL.LU.64 R20, [R1+0xbea8] ;  /* 0x00bea80001147983 */ /* 0x000ea20000300a00 */
[----:B----4-:R-:W-:-:S15]  /*10d6a0*/  HMMA.16816.F32 R16, R4, R10, R16 ;  /* 0x0000000a0410723c */ /* 0x010fde0000001810 */
[----:B------:R-:W-:-:S02]  /*10d6b0*/  NOP ;  /* 0x0000000000007918 */ /* 0x000fc40000000000 */
[----:B------:R-:W-:Y:S04]  /*10d6c0*/  STL.64 [R1+0x2340], R12 ;  /* 0x0023400c01007387 */ /* 0x000fe80000100a00 */
[----:B------:R0:W-:Y:S04]  /*10d6d0*/  STL.64 [R1+0x2348], R14 ;  /* 0x0023480e01007387 */ /* 0x0001e80000100a00 */
[----:B0-----:R-:W3:Y:S04]  /*10d6e0*/  LDL.LU R14, [R1+0x3a74] ;  /* 0x003a7400010e7983 */ /* 0x001ee80000300800 */
[----:B------:R-:W4:Y:S04]  /*10d6f0*/  LDL.LU R15, [R1+0x3a7c] ;  /* 0x003a7c00010f7983 */ /* 0x000f280000300800 */
[----:B------:R-:W-:Y:S04]  /*10d700*/  STL.64 [R1+0x2320], R16 ;  /* 0x0023201001007387 */ /* 0x000fe80000100a00 */
[----:B------:R0:W-:Y:S04]  /*10d710*/  STL.64 [R1+0x2328], R18 ;  /* 0x0023281201007387 */ /* 0x0001e80000100a00 */
[----:B0-----:R-:W3:Y:S04]  /*10d720*/  LDL.LU.64 R18, [R1+0xbea0] ;  /* 0x00bea00001127983 */ /* 0x001ee80000300a00 */
[----:B------:R-:W3:Y:S04]  /*10d730*/  LDL.LU.64 R16, [R1+0xbe98] ;  /* 0x00be980001107983 */ /* 0x000ee80000300a00 */
        /* <DEDUP_REMOVED lines=21> */
[----:B------:R-:W2:Y:S04]  /*10d890*/  LDL.LU R18, [R1+0x2248] ;  /* 0x0022480001127983 */ /* 0x000ea80000300800 */
[----:B------:R-:W2:Y:S04]  /*10d8a0*/  LDL.LU R19, [R1+0x224c] ;  /* 0x00224c0001137983 */ /* 0x000ea80000300800 */
[----:B------:R-:W4:Y:S04]  /*10d8b0*/  LDL.LU R10, [R1+0x3a68] ;  /* 0x003a6800010a7983 */ /* 0x000f280000300800 */
[----:B------:R-:W3:Y:S04]  /*10d8c0*/  LDL.LU R12, [R1+0x3a64] ;  /* 0x003a6400010c7983 */ /* 0x000ee80000300800 */
[----:B------:R-:W4:Y:S04]  /*10d8d0*/  LDL.LU R11, [R1+0x3a70] ;  /* 0x003a7000010b7983 */ /* 0x000f280000300800 */
[----:B----4-:R-:W-:Y:S04]  /*10d8e0*/  STL.64 [R1+0xbe40], R10 ;  /* 0x00be400a01007387 */ /* 0x010fe80000100a00 */
        /* <DEDUP_REMOVED lines=12> */
[----:B------:R0:W-:Y:S04]  /*10d9b0*/  STL.64 [R1+0xbc10], R26 ;  /* 0x00bc101a01007387 */ /* 0x0001e80000100a00 */
[----:B0-----:R-:W3:Y:S04]  /*10d9c0*/  LDL.64 R26, [R1+0xa0] ;  /* 0x0000a000011a7983 */ /* 0x001ee80000100a00 */
[----:B------:R0:W-:Y:S01]  /*10d9d0*/  STL.64 [R1+0xbc08], R24 ;  /* 0x00bc081801007387 */ /* 0x0001e20000100a00 */
[C---:B------:R-:W-:Y:S03]  /*10d9e0*/  HMMA.16816.F32 R16, R4.reuse, R22, R16 ;  /* 0x000000160410723c */ /* 0x040fe60000001810 */
[----:B---3--:R1:W-:Y:S04]  /*10d9f0*/  STL.64 [R1+0xbe18], R26 ;  /* 0x00be181a01007387 */ /* 0x0083e80000100a00 */
        /* <DEDUP_REMOVED lines=24> */
[----:B------:R-:W2:Y:S01]  /*10db80*/  LDL.LU R22, [R1+0x21b8] ;  /* 0x0021b80001167983 */ /* 0x000ea20000300800 */
[----:B------:R-:W-:Y:S01]  /*10db90*/  IMAD.MOV.U32 R23, RZ, RZ, R0 ;  /* 0x000000ffff177224 */ /* 0x000fe200078e0000 */
[----:B---3--:R-:W-:-:S15]  /*10dba0*/  HMMA.16816.F32 R8, R4, R18, R8 ;  /* 0x000000120408723c */ /* 0x008fde0000001808 */
[----:B------:R-:W-:-:S08]  /*10dbb0*/  NOP ;  /* 0x0000000000007918 */ /* 0x000fd00000000000 */
[----:B------:R-:W-:Y:S04]  /*10dbc0*/  STL.64 [R1+0x22c0], R8 ;  /* 0x0022c00801007387 */ /* 0x000fe80000100a00 */
[----:B------:R0:W-:Y:S01]  /*10dbd0*/  STL [R1+0x22c8], R10 ;  /* 0x0022c80a01007387 */ /* 0x0001e20000100800 */
[----:B------:R-:W-:-:S03]  /*10dbe0*/  IMAD.MOV.U32 R0, RZ, RZ, R11 ;  /* 0x000000ffff007224 */ /* 0x000fc600078e000b */
[----:B0-----:R-:W4:Y:S04]  /*10dbf0*/  LDL.LU.64 R10, [R1+0xbe50] ;  /* 0x00be5000010a7983 */ /* 0x001f280000300a00 */
[----:B------:R-:W4:Y:S04]  /*10dc00*/  LDL.LU.64 R8, [R1+0xbe48] ;  /* 0x00be480001087983 */ /* 0x000f280000300a00 */
[----:B------:R0:W-:Y:S04]  /*10dc10*/  STL [R1+0x9b98], R0 ;  /* 0x009b980001007387 */ /* 0x0001e80000100800 */
[----:B0-----:R-:W3:Y:S01]  /*10dc20*/  LDL.LU R0, [R1+0x3a80] ;  /* 0x003a800001007983 */ /* 0x001ee20000300800 */
[----:B----4-:R-:W-:-:S15]  /*10dc30*/  HMMA.16816.F32 R8, R4, R16, R8 ;  /* 0x000000100408723c */ /* 0x010fde0000001808 */
[----:B------:R-:W-:-:S08]  /*10dc40*/  NOP ;  /* 0x0000000000007918 */ /* 0x000fd00000000000 */
[----:B------:R-:W-:Y:S04]  /*10dc50*/  STL.64 [R1+0x22b0], R8 ;  /* 0x0022b00801007387 */ /* 0x000fe80000100a00 */
[----:B------:R0:W-:Y:S04]  /*10dc60*/  STL.64 [R1+0x22b8], R10 ;  /* 0x0022b80a01007387 */ /* 0x0001e80000100a00 */
[----:B0-----:R-:W4:Y:S04]  /*10dc70*/  LDL.LU.64 R10, [R1+0xbe40] ;  /* 0x00be4000010a7983 */ /* 0x001f280000300a00 */
[----:B------:R-:W3:Y:S04]  /*10dc80*/  LDL.LU.64 R8, [R1+0xbe38] ;  /* 0x00be380001087983 */ /* 0x000ee80000300a00 */
[----:B------:R0:W-:Y:S04]  /*10dc90*/  STL [R1+0xbbe0], R17 ;  /* 0x00bbe01101007387 */ /* 0x0001e80000100800 */
[----:B0-----:R-:W3:Y:S01]  /*10dca0*/  LDL.LU R17, [R1+0x3a78] ;  /* 0x003a780001117983 */ /* 0x001ee20000300800 */
        /* <DEDUP_REMOVED lines=10> */
[----:B------:R-:W-:Y:S01]  /*10dd50*/  STL [R1+0xbbb8], R11 ;  /* 0x00bbb80b01007387 */ /* 0x000fe20000100800 */
[----:B---3--:R-:W-:-:S15]  /*10dd60*/  HMMA.16816.F32 R24, R4, R8, R24 ;  /* 0x000000080418723c */ /* 0x008fde0000001818 */
[----:B------:R-:W-:-:S08]  /*10dd70*/  NOP ;  /* 0x0000000000007918 */ /* 0x000fd00000000000 */
[----:B------:R-:W-:Y:S04]  /*10dd80*/  STL.64 [R1+0x2290], R24 ;  /* 0x0022901801007387 */ /* 0x000fe80000100a00 */
[----:B------:R0:W-:Y:S04]  /*10dd90*/  STL.64 [R1+0x2298], R26 ;  /* 0x0022981a01007387 */ /* 0x0001e80000100a00 */
[----:B0-----:R-:W2:Y:S04]  /*10dda0*/  LDL.LU.64 R26, [R1+0xbe18] ;  /* 0x00be1800011a7983 */ /* 0x001ea80000300a00 */
[----:B------:R-:W-:Y:S04]  /*10ddb0*/  STL [R1+0xbc30], R10 ;  /* 0x00bc300a01007387 */ /* 0x000fe80000100800 */
[----:B------:R0:W-:Y:S04]  /*10ddc0*/  STL.64 [R1+0xbc28], R8 ;  /* 0x00bc280801007387 */ /* 0x0001e80000100a00 */
[----:B0-----:R-:W3:Y:S04]  /*10ddd0*/  LDL.LU R8, [R1+0x21d0] ;  /* 0x0021d00001087983 */ /* 0x001ee80000300800 */
[----:B------:R-:W3:Y:S04]  /*10dde0*/  LDL.LU R9, [R1+0x21d4] ;  /* 0x0021d40001097983 */ /* 0x000ee80000300800 */
[----:B------:R-:W3:Y:S04]  /*10ddf0*/  LDL.LU R10, [R1+0x21d8] ;  /* 0x0021d800010a7983 */ /* 0x000ee80000300800 */
[----:B------:R-:W3:Y:S01]  /*10de00*/  LDL.LU R11, [R1+0x21dc] ;  /* 0x0021dc00010b7983 */ /* 0x000ee20000300800 */
[----:B------:R-:W-:Y:S01]  /*10de10*/  IMAD R14, R14, 0x100, R17 ;  /* 0x000001000e0e7824 */ /* 0x000fe200078e0211 */
[C---:B---3--:R-:W-:Y:S06]  /*10de20*/  HMMA.16816.F32 R8, R4.reuse, R2, R8 ;  /* 0x000000020408723c */ /* 0x048fec0000001808 */
[----:B--2---:R-:W-:Y:S06]  /*10de30*/  HMMA.16816.F32 R4, R4, R26, R20 ;  /* 0x0000001a0404723c */ /* 0x004fec0000001814 */
[----:B------:R-:W-:-:S11]  /*10de40*/  IMAD.MOV.U32 R17, RZ, RZ, R26 ;  /* 0x000000ffff117224 */ /* 0x000fd600078e001a */
[----:B------:R-:W-:Y:S04]  /*10de50*/  STL.64 [R1+0x2280], R8 ;  /* 0x0022800801007387 */ /* 0x000fe80000100a00 */
[----:B------:R-:W-:Y:S04]  /*10de60*/  STL.64 [R1+0x2288], R10 ;  /* 0x0022880a01007387 */ /* 0x000fe80000100a00 */
        /* <DEDUP_REMOVED lines=8> */
[----:B------:R-:W2:Y:S04]  /*10def0*/  LDL R22, [R1] ;  /* 0x0000000001167983 */ /* 0x000ea80000100800 */
[----:B------:R-:W2:Y:S04]  /*10df00*/  LDL R23, [R1+0x4] ;  /* 0x0000040001177983 */ /* 0x000ea80000100800 */
[----:B------:R-:W3:Y:S04]  /*10df10*/  LDL R20, [R1+0x8] ;  /* 0x0000080001147983 */ /* 0x000ee80000100800 */
[----:B------:R-:W3:Y:S04]  /*10df20*/  LDL R21, [R1+0xc] ;  /* 0x00000c0001157983 */ /* 0x000ee80000100800 */
        /* <DEDUP_REMOVED lines=31> */
[----:B---3--:R-:W-:Y:S04]  /*10e120*/  STL.64 [R1+0xbcb0], R20 ;  /* 0x00bcb01401007387 */ /* 0x008fe80000100a00 */
        /* <DEDUP_REMOVED lines=138> */
[----:B------:R-:W-:Y:S01]  /*10e9d0*/  IMAD R15, R15, 0x100, R0 ;  /* 0x000001000f0f7824 */ /* 0x000fe200078e0200 */
[----:B------:R-:W-:-:S02]  /*10e9e0*/  F2FP.F16.E5M2.UNPACK_B R12, R12 ;  /* 0x0000000cff0c723e */ /* 0x000fc400020004ff */
[----:B---3--:R-:W-:Y:S04]  /*10e9f0*/  STL.64 [R1+0xbe10], R26 ;  /* 0x00be101a01007387 */ /* 0x008fe80000100a00 */
[----:B--2---:R0:W-:Y:S04]  /*10ea00*/  STL.64 [R1+0xbe08], R24 ;  /* 0x00be081801007387 */ /* 0x0041e80000100a00 */
[----:B0-----:R-:W4:Y:S04]  /*10ea10*/  LDL.LU R24, [R1+0x21a0] ;  /* 0x0021a00001187983 */ /* 0x001f280000300800 */
[----:B------:R-:W4:Y:S04]  /*10ea20*/  LDL.LU R25, [R1+0x21a4] ;  /* 0x0021a40001197983 */ /* 0x000f280000300800 */
[----:B------:R-:W4:Y:S04]  /*10ea30*/  LDL.LU R26, [R1+0x21a8] ;  /* 0x0021a800011a7983 */ /* 0x000f280000300800 */
[----:B------:R-:W4:Y:S01]  /*10ea40*/  LDL.LU R27, [R1+0x21ac] ;  /* 0x0021ac00011b7983 */ /* 0x000f220000300800 */
[----:B------:R-:W-:-:S02]  /*10ea50*/  F2FP.F16.E5M2.UNPACK_B R13, R13 ;  /* 0x0000000dff0d723e */ /* 0x000fc400020004ff */
[----:B------:R-:W-:Y:S02]  /*10ea60*/  F2FP.F16.E5M2.UNPACK_B R14, R14 ;  /* 0x0000000eff0e723e */ /* 0x000fe400020004ff */
[----:B------:R-:W-:Y:S01]  /*10ea70*/  F2FP.F16.E5M2.UNPACK_B R15, R15 ;  /* 0x0000000fff0f723e */ /* 0x000fe200020004ff */
        /* <DEDUP_REMOVED lines=152> */
[----:B0-----:R-:W4:Y:S04]  /*10f400*/  LDL.LU.64 R26, [R1+0xbc40] ;  /* 0x00bc4000011a7983 */ /* 0x001f280000300a00 */
[----:B------:R-:W4:Y:S01]  /*10f410*/  LDL.LU.64 R24, [R1+0xbc38] ;  /* 0x00bc380001187983 */ /* 0x000f220000300a00 */
[----:B--2---:R-:W-:Y:S03]  /*10f420*/  HMMA.16816.F32 R20, R12, R22, R8 ;  /* 0x000000160c14723c */ /* 0x004fe60000001808 */
[----:B------:R-:W2:Y:S04]  /*10f430*/  LDL.LU R10, [R1+0xbc30] ;  /* 0x00bc3000010a7983 */ /* 0x000ea80000300800 */
[----:B------:R-:W2:-:S15]  /*10f440*/  LDL.LU.64 R8, [R1+0xbc28] ;  /* 0x00bc280001087983 */ /* 0x000e9e0000300a00 */
[----:B------:R-:W-:-:S01]  /*10f450*/  NOP ;  /* 0x0000000000007918 */ /* 0x000fc20000000000 */
        /* <DEDUP_REMOVED lines=8> */
[----:B0-----:R-:W3:Y:S04]  /*10f4e0*/  LDL.LU.64 R26, [R1+0xbc10] ;  /* 0x00bc1000011a7983 */ /* 0x001ee80000300a00 */
[----:B------:R-:W4:Y:S04]  /*10f4f0*/  LDL.LU.64 R24, [R1+0xbc08] ;  /* 0x00bc080001187983 */ /* 0x000f280000300a00 */
[----:B------:R0:W-:Y:S04]  /*10f500*/  STL.64 [R1+0xbb70], R28 ;  /* 0x00bb701c01007387 */ /* 0x0001e80000100a00 */
[----:B0-----:R-:W2:Y:S01]  /*10f510*/  LDL.64 R28, [R1+0xa8] ;  /* 0x0000a800011c7983 */ /* 0x001ea20000100a00 */
[C---:B---3--:R-:W-:Y:S06]  /*10f520*/  HMMA.16816.F32 R16, R12.reuse, R26, R16 ;  /* 0x0000001a0c10723c */ /* 0x048fec0000001810 */
[----:B----4-:R-:W-:Y:S01]  /*10f530*/  HMMA.16816.F32 R4, R12, R24, R4 ;  /* 0x000000180c04723c */ /* 0x010fe20000001804 */
[----:B------:R-:W-:-:S15]  /*10f540*/  STL.64 [R1+0xb9b8], R26 ;  /* 0x00b9b81a01007387 */ /* 0x000fde0000100a00 */
[----:B------:R-:W-:-:S01]  /*10f550*/  NOP ;  /* 0x0000000000007918 */ /* 0x000fc20000000000 */
[----:B------:R-:W-:Y:S04]  /*10f560*/  STL.64 [R1+0x20f0], R16 ;  /* 0x0020f01001007387 */ /* 0x000fe80000100a00 */
[----:B------:R-:W-:Y:S04]  /*10f570*/  STL.64 [R1+0x20f8], R18 ;  /* 0x0020f81201007387 */ /* 0x000fe80000100a00 */
[----:B------:R0:W-:Y:S04]  /*10f580*/  STL.64 [R1+0xb9b0], R24 ;  /* 0x00b9b01801007387 */ /* 0x0001e80000100a00 */
[----:B------:R-:W-:Y:S04]  /*10f590*/  STL.64 [R1+0x20e0], R4 ;  /* 0x0020e00401007387 */ /* 0x000fe80000100a00 */
[----:B------:R-:W-:Y:S04]  /*10f5a0*/  STL.64 [R1+0x20e8], R6 ;  /* 0x0020e80601007387 */ /* 0x000fe80000100a00 */
[----:B0-----:R-:W3:Y:S04]  /*10f5b0*/  LDL.LU R24, [R1+0x1b40] ;  /* 0x001b400001187983 */ /* 0x001ee80000300800 */
[----:B------:R-:W3:Y:S04]  /*10f5c0*/  LDL.LU R25, [R1+0x1b44] ;  /* 0x001b440001197983 */ /* 0x000ee80000300800 */
[----:B------:R-:W4:Y:S04]  /*10f5d0*/  LDL.LU R26, [R1+0x1b48] ;  /* 0x001b4800011a7983 */ /* 0x000f280000300800 */
[----:B------:R-:W4:Y:S04]  /*10f5e0*/  LDL.LU R27, [R1+0x1b4c] ;  /* 0x001b4c00011b7983 */ /* 0x000f280000300800 */
[----:B------:R-:W2:Y:S04]  /*10f5f0*/  LDL.LU R11, [R1+0x3a88] ;  /* 0x003a8800010b7983 */ /* 0x000ea80000300800 */
[----:B--2---:R-:W-:Y:S04]  /*10f600*/  STL.64 [R1+0xbbc8], R10 ;  /* 0x00bbc80a01007387 */ /* 0x004fe80000100a00 */
        /* <DEDUP_REMOVED lines=55> */
[----:B------:R4:W-:Y:S01]  /*10f980*/  STL.64 [R1+0xb998], R22 ;  /* 0x00b9981601007387 */ /* 0x0009e20000100a00 */
[----:B---3--:R-:W-:Y:S01]  /*10f990*/  HMMA.16816.F32 R8, R12, R18, R8 ;  /* 0x000000120c08723c */ /* 0x008fe20000001808 */
[----:B----4-:R-:W-:-:S02]  /*10f9a0*/  IMAD.MOV.U32 R22, RZ, RZ, R17 ;  /* 0x000000ffff167224 */ /* 0x010fc400078e0011 */
[----:B------:R-:W3:Y:S04]  /*10f9b0*/  LDL.LU R17, [R1+0xbbe0] ;  /* 0x00bbe00001117983 */ /* 0x000ee80000300800 */
[----:B------:R-:W4:Y:S04]  /*10f9c0*/  LDL R23, [R1+0xa4] ;  /* 0x0000a40001177983 */ /* 0x000f280000100800 */
[----:B------:R0:W-:Y:S04]  /*10f9d0*/  STL.64 [R1+0xb990], R20 ;  /* 0x00b9901401007387 */ /* 0x0001e80000100a00 */
[----:B0-----:R-:W4:Y:S04]  /*10f9e0*/  LDL.LU R20, [R1+0x3a90] ;  /* 0x003a900001147983 */ /* 0x001f280000300800 */
[----:B------:R-:W4:Y:S04]  /*10f9f0*/  LDL.LU R21, [R1+0x3a98] ;  /* 0x003a980001157983 */ /* 0x000f280000300800 */
        /* <DEDUP_REMOVED lines=16> */
[----:B---3--:R-:W-:-:S03]  /*10fb00*/  IMAD R4, R4, 0x100, R11 ;  /* 0x0000010004047824 */ /* 0x008fc600078e020b */
[----:B------:R-:W2:Y:S02]  /*10fb10*/  LDL.LU R11, [R1+0xbbb8] ;  /* 0x00bbb800010b7983 */ /* 0x000ea40000300800 */
[----:B--2---:R-:W-:-:S15]  /*10fb20*/  HMMA.16816.F32 R24, R12, R10, R24 ;  /* 0x0000000a0c18723c */ /* 0x004fde0000001818 */
        /* <DEDUP_REMOVED lines=19> */
[----:B------:R-:W-:-:S02]  /*10fc60*/  IMAD R5, R5, 0x100, R20 ;  /* 0x0000010005057824 */ /* 0x000fc400078e0214 */
[----:B------:R-:W-:Y:S02]  /*10fc70*/  IMAD R6, R6, 0x100, R21 ;  /* 0x0000010006067824 */ /* 0x000fe400078e0215 */
[----:B------:R-:W-:Y:S01]  /*10fc80*/  IMAD R7, R0, 0x100, R7 ;  /* 0x0000010000077824 */ /* 0x000fe200078e0207 */
[----:B------:R-:W-:Y:S02]  /*10fc90*/  F2FP.F16.E5M2.UNPACK_B R4, R4 ;  /* 0x00000004ff04723e */ /* 0x000fe400020004ff */
[----:B------:R-:W-:Y:S02]  /*10fca0*/  F2FP.F16.E5M2.UNPACK_B R5, R5 ;  /* 0x00000005ff05723e */ /* 0x000fe400020004ff */
[----:B------:R-:W-:Y:S02]  /*10fcb0*/  F2FP.F16.E5M2.UNPACK_B R6, R6 ;  /* 0x00000006ff06723e */ /* 0x000fe400020004ff */
[----:B------:R-:W-:Y:S01]  /*10fcc0*/  F2FP.F16.E5M2.UNPACK_B R7, R7 ;  /* 0x00000007ff07723e */ /* 0x000fe200020004ff */
[----:B------:R-:W-:Y:S01]  /*10fcd0*/  HMMA.16816.F32 R16, R12, R22, R16 ;  /* 0x000000160c10723c */ /* 0x000fe20000001810 */
[----:B------:R-:W-:-:S15]  /*10fce0*/  IMAD.MOV.U32 R10, RZ, RZ, R28 ;  /* 0x000000ffff0a7224 */ /* 0x000fde00078e001c */
[----:B------:R-:W-:-:S07]  /*10fcf0*/  NOP ;  /* 0x0000000000007918 */ /* 0x000fce0000000000 */
[----:B------:R-:W-:Y:S04]  /*10fd00*/  STL.64 [R1+0x2050], R16 ;  /* 0x0020501001007387 */ /* 0x000fe80000100a00 */
[----:B------:R-:W-:Y:S01]  /*10fd10*/  STL.64 [R1+0x2058], R18 ;  /* 0x0020581201007387 */ /* 0x000fe20000100a00 */
[----:B--2---:R-:W-:-:S15]  /*10fd20*/  HMMA.16816.F32 R12, R4, R28, R24 ;  /* 0x0000001c040c723c */ /* 0x004fde0000001818 */
[----:B------:R-:W-:-:S08]  /*10fd30*/  NOP ;  /* 0x0000000000007918 */ /* 0x000fd00000000000 */
[----:B------:R-:W-:Y:S04]  /*10fd40*/  STL.64 [R1+0x2030], R12 ;  /* 0x0020300c01007387 */ /* 0x000fe80000100a00 */
[----:B------:R-:W-:Y:S04]  /*10fd50*/  STL.64 [R1+0x2038], R14 ;  /* 0x0020380e01007387 */ /* 0x000fe80000100a00 */
[----:B------:R-:W-:Y:S04]  /*10fd60*/  STL [R1+0xbb80], R10 ;  /* 0x00bb800a01007387 */ /* 0x000fe80000100800 */
[----:B------:R-:W-:Y:S04]  /*10fd70*/  STL.64 [R1+0xbb78], R8 ;  /* 0x00bb780801007387 */ /* 0x000fe80000100a00 */
[----:B------:R-:W2:Y:S04]  /*10fd80*/  LDL.LU R20, [R1+0x1950] ;  /* 0x0019500001147983 */ /* 0x000ea80000300800 */
        /* <DEDUP_REMOVED lines=111> */
[----:B------:R-:W4:Y:S04]  /*110480*/  LDL.LU R24, [R1+0x1a60] ;  /* 0x001a600001187983 */ /* 0x000f280000300800 */
[----:B------:R-:W4:Y:S04]  /*110490*/  LDL.LU R25, [R1+0x1a64] ;  /* 0x001a640001197983 */ /* 0x000f280000300800 */
[----:B0-----:R-:W2:Y:S04]  /*1104a0*/  LDL.LU R26, [R1+0x1a68] ;  /* 0x001a6800011a7983 */ /* 0x001ea80000300800 */
        /* <DEDUP_REMOVED lines=21> */
[----:B-1----:R-:W2:Y:S04]  /*110600*/  LDL.64 R18, [R1+0x88] ;  /* 0x0000880001127983 */ /* 0x002ea80000100a00 */
[----:B------:R-:W4:Y:S04]  /*110610*/  LDL R16, [R1+0x80] ;  /* 0x0000800001107983 */ /* 0x000f280000100800 */
[----:B------:R-:W4:Y:S04]  /*110620*/  LDL R17, [R1+0x84] ;  /* 0x0000840001117983 */ /* 0x000f280000100800 */
[----:B--2---:R-:W-:Y:S04]  /*110630*/  STL.64 [R1+0xbb68], R18 ;  /* 0x00bb681201007387 */ /* 0x004fe80000100a00 */
[----:B----4-:R1:W-:Y:S04]  /*110640*/  STL.64 [R1+0xbb60], R16 ;  /* 0x00bb601001007387 */ /* 0x0103e80000100a00 */
[----:B0-----:R-:W2:Y:S04]  /*110650*/  LDL.LU R24, [R1+0x1aa0] ;  /* 0x001aa00001187983 */ /* 0x001ea80000300800 */
[----:B------:R-:W2:Y:S04]  /*110660*/  LDL.LU R25, [R1+0x1aa4] ;  /* 0x001aa40001197983 */ /* 0x000ea80000300800 */
[----:B------:R-:W4:Y:S04]  /*110670*/  LDL.LU R26, [R1+0x1aa8] ;  /* 0x001aa800011a7983 */ /* 0x000f280000300800 */
[----:B------:R-:W4:Y:S04]  /*110680*/  LDL.LU R27, [R1+0x1aac] ;  /* 0x001aac00011b7983 */ /* 0x000f280000300800 */
[----:B------:R-:W3:Y:S04]  /*110690*/  LDL R14, [R1+0x90] ;  /* 0x00009000010e7983 */ /* 0x000ee80000100800 */
[----:B------:R-:W3:Y:S04]  /*1106a0*/  LDL R15, [R1+0x94] ;  /* 0x00009400010f7983 */ /* 0x000ee80000100800 */
[----:B-1----:R-:W3:Y:S04]  /*1106b0*/  LDL.LU R16, [R1+0x1af0] ;  /* 0x001af00001107983 */ /* 0x002ee80000300800 */
[----:B------:R-:W3:Y:S04]  /*1106c0*/  LDL.LU R17, [R1+0x1af4] ;  /* 0x001af40001117983 */ /* 0x000ee80000300800 */
[----:B------:R-:W3:Y:S04]  /*1106d0*/  LDL.LU R18, [R1+0x1af8] ;  /* 0x001af80001127983 */ /* 0x000ee80000300800 */
[----:B------:R-:W3:Y:S04]  /*1106e0*/  LDL.LU R19, [R1+0x1afc] ;  /* 0x001afc0001137983 */ /* 0x000ee80000300800 */
[----:B------:R-:W3:Y:S04]  /*1106f0*/  LDL.LU R8, [R1+0x1b10] ;  /* 0x001b100001087983 */ /* 0x000ee80000300800 */
[----:B------:R-:W3:Y:S04]  /*110700*/  LDL.LU R9, [R1+0x1b14] ;  /* 0x001b140001097983 */ /* 0x000ee80000300800 */
[----:B------:R-:W3:Y:S01]  /*110710*/  LDL.LU R10, [R1+0x1b18] ;  /* 0x001b1800010a7983 */ /* 0x000ee20000300800 */
[----:B------:R-:W-:-:S03]  /*110720*/  IMAD.MOV.U32 R0, RZ, RZ, R29 ;  /* 0x000000ffff007224 */ /* 0x000fc600078e001d */
[----:B------:R-:W3:Y:S04]  /*110730*/  LDL.LU R11, [R1+0x1b1c] ;  /* 0x001b1c00010b7983 */ /* 0x000ee80000300800 */
[----:B------:R-:W3:Y:S04]  /*110740*/  LDL.64 R28, [R1+0x98] ;  /* 0x00009800011c7983 */ /* 0x000ee80000100a00 */
        /* <DEDUP_REMOVED lines=18> */
[C---:B------:R-:W-:Y:S06]  /*110870*/  HMMA.16816.F32 R8, R4.reuse, R28, R8 ;  /* 0x0000001c0408723c */ /* 0x040fec0000001808 */
[----:B------:R-:W-:Y:S01]  /*110880*/  HMMA.16816.F32 R16, R4, R14, R16 ;  /* 0x0000000e0410723c */ /* 0x000fe20000001810 */
        /* <DEDUP_REMOVED lines=16> */
[----:B------:R-:W4:Y:S01]  /*110990*/  LDL.LU.64 R8, [R1+0xbb78] ;  /* 0x00bb780001087983 */ /* 0x000f220000300a00 */
[----:B------:R-:W-:-:S03]  /*1109a0*/  IMAD.MOV.U32 R11, RZ, RZ, R29 ;  /* 0x000000ffff0b7224 */ /* 0x000fc600078e001d */
[----:B------:R-:W4:Y:S04]  /*1109b0*/  LDL.LU.64 R28, [R1+0xbb70] ;  /* 0x00bb7000011c7983 */ /* 0x000f280000300a00 */
        /* <DEDUP_REMOVED lines=153> */
[----:B------:R-:W4:Y:S04]  /*111350*/  LDL.64 R28, [R1+0x80] ;  /* 0x00008000011c7983 */ /* 0x000f280000100a00 */
[----:B------:R-:W-:Y:S04]  /*111360*/  STL.64 [R1+0xb7a0], R26 ;  /* 0x00b7a01a01007387 */ /* 0x000fe80000100a00 */
        /* <DEDUP_REMOVED lines=10> */
[----:B------:R-:W2:Y:S01]  /*111410*/  LDL.LU R27, [R1+0x192c] ;  /* 0x00192c00011b7983 */ /* 0x000ea20000300800 */
[----:B------:R-:W-:-:S15]  /*111420*/  HMMA.16816.F32 R16, R4, R22, R16 ;  /* 0x000000160410723c */ /* 0x000fde0000001810 */
[----:B------:R-:W-:-:S08]  /*111430*/  NOP ;  /* 0x0000000000007918 */ /* 0x000fd00000000000 */
[----:B------:R-:W-:Y:S04]  /*111440*/  STL.64 [R1+0x1e10], R16 ;  /* 0x001e101001007387 */ /* 0x000fe80000100a00 */
[----:B------:R0:W-:Y:S04]  /*111450*/  STL.64 [R1+0x1e18], R18 ;  /* 0x001e181201007387 */ /* 0x0001e80000100a00 */
[----:B0-----:R-:W3:Y:S04]  /*111460*/  LDL.LU.64 R18, [R1+0xb988] ;  /* 0x00b9880001127983 */ /* 0x001ee80000300a00 */
[----:B------:R-:W4:Y:S04]  /*111470*/  LDL.LU.64 R16, [R1+0xb980] ;  /* 0x00b9800001107983 */ /* 0x000f280000300a00 */
[----:B------:R-:W-:Y:S01]  /*111480*/  STL.64 [R1+0xb780], R22 ;  /* 0x00b7801601007387 */ /* 0x000fe20000100a00 */
[----:B--2---:R-:W-:-:S15]  /*111490*/  HMMA.16816.F32 R24, R4, R20, R24 ;  /* 0x000000140418723c */ /* 0x004fde0000001818 */
[----:B------:R-:W-:-:S08]  /*1114a0*/  NOP ;  /* 0x0000000000007918 */ /* 0x000fd00000000000 */
[----:B------:R-:W-:Y:S04]  /*1114b0*/  STL.64 [R1+0x1e00], R24 ;  /* 0x001e001801007387 */ /* 0x000fe80000100a00 */
[----:B------:R0:W-:Y:S02]  /*1114c0*/  STL.64 [R1+0x1e08], R26 ;  /* 0x001e081a01007387 */ /* 0x0001e40000100a00 */
[----:B0-----:R-:W-:Y:S02]  /*1114d0*/  IMAD.MOV.U32 R26, RZ, RZ, R12 ;  /* 0x000000ffff1a7224 */ /* 0x001fe400078e000c */
[----:B------:R-:W-:-:S05]  /*1114e0*/  IMAD.MOV.U32 R27, RZ, RZ, R11 ;  /* 0x000000ffff1b7224 */ /* 0x000fca00078e000b */
[----:B------:R0:W-:Y:S04]  /*1114f0*/  STL.64 [R1+0xb900], R26 ;  /* 0x00b9001a01007387 */ /* 0x0001e80000100a00 */
[----:B0-----:R-:W2:Y:S01]  /*111500*/  LDL.64 R26, [R1+0xa0] ;  /* 0x0000a000011a7983 */ /* 0x001ea20000100a00 */
[----:B------:R-:W-:Y:S02]  /*111510*/  IMAD.MOV.U32 R24, RZ, RZ, R10 ;  /* 0x000000ffff187224 */ /* 0x000fe400078e000a */
[----:B------:R-:W-:Y:S02]  /*111520*/  IMAD.MOV.U32 R25, RZ, RZ, R0 ;  /* 0x000000ffff197224 */ /* 0x000fe400078e0000 */
[----:B------:R-:W-:Y:S01]  /*111530*/  IMAD.MOV.U32 R22, RZ, RZ, R14 ;  /* 0x000000ffff167224 */ /* 0x000fe200078e000e */
[----:B--2---:R-:W-:Y:S04]  /*111540*/  STL.64 [R1+0xb930], R26 ;  /* 0x00b9301a01007387 */ /* 0x004fe80000100a00 */
[----:B------:R-:W-:Y:S04]  /*111550*/  STL.64 [R1+0xb928], R24 ;  /* 0x00b9281801007387 */ /* 0x000fe80000100a00 */
[----:B------:R0:W-:Y:S04]  /*111560*/  STL.64 [R1+0xb778], R20 ;  /* 0x00b7781401007387 */ /* 0x0001e80000100a00 */
        /* <DEDUP_REMOVED lines=65> */
[----:B------:R-:W3:Y:S04]  /*111980*/  LDL.LU.64 R8, [R1+0xb960] ;  /* 0x00b9600001087983 */ /* 0x000ee80000300a00 */
        /* <DEDUP_REMOVED lines=18> */
[----:B------:R-:W-:Y:S01]  /*111ab0*/  STL [R1+0xb730], R11 ;  /* 0x00b7300b01007387 */ /* 0x000fe20000100800 */
        /* <DEDUP_REMOVED lines=11> */
[----:B------:R-:W4:Y:S01]  /*111b70*/  LDL.LU.64 R24, [R1+0xb928] ;  /* 0x00b9280001187983 */ /* 0x000f220000300a00 */
[----:B--2---:R-:W-:-:S02]  /*111b80*/  IMAD R14, R14, 0x100, R10 ;  /* 0x000001000e0e7824 */ /* 0x004fc400078e020a */
[----:B------:R-:W-:Y:S01]  /*111b90*/  IMAD R15, R0, 0x100, R15 ;  /* 0x00000100000f7824 */ /* 0x000fe200078e020f */
[----:B------:R-:W-:Y:S02]  /*111ba0*/  F2FP.F16.E5M2.UNPACK_B R12, R12 ;  /* 0x0000000cff0c723e */ /* 0x000fe400020004ff */
[----:B------:R-:W-:Y:S01]  /*111bb0*/  F2FP.F16.E5M2.UNPACK_B R13, R13 ;  /* 0x0000000dff0d723e */ /* 0x000fe200020004ff */
[----:B---3--:R-:W-:Y:S01]  /*111bc0*/  HMMA.16816.F32 R4, R4, R26, R20 ;  /* 0x0000001a0404723c */ /* 0x008fe20000001814 */
[----:B------:R-:W4:Y:S04]  /*111bd0*/  LDL.LU.64 R22, [R1+0xb920] ;  /* 0x00b9200001167983 */ /* 0x000f280000300a00 */
[----:B------:R-:W4:Y:S01]  /*111be0*/  LDL.LU.64 R20, [R1+0xb918] ;  /* 0x00b9180001147983 */ /* 0x000f220000300a00 */
[----:B------:R-:W-:-:S02]  /*111bf0*/  F2FP.F16.E5M2.UNPACK_B R14, R14 ;  /* 0x0000000eff0e723e */ /* 0x000fc400020004ff */
[----:B------:R-:W-:Y:S01]  /*111c00*/  F2FP.F16.E5M2.UNPACK_B R15, R15 ;  /* 0x0000000fff0f723e */ /* 0x000fe200020004ff */
[----:B------:R-:W-:-:S14]  /*111c10*/  IMAD.MOV.U32 R0, RZ, RZ, R27 ;  /* 0x000000ffff007224 */ /* 0x000fdc00078e001b */
[----:B------:R0:W-:Y:S04]  /*111c20*/  STL.64 [R1+0x1d90], R4 ;  /* 0x001d900401007387 */ /* 0x0001e80000100a00 */
[----:B------:R1:W-:Y:S04]  /*111c30*/  STL.64 [R1+0x1d98], R6 ;  /* 0x001d980601007387 */ /* 0x0003e80000100a00 */
[----:B0-----:R-:W2:Y:S04]  /*111c40*/  LDL.LU R4, [R1+0x1180] ;  /* 0x0011800001047983 */ /* 0x001ea80000300800 */
[----:B------:R-:W2:Y:S04]  /*111c50*/  LDL.LU R5, [R1+0x1184] ;  /* 0x0011840001057983 */ /* 0x000ea80000300800 */
[----:B-1----:R-:W2:Y:S04]  /*111c60*/  LDL.LU R6, [R1+0x1188] ;  /* 0x0011880001067983 */ /* 0x002ea80000300800 */
[----:B------:R-:W2:Y:S04]  /*111c70*/  LDL.LU R7, [R1+0x118c] ;  /* 0x00118c0001077983 */ /* 0x000ea80000300800 */
[----:B------:R-:W-:Y:S01]  /*111c80*/  STL [R1+0xb708], R0 ;  /* 0x00b7080001007387 */ /* 0x000fe20000100800 */
[----:B----4-:R-:W-:Y:S03]  /*111c90*/  HMMA.16816.F32 R24, R12, R24, R20 ;  /* 0x000000180c18723c */ /* 0x010fe60000001814 */
        /* <DEDUP_REMOVED lines=13> */
[----:B------:R-:W4:Y:S01]  /*111d70*/  LDL.LU.64 R24, [R1+0xb8e0] ;  /* 0x00b8e00001187983 */ /* 0x000f220000300a00 */
[C---:B--2---:R-:W-:Y:S06]  /*111d80*/  HMMA.16816.F32 R4, R12.reuse, R20, R4 ;  /* 0x000000140c04723c */ /* 0x044fec0000001804 */
[----:B------:R-:W-:Y:S01]  /*111d90*/  IMAD.MOV.U32 R0, RZ, RZ, R21 ;  /* 0x000000ffff007224 */ /* 0x000fe200078e0015 */
[----:B---3--:R-:W-:Y:S04]  /*111da0*/  HMMA.16816.F32 R16, R12, R22, R16 ;  /* 0x000000160c10723c */ /* 0x008fe80000001810 */
[----:B------:R-:W-:-:S12]  /*111db0*/  STL [R1+0xb70c], R0 ;  /* 0x00b70c0001007387 */ /* 0x000fd80000100800 */
[----:B------:R-:W-:Y:S04]  /*111dc0*/  STL.64 [R1+0x1d50], R4 ;  /* 0x001d500401007387 */ /* 0x000fe80000100a00 */
[----:B------:R4:W-:Y:S02]  /*111dd0*/  STL.64 [R1+0x1d58], R6 ;  /* 0x001d580601007387 */ /* 0x0009e40000100a00 */
[----:B----4-:R-:W-:Y:S02]  /*111de0*/  HMMA.16816.F32 R4, R12, R28, R24 ;  /* 0x0000001c0c04723c */ /* 0x010fe40000001818 */
[----:B------:R0:W-:Y:S04]  /*111df0*/  STL.64 [R1+0x1d40], R16 ;  /* 0x001d401001007387 */ /* 0x0001e80000100a00 */
[----:B------:R1:W-:Y:S04]  /*111e00*/  STL.64 [R1+0x1d48], R18 ;  /* 0x001d481201007387 */ /* 0x0003e80000100a00 */
[----:B------:R-:W2:Y:S01]  /*111e10*/  LDL R28, [R1+0x8] ;  /* 0x00000800011c7983 */ /* 0x000ea20000100800 */
[----:B------:R-:W-:-:S12]  /*111e20*/  IMAD.MOV.U32 R0, RZ, RZ, R29 ;  /* 0x000000ffff007224 */ /* 0x000fd800078e001d */
[----:B------:R-:W-:Y:S04]  /*111e30*/  STL.64 [R1+0x1d30], R4 ;  /* 0x001d300401007387 */ /* 0x000fe80000100a00 */
[----:B------:R-:W-:Y:S04]  /*111e40*/  STL.64 [R1+0x1d38], R6 ;  /* 0x001d380601007387 */ /* 0x000fe80000100a00 */
[----:B------:R-:W2:Y:S04]  /*111e50*/  LDL R29, [R1+0xc] ;  /* 0x00000c00011d7983 */ /* 0x000ea80000100800 */
[----:B0-----:R-:W3:Y:S04]  /*111e60*/  LDL.LU R16, [R1+0xf60] ;  /* 0x000f600001107983 */ /* 0x001ee80000300800 */
[----:B------:R-:W3:Y:S04]  /*111e70*/  LDL.LU R17, [R1+0xf64] ;  /* 0x000f640001117983 */ /* 0x000ee80000300800 */
[----:B-1----:R-:W4:Y:S04]  /*111e80*/  LDL.LU R18, [R1+0xf68] ;  /* 0x000f680001127983 */ /* 0x002f280000300800 */
        /* <DEDUP_REMOVED lines=25> */
[----:B------:R-:W2:Y:S04]  /*112020*/  LDL.64 R16, [R1+0x40] ;  /* 0x0000400001107983 */ /* 0x000ea80000100a00 */
        /* <DEDUP_REMOVED lines=183> */
[----:B------:R-:W-:Y:S01]  /*112ba0*/  HMMA.16816.F32 R4, R12, R20, R4 ;  /* 0x000000140c04723c */ /* 0x000fe20000001804 */
[----:B------:R-:W-:-:S05]  /*112bb0*/  IMAD.MOV.U32 R0, RZ, RZ, R11 ;  /* 0x000000ffff007224 */ /* 0x000fca00078e000b */
[----:B------:R-:W-:-:S15]  /*112bc0*/  STL [R1+0xb728], R0 ;  /* 0x00b7280001007387 */ /* 0x000fde0000100800 */
[----:B------:R-:W-:-:S02]  /*112bd0*/  NOP ;  /* 0x0000000000007918 */ /* 0x000fc40000000000 */
[----:B------:R-:W-:Y:S04]  /*112be0*/  STL.64 [R1+0x1c30], R4 ;  /* 0x001c300401007387 */ /* 0x000fe80000100a00 */
[----:B------:R0:W-:Y:S04]  /*112bf0*/  STL.64 [R1+0x1c38], R6 ;  /* 0x001c380601007387 */ /* 0x0001e80000100a00 */
[----:B0-----:R-:W4:Y:S01]  /*112c00*/  LDL.LU R6, [R1+0x3ad8] ;  /* 0x003ad80001067983 */ /* 0x001f220000300800 */
[----:B---3--:R-:W-:Y:S01]  /*112c10*/  IMAD.MOV.U32 R0, RZ, RZ, R23 ;  /* 0x000000ffff007224 */ /* 0x008fe200078e0017 */
[----:B--2---:R-:W-:-:S15]  /*112c20*/  HMMA.16816.F32 R16, R12, R22, R16 ;  /* 0x000000160c10723c */ /* 0x004fde0000001810 */
[----:B------:R-:W-:-:S08]  /*112c30*/  NOP ;  /* 0x0000000000007918 */ /* 0x000fd00000000000 */
[----:B------:R-:W-:Y:S04]  /*112c40*/  STL.64 [R1+0x1c20], R16 ;  /* 0x001c201001007387 */ /* 0x000fe80000100a00 */
[----:B------:R0:W-:Y:S04]  /*112c50*/  STL.64 [R1+0x1c28], R18 ;  /* 0x001c281201007387 */ /* 0x0001e80000100a00 */
[----:B------:R-:W2:Y:S01]  /*112c60*/  LDL.LU R7, [R1+0x3ae0] ;  /* 0x003ae00001077983 */ /* 0x000ea20000300800 */
[----:B0-----:R-:W-:Y:S03]  /*112c70*/  HMMA.16816.F32 R16, R12, R28, R24 ;  /* 0x0000001c0c10723c */ /* 0x001fe60000001818 */
[----:B------:R-:W-:Y:S04]  /*112c80*/  STL [R1+0xb72c], R0 ;  /* 0x00b72c0001007387 */ /* 0x000fe80000100800 */
[----:B------:R-:W3:-:S15]  /*112c90*/  LDL.LU R20, [R1+0xeb0] ;  /* 0x000eb00001147983 */ /* 0x000ede0000300800 */
        /* <DEDUP_REMOVED lines=16> */
[----:B------:R-:W2:Y:S04]  /*112da0*/  LDL.64 R28, [R1] ;  /* 0x00000000011c7983 */ /* 0x000ea80000100a00 */
[----:B----4-:R-:W-:Y:S04]  /*112db0*/  STL.64 [R1+0xb790], R22 ;  /* 0x00b7901601007387 */ /* 0x010fe80000100a00 */
[----:B------:R0:W-:Y:S04]  /*112dc0*/  STL.64 [R1+0xb788], R20 ;  /* 0x00b7881401007387 */ /* 0x0001e80000100a00 */
[----:B0-----:R-:W3:Y:S04]  /*112dd0*/  LDL.LU R20, [R1+0xec0] ;  /* 0x000ec00001147983 */ /* 0x001ee80000300800 */
        /* <DEDUP_REMOVED lines=15> */
[----:B------:R-:W4:Y:S01]  /*112ed0*/  LDL.LU R11, [R1+0x3ad4] ;  /* 0x003ad400010b7983 */ /* 0x000f220000300800 */
[----:B------:R-:W-:Y:S03]  /*112ee0*/  HMMA.16816.F32 R24, R12, R28, R24 ;  /* 0x0000001c0c18723c */ /* 0x000fe60000001818 */
[----:B----4-:R-:W-:Y:S04]  /*112ef0*/  STL.64 [R1+0xb740], R10 ;  /* 0x00b7400a01007387 */ /* 0x010fe80000100a00 */
[----:B------:R0:W-:Y:S04]  /*112f00*/  STL.64 [R1+0xb738], R8 ;  /* 0x00b7380801007387 */ /* 0x0001e80000100a00 */
[----:B0-----:R-:W4:Y:S04]  /*112f10*/  LDL.LU R8, [R1+0xe00] ;  /* 0x000e000001087983 */ /* 0x001f280000300800 */
[----:B------:R-:W4:Y:S04]  /*112f20*/  LDL.LU R9, [R1+0xe04] ;  /* 0x000e040001097983 */ /* 0x000f280000300800 */
[----:B------:R-:W3:Y:S04]  /*112f30*/  LDL.LU R10, [R1+0xe08] ;  /* 0x000e0800010a7983 */ /* 0x000ee80000300800 */
[----:B------:R-:W3:Y:S01]  /*112f40*/  LDL.LU R11, [R1+0xe0c] ;  /* 0x000e0c00010b7983 */ /* 0x000ee20000300800 */
[----:B------:R-:W-:-:S03]  /*112f50*/  IMAD.MOV.U32 R0, RZ, RZ, R29 ;  /* 0x000000ffff007224 */ /* 0x000fc600078e001d */
[----:B---3--:R-:W-:Y:S04]  /*112f60*/  STL.64 [R1+0xb750], R10 ;  /* 0x00b7500a01007387 */ /* 0x008fe80000100a00 */
[----:B----4-:R0:W-:Y:S04]  /*112f70*/  STL.64 [R1+0xb748], R8 ;  /* 0x00b7480801007387 */ /* 0x0101e80000100a00 */
[----:B0-----:R-:W3:Y:S04]  /*112f80*/  LDL.LU R8, [R1+0xe10] ;  /* 0x000e100001087983 */ /* 0x001ee80000300800 */
[----:B------:R-:W3:Y:S04]  /*112f90*/  LDL.LU R9, [R1+0xe14] ;  /* 0x000e140001097983 */ /* 0x000ee80000300800 */
[----:B------:R-:W3:Y:S04]  /*112fa0*/  LDL.LU R10, [R1+0xe18] ;  /* 0x000e1800010a7983 */ /* 0x000ee80000300800 */
[----:B------:R-:W3:Y:S04]  /*112fb0*/  LDL.LU R11, [R1+0xe1c] ;  /* 0x000e1c00010b7983 */ /* 0x000ee80000300800 */
[----:B------:R-:W4:Y:S04]  /*112fc0*/  LDL.LU R5, [R1+0x3ad0] ;  /* 0x003ad00001057983 */ /* 0x000f280000300800 */
[----:B------:R-:W-:Y:S04]  /*112fd0*/  STL.64 [R1+0x1bf0], R24 ;  /* 0x001bf01801007387 */ /* 0x000fe80000100a00 */
[----:B------:R0:W-:Y:S04]  /*112fe0*/  STL.64 [R1+0x1bf8], R26 ;  /* 0x001bf81a01007387 */ /* 0x0001e80000100a00 */
[----:B0-----:R-:W2:Y:S04]  /*112ff0*/  LDL.LU.64 R26, [R1+0xb7b8] ;  /* 0x00b7b800011a7983 */ /* 0x001ea80000300a00 */
[----:B------:R-:W2:Y:S04]  /*113000*/  LDL.LU.64 R24, [R1+0xb7b0] ;  /* 0x00b7b00001187983 */ /* 0x000ea80000300a00 */
        /* <DEDUP_REMOVED lines=75> */
[----:B------:R-:W-:-:S15]  /*1134c0*/  STL [R1+0xb4a0], R11 ;  /* 0x00b4a00b01007387 */ /* 0x000fde0000100800 */
[----:B------:R-:W-:-:S02]  /*1134d0*/  NOP ;  /* 0x0000000000007918 */ /* 0x000fc40000000000 */
[----:B------:R-:W-:Y:S04]  /*1134e0*/  STL.64 [R1+0x1b60], R16 ;  /* 0x001b601001007387 */ /* 0x000fe80000100a00 */
[----:B------:R0:W-:Y:S02]  /*1134f0*/  STL.64 [R1+0x1b68], R18 ;  /* 0x001b681201007387 */ /* 0x0001e40000100a00 */
[----:B0-----:R-:W-:Y:S02]  /*113500*/  HMMA.16816.F32 R16, R12, R8, R20 ;  /* 0x000000080c10723c */ /* 0x001fe40000001814 */
[----:B------:R-:W-:Y:S04]  /*113510*/  STL [R1+0xb6e8], R10 ;  /* 0x00b6e80a01007387 */ /* 0x000fe80000100800 */
[----:B------:R-:W-:-:S15]  /*113520*/  STL.64 [R1+0xb6e0], R8 ;  /* 0x00b6e00801007387 */ /* 0x000fde0000100a00 */
[----:B------:R-:W-:-:S02]  /*113530*/  NOP ;  /* 0x0000000000007918 */ /* 0x000fc40000000000 */
[----:B------:R-:W-:Y:S04]  /*113540*/  STL.64 [R1+0x1b50], R16 ;  /* 0x001b501001007387 */ /* 0x000fe80000100a00 */
[----:B------:R-:W-:Y:S04]  /*113550*/  STL.64 [R1+0x1b58], R18 ;  /* 0x001b581201007387 */ /* 0x000fe80000100a00 */
[----:B------:R-:W-:Y:S04]  /*113560*/  STL.64 [R1+0xb700], R6 ;  /* 0x00b7000601007387 */ /* 0x000fe80000100a00 */
[----:B------:R0:W-:Y:S02]  /*113570*/  STL.64 [R1+0xb6f8], R4 ;  /* 0x00b6f80401007387 */ /* 0x0001e40000100a00 */
[----:B0-----:R-:W-:Y:S02]  /*113580*/  HMMA.16816.F32 R4, R12, R2, R24 ;  /* 0x000000020c04723c */ /* 0x001fe40000001818 */
        /* <DEDUP_REMOVED lines=10> */
[----:B------:R-:W2:Y:S04]  /*113630*/  LDL R22, [R1] ;  /* 0x0000000001167983 */ /* 0x000ea80000100800 */
        /* <DEDUP_REMOVED lines=203> */
[----:B------:R-:W3:Y:S04]  /*1142f0*/  LDL.LU.64 R28, [R1+0xb6f0] ;  /* 0x00b6f000011c7983 */ /* 0x000ee80000300a00 */
[----:B------:R0:W-:Y:S04]  /*114300*/  STL.64 [R1+0x1b20], R12 ;  /* 0x001b200c01007387 */ /* 0x0001e80000100a00 */
[----:B------:R1:W-:Y:S01]  /*114310*/  STL.64 [R1+0x1b28], R14 ;  /* 0x001b280e01007387 */ /* 0x0003e20000100a00 */
[----:B------:R-:W-:-:S03]  /*114320*/  IMAD.MOV.U32 R0, RZ, RZ, R23 ;  /* 0x000000ffff007224 */ /* 0x000fc600078e0017 */
[----:B0-----:R-:W3:Y:S04]  /*114330*/  LDL.LU R12, [R1+0xa70] ;  /* 0x000a7000010c7983 */ /* 0x001ee80000300800 */
[----:B------:R-:W3:Y:S04]  /*114340*/  LDL.LU R13, [R1+0xa74] ;  /* 0x000a7400010d7983 */ /* 0x000ee80000300800 */
[----:B-1----:R-:W3:Y:S04]  /*114350*/  LDL.LU R14, [R1+0xa78] ;  /* 0x000a7800010e7983 */ /* 0x002ee80000300800 */
[----:B------:R-:W3:Y:S01]  /*114360*/  LDL.LU R15, [R1+0xa7c] ;  /* 0x000a7c00010f7983 */ /* 0x000ee20000300800 */
[----:B----4-:R-:W-:-:S15]  /*114370*/  HMMA.16816.F32 R8, R4, R22, R8 ;  /* 0x000000160408723c */ /* 0x010fde0000001808 */
[----:B------:R-:W-:-:S08]  /*114380*/  NOP ;  /* 0x0000000000007918 */ /* 0x000fd00000000000 */
[----:B------:R-:W-:Y:S04]  /*114390*/  STL.64 [R1+0x1b10], R8 ;  /* 0x001b100801007387 */ /* 0x000fe80000100a00 */
[----:B------:R0:W-:Y:S02]  /*1143a0*/  STL.64 [R1+0x1b18], R10 ;  /* 0x001b180a01007387 */ /* 0x0001e40000100a00 */
[----:B0-----:R-:W-:Y:S02]  /*1143b0*/  IMAD.MOV.U32 R11, RZ, RZ, R22 ;  /* 0x000000ffff0b7224 */ /* 0x001fe400078e0016 */
[----:B------:R-:W4:Y:S01]  /*1143c0*/  LDL.LU R10, [R1+0xb6e8] ;  /* 0x00b6e800010a7983 */ /* 0x000f220000300800 */
[----:B--2---:R-:W-:Y:S03]  /*1143d0*/  HMMA.16816.F32 R20, R4, R20, R24 ;  /* 0x000000140414723c */ /* 0x004fe60000001818 */
[----:B------:R-:W2:Y:S04]  /*1143e0*/  LDL.LU.64 R8, [R1+0xb6e0] ;  /* 0x00b6e00001087983 */ /* 0x000ea80000300a00 */
[----:B------:R-:W3:Y:S04]  /*1143f0*/  LDL.LU.64 R26, [R1+0xb6d8] ;  /* 0x00b6d800011a7983 */ /* 0x000ee80000300a00 */
[----:B------:R-:W3:-:S12]  /*114400*/  LDL.LU.64 R24, [R1+0xb6d0] ;  /* 0x00b6d00001187983 */ /* 0x000ed80000300a00 */
        /* <DEDUP_REMOVED lines=136> */
[----:B------:R-:W2:Y:S01]  /*114c90*/  LDL.LU.64 R20, [R1+0xb4f8] ;  /* 0x00b4f80001147983 */ /* 0x000ea20000300a00 */
[----:B---3--:R-:W-:-:S15]  /*114ca0*/  HMMA.16816.F32 R24, R4, R28, R24 ;  /* 0x0000001c0418723c */ /* 0x008fde0000001818 */
[----:B------:R-:W-:-:S08]  /*114cb0*/  NOP ;  /* 0x0000000000007918 */ /* 0x000fd00000000000 */
[----:B------:R-:W-:Y:S04]  /*114cc0*/  STL.64 [R1+0x1990], R24 ;  /* 0x0019901801007387 */ /* 0x000fe80000100a00 */
[----:B------:R0:W-:Y:S04]  /*114cd0*/  STL.64 [R1+0x1998], R26 ;  /* 0x0019981a01007387 */ /* 0x0001e80000100a00 */
[----:B0-----:R-:W3:Y:S04]  /*114ce0*/  LDL.LU.64 R26, [R1+0xb4f0] ;  /* 0x00b4f000011a7983 */ /* 0x001ee80000300a00 */
[----:B------:R-:W4:Y:S04]  /*114cf0*/  LDL.LU.64 R24, [R1+0xb4e8] ;  /* 0x00b4e80001187983 */ /* 0x000f280000300a00 */
[----:B------:R0:W-:Y:S02]  /*114d00*/  STL.64 [R1+0xb320], R28 ;  /* 0x00b3201c01007387 */ /* 0x0001e40000100a00 */
[----:B0-----:R-:W-:Y:S01]  /*114d10*/  IMAD.MOV.U32 R29, RZ, RZ, R0 ;  /* 0x000000ffff1d7224 */ /* 0x001fe200078e0000 */
[C---:B---3--:R-:W-:Y:S06]  /*114d20*/  HMMA.16816.F32 R12, R4.reuse, R26, R12 ;  /* 0x0000001a040c723c */ /* 0x048fec000000180c */
[----:B----4-:R-:W-:-:S15]  /*114d30*/  HMMA.16816.F32 R16, R4, R24, R16 ;  /* 0x000000180410723c */ /* 0x010fde0000001810 */
[----:B------:R-:W-:-:S02]  /*114d40*/  NOP ;  /* 0x0000000000007918 */ /* 0x000fc40000000000 */
[----:B------:R-:W-:Y:S04]  /*114d50*/  STL.64 [R1+0x1980], R12 ;  /* 0x0019800c01007387 */ /* 0x000fe80000100a00 */
[----:B------:R0:W-:Y:S04]  /*114d60*/  STL.64 [R1+0x1988], R14 ;  /* 0x0019880e01007387 */ /* 0x0001e80000100a00 */
[----:B0-----:R-:W3:Y:S04]  /*114d70*/  LDL.LU R14, [R1+0x3af8] ;  /* 0x003af800010e7983 */ /* 0x001ee80000300800 */
[----:B------:R-:W4:Y:S04]  /*114d80*/  LDL.LU R15, [R1+0x3b04] ;  /* 0x003b0400010f7983 */ /* 0x000f280000300800 */
[----:B------:R-:W4:Y:S04]  /*114d90*/  LDL.LU R0, [R1+0x3b00] ;  /* 0x003b000001007983 */ /* 0x000f280000300800 */
[----:B------:R0:W-:Y:S04]  /*114da0*/  STL.64 [R1+0x1970], R16 ;  /* 0x0019701001007387 */ /* 0x0001e80000100a00 */
[----:B------:R1:W-:Y:S04]  /*114db0*/  STL.64 [R1+0x1978], R18 ;  /* 0x0019781201007387 */ /* 0x0003e80000100a00 */
[----:B0-----:R-:W2:Y:S04]  /*114dc0*/  LDL.LU R16, [R1+0xa10] ;  /* 0x000a100001107983 */ /* 0x001ea80000300800 */
[----:B------:R-:W2:Y:S04]  /*114dd0*/  LDL.LU R17, [R1+0xa14] ;  /* 0x000a140001117983 */ /* 0x000ea80000300800 */
[----:B-1----:R-:W3:Y:S04]  /*114de0*/  LDL.LU R18, [R1+0xa18] ;  /* 0x000a180001127983 */ /* 0x002ee80000300800 */
        /* <DEDUP_REMOVED lines=95> */
[----:B------:R-:W-:-:S02]  /*1153e0*/  IMAD R13, R13, 0x100, R20 ;  /* 0x000001000d0d7824 */ /* 0x000fc400078e0214 */
[----:B------:R-:W-:Y:S02]  /*1153f0*/  IMAD R14, R14, 0x100, R21 ;  /* 0x000001000e0e7824 */ /* 0x000fe400078e0215 */
[----:B------:R-:W-:Y:S02]  /*115400*/  IMAD R15, R0, 0x100, R15 ;  /* 0x00000100000f7824 */ /* 0x000fe400078e020f */
[----:B------:R-:W-:Y:S01]  /*115410*/  IMAD.MOV.U32 R0, RZ, RZ, R23 ;  /* 0x000000ffff007224 */ /* 0x000fe200078e0017 */
[----:B------:R-:W-:Y:S02]  /*115420*/  F2FP.F16.E5M2.UNPACK_B R12, R12 ;  /* 0x0000000cff0c723e */ /* 0x000fe400020004ff */
[----:B------:R-:W-:Y:S02]  /*115430*/  F2FP.F16.E5M2.UNPACK_B R13, R13 ;  /* 0x0000000dff0d723e */ /* 0x000fe400020004ff */
[----:B------:R-:W-:Y:S02]  /*115440*/  F2FP.F16.E5M2.UNPACK_B R14, R14 ;  /* 0x0000000eff0e723e */ /* 0x000fe400020004ff */
[----:B------:R-:W-:Y:S01]  /*115450*/  F2FP.F16.E5M2.UNPACK_B R15, R15 ;  /* 0x0000000fff0f723e */ /* 0x000fe200020004ff */
[C---:B---3--:R-:W-:Y:S06]  /*115460*/  HMMA.16816.F32 R8, R4.reuse, R2, R8 ;  /* 0x000000020408723c */ /* 0x048fec0000001808 */
[----:B------:R-:W-:-:S15]  /*115470*/  HMMA.16816.F32 R4, R4, R22, R16 ;  /* 0x000000160404723c */ /* 0x000fde0000001810 */
[----:B------:R-:W-:-:S02]  /*115480*/  NOP ;  /* 0x0000000000007918 */ /* 0x000fc40000000000 */
[----:B------:R-:W-:Y:S04]  /*115490*/  STL.64 [R1+0x18f0], R8 ;  /* 0x0018f00801007387 */ /* 0x000fe80000100a00 */
[----:B------:R-:W-:Y:S04]  /*1154a0*/  STL.64 [R1+0x18f8], R10 ;  /* 0x0018f80a01007387 */ /* 0x000fe80000100a00 */
[----:B------:R-:W-:Y:S04]  /*1154b0*/  STL [R1+0xb268], R0 ;  /* 0x00b2680001007387 */ /* 0x000fe80000100800 */
        /* <DEDUP_REMOVED lines=9> */
[----:B------:R-:W3:Y:S04]  /*115550*/  LDL.LU R27, [R1+0x75c] ;  /* 0x00075c00011b7983 */ /* 0x000ee80000300800 */
[----:B---3--:R-:W-:Y:S04]  /*115560*/  STL.64 [R1+0xb340], R26 ;  /* 0x00b3401a01007387 */ /* 0x008fe80000100a00 */
[----:B--2---:R-:W-:Y:S04]  /*115570*/  STL.64 [R1+0xb338], R24 ;  /* 0x00b3381801007387 */ /* 0x004fe80000100a00 */
[----:B------:R-:W2:Y:S04]  /*115580*/  LDL R22, [R1+0x20] ;  /* 0x0000200001167983 */ /* 0x000ea80000100800 */
[----:B------:R-:W2:Y:S04]  /*115590*/  LDL R23, [R1+0x24] ;  /* 0x0000240001177983 */ /* 0x000ea80000100800 */
[----:B------:R-:W3:Y:S04]  /*1155a0*/  LDL.LU R8, [R1+0x770] ;  /* 0x0007700001087983 */ /* 0x000ee80000300800 */
[----:B------:R-:W3:Y:S04]  /*1155b0*/  LDL.LU R9, [R1+0x774] ;  /* 0x0007740001097983 */ /* 0x000ee80000300800 */
[----:B------:R-:W4:Y:S04]  /*1155c0*/  LDL.LU R10, [R1+0x778] ;  /* 0x00077800010a7983 */ /* 0x000f280000300800 */
[----:B------:R-:W4:Y:S04]  /*1155d0*/  LDL.LU R11, [R1+0x77c] ;  /* 0x00077c00010b7983 */ /* 0x000f280000300800 */
[----:B----4-:R-:W-:Y:S04]  /*1155e0*/  STL.64 [R1+0xb350], R10 ;  /* 0x00b3500a01007387 */ /* 0x010fe80000100a00 */
[----:B---3--:R1:W-:Y:S04]  /*1155f0*/  STL.64 [R1+0xb348], R8 ;  /* 0x00b3480801007387 */ /* 0x0083e80000100a00 */
[----:B0-----:R-:W3:Y:S04]  /*115600*/  LDL R6, [R1+0x30] ;  /* 0x0000300001067983 */ /* 0x001ee80000100800 */
[----:B------:R-:W3:Y:S04]  /*115610*/  LDL R7, [R1+0x34] ;  /* 0x0000340001077983 */ /* 0x000ee80000100800 */
[----:B-1----:R-:W4:Y:S04]  /*115620*/  LDL.LU R8, [R1+0x790] ;  /* 0x0007900001087983 */ /* 0x002f280000300800 */
        /* <DEDUP_REMOVED lines=69> */
[----:B----4-:R-:W-:Y:S04]  /*115a80*/  STL.64 [R1+0xb468], R10 ;  /* 0x00b4680a01007387 */ /* 0x010fe80000100a00 */
        /* <DEDUP_REMOVED lines=47> */
[----:B------:R-:W3:Y:S01]  /*115d80*/  LDL.64 R28, [R1+0x18] ;  /* 0x00001800011c7983 */ /* 0x000ee20000100a00 */
        /* <DEDUP_REMOVED lines=301> */
[----:B------:R-:W3:Y:S04]  /*117060*/  LDL R10, [R1] ;  /* 0x00000000010a7983 */ /* 0x000ee80000100800 */
[----:B------:R-:W3:Y:S04]  /*117070*/  LDL R11, [R1+0x4] ;  /* 0x00000400010b7983 */ /* 0x000ee80000100800 */
[----:B---3--:R-:W-:Y:S04]  /*117080*/  STL.64 [R1+0xb240], R10 ;  /* 0x00b2400a01007387 */ /* 0x008fe80000100a00 */
[----:B------:R-:W-:Y:S04]  /*117090*/  STL [R1+0xb238], R8 ;  /* 0x00b2380801007387 */ /* 0x000fe80000100800 */
        /* <DEDUP_REMOVED lines=9> */
[----:B--2---:R-:W2:Y:S04]  /*117130*/  LDL R24, [R1+0x10] ;  /* 0x0000100001187983 */ /* 0x004ea80000100800 */
[----:B------:R-:W2:Y:S04]  /*117140*/  LDL R25, [R1+0x14] ;  /* 0x0000140001197983 */ /* 0x000ea80000100800 */
[----:B---3--:R1:W-:Y:S04]  /*117150*/  STL.64 [R1+0xb0a0], R26 ;  /* 0x00b0a01a01007387 */ /* 0x0083e80000100a00 */
[----:B--2---:R-:W-:Y:S04]  /*117160*/  STL.64 [R1+0xb0b8], R24 ;  /* 0x00b0b81801007387 */ /* 0x004fe80000100a00 */
[----:B0-----:R-:W2:Y:S04]  /*117170*/  LDL.LU R16, [R1+0x550] ;  /* 0x0005500001107983 */ /* 0x001ea80000300800 */
[----:B------:R-:W2:Y:S04]  /*117180*/  LDL.LU R17, [R1+0x554] ;  /* 0x0005540001117983 */ /* 0x000ea80000300800 */
[----:B------:R-:W3:Y:S04]  /*117190*/  LDL.LU R18, [R1+0x558] ;  /* 0x0005580001127983 */ /* 0x000ee80000300800 */
[----:B------:R-:W3:Y:S04]  /*1171a0*/  LDL.LU R19, [R1+0x55c] ;  /* 0x00055c0001137983 */ /* 0x000ee80000300800 */
[----:B-1----:R-:W2:Y:S01]  /*1171b0*/  LDL R26, [R1+0x18] ;  /* 0x00001800011a7983 */ /* 0x002ea20000100800 */
[----:B----4-:R-:W-:-:S03]  /*1171c0*/  IMAD.MOV.U32 R27, RZ, RZ, R0 ;  /* 0x000000ffff1b7224 */ /* 0x010fc600078e0000 */
[----:B------:R-:W4:Y:S04]  /*1171d0*/  LDL.LU R0, [R1+0xb284] ;  /* 0x00b2840001007983 */ /* 0x000f280000300800 */
        /* <DEDUP_REMOVED lines=132> */
[----:B------:R-:W2:Y:S04]  /*117a20*/  LDL R8, [R1+0xa0] ;  /* 0x0000a00001087983 */ /* 0x000ea80000100800 */
[----:B------:R-:W2:Y:S04]  /*117a30*/  LDL.LU R4, [R1+0x690] ;  /* 0x0006900001047983 */ /* 0x000ea80000300800 */
[----:B------:R-:W2:Y:S04]  /*117a40*/  LDL.LU R5, [R1+0x694] ;  /* 0x0006940001057983 */ /* 0x000ea80000300800 */
[----:B------:R-:W2:Y:S04]  /*117a50*/  LDL.LU R6, [R1+0x698] ;  /* 0x0006980001067983 */ /* 0x000ea80000300800 */
[----:B------:R-:W2:Y:S04]  /*117a60*/  LDL.LU R7, [R1+0x69c] ;  /* 0x00069c0001077983 */ /* 0x000ea80000300800 */
[----:B------:R-:W3:Y:S04]  /*117a70*/  LDL.64 R26, [R1+0x98] ;  /* 0x00009800011a7983 */ /* 0x000ee80000100a00 */
[----:B---3--:R-:W-:Y:S04]  /*117a80*/  STL.64 [R1+0xb250], R26 ;  /* 0x00b2501a01007387 */ /* 0x008fe80000100a00 */
[----:B----4-:R0:W-:Y:S04]  /*117a90*/  STL.64 [R1+0xb248], R24 ;  /* 0x00b2481801007387 */ /* 0x0101e80000100a00 */
[----:B0-----:R-:W3:Y:S04]  /*117aa0*/  LDL.LU R24, [R1+0x680] ;  /* 0x0006800001187983 */ /* 0x001ee80000300800 */
[----:B------:R-:W3:Y:S04]  /*117ab0*/  LDL.LU R25, [R1+0x684] ;  /* 0x0006840001197983 */ /* 0x000ee80000300800 */
[----:B------:R-:W3:Y:S04]  /*117ac0*/  LDL.LU R26, [R1+0x688] ;  /* 0x00068800011a7983 */ /* 0x000ee80000300800 */
[----:B------:R-:W3:Y:S04]  /*117ad0*/  LDL.LU R27, [R1+0x68c] ;  /* 0x00068c00011b7983 */ /* 0x000ee80000300800 */
[----:B------:R-:W-:Y:S04]  /*117ae0*/  STL.64 [R1+0xb1e8], R18 ;  /* 0x00b1e81201007387 */ /* 0x000fe80000100a00 */
        /* <DEDUP_REMOVED lines=17> */
[----:B------:R-:W-:-:S07]  /*117c00*/  IMAD.MOV.U32 R9, RZ, RZ, R0 ;  /* 0x000000ffff097224 */ /* 0x000fce00078e0000 */
[----:B------:R-:W-:Y:S01]  /*117c10*/  HMMA.16816.F32 R12, R12, R8, R4 ;  /* 0x000000080c0c723c */ /* 0x000fe20000001804 */
        /* <DEDUP_REMOVED lines=10> */
[----:B------:R-:W3:Y:S04]  /*117cc0*/  LDL.LU.64 R6, [R1+0xb260] ;  /* 0x00b2600001067983 */ /* 0x000ee80000300a00 */
[----:B------:R-:W3:Y:S04]  /*117cd0*/  LDL.LU.64 R4, [R1+0xb258] ;  /* 0x00b2580001047983 */ /* 0x000ee80000300a00 */
[----:B------:R0:W-:Y:S04]  /*117ce0*/  STL.64 [R1+0x11f0], R12 ;  /* 0x0011f00c01007387 */ /* 0x0001e80000100a00 */
[----:B------:R1:W-:Y:S04]  /*117cf0*/  STL.64 [R1+0x11f8], R14 ;  /* 0x0011f80e01007387 */ /* 0x0003e80000100a00 */
[----:B0-----:R-:W2:Y:S04]  /*117d00*/  LDL.LU R12, [R1+0x670] ;  /* 0x00067000010c7983 */ /* 0x001ea80000300800 */
[----:B------:R-:W2:Y:S04]  /*117d10*/  LDL.LU R13, [R1+0x674] ;  /* 0x00067400010d7983 */ /* 0x000ea80000300800 */
[----:B-1----:R-:W2:Y:S04]  /*117d20*/  LDL.LU R14, [R1+0x678] ;  /* 0x00067800010e7983 */ /* 0x002ea80000300800 */
[----:B------:R-:W2:Y:S01]  /*117d30*/  LDL.LU R15, [R1+0x67c] ;  /* 0x00067c00010f7983 */ /* 0x000ea20000300800 */
[----:B---3--:R-:W-:Y:S03]  /*117d40*/  HMMA.16816.F32 R8, R4, R10, R24 ;  /* 0x0000000a0408723c */ /* 0x008fe60000001818 */
[----:B------:R-:W2:Y:S04]  /*117d50*/  LDL.LU.64 R26, [R1+0xb250] ;  /* 0x00b25000011a7983 */ /* 0x000ea80000300a00 */
[----:B------:R-:W3:-:S15]  /*117d60*/  LDL.LU.64 R24, [R1+0xb248] ;  /* 0x00b2480001187983 */ /* 0x000ede0000300a00 */
[----:B------:R-:W-:-:S01]  /*117d70*/  NOP ;  /* 0x0000000000007918 */ /* 0x000fc20000000000 */
[----:B------:R-:W-:Y:S04]  /*117d80*/  STL.64 [R1+0x11d0], R8 ;  /* 0x0011d00801007387 */ /* 0x000fe80000100a00 */
[----:B------:R0:W-:Y:S04]  /*117d90*/  STL.64 [R1+0x11d8], R10 ;  /* 0x0011d80a01007387 */ /* 0x0001e80000100a00 */
[----:B0-----:R-:W4:Y:S04]  /*117da0*/  LDL.LU.64 R10, [R1+0xb240] ;  /* 0x00b24000010a7983 */ /* 0x001f280000300a00 */
[----:B------:R-:W4:Y:S01]  /*117db0*/  LDL.LU R8, [R1+0xb238] ;  /* 0x00b2380001087983 */ /* 0x000f220000300800 */
[----:B--2---:R-:W-:Y:S06]  /*117dc0*/  HMMA.16816.F32 R12, R4, R26, R12 ;  /* 0x0000001a040c723c */ /* 0x004fec000000180c */
[----:B------:R-:W-:-:S02]  /*117dd0*/  IMAD.MOV.U32 R9, RZ, RZ, R26 ;  /* 0x000000ffff097224 */ /* 0x000fc400078e001a */
[----:B------:R-:W-:Y:S02]  /*117de0*/  IMAD.MOV.U32 R0, RZ, RZ, R27 ;  /* 0x000000ffff007224 */ /* 0x000fe400078e001b */
[----:B---3--:R-:W-:-:S13]  /*117df0*/  HMMA.16816.F32 R24, R4, R24, R16 ;  /* 0x000000180418723c */ /* 0x008fda0000001810 */
[----:B------:R0:W-:Y:S04]  /*117e00*/  STL.64 [R1+0x11c0], R12 ;  /* 0x0011c00c01007387 */ /* 0x0001e80000100a00 */
[----:B------:R1:W-:Y:S04]  /*117e10*/  STL.64 [R1+0x11c8], R14 ;  /* 0x0011c80e01007387 */ /* 0x0003e80000100a00 */
[----:B0-----:R-:W2:Y:S04]  /*117e20*/  LDL.LU R12, [R1+0x4f0] ;  /* 0x0004f000010c7983 */ /* 0x001ea80000300800 */
[----:B------:R-:W2:Y:S04]  /*117e30*/  LDL.LU R13, [R1+0x4f4] ;  /* 0x0004f400010d7983 */ /* 0x000ea80000300800 */
[----:B-1----:R-:W2:Y:S04]  /*117e40*/  LDL.LU R14, [R1+0x4f8] ;  /* 0x0004f800010e7983 */ /* 0x002ea80000300800 */
[----:B------:R-:W2:Y:S04]  /*117e50*/  LDL.LU R15, [R1+0x4fc] ;  /* 0x0004fc00010f7983 */ /* 0x000ea80000300800 */
        /* <DEDUP_REMOVED lines=132> */
[----:B------:R-:W-:Y:S04]  /*1186a0*/  STL.64 [R1+0xfe0], R24 ;  /* 0x000fe01801007387 */ /* 0x000fe80000100a00 */
[----:B------:R0:W-:Y:S04]  /*1186b0*/  STL.64 [R1+0xfe8], R26 ;  /* 0x000fe81a01007387 */ /* 0x0001e80000100a00 */
[----:B0-----:R-:W3:Y:S04]  /*1186c0*/  LDL.LU.64 R26, [R1+0xb068] ;  /* 0x00b06800011a7983 */ /* 0x001ee80000300a00 */
[----:B------:R-:W4:Y:S01]  /*1186d0*/  LDL.LU.64 R24, [R1+0xb060] ;  /* 0x00b0600001187983 */ /* 0x000f220000300a00 */
[C---:B---3--:R-:W-:Y:S06]  /*1186e0*/  HMMA.16816.F32 R16, R4.reuse, R26, R16 ;  /* 0x0000001a0410723c */ /* 0x048fec0000001810 */
[----:B----4-:R-:W-:-:S15]  /*1186f0*/  HMMA.16816.F32 R20, R4, R24, R20 ;  /* 0x000000180414723c */ /* 0x010fde0000001814 */
[----:B------:R-:W-:-:S02]  /*118700*/  NOP ;  /* 0x0000000000007918 */ /* 0x000fc40000000000 */
[----:B------:R-:W-:Y:S04]  /*118710*/  STL.64 [R1+0xfc0], R16 ;  /* 0x000fc01001007387 */ /* 0x000fe80000100a00 */
[----:B------:R0:W-:Y:S04]  /*118720*/  STL.64 [R1+0xfc8], R18 ;  /* 0x000fc81201007387 */ /* 0x0001e80000100a00 */
[----:B0-----:R-:W3:Y:S04]  /*118730*/  LDL.LU.64 R18, [R1+0xb058] ;  /* 0x00b0580001127983 */ /* 0x001ee80000300a00 */
[----:B------:R-:W4:Y:S04]  /*118740*/  LDL.LU.64 R16, [R1+0xb050] ;  /* 0x00b0500001107983 */ /* 0x000f280000300a00 */
[----:B------:R-:W-:Y:S04]  /*118750*/  STL.64 [R1+0xfb0], R20 ;  /* 0x000fb01401007387 */ /* 0x000fe80000100a00 */
[----:B------:R0:W-:Y:S04]  /*118760*/  STL.64 [R1+0xfb8], R22 ;  /* 0x000fb81601007387 */ /* 0x0001e80000100a00 */
[----:B0-----:R-:W3:Y:S04]  /*118770*/  LDL.LU.64 R22, [R1+0xb048] ;  /* 0x00b0480001167983 */ /* 0x001ee80000300a00 */
[----:B------:R-:W2:Y:S04]  /*118780*/  LDL.LU.64 R20, [R1+0xb040] ;  /* 0x00b0400001147983 */ /* 0x000ea80000300a00 */
[----:B------:R-:W-:Y:S04]  /*118790*/  STL.64 [R1+0xae10], R26 ;  /* 0x00ae101a01007387 */ /* 0x000fe80000100a00 */
[----:B------:R0:W-:Y:S04]  /*1187a0*/  STL.64 [R1+0xae08], R24 ;  /* 0x00ae081801007387 */ /* 0x0001e80000100a00 */
[----:B0-----:R-:W4:Y:S01]  /*1187b0*/  LDL.64 R24, [R1+0xa8] ;  /* 0x0000a80001187983 */ /* 0x001f220000100a00 */
[----:B------:R-:W-:-:S02]  /*1187c0*/  IMAD.MOV.U32 R26, RZ, RZ, R9 ;  /* 0x000000ffff1a7224 */ /* 0x000fc400078e0009 */
[----:B------:R-:W-:-:S05]  /*1187d0*/  IMAD.MOV.U32 R27, RZ, RZ, R0 ;  /* 0x000000ffff1b7224 */ /* 0x000fca00078e0000 */
[----:B------:R-:W-:Y:S04]  /*1187e0*/  STL.64 [R1+0xafd8], R26 ;  /* 0x00afd81a01007387 */ /* 0x000fe80000100a00 */
[----:B----4-:R0:W-:Y:S04]  /*1187f0*/  STL.64 [R1+0xafd0], R24 ;  /* 0x00afd01801007387 */ /* 0x0101e80000100a00 */
[----:B0-----:R-:W3:Y:S04]  /*118800*/  LDL.LU R24, [R1+0x500] ;  /* 0x0005000001187983 */ /* 0x001ee80000300800 */
[----:B------:R-:W3:Y:S04]  /*118810*/  LDL.LU R25, [R1+0x504] ;  /* 0x0005040001197983 */ /* 0x000ee80000300800 */
[----:B------:R-:W3:Y:S04]  /*118820*/  LDL.LU R26, [R1+0x508] ;  /* 0x00050800011a7983 */ /* 0x000ee80000300800 */
[----:B------:R-:W3:Y:S01]  /*118830*/  LDL.LU R27, [R1+0x50c] ;  /* 0x00050c00011b7983 */ /* 0x000ee20000300800 */
[C---:B--2---:R-:W-:Y:S06]  /*118840*/  HMMA.16816.F32 R12, R4.reuse, R20, R12 ;  /* 0x00000014040c723c */ /* 0x044fec000000180c */
[----:B---3--:R-:W-:-:S15]  /*118850*/  HMMA.16816.F32 R24, R4, R22, R24 ;  /* 0x000000160418723c */ /* 0x008fde0000001818 */
[----:B------:R-:W-:-:S08]  /*118860*/  NOP ;  /* 0x0000000000007918 */ /* 0x000fd00000000000 */
[----:B------:R0:W-:Y:S04]  /*118870*/  STL.64 [R1+0xfa0], R24 ;  /* 0x000fa01801007387 */ /* 0x0001e80000100a00 */
[----:B------:R1:W-:Y:S04]  /*118880*/  STL.64 [R1+0xfa8], R26 ;  /* 0x000fa81a01007387 */ /* 0x0003e80000100a00 */
[----:B0-----:R-:W2:Y:S04]  /*118890*/  LDL.LU R24, [R1+0x4b0] ;  /* 0x0004b00001187983 */ /* 0x001ea80000300800 */
[----:B------:R0:W-:Y:S04]  /*1188a0*/  STL.64 [R1+0xf90], R12 ;  /* 0x000f900c01007387 */ /* 0x0001e80000100a00 */
[----:B------:R-:W-:Y:S04]  /*1188b0*/  STL.64 [R1+0xf98], R14 ;  /* 0x000f980e01007387 */ /* 0x000fe80000100a00 */
[----:B------:R-:W2:Y:S04]  /*1188c0*/  LDL.LU R25, [R1+0x4b4] ;  /* 0x0004b40001197983 */ /* 0x000ea80000300800 */
[----:B-1----:R-:W3:Y:S04]  /*1188d0*/  LDL.LU R26, [R1+0x4b8] ;  /* 0x0004b800011a7983 */ /* 0x002ee80000300800 */
[----:B------:R-:W3:Y:S04]  /*1188e0*/  LDL.LU R27, [R1+0x4bc] ;  /* 0x0004bc00011b7983 */ /* 0x000ee80000300800 */
[----:B------:R-:W4:Y:S04]  /*1188f0*/  LDL.LU R10, [R1+0x3b2c] ;  /* 0x003b2c00010a7983 */ /* 0x000f280000300800 */
[----:B0-----:R-:W2:Y:S04]  /*118900*/  LDL.LU R12, [R1+0x3b28] ;  /* 0x003b2800010c7983 */ /* 0x001ea80000300800 */
        /* <DEDUP_REMOVED lines=63> */
[----:B--2---:R-:W-:Y:S01]  /*118d00*/  IMAD R14, R14, 0x100, R9 ;  /* 0x000001000e0e7824 */ /* 0x004fe200078e0209 */
[----:B----4-:R-:W-:-:S15]  /*118d10*/  HMMA.16816.F32 R24, R4, R10, R24 ;  /* 0x0000000a0418723c */ /* 0x010fde0000001818 */
[----:B------:R-:W-:-:S08]  /*118d20*/  NOP ;  /* 0x0000000000007918 */ /* 0x000fd00000000000 */
[----:B------:R-:W-:Y:S04]  /*118d30*/  STL.64 [R1+0xf50], R24 ;  /* 0x000f501801007387 */ /* 0x000fe80000100a00 */
[----:B------:R0:W-:Y:S04]  /*118d40*/  STL.64 [R1+0xf58], R26 ;  /* 0x000f581a01007387 */ /* 0x0001e80000100a00 */
[----:B0-----:R-:W2:Y:S04]  /*118d50*/  LDL.LU.64 R26, [R1+0xb010] ;  /* 0x00b01000011a7983 */ /* 0x001ea80000300a00 */
[----:B------:R-:W2:Y:S04]  /*118d60*/  LDL.LU.64 R24, [R1+0xb008] ;  /* 0x00b0080001187983 */ /* 0x000ea80000300a00 */
[----:B------:R0:W-:Y:S04]  /*118d70*/  STL [R1+0xadd4], R10 ;  /* 0x00add40a01007387 */ /* 0x0001e80000100800 */
[----:B------:R1:W-:Y:S04]  /*118d80*/  STL [R1+0xadd0], R11 ;  /* 0x00add00b01007387 */ /* 0x0003e80000100800 */
[----:B0-----:R-:W4:Y:S04]  /*118d90*/  LDL R10, [R1+0xa0] ;  /* 0x0000a000010a7983 */ /* 0x001f280000100800 */
[----:B-1----:R-:W4:Y:S04]  /*118da0*/  LDL R11, [R1+0xa4] ;  /* 0x0000a400010b7983 */ /* 0x002f280000100800 */
[----:B------:R-:W2:Y:S02]  /*118db0*/  LDL.LU R9, [R1+0xb000] ;  /* 0x00b0000001097983 */ /* 0x000ea40000300800 */
[----:B--2---:R-:W-:-:S15]  /*118dc0*/  HMMA.16816.F32 R24, R4, R8, R24 ;  /* 0x000000080418723c */ /* 0x004fde0000001818 */
[----:B------:R-:W-:-:S08]  /*118dd0*/  NOP ;  /* 0x0000000000007918 */ /* 0x000fd00000000000 */
[----:B------:R-:W-:Y:S04]  /*118de0*/  STL.64 [R1+0xf40], R24 ;  /* 0x000f401801007387 */ /* 0x000fe80000100a00 */
[----:B------:R0:W-:Y:S04]  /*118df0*/  STL.64 [R1+0xf48], R26 ;  /* 0x000f481a01007387 */ /* 0x0001e80000100a00 */
[----:B0-----:R-:W2:Y:S04]  /*118e00*/  LDL.LU.64 R26, [R1+0xaff8] ;  /* 0x00aff800011a7983 */ /* 0x001ea80000300a00 */
[----:B------:R-:W2:Y:S04]  /*118e10*/  LDL.LU.64 R24, [R1+0xaff0] ;  /* 0x00aff00001187983 */ /* 0x000ea80000300a00 */
[----:B------:R-:W-:Y:S01]  /*118e20*/  STL [R1+0xadb8], R9 ;  /* 0x00adb80901007387 */ /* 0x000fe20000100800 */
[----:B--2---:R-:W-:-:S15]  /*118e30*/  HMMA.16816.F32 R24, R4, R2, R24 ;  /* 0x000000020418723c */ /* 0x004fde0000001818 */
[----:B------:R-:W-:-:S08]  /*118e40*/  NOP ;  /* 0x0000000000007918 */ /* 0x000fd00000000000 */
[----:B------:R-:W-:Y:S04]  /*118e50*/  STL.64 [R1+0xf30], R24 ;  /* 0x000f301801007387 */ /* 0x000fe80000100a00 */
[----:B------:R0:W-:Y:S04]  /*118e60*/  STL.64 [R1+0xf38], R26 ;  /* 0x000f381a01007387 */ /* 0x0001e80000100a00 */
[----:B0-----:R-:W4:Y:S04]  /*118e70*/  LDL.LU.64 R26, [R1+0xafe8] ;  /* 0x00afe800011a7983 */ /* 0x001f280000300a00 */
[----:B------:R-:W4:Y:S01]  /*118e80*/  LDL.LU.64 R24, [R1+0xafe0] ;  /* 0x00afe00001187983 */ /* 0x000f220000300a00 */
[----:B------:R-:W-:Y:S01]  /*118e90*/  IMAD R15, R0, 0x100, R15 ;  /* 0x00000100000f7824 */ /* 0x000fe200078e020f */
[----:B------:R-:W-:-:S02]  /*118ea0*/  F2FP.F16.E5M2.UNPACK_B R12, R12 ;  /* 0x0000000cff0c723e */ /* 0x000fc400020004ff */
[----:B------:R-:W-:Y:S02]  /*118eb0*/  F2FP.F16.E5M2.UNPACK_B R13, R13 ;  /* 0x0000000dff0d723e */ /* 0x000fe400020004ff */
[----:B------:R-:W-:Y:S01]  /*118ec0*/  F2FP.F16.E5M2.UNPACK_B R14, R14 ;  /* 0x0000000eff0e723e */ /* 0x000fe200020004ff */
[----:B----4-:R-:W-:Y:S01]  /*118ed0*/  HMMA.16816.F32 R4, R4, R10, R24 ;  /* 0x0000000a0404723c */ /* 0x010fe20000001818 */
[----:B------:R-:W2:Y:S04]  /*118ee0*/  LDL.LU.64 R26, [R1+0xafd8] ;  /* 0x00afd800011a7983 */ /* 0x000ea80000300a00 */
[----:B------:R-:W3:Y:S01]  /*118ef0*/  LDL.LU.64 R24, [R1+0xafd0] ;  /* 0x00afd00001187983 */ /* 0x000ee20000300a00 */
[----:B------:R-:W-:-:S15]  /*118f00*/  F2FP.F16.E5M2.UNPACK_B R15, R15 ;  /* 0x0000000fff0f723e */ /* 0x000fde00020004ff */
[----:B------:R-:W-:-:S02]  /*118f10*/  NOP ;  /* 0x0000000000007918 */ /* 0x000fc40000000000 */
[----:B------:R0:W-:Y:S04]  /*118f20*/  STL.64 [R1+0xf00], R4 ;  /* 0x000f000401007387 */ /* 0x0001e80000100a00 */
[----:B------:R-:W-:Y:S01]  /*118f30*/  STL.64 [R1+0xf08], R6 ;  /* 0x000f080601007387 */ /* 0x000fe20000100a00 */
[----:B---3--:R-:W-:Y:S06]  /*118f40*/  HMMA.16816.F32 R16, R12, R24, R16 ;  /* 0x000000180c10723c */ /* 0x008fec0000001810 */
[----:B0-----:R-:W-:-:S15]  /*118f50*/  IMAD.MOV.U32 R4, RZ, RZ, R24 ;  /* 0x000000ffff047224 */ /* 0x001fde00078e0018 */
[----:B------:R-:W-:-:S02]  /*118f60*/  NOP ;  /* 0x0000000000007918 */ /* 0x000fc40000000000 */
[----:B------:R-:W-:Y:S04]  /*118f70*/  STL.64 [R1+0xef0], R16 ;  /* 0x000ef01001007387 */ /* 0x000fe80000100a00 */
[----:B------:R-:W-:Y:S04]  /*118f80*/  STL.64 [R1+0xef8], R18 ;  /* 0x000ef81201007387 */ /* 0x000fe80000100a00 */
[----:B------:R2:W-:Y:S02]  /*118f90*/  STL [R1+0xafc8], R4 ;  /* 0x00afc80401007387 */ /* 0x0005e40000100800 */
[----:B--2---:R-:W-:Y:S02]  /*118fa0*/  HMMA.16816.F32 R4, R12, R26, R20 ;  /* 0x0000001a0c04723c */ /* 0x004fe40000001814 */
[----:B------:R-:W2:Y:S01]  /*118fb0*/  LDL.LU R20, [R1+0x330] ;  /* 0x0003300001147983 */ /* 0x000ea20000300800 */
[----:B------:R-:W-:-:S15]  /*118fc0*/  IMAD.MOV.U32 R0, RZ, RZ, R25 ;  /* 0x000000ffff007224 */ /* 0x000fde00078e0019 */
[----:B------:R-:W-:-:S05]  /*118fd0*/  NOP ;  /* 0x0000000000007918 */ /* 0x000fca0000000000 */
        /* <DEDUP_REMOVED lines=9> */
[----:B------:R-:W3:Y:S04]  /*119070*/  LDL R10, [R1] ;  /* 0x00000000010a7983 */ /* 0x000ee80000100800 */
[----:B------:R-:W3:Y:S04]  /*119080*/  LDL R11, [R1+0x4] ;  /* 0x00000400010b7983 */ /* 0x000ee80000100800 */
[----:B---3--:R-:W-:Y:S04]  /*119090*/  STL.64 [R1+0xafa0], R10 ;  /* 0x00afa00a01007387 */ /* 0x008fe80000100a00 */
[----:B------:R-:W-:Y:S04]  /*1190a0*/  STL [R1+0xaf98], R8 ;  /* 0x00af980801007387 */ /* 0x000fe80000100800 */
[----:B--2---:R-:W-:Y:S04]  /*1190b0*/  STL.64 [R1+0xae20], R26 ;  /* 0x00ae201a01007387 */ /* 0x004fe80000100a00 */
[----:B----4-:R0:W-:Y:S04]  /*1190c0*/  STL.64 [R1+0xae18], R24 ;  /* 0x00ae181801007387 */ /* 0x0101e80000100a00 */
[----:B0-----:R-:W2:Y:S04]  /*1190d0*/  LDL.LU R24, [R1+0x360] ;  /* 0x0003600001187983 */ /* 0x001ea80000300800 */
        /* <DEDUP_REMOVED lines=126> */
[----:B0-----:R-:W2:Y:S04]  /*1198c0*/  LDL R10, [R1+0x88] ;  /* 0x00008800010a7983 */ /* 0x001ea80000100800 */
[----:B------:R-:W2:Y:S04]  /*1198d0*/  LDL R11, [R1+0x8c] ;  /* 0x00008c00010b7983 */ /* 0x000ea80000100800 */
[----:B------:R-:W2:Y:S04]  /*1198e0*/  LDL.LU R4, [R1+0x480] ;  /* 0x0004800001047983 */ /* 0x000ea80000300800 */
[----:B------:R-:W2:Y:S04]  /*1198f0*/  LDL.LU R5, [R1+0x484] ;  /* 0x0004840001057983 */ /* 0x000ea80000300800 */
[----:B------:R-:W2:Y:S04]  /*119900*/  LDL.LU R6, [R1+0x488] ;  /* 0x0004880001067983 */ /* 0x000ea80000300800 */
[----:B------:R-:W2:Y:S04]  /*119910*/  LDL.LU R7, [R1+0x48c] ;  /* 0x00048c0001077983 */ /* 0x000ea80000300800 */
[----:B------:R-:W2:Y:S04]  /*119920*/  LDL.64 R18, [R1+0x90] ;  /* 0x0000900001127983 */ /* 0x000ea80000100a00 */
[----:B----4-:R-:W-:Y:S04]  /*119930*/  STL.64 [R1+0xafa8], R8 ;  /* 0x00afa80801007387 */ /* 0x010fe80000100a00 */
[----:B------:R-:W4:Y:S04]  /*119940*/  LDL.64 R24, [R1+0x80] ;  /* 0x0000800001187983 */ /* 0x000f280000100a00 */
[----:B------:R-:W-:Y:S04]  /*119950*/  STL.64 [R1+0xafc0], R26 ;  /* 0x00afc01a01007387 */ /* 0x000fe80000100a00 */
[----:B----4-:R0:W-:Y:S04]  /*119960*/  STL.64 [R1+0xafb8], R24 ;  /* 0x00afb81801007387 */ /* 0x0101e80000100a00 */
[----:B0-----:R-:W4:Y:S04]  /*119970*/  LDL.LU R24, [R1+0x470] ;  /* 0x0004700001187983 */ /* 0x001f280000300800 */
[----:B------:R-:W4:Y:S04]  /*119980*/  LDL.LU R25, [R1+0x474] ;  /* 0x0004740001197983 */ /* 0x000f280000300800 */
[----:B------:R-:W4:Y:S04]  /*119990*/  LDL.LU R26, [R1+0x478] ;  /* 0x00047800011a7983 */ /* 0x000f280000300800 */
[----:B------:R-:W4:Y:S04]  /*1199a0*/  LDL.LU R27, [R1+0x47c] ;  /* 0x00047c00011b7983 */ /* 0x000f280000300800 */
        /* <DEDUP_REMOVED lines=26> */
[----:B------:R0:W-:Y:S04]  /*119b50*/  STL.64 [R1+0xec0], R4 ;  /* 0x000ec00401007387 */ /* 0x0001e80000100a00 */
[----:B------:R1:W-:Y:S04]  /*119b60*/  STL.64 [R1+0xec8], R6 ;  /* 0x000ec80601007387 */ /* 0x0003e80000100a00 */
[----:B0-----:R-:W3:Y:S04]  /*119b70*/  LDL.LU R4, [R1+0xafc8] ;  /* 0x00afc80001047983 */ /* 0x001ee80000300800 */
[----:B------:R-:W4:Y:S01]  /*119b80*/  LDL.LU R16, [R1+0x320] ;  /* 0x0003200001107983 */ /* 0x000f220000300800 */
[----:B-1----:R-:W-:-:S03]  /*119b90*/  IMAD.MOV.U32 R6, RZ, RZ, R18 ;  /* 0x000000ffff067224 */ /* 0x002fc600078e0012 */
[----:B------:R-:W4:Y:S01]  /*119ba0*/  LDL.LU R17, [R1+0x324] ;  /* 0x0003240001117983 */ /* 0x000f220000300800 */
[----:B------:R-:W-:-:S03]  /*119bb0*/  IMAD.MOV.U32 R5, RZ, RZ, R19 ;  /* 0x000000ffff057224 */ /* 0x000fc600078e0013 */
[----:B------:R-:W4:Y:S04]  /*119bc0*/  LDL.LU R18, [R1+0x328] ;  /* 0x0003280001127983 */ /* 0x000f280000300800 */
[----:B------:R-:W4:Y:S04]  /*119bd0*/  LDL.LU R19, [R1+0x32c] ;  /* 0x00032c0001137983 */ /* 0x000f280000300800 */
[----:B------:R-:W2:Y:S04]  /*119be0*/  LDL.LU.64 R26, [R1+0xafc0] ;  /* 0x00afc000011a7983 */ /* 0x000ea80000300a00 */
[----:B------:R-:W3:Y:S04]  /*119bf0*/  LDL.LU.64 R24, [R1+0xafb8] ;  /* 0x00afb80001187983 */ /* 0x000ee80000300a00 */
[----:B------:R-:W-:Y:S04]  /*119c00*/  STL.64 [R1+0xeb0], R8 ;  /* 0x000eb00801007387 */ /* 0x000fe80000100a00 */
[----:B------:R0:W-:Y:S04]  /*119c10*/  STL.64 [R1+0xeb8], R10 ;  /* 0x000eb80a01007387 */ /* 0x0001e80000100a00 */
[----:B0-----:R-:W3:Y:S04]  /*119c20*/  LDL.LU.64 R10, [R1+0xafb0] ;  /* 0x00afb000010a7983 */ /* 0x001ee80000300a00 */
[----:B------:R-:W3:Y:S02]  /*119c30*/  LDL.LU.64 R8, [R1+0xafa8] ;  /* 0x00afa80001087983 */ /* 0x000ee40000300a00 */
[----:B---3--:R-:W-:Y:S06]  /*119c40*/  HMMA.16816.F32 R8, R12, R24, R8 ;  /* 0x000000180c08723c */ /* 0x008fec0000001808 */
[----:B------:R-:W-:-:S15]  /*119c50*/  IMAD.MOV.U32 R7, RZ, RZ, R25 ;  /* 0x000000ffff077224 */ /* 0x000fde00078e0019 */
[----:B------:R-:W-:-:S02]  /*119c60*/  NOP ;  /* 0x0000000000007918 */ /* 0x000fc40000000000 */
[----:B------:R0:W-:Y:S02]  /*119c70*/  STL.64 [R1+0xe90], R8 ;  /* 0x000e900801007387 */ /* 0x0001e40000100a00 */
[----:B0-----:R-:W-:Y:S02]  /*119c80*/  IMAD.MOV.U32 R9, RZ, RZ, R24 ;  /* 0x000000ffff097224 */ /* 0x001fe400078e0018 */
[C---:B--2---:R-:W-:Y:S01]  /*119c90*/  HMMA.16816.F32 R24, R12.reuse, R26, R20 ;  /* 0x0000001a0c18723c */ /* 0x044fe20000001814 */
        /* <DEDUP_REMOVED lines=118> */
[----:B------:R-:W2:Y:S04]  /*11a400*/  LDL.LU.64 R24, [R1+0xae08] ;  /* 0x00ae080001187983 */ /* 0x000ea80000300a00 */
[----:B------:R-:W-:Y:S01]  /*11a410*/  STL.64 [R1+0xac50], R28 ;  /* 0x00ac501c01007387 */ /* 0x000fe20000100a00 */
        /* <DEDUP_REMOVED lines=18> */
[C---:B--2---:R-:W-:Y:S06]  /*11a540*/  HMMA.16816.F32 R16, R12.reuse, R22, R16 ;  /* 0x000000160c10723c */ /* 0x044fec0000001810 */
[----:B----4-:R-:W-:-:S15]  /*11a550*/  HMMA.16816.F32 R24, R12, R20, R24 ;  /* 0x000000140c18723c */ /* 0x010fde0000001818 */
[----:B------:R-:W-:-:S02]  /*11a560*/  NOP ;  /* 0x0000000000007918 */ /* 0x000fc40000000000 */
[----:B------:R-:W-:Y:S04]  /*11a570*/  STL.64 [R1+0xcd0], R16 ;  /* 0x000cd01001007387 */ /* 0x000fe80000100a00 */
[----:B------:R0:W-:Y:S04]  /*11a580*/  STL.64 [R1+0xcd8], R18 ;  /* 0x000cd81201007387 */ /* 0x0001e80000100a00 */
[----:B0-----:R-:W2:Y:S04]  /*11a590*/  LDL.LU.64 R18, [R1+0xade0] ;  /* 0x00ade00001127983 */ /* 0x001ea80000300a00 */
[----:B------:R-:W4:Y:S04]  /*11a5a0*/  LDL.LU.64 R16, [R1+0xadd8] ;  /* 0x00add80001107983 */ /* 0x000f280000300a00 */
[----:B------:R0:W-:Y:S04]  /*11a5b0*/  STL.64 [R1+0xca0], R24 ;  /* 0x000ca01801007387 */ /* 0x0001e80000100a00 */
[----:B------:R1:W-:Y:S04]  /*11a5c0*/  STL.64 [R1+0xca8], R26 ;  /* 0x000ca81a01007387 */ /* 0x0003e80000100a00 */
[----:B0-----:R-:W3:Y:S04]  /*11a5d0*/  LDL.LU R24, [R1+0x280] ;  /* 0x0002800001187983 */ /* 0x001ee80000300800 */
[----:B------:R-:W3:Y:S04]  /*11a5e0*/  LDL.LU R25, [R1+0x284] ;  /* 0x0002840001197983 */ /* 0x000ee80000300800 */
[----:B-1----:R-:W2:Y:S04]  /*11a5f0*/  LDL.LU R26, [R1+0x288] ;  /* 0x00028800011a7983 */ /* 0x002ea80000300800 */
[----:B------:R-:W2:Y:S04]  /*11a600*/  LDL.LU R27, [R1+0x28c] ;  /* 0x00028c00011b7983 */ /* 0x000ea80000300800 */
[----:B--2---:R-:W-:Y:S04]  /*11a610*/  STL.64 [R1+0xad60], R26 ;  /* 0x00ad601a01007387 */ /* 0x004fe80000100a00 */
[----:B---3--:R0:W-:Y:S04]  /*11a620*/  STL.64 [R1+0xad58], R24 ;  /* 0x00ad581801007387 */ /* 0x0081e80000100a00 */
[----:B0-----:R-:W4:Y:S04]  /*11a630*/  LDL.LU R24, [R1+0x2f0] ;  /* 0x0002f00001187983 */ /* 0x001f280000300800 */
[----:B------:R-:W4:Y:S04]  /*11a640*/  LDL.LU R25, [R1+0x2f4] ;  /* 0x0002f40001197983 */ /* 0x000f280000300800 */
[----:B------:R-:W4:Y:S04]  /*11a650*/  LDL.LU R26, [R1+0x2f8] ;  /* 0x0002f800011a7983 */ /* 0x000f280000300800 */
[----:B------:R-:W4:Y:S04]  /*11a660*/  LDL.LU R27, [R1+0x2fc] ;  /* 0x0002fc00011b7983 */ /* 0x000f280000300800 */
[----:B------:R0:W-:Y:S04]  /*11a670*/  STL.64 [R1+0xabf8], R22 ;  /* 0x00abf81601007387 */ /* 0x0001e80000100a00 */
[----:B0-----:R-:W2:Y:S04]  /*11a680*/  LDL.64 R22, [R1+0x88] ;  /* 0x0000880001167983 */ /* 0x001ea80000100a00 */
[----:B------:R0:W-:Y:S02]  /*11a690*/  STL.64 [R1+0xabf0], R20 ;  /* 0x00abf01401007387 */ /* 0x0001e40000100a00 */
[----:B0-----:R-:W-:-:S02]  /*11a6a0*/  IMAD.MOV.U32 R20, RZ, RZ, R6 ;  /* 0x000000ffff147224 */ /* 0x001fc400078e0006 */
[----:B------:R-:W-:Y:S01]  /*11a6b0*/  IMAD.MOV.U32 R21, RZ, RZ, R5 ;  /* 0x000000ffff157224 */ /* 0x000fe200078e0005 */
[----:B--2---:R-:W-:Y:S04]  /*11a6c0*/  STL.64 [R1+0xad70], R22 ;  /* 0x00ad701601007387 */ /* 0x004fe80000100a00 */
[----:B------:R0:W-:Y:S04]  /*11a6d0*/  STL.64 [R1+0xad68], R20 ;  /* 0x00ad681401007387 */ /* 0x0001e80000100a00 */
[----:B0-----:R-:W2:Y:S04]  /*11a6e0*/  LDL.LU R20, [R1+0x300] ;  /* 0x0003000001147983 */ /* 0x001ea80000300800 */
[----:B------:R-:W2:Y:S04]  /*11a6f0*/  LDL.LU R21, [R1+0x304] ;  /* 0x0003040001157983 */ /* 0x000ea80000300800 */
[----:B------:R-:W2:Y:S04]  /*11a700*/  LDL.LU R22, [R1+0x308] ;  /* 0x0003080001167983 */ /* 0x000ea80000300800 */
[----:B------:R-:W2:Y:S01]  /*11a710*/  LDL.LU R23, [R1+0x30c] ;  /* 0x00030c0001177983 */ /* 0x000ea20000300800 */
[C---:B----4-:R-:W-:Y:S06]  /*11a720*/  HMMA.16816.F32 R24, R12.reuse, R16, R24 ;  /* 0x000000100c18723c */ /* 0x050fec0000001818 */
[----:B--2---:R-:W-:-:S15]  /*11a730*/  HMMA.16816.F32 R20, R12, R18, R20 ;  /* 0x000000120c14723c */ /* 0x004fde0000001814 */
[----:B------:R-:W-:-:S08]  /*11a740*/  NOP ;  /* 0x0000000000007918 */ /* 0x000fd00000000000 */
[----:B------:R0:W-:Y:S04]  /*11a750*/  STL.64 [R1+0xc90], R20 ;  /* 0x000c901401007387 */ /* 0x0001e80000100a00 */
[----:B------:R1:W-:Y:S04]  /*11a760*/  STL.64 [R1+0xc98], R22 ;  /* 0x000c981601007387 */ /* 0x0003e80000100a00 */
[----:B------:R2:W-:Y:S04]  /*11a770*/  STL.64 [R1+0xc80], R24 ;  /* 0x000c801801007387 */ /* 0x0005e80000100a00 */
[----:B------:R3:W-:Y:S04]  /*11a780*/  STL.64 [R1+0xc88], R26 ;  /* 0x000c881a01007387 */ /* 0x0007e80000100a00 */
[----:B0-----:R-:W4:Y:S01]  /*11a790*/  LDL.64 R20, [R1+0xa0] ;  /* 0x0000a00001147983 */ /* 0x001f220000100a00 */
[----:B-1----:R-:W-:-:S02]  /*11a7a0*/  IMAD.MOV.U32 R22, RZ, RZ, R4 ;  /* 0x000000ffff167224 */ /* 0x002fc400078e0004 */
[----:B------:R-:W-:-:S05]  /*11a7b0*/  IMAD.MOV.U32 R23, RZ, RZ, R0 ;  /* 0x000000ffff177224 */ /* 0x000fca00078e0000 */
[----:B------:R-:W-:Y:S04]  /*11a7c0*/  STL.64 [R1+0xada0], R22 ;  /* 0x00ada01601007387 */ /* 0x000fe80000100a00 */
[----:B----4-:R0:W-:Y:S04]  /*11a7d0*/  STL.64 [R1+0xad98], R20 ;  /* 0x00ad981401007387 */ /* 0x0101e80000100a00 */
[----:B--2---:R-:W2:Y:S04]  /*11a7e0*/  LDL.LU R24, [R1+0x2b0] ;  /* 0x0002b00001187983 */ /* 0x004ea80000300800 */
[----:B------:R-:W2:Y:S04]  /*11a7f0*/  LDL.LU R25, [R1+0x2b4] ;  /* 0x0002b40001197983 */ /* 0x000ea80000300800 */
[----:B---3--:R-:W3:Y:S04]  /*11a800*/  LDL.LU R26, [R1+0x2b8] ;  /* 0x0002b800011a7983 */ /* 0x008ee80000300800 */
[----:B------:R-:W3:Y:S04]  /*11a810*/  LDL.LU R27, [R1+0x2bc] ;  /* 0x0002bc00011b7983 */ /* 0x000ee80000300800 */
[----:B0-----:R-:W4:Y:S04]  /*11a820*/  LDL.LU R20, [R1+0x870] ;  /* 0x0008700001147983 */ /* 0x001f280000300800 */
[----:B------:R-:W4:Y:S04]  /*11a830*/  LDL.LU R21, [R1+0x874] ;  /* 0x0008740001157983 */ /* 0x000f280000300800 */
[----:B------:R-:W2:Y:S04]  /*11a840*/  LDL.LU R22, [R1+0x878] ;  /* 0x0008780001167983 */ /* 0x000ea80000300800 */
[----:B------:R-:W2:Y:S04]  /*11a850*/  LDL.LU R23, [R1+0x87c] ;  /* 0x00087c0001177983 */ /* 0x000ea80000300800 */
[----:B------:R-:W3:Y:S04]  /*11a860*/  LDL.LU R10, [R1+0x3b4c] ;  /* 0x003b4c00010a7983 */ /* 0x000ee80000300800 */
[----:B------:R-:W3:Y:S04]  /*11a870*/  LDL.LU R4, [R1+0x3b48] ;  /* 0x003b480001047983 */ /* 0x000ee80000300800 */
[----:B------:R-:W3:Y:S01]  /*11a880*/  LDL.LU R11, [R1+0x3b54] ;  /* 0x003b5400010b7983 */ /* 0x000ee20000300800 */
[----:B------:R-:W-:-:S03]  /*11a890*/  IMAD.MOV.U32 R28, RZ, RZ, R9 ;  /* 0x000000ffff1c7224 */ /* 0x000fc600078e0009 */
[----:B------:R-:W3:Y:S04]  /*11a8a0*/  LDL.LU R5, [R1+0x3b50] ;  /* 0x003b500001057983 */ /* 0x000ee80000300800 */
[----:B------:R-:W3:Y:S01]  /*11a8b0*/  LDL.LU R9, [R1+0x3b5c] ;  /* 0x003b5c0001097983 */ /* 0x000ee20000300800 */
[----:B------:R-:W-:-:S03]  /*11a8c0*/  IMAD.MOV.U32 R29, RZ, RZ, R7 ;  /* 0x000000ffff1d7224 */ /* 0x000fc600078e0007 */
[----:B------:R-:W3:Y:S04]  /*11a8d0*/  LDL.LU R6, [R1+0x3b58] ;  /* 0x003b580001067983 */ /* 0x000ee80000300800 */
        /* <DEDUP_REMOVED lines=35> */
[----:B------:R-:W2:Y:S01]  /*11ab10*/  LDL.LU R11, [R1+0xadd0] ;  /* 0x00add000010b7983 */ /* 0x000ea20000300800 */
[----:B------:R-:W-:Y:S01]  /*11ab20*/  IMAD R6, R6, 0x100, R9 ;  /* 0x0000010006067824 */ /* 0x000fe200078e0209 */
        /* <DEDUP_REMOVED lines=8> */
[----:B0-----:R-:W4:Y:S04]  /*11abb0*/  LDL.64 R10, [R1+0x98] ;  /* 0x00009800010a7983 */ /* 0x001f280000100a00 */
        /* <DEDUP_REMOVED lines=13> */
[----:B------:R-:W-:Y:S04]  /*11ac90*/  STL [R1+0xaba0], R2 ;  /* 0x00aba00201007387 */ /* 0x000fe80000100800 */
[----:B------:R-:W-:Y:S01]  /*11aca0*/  STL [R1+0xab9c], R3 ;  /* 0x00ab9c0301007387 */ /* 0x000fe20000100800 */
[----:B------:R-:W-:Y:S01]  /*11acb0*/  IMAD R7, R0, 0x100, R7 ;  /* 0x0000010000077824 */ /* 0x000fe200078e0207 */
[----:B------:R-:W-:-:S02]  /*11acc0*/  F2FP.F16.E5M2.UNPACK_B R4, R4 ;  /* 0x00000004ff04723e */ /* 0x000fc400020004ff */
[----:B------:R-:W-:Y:S01]  /*11acd0*/  F2FP.F16.E5M2.UNPACK_B R5, R5 ;  /* 0x00000005ff05723e */ /* 0x000fe200020004ff */
[----:B---3--:R-:W-:Y:S01]  /*11ace0*/  HMMA.16816.F32 R12, R12, R20, R24 ;  /* 0x000000140c0c723c */ /* 0x008fe20000001818 */
[----:B------:R-:W2:Y:S04]  /*11acf0*/  LDL.LU.64 R26, [R1+0xad90] ;  /* 0x00ad9000011a7983 */ /* 0x000ea80000300a00 */
[----:B------:R-:W2:Y:S01]  /*11ad00*/  LDL.LU.64 R24, [R1+0xad88] ;  /* 0x00ad880001187983 */ /* 0x000ea20000300a00 */
[----:B------:R-:W-:Y:S02]  /*11ad10*/  F2FP.F16.E5M2.UNPACK_B R6, R6 ;  /* 0x00000006ff06723e */ /* 0x000fe400020004ff */
[----:B------:R-:W-:Y:S01]  /*11ad20*/  F2FP.F16.E5M2.UNPACK_B R7, R7 ;  /* 0x00000007ff07723e */ /* 0x000fe200020004ff */
[----:B------:R-:W-:-:S14]  /*11ad30*/  IMAD.MOV.U32 R0, RZ, RZ, R21 ;  /* 0x000000ffff007224 */ /* 0x000fdc00078e0015 */
[----:B------:R0:W-:Y:S04]  /*11ad40*/  STL.64 [R1+0xc20], R12 ;  /* 0x000c200c01007387 */ /* 0x0001e80000100a00 */
[----:B------:R1:W-:Y:S04]  /*11ad50*/  STL.64 [R1+0xc28], R14 ;  /* 0x000c280e01007387 */ /* 0x0003e80000100a00 */
[----:B0-----:R-:W3:Y:S04]  /*11ad60*/  LDL.LU R12, [R1+0x2a0] ;  /* 0x0002a000010c7983 */ /* 0x001ee80000300800 */
[----:B------:R-:W3:Y:S04]  /*11ad70*/  LDL.LU R13, [R1+0x2a4] ;  /* 0x0002a400010d7983 */ /* 0x000ee80000300800 */
[----:B-1----:R-:W3:Y:S04]  /*11ad80*/  LDL.LU R14, [R1+0x2a8] ;  /* 0x0002a800010e7983 */ /* 0x002ee80000300800 */
[----:B------:R-:W3:Y:S04]  /*11ad90*/  LDL.LU R15, [R1+0x2ac] ;  /* 0x0002ac00010f7983 */ /* 0x000ee80000300800 */
[----:B------:R-:W-:Y:S01]  /*11ada0*/  STL [R1+0xab78], R0 ;  /* 0x00ab780001007387 */ /* 0x000fe20000100800 */
[----:B--2---:R-:W-:Y:S03]  /*11adb0*/  HMMA.16816.F32 R20, R4, R22, R24 ;  /* 0x000000160414723c */ /* 0x004fe60000001818 */
[----:B------:R-:W4:Y:S04]  /*11adc0*/  LDL.LU.64 R26, [R1+0xad80] ;  /* 0x00ad8000011a7983 */ /* 0x000f280000300a00 */
[----:B------:R-:W4:-:S15]  /*11add0*/  LDL.LU.64 R24, [R1+0xad78] ;  /* 0x00ad780001187983 */ /* 0x000f1e0000300a00 */
[----:B------:R-:W-:-:S01]  /*11ade0*/  NOP ;  /* 0x0000000000007918 */ /* 0x000fc20000000000 */
[----:B------:R-:W-:Y:S04]  /*11adf0*/  STL.64 [R1+0xbf0], R20 ;  /* 0x000bf01401007387 */ /* 0x000fe80000100a00 */
[----:B------:R0:W-:Y:S04]  /*11ae00*/  STL.64 [R1+0xbf8], R22 ;  /* 0x000bf81601007387 */ /* 0x0001e80000100a00 */
[----:B0-----:R-:W2:Y:S04]  /*11ae10*/  LDL.LU.64 R22, [R1+0xad70] ;  /* 0x00ad700001167983 */ /* 0x001ea80000300a00 */
[----:B------:R-:W3:Y:S01]  /*11ae20*/  LDL.LU.64 R20, [R1+0xad68] ;  /* 0x00ad680001147983 */ /* 0x000ee20000300a00 */
[----:B----4-:R-:W-:-:S15]  /*11ae30*/  HMMA.16816.F32 R24, R4, R10, R24 ;  /* 0x0000000a0418723c */ /* 0x010fde0000001818 */
[----:B------:R-:W-:-:S08]  /*11ae40*/  NOP ;  /* 0x0000000000007918 */ /* 0x000fd00000000000 */
[----:B------:R-:W-:Y:S04]  /*11ae50*/  STL.64 [R1+0xbe0], R24 ;  /* 0x000be01801007387 */ /* 0x000fe80000100a00 */
[----:B------:R0:W-:Y:S04]  /*11ae60*/  STL.64 [R1+0xbe8], R26 ;  /* 0x000be81a01007387 */ /* 0x0001e80000100a00 */
[----:B0-----:R-:W4:Y:S04]  /*11ae70*/  LDL.LU.64 R26, [R1+0xad60] ;  /* 0x00ad6000011a7983 */ /* 0x001f280000300a00 */
[----:B------:R-:W4:Y:S01]  /*11ae80*/  LDL.LU.64 R24, [R1+0xad58] ;  /* 0x00ad580001187983 */ /* 0x000f220000300a00 */
[----:B---3--:R-:W-:Y:S01]  /*11ae90*/  HMMA.16816.F32 R12, R4, R20, R12 ;  /* 0x00000014040c723c */ /* 0x008fe2000000180c */
[----:B------:R-:W-:-:S05]  /*11aea0*/  IMAD.MOV.U32 R0, RZ, RZ, R11 ;  /* 0x000000ffff007224 */ /* 0x000fca00078e000b */
[----:B------:R-:W-:-:S15]  /*11aeb0*/  STL [R1+0xab7c], R0 ;  /* 0x00ab7c0001007387 */ /* 0x000fde0000100800 */
[----:B------:R-:W-:-:S02]  /*11aec0*/  NOP ;  /* 0x0000000000007918 */ /* 0x000fc40000000000 */
[----:B------:R-:W-:Y:S04]  /*11aed0*/  STL.64 [R1+0xbd0], R12 ;  /* 0x000bd00c01007387 */ /* 0x000fe80000100a00 */
[----:B------:R2:W-:Y:S02]  /*11aee0*/  STL.64 [R1+0xbd8], R14 ;  /* 0x000bd80e01007387 */ /* 0x0005e40000100a00 */
[----:B--2---:R-:W-:Y:S06]  /*11aef0*/  HMMA.16816.F32 R12, R4, R22, R16 ;  /* 0x00000016040c723c */ /* 0x004fec0000001810 */
[----:B------:R-:W-:-:S05]  /*11af00*/  IMAD.MOV.U32 R0, RZ, RZ, R23 ;  /* 0x000000ffff007224 */ /* 0x000fca00078e0017 */
[----:B------:R-:W-:-:S12]  /*11af10*/  STL [R1+0xab80], R0 ;  /* 0x00ab800001007387 */ /* 0x000fd80000100800 */
[----:B------:R-:W-:Y:S04]  /*11af20*/  STL.64 [R1+0xbc0], R12 ;  /* 0x000bc00c01007387 */ /* 0x000fe80000100a00 */
[----:B------:R4:W-:Y:S02]  /*11af30*/  STL.64 [R1+0xbc8], R14 ;  /* 0x000bc80e01007387 */ /* 0x0009e40000100a00 */
[----:B----4-:R-:W-:Y:S02]  /*11af40*/  HMMA.16816.F32 R12, R4, R28, R24 ;  /* 0x0000001c040c723c */ /* 0x010fe40000001818 */
[----:B------:R-:W2:-:S15]  /*11af50*/  LDL R26, [R1+0x8] ;  /* 0x00000800011a7983 */ /* 0x000e9e0000100800 */
[----:B------:R-:W-:-:S06]  /*11af60*/  NOP ;  /* 0x0000000000007918 */ /* 0x000fcc0000000000 */
[----:B------:R0:W-:Y:S04]  /*11af70*/  STL.64 [R1+0xbb0], R12 ;  /* 0x000bb00c01007387 */ /* 0x0001e80000100a00 */
[----:B------:R1:W-:Y:S04]  /*11af80*/  STL.64 [R1+0xbb8], R14 ;  /* 0x000bb80e01007387 */ /* 0x0003e80000100a00 */
[----:B------:R-:W2:Y:S04]  /*11af90*/  LDL R27, [R1+0xc] ;  /* 0x00000c00011b7983 */ /* 0x000ea80000100800 */
[----:B0-----:R-:W3:Y:S04]  /*11afa0*/  LDL.LU R12, [R1+0x1b0] ;  /* 0x0001b000010c7983 */ /* 0x001ee80000300800 */
[----:B------:R-:W3:Y:S04]  /*11afb0*/  LDL.LU R13, [R1+0x1b4] ;  /* 0x0001b400010d7983 */ /* 0x000ee80000300800 */
[----:B-1----:R-:W4:Y:S04]  /*11afc0*/  LDL.LU R14, [R1+0x1b8] ;  /* 0x0001b800010e7983 */ /* 0x002f280000300800 */
[----:B------:R-:W4:Y:S04]  /*11afd0*/  LDL.LU R15, [R1+0x1bc] ;  /* 0x0001bc00010f7983 */ /* 0x000f280000300800 */
[----:B------:R-:W2:Y:S04]  /*11afe0*/  LDL R2, [R1+0x20] ;  /* 0x0000200001027983 */ /* 0x000ea80000100800 */
[----:B------:R-:W2:Y:S04]  /*11aff0*/  LDL R3, [R1+0x24] ;  /* 0x0000240001037983 */ /* 0x000ea80000100800 */
        /* <DEDUP_REMOVED lines=20> */
[----:B------:R-:W4:Y:S04]  /*11b140*/  LDL.64 R28, [R1+0x28] ;  /* 0x00002800011c7983 */ /* 0x000f280000100a00 */
[----:B---3--:R-:W-:Y:S04]  /*11b150*/  STL.64 [R1+0xac80], R10 ;  /* 0x00ac800a01007387 */ /* 0x008fe80000100a00 */
[----:B------:R0:W-:Y:S04]  /*11b160*/  STL.64 [R1+0xac78], R8 ;  /* 0x00ac780801007387 */ /* 0x0001e80000100a00 */
[----:B0-----:R-:W3:Y:S04]  /*11b170*/  LDL.LU R8, [R1+0x1e0] ;  /* 0x0001e00001087983 */ /* 0x001ee80000300800 */
[----:B------:R-:W3:Y:S04]  /*11b180*/  LDL.LU R9, [R1+0x1e4] ;  /* 0x0001e40001097983 */ /* 0x000ee80000300800 */
[----:B------:R-:W2:Y:S04]  /*11b190*/  LDL.LU R10, [R1+0x1e8] ;  /* 0x0001e800010a7983 */ /* 0x000ea80000300800 */
[----:B------:R-:W2:Y:S04]  /*11b1a0*/  LDL.LU R11, [R1+0x1ec] ;  /* 0x0001ec00010b7983 */ /* 0x000ea80000300800 */
[----:B------:R-:W4:Y:S04]  /*11b1b0*/  LDL R14, [R1+0x40] ;  /* 0x00004000010e7983 */ /* 0x000f280000100800 */
[----:B------:R-:W4:Y:S04]  /*11b1c0*/  LDL R15, [R1+0x44] ;  /* 0x00004400010f7983 */ /* 0x000f280000100800 */
[----:B------:R-:W3:Y:S04]  /*11b1d0*/  LDL.64 R12, [R1+0x48] ;  /* 0x00004800010c7983 */ /* 0x000ee80000100a00 */
        /* <DEDUP_REMOVED lines=73> */
[----:B------:R-:W2:Y:S04]  /*11b670*/  LDL.64 R24, [R1+0x10] ;  /* 0x0000100001187983 */ /* 0x000ea80000100a00 */
        /* <DEDUP_REMOVED lines=90> */
[----:B------:R-:W-:-:S03]  /*11bc20*/  IMAD.MOV.U32 R0, RZ, RZ, R29 ;  /* 0x000000ffff007224 */ /* 0x000fc600078e001d */
[----:B------:R-:W4:Y:S04]  /*11bc30*/  LDL.LU.64 R28, [R1+0xac50] ;  /* 0x00ac5000011c7983 */ /* 0x000f280000300a00 */
[----:B------:R-:W-:Y:S01]  /*11bc40*/  STL [R1+0xab98], R0 ;  /* 0x00ab980001007387 */ /* 0x000fe20000100800 */
[----:B---3--:R-:W-:-:S15]  /*11bc50*/  HMMA.16816.F32 R12, R4, R2, R12 ;  /* 0x00000002040c723c */ /* 0x008fde000000180c */
[----:B------:R-:W-:-:S08]  /*11bc60*/  NOP ;  /* 0x0000000000007918 */ /* 0x000fd00000000000 */
[----:B------:R-:W-:Y:S04]  /*11bc70*/  STL.64 [R1+0xaa0], R12 ;  /* 0x000aa00c01007387 */ /* 0x000fe80000100a00 */
[----:B------:R0:W-:Y:S04]  /*11bc80*/  STL.64 [R1+0xaa8], R14 ;  /* 0x000aa80e01007387 */ /* 0x0001e80000100a00 */
[----:B0-----:R-:W2:Y:S04]  /*11bc90*/  LDL.LU.64 R14, [R1+0xac48] ;  /* 0x00ac4800010e7983 */ /* 0x001ea80000300a00 */
[----:B------:R-:W2:Y:S01]  /*11bca0*/  LDL.LU.64 R12, [R1+0xac40] ;  /* 0x00ac4000010c7983 */ /* 0x000ea20000300a00 */
[----:B------:R-:W-:Y:S06]  /*11bcb0*/  HMMA.16816.F32 R16, R4, R24, R16 ;  /* 0x000000180410723c */ /* 0x000fec0000001810 */
[----:B------:R-:W-:-:S02]  /*11bcc0*/  IMAD.MOV.U32 R2, RZ, RZ, R24 ;  /* 0x000000ffff027224 */ /* 0x000fc400078e0018 */
[----:B------:R-:W-:Y:S01]  /*11bcd0*/  IMAD.MOV.U32 R3, RZ, RZ, R25 ;  /* 0x000000ffff037224 */ /* 0x000fe200078e0019 */
[----:B--2---:R-:W-:-:S15]  /*11bce0*/  HMMA.16816.F32 R12, R4, R10, R12 ;  /* 0x0000000a040c723c */ /* 0x004fde000000180c */
[----:B------:R-:W-:-:S08]  /*11bcf0*/  NOP ;  /* 0x0000000000007918 */ /* 0x000fd00000000000 */
[----:B------:R-:W-:Y:S04]  /*11bd00*/  STL.64 [R1+0xa80], R12 ;  /* 0x000a800c01007387 */ /* 0x000fe80000100a00 */
[----:B------:R0:W-:Y:S04]  /*11bd10*/  STL.64 [R1+0xa88], R14 ;  /* 0x000a880e01007387 */ /* 0x0001e80000100a00 */
[----:B0-----:R-:W2:Y:S04]  /*11bd20*/  LDL.LU R14, [R1+0x3b78] ;  /* 0x003b7800010e7983 */ /* 0x001ea80000300800 */
[----:B------:R-:W3:Y:S04]  /*11bd30*/  LDL.LU R15, [R1+0x3b80] ;  /* 0x003b8000010f7983 */ /* 0x000ee80000300800 */
[----:B------:R-:W-:Y:S04]  /*11bd40*/  STL.64 [R1+0xa70], R16 ;  /* 0x000a701001007387 */ /* 0x000fe80000100a00 */
[----:B------:R0:W-:Y:S02]  /*11bd50*/  STL.64 [R1+0xa78], R18 ;  /* 0x000a781201007387 */ /* 0x0001e40000100a00 */
[----:B0-----:R-:W-:Y:S02]  /*11bd60*/  HMMA.16816.F32 R16, R4, R26, R20 ;  /* 0x0000001a0410723c */ /* 0x001fe40000001814 */
[----:B------:R-:W4:-:S15]  /*11bd70*/  LDL.LU R20, [R1+0x150] ;  /* 0x0001500001147983 */ /* 0x000f1e0000300800 */
[----:B------:R-:W-:-:S06]  /*11bd80*/  NOP ;  /* 0x0000000000007918 */ /* 0x000fcc0000000000 */
[----:B------:R-:W-:Y:S04]  /*11bd90*/  STL.64 [R1+0xa60], R16 ;  /* 0x000a601001007387 */ /* 0x000fe80000100a00 */
[----:B------:R-:W-:Y:S04]  /*11bda0*/  STL.64 [R1+0xa68], R18 ;  /* 0x000a681201007387 */ /* 0x000fe80000100a00 */
        /* <DEDUP_REMOVED lines=11> */
[----:B--2---:R-:W-:Y:S04]  /*11be60*/  STL.64 [R1+0xac08], R22 ;  /* 0x00ac081601007387 */ /* 0x004fe80000100a00 */
[----:B------:R0:W-:Y:S04]  /*11be70*/  STL.64 [R1+0xac00], R20 ;  /* 0x00ac001401007387 */ /* 0x0001e80000100a00 */
        /* <DEDUP_REMOVED lines=22> */
[----:B------:R-:W2:Y:S04]  /*11bfe0*/  LDL.LU R12, [R1+0x3b68] ;  /* 0x003b6800010c7983 */ /* 0x000ea80000300800 */
[----:B------:R-:W3:Y:S01]  /*11bff0*/  LDL.LU R11, [R1+0x3b74] ;  /* 0x003b7400010b7983 */ /* 0x000ee20000300800 */
[C---:B----4-:R-:W-:Y:S03]  /*11c000*/  HMMA.16816.F32 R24, R4.reuse, R26, R20 ;  /* 0x0000001a0418723c */ /* 0x050fe60000001814 */
        /* <DEDUP_REMOVED lines=101> */
[----:B------:R-:W-:-:S03]  /*11c660*/  IMAD.MOV.U32 R25, RZ, RZ, R0 ;  /* 0x000000ffff197224 */ /* 0x000fc600078e0000 */
[----:B----4-:R-:W-:Y:S04]  /*11c670*/  STL.64 [R1+0xa9f0], R22 ;  /* 0x00a9f01601007387 */ /* 0x010fe80000100a00 */
[----:B---3--:R-:W-:Y:S04]  /*11c680*/  STL.64 [R1+0xa9e8], R20 ;  /* 0x00a9e81401007387 */ /* 0x008fe80000100a00 */
[----:B------:R-:W3:Y:S04]  /*11c690*/  LDL R24, [R1+0x18] ;  /* 0x0000180001187983 */ /* 0x000ee80000100800 */
[----:B------:R-:W4:Y:S04]  /*11c6a0*/  LDL.LU R0, [R1+0xab98] ;  /* 0x00ab980001007983 */ /* 0x000f280000300800 */
[----:B------:R-:W-:Y:S01]  /*11c6b0*/  STL.64 [R1+0xaa00], R26 ;  /* 0x00aa001a01007387 */ /* 0x000fe20000100a00 */
[----:B------:R-:W-:-:S02]  /*11c6c0*/  IMAD R14, R14, 0x100, R28 ;  /* 0x000001000e0e7824 */ /* 0x000fc400078e021c */
[----:B------:R-:W-:Y:S01]  /*11c6d0*/  IMAD R15, R15, 0x100, R29 ;  /* 0x000001000f0f7824 */ /* 0x000fe200078e021d */
[----:B------:R-:W-:Y:S02]  /*11c6e0*/  F2FP.F16.E5M2.UNPACK_B R12, R12 ;  /* 0x0000000cff0c723e */ /* 0x000fe400020004ff */
[----:B------:R-:W-:Y:S02]  /*11c6f0*/  F2FP.F16.E5M2.UNPACK_B R13, R13 ;  /* 0x0000000dff0d723e */ /* 0x000fe400020004ff */
[----:B------:R-:W-:Y:S02]  /*11c700*/  F2FP.F16.E5M2.UNPACK_B R14, R14 ;  /* 0x0000000eff0e723e */ /* 0x000fe400020004ff */
[----:B------:R-:W-:Y:S01]  /*11c710*/  F2FP.F16.E5M2.UNPACK_B R15, R15 ;  /* 0x0000000fff0f723e */ /* 0x000fe200020004ff */
[----:B---3--:R-:W-:Y:S04]  /*11c720*/  STL.64 [R1+0xa9f8], R24 ;  /* 0x00a9f81801007387 */ /* 0x008fe80000100a00 */
[----:B------:R-:W-:Y:S04]  /*11c730*/  STL.64 [R1+0xa970], R10 ;  /* 0x00a9700a01007387 */ /* 0x000fe80000100a00 */
[----:B------:R2:W-:Y:S02]  /*11c740*/  STL.64 [R1+0xa968], R8 ;  /* 0x00a9680801007387 */ /* 0x0005e40000100a00 */
[----:B--2---:R-:W-:Y:S02]  /*11c750*/  HMMA.16816.F32 R8, R4, R2, R16 ;  /* 0x000000020408723c */ /* 0x004fe40000001810 */
[----:B------:R-:W-:Y:S04]  /*11c760*/  STL.64 [R1+0xab70], R14 ;  /* 0x00ab700e01007387 */ /* 0x000fe80000100a00 */
[----:B------:R-:W-:Y:S04]  /*11c770*/  STL.64 [R1+0xab68], R12 ;  /* 0x00ab680c01007387 */ /* 0x000fe80000100a00 */
[----:B------:R-:W2:Y:S01]  /*11c780*/  LDL R16, [R1+0x20] ;  /* 0x0000200001107983 */ /* 0x000ea20000100800 */
[----:B----4-:R-:W-:-:S12]  /*11c790*/  IMAD.MOV.U32 R27, RZ, RZ, R0 ;  /* 0x000000ffff1b7224 */ /* 0x010fd800078e0000 */
[----:B------:R0:W-:Y:S04]  /*11c7a0*/  STL.64 [R1+0x960], R8 ;  /* 0x0009600801007387 */ /* 0x0001e80000100a00 */
[----:B------:R1:W-:Y:S04]  /*11c7b0*/  STL.64 [R1+0x968], R10 ;  /* 0x0009680a01007387 */ /* 0x0003e80000100a00 */
[----:B------:R-:W2:Y:S04]  /*11c7c0*/  LDL R17, [R1+0x24] ;  /* 0x0000240001117983 */ /* 0x000ea80000100800 */
[----:B------:R-:W3:Y:S04]  /*11c7d0*/  LDL R26, [R1+0x28] ;  /* 0x00002800011a7983 */ /* 0x000ee80000100800 */
[----:B------:R-:W4:Y:S04]  /*11c7e0*/  LDL.LU R0, [R1+0xab94] ;  /* 0x00ab940001007983 */ /* 0x000f280000300800 */
[----:B------:R-:W3:Y:S04]  /*11c7f0*/  LDL.LU R20, [R1+0xb30] ;  /* 0x000b300001147983 */ /* 0x000ee80000300800 */
[----:B------:R-:W3:Y:S04]  /*11c800*/  LDL.LU R21, [R1+0xb34] ;  /* 0x000b340001157983 */ /* 0x000ee80000300800 */
[----:B------:R-:W3:Y:S04]  /*11c810*/  LDL.LU R22, [R1+0xb38] ;  /* 0x000b380001167983 */ /* 0x000ee80000300800 */
[----:B------:R-:W3:Y:S04]  /*11c820*/  LDL.LU R23, [R1+0xb3c] ;  /* 0x000b3c0001177983 */ /* 0x000ee80000300800 */
[----:B------:R-:W2:Y:S01]  /*11c830*/  LDL R18, [R1+0x38] ;  /* 0x0000380001127983 */ /* 0x000ea20000100800 */
[----:B----4-:R-:W-:-:S03]  /*11c840*/  IMAD.MOV.U32 R19, RZ, RZ, R0 ;  /* 0x000000ffff137224 */ /* 0x010fc600078e0000 */
[----:B------:R-:W4:Y:S04]  /*11c850*/  LDL.LU R0, [R1+0xab90] ;  /* 0x00ab900001007983 */ /* 0x000f280000300800 */
[----:B--2---:R-:W-:Y:S04]  /*11c860*/  STL.64 [R1+0xaa38], R18 ;  /* 0x00aa381201007387 */ /* 0x004fe80000100a00 */
[----:B------:R2:W-:Y:S04]  /*11c870*/  STL.64 [R1+0xaa30], R16 ;  /* 0x00aa301001007387 */ /* 0x0005e80000100a00 */
[----:B0-----:R-:W3:Y:S04]  /*11c880*/  LDL.LU R8, [R1+0xa90] ;  /* 0x000a900001087983 */ /* 0x001ee80000300800 */
[----:B------:R-:W3:Y:S04]  /*11c890*/  LDL.LU R9, [R1+0xa94] ;  /* 0x000a940001097983 */ /* 0x000ee80000300800 */
[----:B-1----:R-:W2:Y:S04]  /*11c8a0*/  LDL.LU R10, [R1+0xa98] ;  /* 0x000a9800010a7983 */ /* 0x002ea80000300800 */
[----:B------:R-:W2:Y:S04]  /*11c8b0*/  LDL.LU R11, [R1+0xa9c] ;  /* 0x000a9c00010b7983 */ /* 0x000ea80000300800 */
[----:B--2---:R4:W-:Y:S04]  /*11c8c0*/  STL.64 [R1+0xaa48], R10 ;  /* 0x00aa480a01007387 */ /* 0x0049e80000100a00 */
[----:B---3--:R0:W-:Y:S04]  /*11c8d0*/  STL.64 [R1+0xaa40], R8 ;  /* 0x00aa400801007387 */ /* 0x0081e80000100a00 */
[----:B------:R-:W2:Y:S04]  /*11c8e0*/  LDL.LU R16, [R1+0xa50] ;  /* 0x000a500001107983 */ /* 0x000ea80000300800 */
        /* <DEDUP_REMOVED lines=8> */
[----:B0-----:R-:W4:Y:S04]  /*11c970*/  LDL R8, [R1+0x50] ;  /* 0x0000500001087983 */ /* 0x001f280000100800 */
[----:B------:R-:W4:Y:S04]  /*11c980*/  LDL R9, [R1+0x54] ;  /* 0x0000540001097983 */ /* 0x000f280000100800 */
[----:B--2---:R0:W-:Y:S04]  /*11c990*/  STL.64 [R1+0xaa60], R10 ;  /* 0x00aa600a01007387 */ /* 0x0041e80000100a00 */
[----:B----4-:R-:W-:Y:S04]  /*11c9a0*/  STL.64 [R1+0xaa78], R8 ;  /* 0x00aa780801007387 */ /* 0x010fe80000100a00 */
[----:B-1----:R-:W2:Y:S04]  /*11c9b0*/  LDL.LU R16, [R1+0xa40] ;  /* 0x000a400001107983 */ /* 0x002ea80000300800 */
[----:B------:R-:W2:Y:S04]  /*11c9c0*/  LDL.LU R17, [R1+0xa44] ;  /* 0x000a440001117983 */ /* 0x000ea80000300800 */
[----:B------:R-:W4:Y:S04]  /*11c9d0*/  LDL.LU R18, [R1+0xa48] ;  /* 0x000a480001127983 */ /* 0x000f280000300800 */
[----:B------:R-:W4:Y:S04]  /*11c9e0*/  LDL.LU R19, [R1+0xa4c] ;  /* 0x000a4c0001137983 */ /* 0x000f280000300800 */
[----:B0-----:R-:W2:Y:S01]  /*11c9f0*/  LDL R10, [R1+0x58] ;  /* 0x00005800010a7983 */ /* 0x001ea20000100800 */
        /* <DEDUP_REMOVED lines=105> */
[----:B------:R-:W3:Y:S04]  /*11d090*/  LDL.64 R24, [R1+0x30] ;  /* 0x0000300001187983 */ /* 0x000ee80000100a00 */
[----:B------:R-:W-:Y:S04]  /*11d0a0*/  STL.64 [R1+0xaa10], R22 ;  /* 0x00aa101601007387 */ /* 0x000fe80000100a00 */
[----:B------:R0:W-:Y:S04]  /*11d0b0*/  STL.64 [R1+0xaa08], R20 ;  /* 0x00aa081401007387 */ /* 0x0001e80000100a00 */
        /* <DEDUP_REMOVED lines=12> */
[----:B------:R-:W3:Y:S04]  /*11d180*/  LDL.LU.64 R14, [R1+0xab70] ;  /* 0x00ab7000010e7983 */ /* 0x000ee80000300a00 */
[----:B------:R-:W3:Y:S04]  /*11d190*/  LDL.LU.64 R12, [R1+0xab68] ;  /* 0x00ab6800010c7983 */ /* 0x000ee80000300a00 */
[----:B------:R0:W-:Y:S04]  /*11d1a0*/  STL.64 [R1+0x920], R4 ;  /* 0x0009200401007387 */ /* 0x0001e80000100a00 */
[----:B------:R1:W-:Y:S04]  /*11d1b0*/  STL.64 [R1+0x928], R6 ;  /* 0x0009280601007387 */ /* 0x0003e80000100a00 */
[----:B0-----:R-:W4:Y:S04]  /*11d1c0*/  LDL.LU R4, [R1+0xb60] ;  /* 0x000b600001047983 */ /* 0x001f280000300800 */
[----:B------:R-:W4:Y:S04]  /*11d1d0*/  LDL.LU R5, [R1+0xb64] ;  /* 0x000b640001057983 */ /* 0x000f280000300800 */
[----:B-1----:R-:W4:Y:S04]  /*11d1e0*/  LDL.LU R6, [R1+0xb68] ;  /* 0x000b680001067983 */ /* 0x002f280000300800 */
[----:B------:R-:W4:Y:S01]  /*11d1f0*/  LDL.LU R7, [R1+0xb6c] ;  /* 0x000b6c0001077983 */ /* 0x000f220000300800 */
        /* <DEDUP_REMOVED lines=89> */
[----:B0-----:R-:W4:Y:S01]  /*11d790*/  LDL.LU.64 R18, [R1+0xaa38] ;  /* 0x00aa380001127983 */ /* 0x001f220000300a00 */
[----:B--2---:R-:W-:Y:S01]  /*11d7a0*/  HMMA.16816.F32 R20, R12, R24, R20 ;  /* 0x000000180c14723c */ /* 0x004fe20000001814 */
[----:B------:R-:W-:-:S02]  /*11d7b0*/  IMAD.MOV.U32 R0, RZ, RZ, R29 ;  /* 0x000000ffff007224 */ /* 0x000fc400078e001d */
[----:B------:R-:W2:Y:S04]  /*11d7c0*/  LDL.LU.64 R16, [R1+0xaa30] ;  /* 0x00aa300001107983 */ /* 0x000ea80000300a00 */
[----:B------:R-:W3:Y:S04]  /*11d7d0*/  LDL.LU.64 R28, [R1+0xaa28] ;  /* 0x00aa2800011c7983 */ /* 0x000ee80000300a00 */
[----:B------:R-:W-:Y:S01]  /*11d7e0*/  STL [R1+0xa950], R0 ;  /* 0x00a9500001007387 */ /* 0x000fe20000100800 */
[----:B----4-:R-:W-:Y:S03]  /*11d7f0*/  HMMA.16816.F32 R8, R12, R18, R8 ;  /* 0x000000120c08723c */ /* 0x010fe60000001808 */
[----:B------:R-:W4:-:S15]  /*11d800*/  LDL R18, [R1+0x8] ;  /* 0x0000080001127983 */ /* 0x000f1e0000100800 */
[----:B------:R-:W-:-:S05]  /*11d810*/  NOP ;  /* 0x0000000000007918 */ /* 0x000fca0000000000 */
[----:B------:R0:W-:Y:S04]  /*11d820*/  STL.64 [R1+0x7c0], R8 ;  /* 0x0007c00801007387 */ /* 0x0001e80000100a00 */
[----:B------:R1:W-:Y:S04]  /*11d830*/  STL.64 [R1+0x7c8], R10 ;  /* 0x0007c80a01007387 */ /* 0x0003e80000100a00 */
[----:B------:R-:W4:Y:S04]  /*11d840*/  LDL R19, [R1+0xc] ;  /* 0x00000c0001137983 */ /* 0x000f280000100800 */
[----:B0-----:R-:W4:Y:S04]  /*11d850*/  LDL.LU R8, [R1+0xc00] ;  /* 0x000c000001087983 */ /* 0x001f280000300800 */
[----:B------:R-:W4:Y:S04]  /*11d860*/  LDL.LU R9, [R1+0xc04] ;  /* 0x000c040001097983 */ /* 0x000f280000300800 */
[----:B-1----:R-:W4:Y:S04]  /*11d870*/  LDL.LU R10, [R1+0xc08] ;  /* 0x000c0800010a7983 */ /* 0x002f280000300800 */
[----:B------:R-:W4:Y:S04]  /*11d880*/  LDL.LU R11, [R1+0xc0c] ;  /* 0x000c0c00010b7983 */ /* 0x000f280000300800 */
        /* <DEDUP_REMOVED lines=12> */
[----:B------:R-:W4:Y:S01]  /*11d950*/  LDL.LU.64 R24, [R1+0xa9f8] ;  /* 0x00a9f80001187983 */ /* 0x000f220000300a00 */
[----:B--2---:R-:W-:-:S15]  /*11d960*/  HMMA.16816.F32 R20, R12, R16, R20 ;  /* 0x000000100c14723c */ /* 0x004fde0000001814 */
[----:B------:R-:W-:-:S08]  /*11d970*/  NOP ;  /* 0x0000000000007918 */ /* 0x000fd00000000000 */
        /* <DEDUP_REMOVED lines=8> */
[----:B0-----:R-:W2:Y:S04]  /*11da00*/  LDL.LU R6, [R1+0x3b98] ;  /* 0x003b980001067983 */ /* 0x001ea80000300800 */
[----:B------:R-:W4:Y:S01]  /*11da10*/  LDL.LU R24, [R1+0xc30] ;  /* 0x000c300001187983 */ /* 0x000f220000300800 */
[----:B---3--:R-:W-:-:S15]  /*11da20*/  HMMA.16816.F32 R20, R12, R26, R20 ;  /* 0x0000001a0c14723c */ /* 0x008fde0000001814 */
[----:B------:R-:W-:-:S08]  /*11da30*/  NOP ;  /* 0x0000000000007918 */ /* 0x000fd00000000000 */
[----:B------:R-:W-:Y:S04]  /*11da40*/  STL.64 [R1+0x770], R20 ;  /* 0x0007701401007387 */ /* 0x000fe80000100a00 */
[----:B------:R-:W-:Y:S04]  /*11da50*/  STL.64 [R1+0x778], R22 ;  /* 0x0007781601007387 */ /* 0x000fe80000100a00 */
[----:B------:R-:W4:Y:S04]  /*11da60*/  LDL.LU R25, [R1+0xc34] ;  /* 0x000c340001197983 */ /* 0x000f280000300800 */
[----:B------:R-:W3:Y:S04]  /*11da70*/  LDL.LU R26, [R1+0xc38] ;  /* 0x000c3800011a7983 */ /* 0x000ee80000300800 */
[----:B------:R-:W3:Y:S04]  /*11da80*/  LDL.LU R27, [R1+0xc3c] ;  /* 0x000c3c00011b7983 */ /* 0x000ee80000300800 */
[----:B------:R-:W2:Y:S04]  /*11da90*/  LDL R4, [R1] ;  /* 0x0000000001047983 */ /* 0x000ea80000100800 */
[----:B------:R-:W2:Y:S01]  /*11daa0*/  LDL R5, [R1+0x4] ;  /* 0x0000040001057983 */ /* 0x000ea20000100800 */
[C---:B------:R-:W-:Y:S03]  /*11dab0*/  HMMA.16816.F32 R8, R12.reuse, R18, R8 ;  /* 0x000000120c08723c */ /* 0x040fe60000001808 */
[----:B---3--:R-:W-:Y:S04]  /*11dac0*/  STL.64 [R1+0xa9e0], R26 ;  /* 0x00a9e01a01007387 */ /* 0x008fe80000100a00 */
[----:B----4-:R0:W-:Y:S04]  /*11dad0*/  STL.64 [R1+0xa9d8], R24 ;  /* 0x00a9d81801007387 */ /* 0x0101e80000100a00 */
        /* <DEDUP_REMOVED lines=16> */
[----:B------:R-:W-:Y:S04]  /*11dbe0*/  STL.64 [R1+0x760], R8 ;  /* 0x0007600801007387 */ /* 0x000fe80000100a00 */
[----:B------:R-:W-:Y:S04]  /*11dbf0*/  STL.64 [R1+0x768], R10 ;  /* 0x0007680a01007387 */ /* 0x000fe80000100a00 */
        /* <DEDUP_REMOVED lines=30> */
[----:B------:R-:W3:Y:S04]  /*11dde0*/  LDL.LU R4, [R1+0x3b88] ;  /* 0x003b880001047983 */ /* 0x000ee80000300800 */
[----:B------:R-:W3:Y:S04]  /*11ddf0*/  LDL.LU R5, [R1+0x3b90] ;  /* 0x003b900001057983 */ /* 0x000ee80000300800 */
        /* <DEDUP_REMOVED lines=59> */
[----:B------:R-:W-:Y:S01]  /*11e1b0*/  STL.64 [R1+0xa760], R16 ;  /* 0x00a7601001007387 */ /* 0x000fe20000100a00 */
        /* <DEDUP_REMOVED lines=8> */
[C---:B------:R-:W-:Y:S01]  /*11e240*/  HMMA.16816.F32 R16, R12.reuse, R8, R20 ;  /* 0x000000080c10723c */ /* 0x040fe20000001814 */
[----:B------:R-:W-:Y:S02]  /*11e250*/  IMAD R5, R5, 0x100, R28 ;  /* 0x0000010005057824 */ /* 0x000fe400078e021c */
[----:B------:R-:W-:Y:S01]  /*11e260*/  IMAD R6, R6, 0x100, R29 ;  /* 0x0000010006067824 */ /* 0x000fe200078e021d */
[----:B------:R-:W3:Y:S04]  /*11e270*/  LDL R28, [R1+0xa0] ;  /* 0x0000a000011c7983 */ /* 0x000ee80000100800 */
[----:B------:R-:W3:Y:S04]  /*11e280*/  LDL R29, [R1+0xa4] ;  /* 0x0000a400011d7983 */ /* 0x000ee80000100800 */
[----:B------:R0:W-:Y:S04]  /*11e290*/  STL [R1+0xa724], R8 ;  /* 0x00a7240801007387 */ /* 0x0001e80000100800 */
[----:B------:R1:W-:Y:S07]  /*11e2a0*/  STL [R1+0xa720], R9 ;  /* 0x00a7200901007387 */ /* 0x0003ee0000100800 */
[----:B------:R-:W-:Y:S04]  /*11e2b0*/  STL.64 [R1+0x8d0], R16 ;  /* 0x0008d01001007387 */ /* 0x000fe80000100a00 */
[----:B------:R-:W-:Y:S04]  /*11e2c0*/  STL.64 [R1+0x8d8], R18 ;  /* 0x0008d81201007387 */ /* 0x000fe80000100a00 */
[----:B------:R4:W-:Y:S04]  /*11e2d0*/  STL.64 [R1+0xa928], R10 ;  /* 0x00a9280a01007387 */ /* 0x0009e80000100a00 */
[----:B0-----:R-:W3:Y:S04]  /*11e2e0*/  LDL.LU R8, [R1+0xe40] ;  /* 0x000e400001087983 */ /* 0x001ee80000300800 */
[----:B-1----:R-:W3:Y:S04]  /*11e2f0*/  LDL.LU R9, [R1+0xe44] ;  /* 0x000e440001097983 */ /* 0x002ee80000300800 */
[----:B----4-:R-:W3:Y:S04]  /*11e300*/  LDL.LU R10, [R1+0xe48] ;  /* 0x000e4800010a7983 */ /* 0x010ee80000300800 */
[----:B------:R-:W3:Y:S01]  /*11e310*/  LDL.LU R11, [R1+0xe4c] ;  /* 0x000e4c00010b7983 */ /* 0x000ee20000300800 */
[----:B--2---:R-:W-:Y:S03]  /*11e320*/  HMMA.16816.F32 R16, R12, R2, R24 ;  /* 0x000000020c10723c */ /* 0x004fe60000001818 */
[----:B------:R-:W2:Y:S04]  /*11e330*/  LDL R26, [R1+0x30] ;  /* 0x00003000011a7983 */ /* 0x000ea80000100800 */
[----:B------:R-:W-:-:S15]  /*11e340*/  IMAD.MOV.U32 R27, RZ, RZ, R0 ;  /* 0x000000ffff1b7224 */ /* 0x000fde00078e0000 */
[----:B------:R-:W-:-:S01]  /*11e350*/  NOP ;  /* 0x0000000000007918 */ /* 0x000fc20000000000 */
[----:B------:R0:W-:Y:S04]  /*11e360*/  STL.64 [R1+0x8c0], R16 ;  /* 0x0008c01001007387 */ /* 0x0001e80000100a00 */
[----:B------:R1:W-:Y:S04]  /*11e370*/  STL.64 [R1+0x8c8], R18 ;  /* 0x0008c81201007387 */ /* 0x0003e80000100a00 */
[----:B------:R-:W4:Y:S04]  /*11e380*/  LDL.LU R0, [R1+0xa950] ;  /* 0x00a9500001007983 */ /* 0x000f280000300800 */
[----:B------:R-:W3:Y:S04]  /*11e390*/  LDL R24, [R1+0x38] ;  /* 0x0000380001187983 */ /* 0x000ee80000100800 */
[----:B------:R-:W3:Y:S04]  /*11e3a0*/  LDL R25, [R1+0x3c] ;  /* 0x00003c0001197983 */ /* 0x000ee80000100800 */
[----:B--2---:R2:W-:Y:S04]  /*11e3b0*/  STL.64 [R1+0xa848], R26 ;  /* 0x00a8481a01007387 */ /* 0x0045e80000100a00 */
[----:B---3--:R3:W-:Y:S04]  /*11e3c0*/  STL.64 [R1+0xa840], R24 ;  /* 0x00a8401801007387 */ /* 0x0087e80000100a00 */
[----:B0-----:R-:W2:Y:S04]  /*11e3d0*/  LDL.LU R16, [R1+0x1110] ;  /* 0x0011100001107983 */ /* 0x001ea80000300800 */
[----:B------:R-:W2:Y:S04]  /*11e3e0*/  LDL.LU R17, [R1+0x1114] ;  /* 0x0011140001117983 */ /* 0x000ea80000300800 */
[----:B-1----:R-:W4:Y:S04]  /*11e3f0*/  LDL.LU R18, [R1+0x1118] ;  /* 0x0011180001127983 */ /* 0x002f280000300800 */
[----:B------:R-:W4:Y:S01]  /*11e400*/  LDL.LU R19, [R1+0x111c] ;  /* 0x00111c0001137983 */ /* 0x000f220000300800 */
[----:B------:R-:W-:Y:S03]  /*11e410*/  HMMA.16816.F32 R8, R12, R28, R8 ;  /* 0x0000001c0c08723c */ /* 0x000fe60000001808 */
[----:B----4-:R-:W-:Y:S04]  /*11e420*/  STL.64 [R1+0xa858], R18 ;  /* 0x00a8581201007387 */ /* 0x010fe80000100a00 */
[----:B--2---:R-:W-:Y:S04]  /*11e430*/  STL.64 [R1+0xa850], R16 ;  /* 0x00a8501001007387 */ /* 0x004fe80000100a00 */
[----:B------:R-:W2:Y:S04]  /*11e440*/  LDL.LU R20, [R1+0x1150] ;  /* 0x0011500001147983 */ /* 0x000ea80000300800 */
[----:B------:R-:W2:Y:S04]  /*11e450*/  LDL.LU R21, [R1+0x1154] ;  /* 0x0011540001157983 */ /* 0x000ea80000300800 */
[----:B------:R-:W4:Y:S04]  /*11e460*/  LDL.LU R22, [R1+0x1158] ;  /* 0x0011580001167983 */ /* 0x000f280000300800 */
[----:B------:R-:W4:Y:S04]  /*11e470*/  LDL.LU R23, [R1+0x115c] ;  /* 0x00115c0001177983 */ /* 0x000f280000300800 */
[----:B----4-:R-:W-:Y:S04]  /*11e480*/  STL.64 [R1+0xa868], R22 ;  /* 0x00a8681601007387 */ /* 0x010fe80000100a00 */
[----:B--2---:R0:W-:Y:S04]  /*11e490*/  STL.64 [R1+0xa860], R20 ;  /* 0x00a8601401007387 */ /* 0x0041e80000100a00 */
[----:B------:R-:W-:Y:S04]  /*11e4a0*/  STL [R1+0xa72c], R2 ;  /* 0x00a72c0201007387 */ /* 0x000fe80000100800 */
[----:B------:R-:W-:Y:S04]  /*11e4b0*/  STL [R1+0xa728], R3 ;  /* 0x00a7280301007387 */ /* 0x000fe80000100800 */
[----:B------:R-:W2:Y:S04]  /*11e4c0*/  LDL R26, [R1+0x48] ;  /* 0x00004800011a7983 */ /* 0x000ea80000100800 */
[----:B------:R-:W-:Y:S04]  /*11e4d0*/  STL.64 [R1+0x6c0], R8 ;  /* 0x0006c00801007387 */ /* 0x000fe80000100a00 */
[----:B------:R-:W-:Y:S04]  /*11e4e0*/  STL.64 [R1+0x6c8], R10 ;  /* 0x0006c80a01007387 */ /* 0x000fe80000100a00 */
[----:B------:R-:W2:Y:S04]  /*11e4f0*/  LDL R27, [R1+0x4c] ;  /* 0x00004c00011b7983 */ /* 0x000ea80000100800 */
[----:B---3--:R-:W3:Y:S04]  /*11e500*/  LDL R24, [R1+0x50] ;  /* 0x0000500001187983 */ /* 0x008ee80000100800 */
[----:B------:R-:W3:Y:S04]  /*11e510*/  LDL R25, [R1+0x54] ;  /* 0x0000540001197983 */ /* 0x000ee80000100800 */
[----:B--2---:R-:W-:Y:S04]  /*11e520*/  STL.64 [R1+0xa878], R26 ;  /* 0x00a8781a01007387 */ /* 0x004fe80000100a00 */
[----:B---3--:R1:W-:Y:S04]  /*11e530*/  STL.64 [R1+0xa870], R24 ;  /* 0x00a8701801007387 */ /* 0x0083e80000100a00 */
[----:B0-----:R-:W2:Y:S04]  /*11e540*/  LDL.LU R20, [R1+0x1080] ;  /* 0x0010800001147983 */ /* 0x001ea80000300800 */
[----:B------:R-:W2:Y:S04]  /*11e550*/  LDL.LU R21, [R1+0x1084] ;  /* 0x0010840001157983 */ /* 0x000ea80000300800 */
[----:B------:R-:W3:Y:S04]  /*11e560*/  LDL.LU R22, [R1+0x1088] ;  /* 0x0010880001167983 */ /* 0x000ee80000300800 */
[----:B------:R-:W3:Y:S04]  /*11e570*/  LDL.LU R23, [R1+0x108c] ;  /* 0x00108c0001177983 */ /* 0x000ee80000300800 */
[----:B---3--:R0:W-:Y:S04]  /*11e580*/  STL.64 [R1+0xa888], R22 ;  /* 0x00a8881601007387 */ /* 0x0081e80000100a00 */
[----:B--2---:R2:W-:Y:S04]  /*11e590*/  STL.64 [R1+0xa880], R20 ;  /* 0x00a8801401007387 */ /* 0x0045e80000100a00 */
[----:B------:R-:W3:Y:S04]  /*11e5a0*/  LDL R12, [R1+0x58] ;  /* 0x00005800010c7983 */ /* 0x000ee80000100800 */
[----:B------:R-:W3:Y:S04]  /*11e5b0*/  LDL R13, [R1+0x5c] ;  /* 0x00005c00010d7983 */ /* 0x000ee80000100800 */
[----:B-1----:R-:W4:Y:S04]  /*11e5c0*/  LDL.LU R24, [R1+0x1060] ;  /* 0x0010600001187983 */ /* 0x002f280000300800 */
[----:B------:R-:W4:Y:S04]  /*11e5d0*/  LDL.LU R25, [R1+0x1064] ;  /* 0x0010640001197983 */ /* 0x000f280000300800 */
[----:B------:R-:W2:Y:S04]  /*11e5e0*/  LDL.LU R26, [R1+0x1068] ;  /* 0x00106800011a7983 */ /* 0x000ea80000300800 */
[----:B------:R-:W2:Y:S04]  /*11e5f0*/  LDL.LU R27, [R1+0x106c] ;  /* 0x00106c00011b7983 */ /* 0x000ea80000300800 */
[----:B--2---:R-:W-:Y:S04]  /*11e600*/  STL.64 [R1+0xa898], R26 ;  /* 0x00a8981a01007387 */ /* 0x004fe80000100a00 */
[----:B----4-:R1:W-:Y:S04]  /*11e610*/  STL.64 [R1+0xa890], R24 ;  /* 0x00a8901801007387 */ /* 0x0103e80000100a00 */
[----:B0-----:R-:W2:Y:S04]  /*11e620*/  LDL R22, [R1+0x60] ;  /* 0x0000600001167983 */ /* 0x001ea80000100800 */
[----:B------:R-:W2:Y:S04]  /*11e630*/  LDL R23, [R1+0x64] ;  /* 0x0000640001177983 */ /* 0x000ea80000100800 */
[----:B------:R-:W4:Y:S04]  /*11e640*/  LDL.64 R20, [R1+0x68] ;  /* 0x0000680001147983 */ /* 0x000f280000100a00 */
[----:B--2---:R0:W-:Y:S04]  /*11e650*/  STL.64 [R1+0xa8b8], R22 ;  /* 0x00a8b81601007387 */ /* 0x0041e80000100a00 */
[----:B----4-:R2:W-:Y:S04]  /*11e660*/  STL.64 [R1+0xa8b0], R20 ;  /* 0x00a8b01401007387 */ /* 0x0105e80000100a00 */
[----:B-1----:R-:W4:Y:S04]  /*11e670*/  LDL.LU R24, [R1+0x1000] ;  /* 0x0010000001187983 */ /* 0x002f280000300800 */
[----:B------:R-:W4:Y:S04]  /*11e680*/  LDL.LU R25, [R1+0x1004] ;  /* 0x0010040001197983 */ /* 0x000f280000300800 */
[----:B------:R-:W3:Y:S04]  /*11e690*/  LDL.LU R26, [R1+0x1008] ;  /* 0x00100800011a7983 */ /* 0x000ee80000300800 */
[----:B------:R-:W3:Y:S04]  /*11e6a0*/  LDL.LU R27, [R1+0x100c] ;  /* 0x00100c00011b7983 */ /* 0x000ee80000300800 */
[----:B0-----:R-:W4:Y:S04]  /*11e6b0*/  LDL R22, [R1+0x70] ;  /* 0x0000700001167983 */ /* 0x001f280000100800 */
[----:B------:R-:W4:Y:S04]  /*11e6c0*/  LDL R23, [R1+0x74] ;  /* 0x0000740001177983 */ /* 0x000f280000100800 */
[----:B--2---:R-:W2:Y:S04]  /*11e6d0*/  LDL.64 R20, [R1+0x78] ;  /* 0x0000780001147983 */ /* 0x004ea80000100a00 */
        /* <DEDUP_REMOVED lines=26> */
[----:B----4-:R-:W-:Y:S04]  /*11e880*/  STL.64 [R1+0xa930], R8 ;  /* 0x00a9300801007387 */ /* 0x010fe80000100a00 */
[----:B------:R-:W4:Y:S04]  /*11e890*/  LDL.64 R28, [R1+0x98] ;  /* 0x00009800011c7983 */ /* 0x000f280000100a00 */
[----:B------:R-:W4:Y:S04]  /*11e8a0*/  LDL R2, [R1+0x90] ;  /* 0x0000900001027983 */ /* 0x000f280000100800 */
[----:B------:R-:W4:Y:S04]  /*11e8b0*/  LDL R3, [R1+0x94] ;  /* 0x0000940001037983 */ /* 0x000f280000100800 */
        /* <DEDUP_REMOVED lines=15> */
[----:B------:R-:W4:Y:S01]  /*11e9b0*/  LDL.LU R27, [R1+0xf7c] ;  /* 0x000f7c00011b7983 */ /* 0x000f220000300800 */
[----:B------:R-:W-:-:S02]  /*11e9c0*/  F2FP.F16.E5M2.UNPACK_B R4, R4 ;  /* 0x00000004ff04723e */ /* 0x000fc400020004ff */
[----:B------:R-:W-:Y:S02]  /*11e9d0*/  F2FP.F16.E5M2.UNPACK_B R5, R5 ;  /* 0x00000005ff05723e */ /* 0x000fe400020004ff */
[----:B------:R-:W-:Y:S02]  /*11e9e0*/  F2FP.F16.E5M2.UNPACK_B R6, R6 ;  /* 0x00000006ff06723e */ /* 0x000fe400020004ff */
[----:B------:R-:W-:Y:S01]  /*11e9f0*/  F2FP.F16.E5M2.UNPACK_B R7, R7 ;  /* 0x00000007ff07723e */ /* 0x000fe200020004ff */
        /* <DEDUP_REMOVED lines=18> */
[----:B------:R-:W2:Y:S04]  /*11eb20*/  LDL.LU.64 R22, [R1+0xa948] ;  /* 0x00a9480001167983 */ /* 0x000ea80000300a00 */
[----:B------:R-:W2:Y:S04]  /*11eb30*/  LDL.LU.64 R20, [R1+0xa940] ;  /* 0x00a9400001147983 */ /* 0x000ea80000300a00 */
[----:B------:R-:W-:Y:S04]  /*11eb40*/  STL.64 [R1+0x6b0], R8 ;  /* 0x0006b00801007387 */ /* 0x000fe80000100a00 */
[----:B------:R0:W-:Y:S04]  /*11eb50*/  STL.64 [R1+0x6b8], R10 ;  /* 0x0006b80a01007387 */ /* 0x0001e80000100a00 */
[----:B0-----:R-:W3:Y:S04]  /*11eb60*/  LDL.LU.64 R10, [R1+0xa938] ;  /* 0x00a93800010a7983 */ /* 0x001ee80000300a00 */
[----:B------:R-:W3:Y:S01]  /*11eb70*/  LDL.LU.64 R8, [R1+0xa930] ;  /* 0x00a9300001087983 */ /* 0x000ee20000300a00 */
[----:B------:R-:W-:-:S02]  /*11eb80*/  IMAD.MOV.U32 R15, RZ, RZ, R0 ;  /* 0x000000ffff0f7224 */ /* 0x000fc400078e0000 */
[----:B------:R-:W-:Y:S01]  /*11eb90*/  IMAD.MOV.U32 R0, RZ, RZ, R29 ;  /* 0x000000ffff007224 */ /* 0x000fe200078e001d */
[C---:B--2---:R-:W-:Y:S06]  /*11eba0*/  HMMA.16816.F32 R20, R4.reuse, R2, R20 ;  /* 0x000000020414723c */ /* 0x044fec0000001814 */
[----:B---3--:R-:W-:-:S15]  /*11ebb0*/  HMMA.16816.F32 R8, R4, R28, R8 ;  /* 0x0000001c0408723c */ /* 0x008fde0000001808 */
[----:B------:R-:W-:-:S08]  /*11ebc0*/  NOP ;  /* 0x0000000000007918 */ /* 0x000fd00000000000 */
[----:B------:R0:W-:Y:S04]  /*11ebd0*/  STL.64 [R1+0x6a0], R8 ;  /* 0x0006a00801007387 */ /* 0x0001e80000100a00 */
[----:B------:R1:W-:Y:S01]  /*11ebe0*/  STL.64 [R1+0x6a8], R10 ;  /* 0x0006a80a01007387 */ /* 0x0003e20000100a00 */
[----:B0-----:R-:W-:-:S03]  /*11ebf0*/  IMAD.MOV.U32 R9, RZ, RZ, R28 ;  /* 0x000000ffff097224 */ /* 0x001fc600078e001c */
[----:B-1----:R-:W2:Y:S04]  /*11ec00*/  LDL.LU.64 R10, [R1+0xa928] ;  /* 0x00a92800010a7983 */ /* 0x002ea80000300a00 */
[----:B------:R-:W3:Y:S04]  /*11ec10*/  LDL.LU.64 R28, [R1+0xa920] ;  /* 0x00a92000011c7983 */ /* 0x000ee80000300a00 */
[----:B------:R-:W-:Y:S04]  /*11ec20*/  STL [R1+0xa734], R0 ;  /* 0x00a7340001007387 */ /* 0x000fe80000100800 */
[----:B------:R-:W-:Y:S04]  /*11ec30*/  STL [R1+0xa730], R9 ;  /* 0x00a7300901007387 */ /* 0x000fe80000100800 */
        /* <DEDUP_REMOVED lines=28> */
[----:B------:R-:W-:Y:S01]  /*11ee00*/  IMAD.MOV.U32 R2, RZ, RZ, R21 ;  /* 0x000000ffff027224 */ /* 0x000fe200078e0015 */
[----:B------:R-:W-:Y:S04]  /*11ee10*/  STL.64 [R1+0xa748], R10 ;  /* 0x00a7480a01007387 */ /* 0x000fe80000100a00 */
[----:B------:R0:W-:Y:S04]  /*11ee20*/  STL.64 [R1+0xa740], R8 ;  /* 0x00a7400801007387 */ /* 0x0001e80000100a00 */
[----:B0-----:R-:W2:Y:S04]  /*11ee30*/  LDL.LU R8, [R1+0x10d0] ;  /* 0x0010d00001087983 */ /* 0x001ea80000300800 */
[----:B------:R-:W2:Y:S04]  /*11ee40*/  LDL.LU R9, [R1+0x10d4] ;  /* 0x0010d40001097983 */ /* 0x000ea80000300800 */
[----:B------:R-:W2:Y:S04]  /*11ee50*/  LDL.LU R10, [R1+0x10d8] ;  /* 0x0010d800010a7983 */ /* 0x000ea80000300800 */
[----:B------:R-:W2:Y:S01]  /*11ee60*/  LDL.LU R11, [R1+0x10dc] ;  /* 0x0010dc00010b7983 */ /* 0x000ea20000300800 */
[----:B----4-:R-:W-:Y:S03]  /*11ee70*/  HMMA.16816.F32 R20, R4, R22, R24 ;  /* 0x000000160414723c */ /* 0x010fe60000001818 */
[----:B------:R-:W4:Y:S04]  /*11ee80*/  LDL.LU.64 R26, [R1+0xa8c8] ;  /* 0x00a8c800011a7983 */ /* 0x000f280000300a00 */
[----:B------:R-:W4:-:S15]  /*11ee90*/  LDL.LU.64 R24, [R1+0xa8c0] ;  /* 0x00a8c00001187983 */ /* 0x000f1e0000300a00 */
[----:B------:R-:W-:-:S01]  /*11eea0*/  NOP ;  /* 0x0000000000007918 */ /* 0x000fc20000000000 */
        /* <DEDUP_REMOVED lines=25> */
[----:B------:R-:W4:Y:S02]  /*11f040*/  LDL.LU.64 R24, [R1+0xa870] ;  /* 0x00a8700001187983 */ /* 0x000f240000300a00 */
        /* <DEDUP_REMOVED lines=22> */
[----:B------:R0:W-:Y:S04]  /*11f1b0*/  STL.64 [R1+0x5e8], R14 ;  /* 0x0005e80e01007387 */ /* 0x0001e80000100a00 */
        /* <DEDUP_REMOVED lines=154> */
[----:B------:R-:W4:Y:S04]  /*11fb60*/  LDL.LU R15, [R1+0x3bc0] ;  /* 0x003bc000010f7983 */ /* 0x000f280000300800 */
        /* <DEDUP_REMOVED lines=15> */
[----:B0-----:R-:W2:Y:S01]  /*11fc60*/  LDL.LU R23, [R1+0x3bbc] ;  /* 0x003bbc0001177983 */ /* 0x001ea20000300800 */
[----:B---3--:R-:W-:-:S15]  /*11fc70*/  HMMA.16816.F32 R16, R4, R20, R16 ;  /* 0x000000140410723c */ /* 0x008fde0000001810 */
        /* <DEDUP_REMOVED lines=19> */
[----:B------:R3:W-:Y:S01]  /*11fdb0*/  STL.64 [R1+0xa528], R16 ;  /* 0x00a5281001007387 */ /* 0x0007e20000100a00 */
[----:B------:R-:W-:-:S02]  /*11fdc0*/  IMAD R12, R12, 0x100, R28 ;  /* 0x000001000c0c7824 */ /* 0x000fc400078e021c */
[----:B------:R-:W-:Y:S02]  /*11fdd0*/  IMAD.MOV.U32 R28, RZ, RZ, R3 ;  /* 0x000000ffff1c7224 */ /* 0x000fe400078e0003 */
[----:B------:R-:W-:Y:S01]  /*11fde0*/  IMAD R13, R13, 0x100, R29 ;  /* 0x000001000d0d7824 */ /* 0x000fe200078e021d */
[----:B------:R-:W2:Y:S01]  /*11fdf0*/  LDL.LU R3, [R1+0xa738] ;  /* 0x00a7380001037983 */ /* 0x000ea20000300800 */
[----:B------:R-:W-:Y:S01]  /*11fe00*/  IMAD.MOV.U32 R29, RZ, RZ, R0 ;  /* 0x000000ffff1d7224 */ /* 0x000fe200078e0000 */
[----:B---3--:R-:W-:-:S15]  /*11fe10*/  HMMA.16816.F32 R16, R4, R10, R24 ;  /* 0x0000000a0410723c */ /* 0x008fde0000001818 */
[----:B------:R-:W-:-:S08]  /*11fe20*/  NOP ;  /* 0x0000000000007918 */ /* 0x000fd00000000000 */
[----:B------:R-:W-:Y:S04]  /*11fe30*/  STL.64 [R1+0x4f0], R16 ;  /* 0x0004f01001007387 */ /* 0x000fe80000100a00 */
[----:B------:R0:W-:Y:S04]  /*11fe40*/  STL.64 [R1+0x4f8], R18 ;  /* 0x0004f81201007387 */ /* 0x0001e80000100a00 */
[----:B------:R-:W3:Y:S04]  /*11fe50*/  LDL.LU R0, [R1+0xa734] ;  /* 0x00a7340001007983 */ /* 0x000ee80000300800 */
[----:B0-----:R-:W2:Y:S04]  /*11fe60*/  LDL.64 R18, [R1+0x70] ;  /* 0x0000700001127983 */ /* 0x001ea80000100a00 */
[----:B------:R-:W3:Y:S04]  /*11fe70*/  LDL.LU R24, [R1+0x1460] ;  /* 0x0014600001187983 */ /* 0x000ee80000300800 */
[----:B------:R-:W3:Y:S04]  /*11fe80*/  LDL.LU R25, [R1+0x1464] ;  /* 0x0014640001197983 */ /* 0x000ee80000300800 */
[----:B------:R-:W2:Y:S04]  /*11fe90*/  LDL.LU R26, [R1+0x1468] ;  /* 0x00146800011a7983 */ /* 0x000ea80000300800 */
[----:B------:R-:W2:Y:S01]  /*11fea0*/  LDL.LU R27, [R1+0x146c] ;  /* 0x00146c00011b7983 */ /* 0x000ea20000300800 */
[----:B----4-:R-:W-:-:S02]  /*11feb0*/  IMAD.MOV.U32 R16, RZ, RZ, R9 ;  /* 0x000000ffff107224 */ /* 0x010fc400078e0009 */
[----:B------:R-:W-:Y:S01]  /*11fec0*/  IMAD.MOV.U32 R17, RZ, RZ, R2 ;  /* 0x000000ffff117224 */ /* 0x000fe200078e0002 */
[----:B--2---:R-:W-:Y:S04]  /*11fed0*/  STL.64 [R1+0xa688], R26 ;  /* 0x00a6881a01007387 */ /* 0x004fe80000100a00 */
[----:B---3--:R-:W-:Y:S04]  /*11fee0*/  STL.64 [R1+0xa680], R24 ;  /* 0x00a6801801007387 */ /* 0x008fe80000100a00 */
[----:B------:R-:W2:Y:S04]  /*11fef0*/  LDL.LU R9, [R1+0xa730] ;  /* 0x00a7300001097983 */ /* 0x000ea80000300800 */
[----:B------:R-:W3:Y:S04]  /*11ff00*/  LDL.LU R2, [R1+0xa72c] ;  /* 0x00a72c0001027983 */ /* 0x000ee80000300800 */
[----:B------:R0:W-:Y:S04]  /*11ff10*/  STL.64 [R1+0xa698], R18 ;  /* 0x00a6981201007387 */ /* 0x0001e80000100a00 */
[----:B------:R1:W-:Y:S04]  /*11ff20*/  STL.64 [R1+0xa690], R16 ;  /* 0x00a6901001007387 */ /* 0x0003e80000100a00 */
[----:B------:R-:W-:Y:S04]  /*11ff30*/  STL [R1+0xa504], R10 ;  /* 0x00a5040a01007387 */ /* 0x000fe80000100800 */
[----:B------:R-:W-:Y:S01]  /*11ff40*/  STL [R1+0xa500], R11 ;  /* 0x00a5000b01007387 */ /* 0x000fe20000100800 */
[----:B0-----:R-:W-:-:S02]  /*11ff50*/  IMAD.MOV.U32 R18, RZ, RZ, R3 ;  /* 0x000000ffff127224 */ /* 0x001fc400078e0003 */
[----:B------:R-:W-:Y:S01]  /*11ff60*/  IMAD.MOV.U32 R19, RZ, RZ, R8 ;  /* 0x000000ffff137224 */ /* 0x000fe200078e0008 */
[----:B------:R-:W3:Y:S04]  /*11ff70*/  LDL.LU R3, [R1+0xa728] ;  /* 0x00a7280001037983 */ /* 0x000ee80000300800 */
[----:B------:R-:W4:Y:S04]  /*11ff80*/  LDL.LU R8, [R1+0xa724] ;  /* 0x00a7240001087983 */ /* 0x000f280000300800 */
[----:B------:R-:W3:Y:S04]  /*11ff90*/  LDL.LU R24, [R1+0x1400] ;  /* 0x0014000001187983 */ /* 0x000ee80000300800 */
[----:B------:R-:W3:Y:S04]  /*11ffa0*/  LDL.LU R25, [R1+0x1404] ;  /* 0x0014040001197983 */ /* 0x000ee80000300800 */
[----:B------:R-:W4:Y:S04]  /*11ffb0*/  LDL.LU R26, [R1+0x1408] ;  /* 0x00140800011a7983 */ /* 0x000f280000300800 */
[----:B------:R-:W4:Y:S04]  /*11ffc0*/  LDL.LU R27, [R1+0x140c] ;  /* 0x00140c00011b7983 */ /* 0x000f280000300800 */
[----:B-1----:R-:W3:Y:S04]  /*11ffd0*/  LDL.64 R16, [R1+0x90] ;  /* 0x0000900001107983 */ /* 0x002ee80000100a00 */
[----:B------:R2:W-:Y:S02]  /*11ffe0*/  STL.64 [R1+0xa6c8], R18 ;  /* 0x00a6c81201007387 */ /* 0x0005e40000100a00 */
[----:B--2---:R-:W-:-:S02]  /*11fff0*/  IMAD.MOV.U32 R18, RZ, RZ, R9 ;  /* 0x000000ffff127224 */ /* 0x004fc400078e0009 */
[----:B---3--:R-:W-:Y:S04]  /*120000*/  STL.64 [R1+0xa6c0], R16 ;  /* 0x00a6c01001007387 */ /* 0x008fe80000100a00 */
[----:B----4-:R-:W-:Y:S04]  /*120010*/  STL.64 [R1+0xa6a8], R26 ;  /* 0x00a6a81a01007387 */ /* 0x010fe80000100a00 */
[----:B------:R0:W-:Y:S04]  /*120020*/  STL.64 [R1+0xa6a0], R24 ;  /* 0x00a6a01801007387 */ /* 0x0001e80000100a00 */
[----:B0-----:R-:W2:Y:S04]  /*120030*/  LDL.LU R24, [R1+0x13f0] ;  /* 0x0013f00001187983 */ /* 0x001ea80000300800 */
[----:B------:R-:W2:Y:S04]  /*120040*/  LDL.LU R25, [R1+0x13f4] ;  /* 0x0013f40001197983 */ /* 0x000ea80000300800 */
[----:B------:R-:W3:Y:S04]  /*120050*/  LDL.LU R26, [R1+0x13f8] ;  /* 0x0013f800011a7983 */ /* 0x000ee80000300800 */
[----:B------:R-:W3:Y:S04]  /*120060*/  LDL.LU R27, [R1+0x13fc] ;  /* 0x0013fc00011b7983 */ /* 0x000ee80000300800 */
[----:B------:R-:W4:Y:S04]  /*120070*/  LDL.LU R9, [R1+0xa720] ;  /* 0x00a7200001097983 */ /* 0x000f280000300800 */
[----:B------:R-:W2:Y:S01]  /*120080*/  LDL.64 R20, [R1+0xa0] ;  /* 0x0000a00001147983 */ /* 0x000ea20000100a00 */
[----:B------:R-:W-:-:S02]  /*120090*/  IMAD R15, R15, 0x100, R22 ;  /* 0x000001000f0f7824 */ /* 0x000fc400078e0216 */
[----:B------:R-:W-:Y:S01]  /*1200a0*/  IMAD R14, R14, 0x100, R23 ;  /* 0x000001000e0e7824 */ /* 0x000fe200078e0217 */
        /* <DEDUP_REMOVED lines=11> */
[----:B------:R-:W2:Y:S01]  /*120160*/  LDL.64 R16, [R1+0xa8] ;  /* 0x0000a80001107983 */ /* 0x000ea20000100a00 */
[----:B------:R-:W-:-:S05]  /*120170*/  IMAD.MOV.U32 R19, RZ, RZ, R0 ;  /* 0x000000ffff137224 */ /* 0x000fca00078e0000 */
[----:B------:R-:W-:Y:S04]  /*120180*/  STL.64 [R1+0xa700], R18 ;  /* 0x00a7001201007387 */ /* 0x000fe80000100a00 */
        /* <DEDUP_REMOVED lines=34> */
[----:B---3--:R-:W-:-:S15]  /*1203b0*/  HMMA.16816.F32 R20, R4, R2, R20 ;  /* 0x000000020414723c */ /* 0x008fde0000001814 */
[----:B------:R-:W-:-:S08]  /*1203c0*/  NOP ;  /* 0x0000000000007918 */ /* 0x000fd00000000000 */
[----:B------:R0:W-:Y:S04]  /*1203d0*/  STL.64 [R1+0x8a0], R20 ;  /* 0x0008a01401007387 */ /* 0x0001e80000100a00 */
[----:B------:R1:W-:Y:S04]  /*1203e0*/  STL.64 [R1+0x8a8], R22 ;  /* 0x0008a81601007387 */ /* 0x0003e80000100a00 */
[----:B0-----:R-:W3:Y:S01]  /*1203f0*/  LDL.LU.64 R20, [R1+0xa708] ;  /* 0x00a7080001147983 */ /* 0x001ee20000300a00 */
[----:B------:R-:W-:Y:S02]  /*120400*/  F2FP.F16.E5M2.UNPACK_B R12, R12 ;  /* 0x0000000cff0c723e */ /* 0x000fe400020004ff */
[----:B------:R-:W-:-:S02]  /*120410*/  F2FP.F16.E5M2.UNPACK_B R13, R13 ;  /* 0x0000000dff0d723e */ /* 0x000fc400020004ff */
[----:B------:R-:W-:Y:S02]  /*120420*/  F2FP.F16.E5M2.UNPACK_B R14, R14 ;  /* 0x0000000eff0e723e */ /* 0x000fe400020004ff */
[----:B------:R-:W-:Y:S01]  /*120430*/  F2FP.F16.E5M2.UNPACK_B R15, R15 ;  /* 0x0000000fff0f723e */ /* 0x000fe200020004ff */
[----:B---3--:R-:W-:Y:S01]  /*120440*/  HMMA.16816.F32 R4, R4, R20, R16 ;  /* 0x000000140404723c */ /* 0x008fe20000001810 */
[----:B------:R-:W3:Y:S04]  /*120450*/  LDL.LU.64 R18, [R1+0xa700] ;  /* 0x00a7000001127983 */ /* 0x000ee80000300a00 */
[----:B------:R-:W2:Y:S01]  /*120460*/  LDL.LU.64 R16, [R1+0xa6f8] ;  /* 0x00a6f80001107983 */ /* 0x000ea20000300a00 */
[----:B-1----:R-:W-:Y:S02]  /*120470*/  IMAD.MOV.U32 R22, RZ, RZ, R20 ;  /* 0x000000ffff167224 */ /* 0x002fe400078e0014 */
[----:B------:R-:W-:-:S15]  /*120480*/  IMAD.MOV.U32 R23, RZ, RZ, R21 ;  /* 0x000000ffff177224 */ /* 0x000fde00078e0015 */
[----:B------:R0:W-:Y:S04]  /*120490*/  STL.64 [R1+0x4e0], R4 ;  /* 0x0004e00401007387 */ /* 0x0001e80000100a00 */
[----:B------:R1:W-:Y:S04]  /*1204a0*/  STL.64 [R1+0x4e8], R6 ;  /* 0x0004e80601007387 */ /* 0x0003e80000100a00 */
[----:B------:R-:W4:Y:S04]  /*1204b0*/  LDL.LU.64 R20, [R1+0xa6f0] ;  /* 0x00a6f00001147983 */ /* 0x000f280000300a00 */
[----:B0-----:R-:W3:Y:S04]  /*1204c0*/  LDL.LU R4, [R1+0x1420] ;  /* 0x0014200001047983 */ /* 0x001ee80000300800 */
[----:B------:R-:W3:Y:S04]  /*1204d0*/  LDL.LU R5, [R1+0x1424] ;  /* 0x0014240001057983 */ /* 0x000ee80000300800 */
[----:B-1----:R-:W3:Y:S04]  /*1204e0*/  LDL.LU R6, [R1+0x1428] ;  /* 0x0014280001067983 */ /* 0x002ee80000300800 */
[----:B------:R-:W3:Y:S04]  /*1204f0*/  LDL.LU R7, [R1+0x142c] ;  /* 0x00142c0001077983 */ /* 0x000ee80000300800 */
[----:B------:R0:W-:Y:S04]  /*120500*/  STL.64 [R1+0xa570], R22 ;  /* 0x00a5701601007387 */ /* 0x0001e80000100a00 */
[----:B0-----:R-:W3:Y:S01]  /*120510*/  LDL.64 R22, [R1+0x80] ;  /* 0x0000800001167983 */ /* 0x001ee20000100a00 */
[----:B--2---:R-:W-:Y:S03]  /*120520*/  HMMA.16816.F32 R24, R12, R16, R24 ;  /* 0x000000100c18723c */ /* 0x004fe60000001818 */
[----:B----4-:R-:W-:-:S15]  /*120530*/  STL.64 [R1+0xa568], R20 ;  /* 0x00a5681401007387 */ /* 0x010fde0000100a00 */
[----:B------:R-:W-:-:S05]  /*120540*/  NOP ;  /* 0x0000000000007918 */ /* 0x000fca0000000000 */
        /* <DEDUP_REMOVED lines=37> */
[C---:B----4-:R-:W-:Y:S06]  /*1207a0*/  HMMA.16816.F32 R20, R12.reuse, R16, R4 ;  /* 0x000000100c14723c */ /* 0x050fec0000001804 */
[----:B---3--:R-:W-:Y:S01]  /*1207b0*/  HMMA.16816.F32 R4, R12, R18, R8 ;  /* 0x000000120c04723c */ /* 0x008fe20000001808 */
[----:B------:R0:W-:Y:S05]  /*1207c0*/  STL [R1+0xa4c0], R0 ;  /* 0x00a4c00001007387 */ /* 0x0001ea0000100800 */
[----:B0-----:R-:W-:-:S11]  /*1207d0*/  IMAD.MOV.U32 R0, RZ, RZ, R19 ;  /* 0x000000ffff007224 */ /* 0x001fd600078e0013 */
[----:B------:R-:W-:Y:S04]  /*1207e0*/  STL.64 [R1+0x480], R20 ;  /* 0x0004801401007387 */ /* 0x000fe80000100a00 */
[----:B------:R-:W-:Y:S04]  /*1207f0*/  STL.64 [R1+0x488], R22 ;  /* 0x0004881601007387 */ /* 0x000fe80000100a00 */
[----:B------:R-:W-:Y:S04]  /*120800*/  STL [R1+0xa4c4], R0 ;  /* 0x00a4c40001007387 */ /* 0x000fe80000100800 */
        /* <DEDUP_REMOVED lines=11> */
[----:B---3--:R-:W-:Y:S04]  /*1208c0*/  STL.64 [R1+0xa578], R8 ;  /* 0x00a5780801007387 */ /* 0x008fe80000100a00 */
[----:B------:R-:W2:Y:S04]  /*1208d0*/  LDL.LU R24, [R1+0x15c0] ;  /* 0x0015c00001187983 */ /* 0x000ea80000300800 */
[----:B------:R-:W2:Y:S04]  /*1208e0*/  LDL.LU R25, [R1+0x15c4] ;  /* 0x0015c40001197983 */ /* 0x000ea80000300800 */
[----:B------:R-:W3:Y:S04]  /*1208f0*/  LDL.LU R26, [R1+0x15c8] ;  /* 0x0015c800011a7983 */ /* 0x000ee80000300800 */
[----:B------:R-:W3:Y:S04]  /*120900*/  LDL.LU R27, [R1+0x15cc] ;  /* 0x0015cc00011b7983 */ /* 0x000ee80000300800 */
[----:B---3--:R-:W-:Y:S04]  /*120910*/  STL.64 [R1+0xa590], R26 ;  /* 0x00a5901a01007387 */ /* 0x008fe80000100a00 */
[----:B--2---:R0:W-:Y:S04]  /*120920*/  STL.64 [R1+0xa588], R24 ;  /* 0x00a5881801007387 */ /* 0x0041e80000100a00 */
[----:B------:R-:W2:Y:S04]  /*120930*/  LDL R22, [R1+0x8] ;  /* 0x0000080001167983 */ /* 0x000ea80000100800 */
[----:B------:R-:W2:Y:S04]  /*120940*/  LDL R23, [R1+0xc] ;  /* 0x00000c0001177983 */ /* 0x000ea80000100800 */
        /* <DEDUP_REMOVED lines=59> */
[----:B----4-:R0:W-:Y:S04]  /*120d00*/  STL.64 [R1+0xa678], R26 ;  /* 0x00a6781a01007387 */ /* 0x0101e80000100a00 */
[----:B------:R-:W4:Y:S04]  /*120d10*/  LDL.LU R24, [R1+0x1470] ;  /* 0x0014700001187983 */ /* 0x000f280000300800 */
[----:B------:R-:W4:Y:S04]  /*120d20*/  LDL.LU R25, [R1+0x1474] ;  /* 0x0014740001197983 */ /* 0x000f280000300800 */
[----:B0-----:R-:W4:Y:S04]  /*120d30*/  LDL.LU R26, [R1+0x1478] ;  /* 0x00147800011a7983 */ /* 0x001f280000300800 */
        /* <DEDUP_REMOVED lines=31> */
[----:B------:R-:W4:Y:S04]  /*120f30*/  LDL.64 R28, [R1] ;  /* 0x00000000011c7983 */ /* 0x000f280000100a00 */
[----:B------:R-:W4:Y:S04]  /*120f40*/  LDL.LU R4, [R1+0x15e0] ;  /* 0x0015e00001047983 */ /* 0x000f280000300800 */
[----:B------:R-:W4:Y:S04]  /*120f50*/  LDL.LU R5, [R1+0x15e4] ;  /* 0x0015e40001057983 */ /* 0x000f280000300800 */
[----:B------:R-:W4:Y:S04]  /*120f60*/  LDL.LU R6, [R1+0x15e8] ;  /* 0x0015e80001067983 */ /* 0x000f280000300800 */
[----:B------:R-:W4:Y:S04]  /*120f70*/  LDL.LU R7, [R1+0x15ec] ;  /* 0x0015ec0001077983 */ /* 0x000f280000300800 */
[----:B------:R-:W-:Y:S04]  /*120f80*/  STL.64 [R1+0x450], R24 ;  /* 0x0004501801007387 */ /* 0x000fe80000100a00 */
[----:B------:R0:W-:Y:S04]  /*120f90*/  STL.64 [R1+0x458], R26 ;  /* 0x0004581a01007387 */ /* 0x0001e80000100a00 */
[----:B0-----:R-:W2:Y:S01]  /*120fa0*/  LDL.LU.64 R26, [R1+0xa678] ;  /* 0x00a67800011a7983 */ /* 0x001ea20000300a00 */
[----:B------:R-:W-:-:S03]  /*120fb0*/  IMAD.MOV.U32 R0, RZ, RZ, R19 ;  /* 0x000000ffff007224 */ /* 0x000fc600078e0013 */
[----:B------:R-:W4:Y:S04]  /*120fc0*/  LDL.LU R16, [R1+0x1620] ;  /* 0x0016200001107983 */ /* 0x000f280000300800 */
[----:B------:R-:W4:Y:S04]  /*120fd0*/  LDL.LU R17, [R1+0x1624] ;  /* 0x0016240001117983 */ /* 0x000f280000300800 */
[----:B------:R-:W4:Y:S04]  /*120fe0*/  LDL.LU R18, [R1+0x1628] ;  /* 0x0016280001127983 */ /* 0x000f280000300800 */
[----:B------:R-:W4:Y:S04]  /*120ff0*/  LDL.LU R19, [R1+0x162c] ;  /* 0x00162c0001137983 */ /* 0x000f280000300800 */
        /* <DEDUP_REMOVED lines=80> */
[----:B--2---:R-:W-:Y:S03]  /*121500*/  HMMA.16816.F32 R20, R12, R22, R8 ;  /* 0x000000160c14723c */ /* 0x004fe60000001808 */
[----:B------:R4:W-:Y:S04]  /*121510*/  STL [R1+0xa4dc], R0 ;  /* 0x00a4dc0001007387 */ /* 0x0009e80000100800 */
[----:B------:R-:W2:Y:S04]  /*121520*/  LDL.LU.64 R10, [R1+0xa580] ;  /* 0x00a58000010a7983 */ /* 0x000ea80000300a00 */
[----:B------:R-:W2:Y:S01]  /*121530*/  LDL.LU.64 R8, [R1+0xa578] ;  /* 0x00a5780001087983 */ /* 0x000ea20000300a00 */
[----:B----4-:R-:W-:-:S11]  /*121540*/  IMAD.MOV.U32 R0, RZ, RZ, R29 ;  /* 0x000000ffff007224 */ /* 0x010fd600078e001d */
        /* <DEDUP_REMOVED lines=9> */
[----:B------:R-:W3:Y:S04]  /*1215e0*/  LDL.LU.64 R24, [R1+0xa558] ;  /* 0x00a5580001187983 */ /* 0x000ee80000300a00 */
[----:B------:R-:W4:Y:S02]  /*1215f0*/  LDL.LU.64 R28, [R1+0xa550] ;  /* 0x00a55000011c7983 */ /* 0x000f240000300a00 */
[C---:B----4-:R-:W-:Y:S06]  /*121600*/  HMMA.16816.F32 R4, R12.reuse, R28, R4 ;  /* 0x0000001c0c04723c */ /* 0x050fec0000001804 */
[----:B---3--:R-:W-:-:S15]  /*121610*/  HMMA.16816.F32 R16, R12, R24, R16 ;  /* 0x000000180c10723c */ /* 0x008fde0000001810 */
[----:B------:R-:W-:-:S02]  /*121620*/  NOP ;  /* 0x0000000000007918 */ /* 0x000fc40000000000 */
[----:B------:R-:W-:Y:S04]  /*121630*/  STL.64 [R1+0x380], R4 ;  /* 0x0003800401007387 */ /* 0x000fe80000100a00 */
[----:B------:R2:W-:Y:S02]  /*121640*/  STL.64 [R1+0x388], R6 ;  /* 0x0003880601007387 */ /* 0x0005e40000100a00 */
[----:B--2---:R-:W-:Y:S02]  /*121650*/  HMMA.16816.F32 R4, R12, R26, R8 ;  /* 0x0000001a0c04723c */ /* 0x004fe40000001808 */
[----:B------:R-:W2:-:S15]  /*121660*/  LDL.LU R8, [R1+0x3bdc] ;  /* 0x003bdc0001087983 */ /* 0x000e9e0000300800 */
[----:B------:R-:W-:-:S06]  /*121670*/  NOP ;  /* 0x0000000000007918 */ /* 0x000fcc0000000000 */
[----:B------:R-:W-:Y:S04]  /*121680*/  STL.64 [R1+0x370], R4 ;  /* 0x0003700401007387 */ /* 0x000fe80000100a00 */
[----:B------:R0:W-:Y:S04]  /*121690*/  STL.64 [R1+0x378], R6 ;  /* 0x0003780601007387 */ /* 0x0001e80000100a00 */
[----:B0-----:R-:W3:Y:S04]  /*1216a0*/  LDL.LU R6, [R1+0x3bd8] ;  /* 0x003bd80001067983 */ /* 0x001ee80000300800 */
[----:B------:R-:W2:Y:S04]  /*1216b0*/  LDL.LU R9, [R1+0x3be4] ;  /* 0x003be40001097983 */ /* 0x000ea80000300800 */
[----:B------:R-:W4:Y:S04]  /*1216c0*/  LDL.LU R7, [R1+0x3be0] ;  /* 0x003be00001077983 */ /* 0x000f280000300800 */
        /* <DEDUP_REMOVED lines=28> */
[----:B------:R0:W-:Y:S02]  /*121890*/  STL.64 [R1+0xa2b8], R26 ;  /* 0x00a2b81a01007387 */ /* 0x0001e40000100a00 */
[----:B0-----:R-:W-:-:S02]  /*1218a0*/  IMAD.MOV.U32 R26, RZ, RZ, R22 ;  /* 0x000000ffff1a7224 */ /* 0x001fc400078e0016 */
[----:B------:R-:W-:Y:S01]  /*1218b0*/  IMAD.MOV.U32 R27, RZ, RZ, R23 ;  /* 0x000000ffff1b7224 */ /* 0x000fe200078e0017 */
        /* <DEDUP_REMOVED lines=53> */
[----:B----4-:R-:W-:Y:S02]  /*121c10*/  IMAD R6, R6, 0x100, R8 ;  /* 0x0000010006067824 */ /* 0x010fe400078e0208 */
[----:B------:R-:W-:Y:S01]  /*121c20*/  IMAD R7, R7, 0x100, R9 ;  /* 0x0000010007077824 */ /* 0x000fe200078e0209 */
[----:B--2---:R-:W-:-:S15]  /*121c30*/  HMMA.16816.F32 R24, R12, R10, R24 ;  /* 0x0000000a0c18723c */ /* 0x004fde0000001818 */
[----:B------:R-:W-:-:S08]  /*121c40*/  NOP ;  /* 0x0000000000007918 */ /* 0x000fd00000000000 */
[----:B------:R-:W-:Y:S04]  /*121c50*/  STL.64 [R1+0x310], R24 ;  /* 0x0003101801007387 */ /* 0x000fe80000100a00 */
[----:B------:R0:W-:Y:S04]  /*121c60*/  STL.64 [R1+0x318], R26 ;  /* 0x0003181a01007387 */ /* 0x0001e80000100a00 */
[----:B0-----:R-:W2:Y:S04]  /*121c70*/  LDL.LU.64 R26, [R1+0xa4f8] ;  /* 0x00a4f800011a7983 */ /* 0x001ea80000300a00 */
[----:B------:R-:W2:Y:S04]  /*121c80*/  LDL.LU.64 R24, [R1+0xa4f0] ;  /* 0x00a4f00001187983 */ /* 0x000ea80000300a00 */
[----:B------:R-:W2:Y:S04]  /*121c90*/  LDL.LU R8, [R1+0xa4ec] ;  /* 0x00a4ec0001087983 */ /* 0x000ea80000300800 */
[----:B------:R-:W2:Y:S02]  /*121ca0*/  LDL.LU R9, [R1+0xa4e8] ;  /* 0x00a4e80001097983 */ /* 0x000ea40000300800 */
[----:B--2---:R-:W-:-:S15]  /*121cb0*/  HMMA.16816.F32 R24, R12, R8, R24 ;  /* 0x000000080c18723c */ /* 0x004fde0000001818 */
[----:B------:R-:W-:-:S08]  /*121cc0*/  NOP ;  /* 0x0000000000007918 */ /* 0x000fd00000000000 */
[----:B------:R-:W-:Y:S04]  /*121cd0*/  STL.64 [R1+0x890], R24 ;  /* 0x0008901801007387 */ /* 0x000fe80000100a00 */
[----:B------:R0:W-:Y:S04]  /*121ce0*/  STL.64 [R1+0x898], R26 ;  /* 0x0008981a01007387 */ /* 0x0001e80000100a00 */
[----:B0-----:R-:W2:Y:S04]  /*121cf0*/  LDL.LU.64 R26, [R1+0xa4e0] ;  /* 0x00a4e000011a7983 */ /* 0x001ea80000300a00 */
[----:B------:R-:W-:Y:S04]  /*121d00*/  STL.64 [R1+0xa288], R10 ;  /* 0x00a2880a01007387 */ /* 0x000fe80000100a00 */
[----:B------:R0:W-:Y:S02]  /*121d10*/  STL.64 [R1+0xa280], R8 ;  /* 0x00a2800801007387 */ /* 0x0001e40000100a00 */
[----:B0-----:R-:W-:Y:S06]  /*121d20*/  HMMA.16816.F32 R8, R12, R2, R16 ;  /* 0x000000020c08723c */ /* 0x001fec0000001810 */
[----:B------:R-:W-:Y:S04]  /*121d30*/  STL [R1+0xa244], R2 ;  /* 0x00a2440201007387 */ /* 0x000fe80000100800 */
[----:B------:R-:W-:-:S13]  /*121d40*/  STL [R1+0xa240], R3 ;  /* 0x00a2400301007387 */ /* 0x000fda0000100800 */
        /* <DEDUP_REMOVED lines=18> */
[----:B------:R-:W2:Y:S04]  /*121e70*/  LDL.LU R24, [R1+0x1730] ;  /* 0x0017300001187983 */ /* 0x000ea80000300800 */
[----:B------:R-:W2:Y:S04]  /*121e80*/  LDL.LU R25, [R1+0x1734] ;  /* 0x0017340001197983 */ /* 0x000ea80000300800 */
[----:B------:R-:W3:Y:S04]  /*121e90*/  LDL.LU R26, [R1+0x1738] ;  /* 0x00173800011a7983 */ /* 0x000ee80000300800 */
[----:B------:R-:W3:Y:S01]  /*121ea0*/  LDL.LU R27, [R1+0x173c] ;  /* 0x00173c00011b7983 */ /* 0x000ee20000300800 */
[----:B------:R-:W-:-:S03]  /*121eb0*/  IMAD.MOV.U32 R3, RZ, RZ, R0 ;  /* 0x000000ffff037224 */ /* 0x000fc600078e0000 */
[----:B---3--:R1:W-:Y:S04]  /*121ec0*/  STL.64 [R1+0xa2d8], R26 ;  /* 0x00a2d81a01007387 */ /* 0x0083e80000100a00 */
[----:B--2---:R-:W-:Y:S04]  /*121ed0*/  STL.64 [R1+0xa2d0], R24 ;  /* 0x00a2d01801007387 */ /* 0x004fe80000100a00 */
[----:B------:R-:W2:Y:S04]  /*121ee0*/  LDL.LU R2, [R1] ;  /* 0x0000000001027983 */ /* 0x000ea80000300800 */
[----:B------:R-:W3:Y:S04]  /*121ef0*/  LDL.LU R0, [R1+0xa4dc] ;  /* 0x00a4dc0001007983 */ /* 0x000ee80000300800 */
[----:B0-----:R-:W4:Y:S04]  /*121f00*/  LDL.LU R20, [R1+0x1740] ;  /* 0x0017400001147983 */ /* 0x001f280000300800 */
[----:B------:R-:W4:Y:S04]  /*121f10*/  LDL.LU R21, [R1+0x1744] ;  /* 0x0017440001157983 */ /* 0x000f280000300800 */
[----:B------:R-:W2:Y:S04]  /*121f20*/  LDL.LU R22, [R1+0x1748] ;  /* 0x0017480001167983 */ /* 0x000ea80000300800 */
[----:B------:R-:W2:Y:S04]  /*121f30*/  LDL.LU R23, [R1+0x174c] ;  /* 0x00174c0001177983 */ /* 0x000ea80000300800 */
[----:B--2---:R-:W-:Y:S04]  /*121f40*/  STL.64 [R1+0xa2e8], R22 ;  /* 0x00a2e81601007387 */ /* 0x004fe80000100a00 */
[----:B----4-:R0:W-:Y:S04]  /*121f50*/  STL.64 [R1+0xa2e0], R20 ;  /* 0x00a2e01401007387 */ /* 0x0101e80000100a00 */
[----:B-1----:R-:W2:Y:S04]  /*121f60*/  LDL.LU R26, [R1+0x8] ;  /* 0x00000800011a7983 */ /* 0x002ea80000300800 */
[----:B------:R-:W2:Y:S04]  /*121f70*/  LDL.LU R27, [R1+0xc] ;  /* 0x00000c00011b7983 */ /* 0x000ea80000300800 */
        /* <DEDUP_REMOVED lines=8> */
[----:B------:R-:W2:Y:S04]  /*122000*/  LDL.LU R24, [R1+0x10] ;  /* 0x0000100001187983 */ /* 0x000ea80000300800 */
[----:B------:R-:W3:Y:S04]  /*122010*/  LDL.LU R0, [R1+0xa4d8] ;  /* 0x00a4d80001007983 */ /* 0x000ee80000300800 */
[----:B-1----:R-:W4:Y:S04]  /*122020*/  LDL.LU R26, [R1+0x18] ;  /* 0x00001800011a7983 */ /* 0x002f280000300800 */
[----:B------:R-:W4:Y:S04]  /*122030*/  LDL.LU R27, [R1+0x1c] ;  /* 0x00001c00011b7983 */ /* 0x000f280000300800 */
[----:B--2---:R1:W-:Y:S04]  /*122040*/  STL.64 [R1+0xa308], R24 ;  /* 0x00a3081801007387 */ /* 0x0043e80000100a00 */
[----:B----4-:R-:W-:Y:S04]  /*122050*/  STL.64 [R1+0xa320], R26 ;  /* 0x00a3201a01007387 */ /* 0x010fe80000100a00 */
[----:B0-----:R-:W2:Y:S04]  /*122060*/  LDL.LU R20, [R1+0x1760] ;  /* 0x0017600001147983 */ /* 0x001ea80000300800 */
[----:B------:R-:W2:Y:S04]  /*122070*/  LDL.LU R21, [R1+0x1764] ;  /* 0x0017640001157983 */ /* 0x000ea80000300800 */
[----:B------:R-:W4:Y:S04]  /*122080*/  LDL.LU R22, [R1+0x1768] ;  /* 0x0017680001167983 */ /* 0x000f280000300800 */
[----:B------:R-:W4:Y:S04]  /*122090*/  LDL.LU R23, [R1+0x176c] ;  /* 0x00176c0001177983 */ /* 0x000f280000300800 */
[----:B-1----:R-:W2:Y:S01]  /*1220a0*/  LDL.LU R24, [R1+0x20] ;  /* 0x0000200001187983 */ /* 0x002ea20000300800 */
        /* <DEDUP_REMOVED lines=9> */
[----:B------:R-:W3:Y:S04]  /*122140*/  LDL.LU R26, [R1+0x28] ;  /* 0x00002800011a7983 */ /* 0x000ee80000300800 */
[----:B------:R-:W3:Y:S04]  /*122150*/  LDL.LU R27, [R1+0x2c] ;  /* 0x00002c00011b7983 */ /* 0x000ee80000300800 */
[----:B---3--:R-:W-:Y:S04]  /*122160*/  STL.64 [R1+0xa350], R26 ;  /* 0x00a3501a01007387 */ /* 0x008fe80000100a00 */
[----:B----4-:R-:W-:Y:S04]  /*122170*/  STL.64 [R1+0xa330], R22 ;  /* 0x00a3301601007387 */ /* 0x010fe80000100a00 */
        /* <DEDUP_REMOVED lines=26> */
[----:B------:R-:W2:Y:S04]  /*122320*/  LDL.LU R0, [R1+0xa4cc] ;  /* 0x00a4cc0001007983 */ /* 0x000ea80000300800 */
[----:B------:R-:W3:Y:S04]  /*122330*/  LDL.LU R26, [R1+0x48] ;  /* 0x00004800011a7983 */ /* 0x000ee80000300800 */
[----:B------:R-:W3:Y:S04]  /*122340*/  LDL.LU R27, [R1+0x4c] ;  /* 0x00004c00011b7983 */ /* 0x000ee80000300800 */
        /* <DEDUP_REMOVED lines=116> */
[----:B------:R-:W-:-:S02]  /*122a90*/  F2FP.F16.E5M2.UNPACK_B R4, R4 ;  /* 0x00000004ff04723e */ /* 0x000fc400020004ff */
[----:B------:R-:W-:Y:S01]  /*122aa0*/  F2FP.F16.E5M2.UNPACK_B R5, R5 ;  /* 0x00000005ff05723e */ /* 0x000fe200020004ff */
[----:B---3--:R-:W-:Y:S04]  /*122ab0*/  STL.64 [R1+0xa4b0], R22 ;  /* 0x00a4b01601007387 */ /* 0x008fe80000100a00 */
[----:B--2---:R0:W-:Y:S04]  /*122ac0*/  STL.64 [R1+0xa4a8], R20 ;  /* 0x00a4a81401007387 */ /* 0x0041e80000100a00 */
[----:B0-----:R-:W4:Y:S04]  /*122ad0*/  LDL.LU R20, [R1+0x1880] ;  /* 0x0018800001147983 */ /* 0x001f280000300800 */
[----:B------:R-:W4:Y:S04]  /*122ae0*/  LDL.LU R21, [R1+0x1884] ;  /* 0x0018840001157983 */ /* 0x000f280000300800 */
[----:B------:R-:W4:Y:S04]  /*122af0*/  LDL.LU R22, [R1+0x1888] ;  /* 0x0018880001167983 */ /* 0x000f280000300800 */
[----:B------:R-:W4:Y:S01]  /*122b00*/  LDL.LU R23, [R1+0x188c] ;  /* 0x00188c0001177983 */ /* 0x000f220000300800 */
[----:B------:R-:W-:-:S02]  /*122b10*/  F2FP.F16.E5M2.UNPACK_B R6, R6 ;  /* 0x00000006ff06723e */ /* 0x000fc400020004ff */
[----:B------:R-:W-:Y:S01]  /*122b20*/  F2FP.F16.E5M2.UNPACK_B R7, R7 ;  /* 0x00000007ff07723e */ /* 0x000fe200020004ff */
[----:B------:R-:W-:Y:S01]  /*122b30*/  IMAD.MOV.U32 R25, RZ, RZ, R0 ;  /* 0x000000ffff197224 */ /* 0x000fe200078e0000 */
        /* <DEDUP_REMOVED lines=159> */
[----:B------:R-:W2:Y:S04]  /*123530*/  LDL.LU.64 R20, [R1+0xa2c0] ;  /* 0x00a2c00001147983 */ /* 0x000ea80000300a00 */
[----:B------:R-:W-:Y:S04]  /*123540*/  STL.64 [R1+0x190], R24 ;  /* 0x0001901801007387 */ /* 0x000fe80000100a00 */
[----:B------:R0:W-:Y:S04]  /*123550*/  STL.64 [R1+0x198], R26 ;  /* 0x0001981a01007387 */ /* 0x0001e80000100a00 */
[----:B0-----:R-:W4:Y:S04]  /*123560*/  LDL.LU.64 R26, [R1+0xa2b8] ;  /* 0x00a2b800011a7983 */ /* 0x001f280000300a00 */
        /* <DEDUP_REMOVED lines=10> */
[----:B------:R0:W-:Y:S04]  /*123610*/  STL.64 [R1+0x160], R24 ;  /* 0x0001601801007387 */ /* 0x0001e80000100a00 */
[----:B------:R1:W-:Y:S04]  /*123620*/  STL.64 [R1+0x168], R26 ;  /* 0x0001681a01007387 */ /* 0x0003e80000100a00 */
[----:B0-----:R-:W4:Y:S04]  /*123630*/  LDL.LU R24, [R1+0x16e0] ;  /* 0x0016e00001187983 */ /* 0x001f280000300800 */
[----:B------:R-:W4:Y:S04]  /*123640*/  LDL.LU R25, [R1+0x16e4] ;  /* 0x0016e40001197983 */ /* 0x000f280000300800 */
[----:B-1----:R-:W4:Y:S04]  /*123650*/  LDL.LU R26, [R1+0x16e8] ;  /* 0x0016e800011a7983 */ /* 0x002f280000300800 */
        /* <DEDUP_REMOVED lines=8> */
[----:B------:R-:W4:Y:S04]  /*1236e0*/  LDL.LU.64 R18, [R1+0xa278] ;  /* 0x00a2780001127983 */ /* 0x000f280000300a00 */
[----:B------:R-:W2:Y:S04]  /*1236f0*/  LDL.LU.64 R16, [R1+0xa270] ;  /* 0x00a2700001107983 */ /* 0x000ea80000300a00 */
[----:B------:R0:W-:Y:S04]  /*123700*/  STL.64 [R1+0x130], R20 ;  /* 0x0001301401007387 */ /* 0x0001e80000100a00 */
[----:B------:R1:W-:Y:S04]  /*123710*/  STL.64 [R1+0x138], R22 ;  /* 0x0001381601007387 */ /* 0x0003e80000100a00 */
[----:B0-----:R-:W3:Y:S01]  /*123720*/  LDL.LU R20, [R1+0x1ae0] ;  /* 0x001ae00001147983 */ /* 0x001ee20000300800 */
[C---:B----4-:R-:W-:Y:S06]  /*123730*/  HMMA.16816.F32 R24, R4.reuse, R18, R24 ;  /* 0x000000120418723c */ /* 0x050fec0000001818 */
[----:B--2---:R-:W-:-:S15]  /*123740*/  HMMA.16816.F32 R12, R4, R16, R12 ;  /* 0x00000010040c723c */ /* 0x004fde000000180c */
[----:B------:R-:W-:-:S02]  /*123750*/  NOP ;  /* 0x0000000000007918 */ /* 0x000fc40000000000 */
[----:B------:R-:W-:Y:S04]  /*123760*/  STL.64 [R1+0x120], R24 ;  /* 0x0001201801007387 */ /* 0x000fe80000100a00 */
[----:B------:R-:W-:Y:S04]  /*123770*/  STL.64 [R1+0x128], R26 ;  /* 0x0001281a01007387 */ /* 0x000fe80000100a00 */
[----:B------:R-:W-:Y:S04]  /*123780*/  STL.64 [R1+0x110], R12 ;  /* 0x0001100c01007387 */ /* 0x000fe80000100a00 */
[----:B------:R-:W-:Y:S04]  /*123790*/  STL.64 [R1+0x118], R14 ;  /* 0x0001180e01007387 */ /* 0x000fe80000100a00 */
[----:B------:R-:W3:Y:S04]  /*1237a0*/  LDL.LU R21, [R1+0x1ae4] ;  /* 0x001ae40001157983 */ /* 0x000ee80000300800 */
[----:B-1----:R-:W2:Y:S04]  /*1237b0*/  LDL.LU R22, [R1+0x1ae8] ;  /* 0x001ae80001167983 */ /* 0x002ea80000300800 */
[----:B------:R-:W2:Y:S04]  /*1237c0*/  LDL.LU R23, [R1+0x1aec] ;  /* 0x001aec0001177983 */ /* 0x000ea80000300800 */
[----:B--2---:R-:W-:Y:S04]  /*1237d0*/  STL.64 [R1+0xa1f8], R22 ;  /* 0x00a1f81601007387 */ /* 0x004fe80000100a00 */
[----:B---3--:R0:W-:Y:S04]  /*1237e0*/  STL.64 [R1+0xa1f0], R20 ;  /* 0x00a1f01401007387 */ /* 0x0081e80000100a00 */
        /* <DEDUP_REMOVED lines=8> */
[----:B------:R-:W2:Y:S04]  /*123870*/  LDL R18, [R1+0x37c4] ;  /* 0x0037c40001127983 */ /* 0x000ea80000100800 */
[----:B------:R-:W2:Y:S04]  /*123880*/  LDL R19, [R1+0x37d0] ;  /* 0x0037d00001137983 */ /* 0x000ea80000100800 */
        /* <DEDUP_REMOVED lines=8> */
[----:B------:R-:W3:Y:S04]  /*123910*/  LDL.LU R12, [R1+0x3be8] ;  /* 0x003be800010c7983 */ /* 0x000ee80000300800 */
[----:B------:R-:W2:Y:S04]  /*123920*/  LDL.LU R13, [R1+0x3bf0] ;  /* 0x003bf000010d7983 */ /* 0x000ea80000300800 */
[----:B--2---:R0:W-:Y:S04]  /*123930*/  STL [R1+0xa24c], R13 ;  /* 0x00a24c0d01007387 */ /* 0x0041e80000100800 */
[----:B0-----:R-:W3:Y:S04]  /*123940*/  LDL.LU R13, [R1+0x3bec] ;  /* 0x003bec00010d7983 */ /* 0x001ee80000300800 */
[----:B------:R-:W2:Y:S04]  /*123950*/  LDL.LU R2, [R1+0x3bfc] ;  /* 0x003bfc0001027983 */ /* 0x000ea80000300800 */
[----:B--2---:R0:W-:Y:S04]  /*123960*/  STL [R1+0xa248], R2 ;  /* 0x00a2480201007387 */ /* 0x0041e80000100800 */
[----:B0-----:R-:W2:Y:S04]  /*123970*/  LDL.LU R2, [R1+0x3bf4] ;  /* 0x003bf40001027983 */ /* 0x001ea80000300800 */
        /* <DEDUP_REMOVED lines=15> */
[----:B------:R-:W4:Y:S04]  /*123a70*/  LDL R20, [R1+0x3790] ;  /* 0x0037900001147983 */ /* 0x000f280000100800 */
[----:B------:R-:W4:Y:S04]  /*123a80*/  LDL R21, [R1+0x3794] ;  /* 0x0037940001157983 */ /* 0x000f280000100800 */
[----:B------:R-:W-:Y:S01]  /*123a90*/  STL.64 [R1+0xa238], R22 ;  /* 0x00a2381601007387 */ /* 0x000fe20000100a00 */
[C---:B---3--:R-:W-:Y:S03]  /*123aa0*/  HMMA.16816.F32 R12, R4.reuse, R10, R12 ;  /* 0x0000000a040c723c */ /* 0x048fe6000000180c */
        /* <DEDUP_REMOVED lines=11> */
[----:B------:R-:W4:Y:S04]  /*123b60*/  LDL R28, [R1+0x37d4] ;  /* 0x0037d400011c7983 */ /* 0x000f280000100800 */
[----:B------:R-:W4:Y:S04]  /*123b70*/  LDL R29, [R1+0x37e0] ;  /* 0x0037e000011d7983 */ /* 0x000f280000100800 */
[----:B------:R-:W4:Y:S04]  /*123b80*/  LDL R0, [R1+0x37e4] ;  /* 0x0037e40001007983 */ /* 0x000f280000100800 */
[----:B------:R-:W4:Y:S04]  /*123b90*/  LDL.LU R24, [R1+0x1b30] ;  /* 0x001b300001187983 */ /* 0x000f280000300800 */
[----:B------:R-:W4:Y:S04]  /*123ba0*/  LDL.LU R25, [R1+0x1b34] ;  /* 0x001b340001197983 */ /* 0x000f280000300800 */
[----:B------:R-:W4:Y:S04]  /*123bb0*/  LDL.LU R26, [R1+0x1b38] ;  /* 0x001b3800011a7983 */ /* 0x000f280000300800 */
[----:B------:R-:W4:Y:S04]  /*123bc0*/  LDL.LU R27, [R1+0x1b3c] ;  /* 0x001b3c00011b7983 */ /* 0x000f280000300800 */
[----:B------:R-:W-:Y:S04]  /*123bd0*/  STL.64 [R1+0xf0], R12 ;  /* 0x0000f00c01007387 */ /* 0x000fe80000100a00 */
[----:B------:R0:W-:Y:S04]  /*123be0*/  STL.64 [R1+0xf8], R14 ;  /* 0x0000f80e01007387 */ /* 0x0001e80000100a00 */
[----:B0-----:R-:W2:Y:S04]  /*123bf0*/  LDL.LU.64 R14, [R1+0xa268] ;  /* 0x00a26800010e7983 */ /* 0x001ea80000300a00 */
[----:B------:R-:W2:Y:S02]  /*123c00*/  LDL.LU.64 R12, [R1+0xa260] ;  /* 0x00a26000010c7983 */ /* 0x000ea40000300a00 */
[----:B--2---:R-:W-:Y:S02]  /*123c10*/  HMMA.16816.F32 R8, R4, R8, R12 ;  /* 0x000000080408723c */ /* 0x004fe4000000180c */
        /* <DEDUP_REMOVED lines=9> */
[----:B---3--:R-:W-:-:S03]  /*123cb0*/  IMAD R12, R12, 0x100, R13 ;  /* 0x000001000c0c7824 */ /* 0x008fc600078e020d */
[----:B------:R-:W3:Y:S02]  /*123cc0*/  LDL.LU R13, [R1+0xa24c] ;  /* 0x00a24c00010d7983 */ /* 0x000ee40000300800 */
[----:B---3--:R-:W-:Y:S02]  /*123cd0*/  IMAD R13, R13, 0x100, R2 ;  /* 0x000001000d0d7824 */ /* 0x008fe400078e0202 */
[----:B------:R-:W3:Y:S01]  /*123ce0*/  LDL.LU R2, [R1+0xa248] ;  /* 0x00a2480001027983 */ /* 0x000ee20000300800 */
[----:B--2---:R-:W-:Y:S02]  /*123cf0*/  IMAD R15, R15, 0x100, R3 ;  /* 0x000001000f0f7824 */ /* 0x004fe400078e0203 */
[----:B---3--:R-:W-:Y:S02]  /*123d00*/  IMAD R14, R14, 0x100, R2 ;  /* 0x000001000e0e7824 */ /* 0x008fe400078e0202 */
[----:B------:R-:W2:Y:S04]  /*123d10*/  LDL.LU R2, [R1+0xa244] ;  /* 0x00a2440001027983 */ /* 0x000ea80000300800 */
[----:B------:R-:W2:Y:S02]  /*123d20*/  LDL.LU R3, [R1+0xa240] ;  /* 0x00a2400001037983 */ /* 0x000ea40000300800 */
[----:B--2---:R-:W-:-:S15]  /*123d30*/  HMMA.16816.F32 R20, R4, R2, R20 ;  /* 0x000000020414723c */ /* 0x004fde0000001814 */
[----:B------:R-:W-:-:S08]  /*123d40*/  NOP ;  /* 0x0000000000007918 */ /* 0x000fd00000000000 */
        /* <DEDUP_REMOVED lines=10> */
[----:B----4-:R-:W-:Y:S01]  /*123df0*/  HMMA.16816.F32 R4, R4, R2, R16 ;  /* 0x000000020404723c */ /* 0x010fe20000001810 */
[----:B------:R-:W4:Y:S04]  /*123e00*/  LDL.LU.64 R18, [R1+0xa228] ;  /* 0x00a2280001127983 */ /* 0x000f280000300a00 */
[----:B------:R-:W4:Y:S01]  /*123e10*/  LDL.LU.64 R16, [R1+0xa220] ;  /* 0x00a2200001107983 */ /* 0x000f220000300a00 */
[----:B---3--:R-:W-:-:S02]  /*123e20*/  F2FP.F16.E5M2.UNPACK_B R20, R20 ;  /* 0x00000014ff14723e */ /* 0x008fc400020004ff */
[----:B------:R-:W-:Y:S02]  /*123e30*/  F2FP.F16.E5M2.UNPACK_B R21, R21 ;  /* 0x00000015ff15723e */ /* 0x000fe400020004ff */
[----:B--2---:R-:W-:Y:S02]  /*123e40*/  F2FP.F16.E5M2.UNPACK_B R2, R22 ;  /* 0x00000016ff02723e */ /* 0x004fe400020004ff */
[----:B------:R-:W-:-:S11]  /*123e50*/  F2FP.F16.E5M2.UNPACK_B R3, R23 ;  /* 0x00000017ff03723e */ /* 0x000fd600020004ff */
[----:B------:R-:W-:Y:S04]  /*123e60*/  STL.64 [R1+0xc0], R4 ;  /* 0x0000c00401007387 */ /* 0x000fe80000100a00 */
[----:B------:R0:W-:Y:S04]  /*123e70*/  STL.64 [R1+0xc8], R6 ;  /* 0x0000c80601007387 */ /* 0x0001e80000100a00 */
[----:B0-----:R-:W2:Y:S04]  /*123e80*/  LDL R7, [R1+0x37b0] ;  /* 0x0037b00001077983 */ /* 0x001ea80000100800 */
[----:B------:R-:W-:Y:S04]  /*123e90*/  STL [R1+0xa8], R20 ;  /* 0x0000a81401007387 */ /* 0x000fe80000100800 */
[----:B------:R4:W-:Y:S02]  /*123ea0*/  STL [R1+0xac], R21 ;  /* 0x0000ac1501007387 */ /* 0x0009e40000100800 */
[----:B----4-:R-:W-:Y:S02]  /*123eb0*/  HMMA.16816.F32 R20, R12, R20, R16 ;  /* 0x000000140c14723c */ /* 0x010fe40000001810 */
[----:B------:R-:W3:Y:S04]  /*123ec0*/  LDL.LU.64 R18, [R1+0xa218] ;  /* 0x00a2180001127983 */ /* 0x000ee80000300a00 */
[----:B------:R-:W4:-:S15]  /*123ed0*/  LDL.LU.64 R16, [R1+0xa210] ;  /* 0x00a2100001107983 */ /* 0x000f1e0000300a00 */
[----:B------:R-:W-:-:S02]  /*123ee0*/  NOP ;  /* 0x0000000000007918 */ /* 0x000fc40000000000 */
[----:B------:R-:W-:Y:S04]  /*123ef0*/  STL.64 [R1+0x100], R20 ;  /* 0x0001001401007387 */ /* 0x000fe80000100a00 */
[----:B------:R0:W-:Y:S04]  /*123f00*/  STL.64 [R1+0x108], R22 ;  /* 0x0001081601007387 */ /* 0x0001e80000100a00 */
[----:B0-----:R-:W3:Y:S04]  /*123f10*/  LDL.LU.64 R22, [R1+0xa208] ;  /* 0x00a2080001167983 */ /* 0x001ee80000300a00 */
[----:B------:R-:W3:Y:S04]  /*123f20*/  LDL.LU.64 R20, [R1+0xa200] ;  /* 0x00a2000001147983 */ /* 0x000ee80000300a00 */
[----:B------:R-:W-:Y:S04]  /*123f30*/  STL [R1+0x98], R2 ;  /* 0x0000980201007387 */ /* 0x000fe80000100800 */
[----:B------:R-:W-:Y:S01]  /*123f40*/  STL [R1+0x9c], R3 ;  /* 0x00009c0301007387 */ /* 0x000fe20000100800 */
[----:B--2---:R-:W-:Y:S01]  /*123f50*/  F2FP.F16.E5M2.UNPACK_B R4, R7 ;  /* 0x00000007ff04723e */ /* 0x004fe200020004ff */
[----:B---3--:R-:W-:-:S15]  /*123f60*/  HMMA.16816.F32 R20, R12, R2, R20 ;  /* 0x000000020c14723c */ /* 0x008fde0000001814 */
[----:B------:R-:W-:-:S08]  /*123f70*/  NOP ;  /* 0x0000000000007918 */ /* 0x000fd00000000000 */
[----:B------:R-:W-:Y:S04]  /*123f80*/  STL.64 [R1+0x140], R20 ;  /* 0x0001401401007387 */ /* 0x000fe80000100a00 */
[----:B------:R0:W-:Y:S04]  /*123f90*/  STL.64 [R1+0x148], R22 ;  /* 0x0001481601007387 */ /* 0x0001e80000100a00 */
[----:B0-----:R-:W2:Y:S04]  /*123fa0*/  LDL.LU.64 R22, [R1+0xa1f8] ;  /* 0x00a1f80001167983 */ /* 0x001ea80000300a00 */
[----:B------:R-:W2:Y:S01]  /*123fb0*/  LDL.LU.64 R20, [R1+0xa1f0] ;  /* 0x00a1f00001147983 */ /* 0x000ea20000300a00 */
[----:B----4-:R-:W-:-:S07]  /*123fc0*/  F2FP.F16.E5M2.UNPACK_B R5, R16 ;  /* 0x00000010ff05723e */ /* 0x010fce00020004ff */
[----:B------:R-:W-:Y:S01]  /*123fd0*/  HMMA.16816.F32 R8, R12, R4, R8 ;  /* 0x000000040c08723c */ /* 0x000fe20000001808 */
[----:B------:R-:W-:Y:S02]  /*123fe0*/  F2FP.F16.E5M2.UNPACK_B R2, R17 ;  /* 0x00000011ff02723e */ /* 0x000fe400020004ff */
[----:B------:R-:W-:-:S03]  /*123ff0*/  F2FP.F16.E5M2.UNPACK_B R3, R18 ;  /* 0x00000012ff03723e */ /* 0x000fc600020004ff */
[----:B------:R0:W-:Y:S04]  /*124000*/  STL [R1+0x90], R4 ;  /* 0x0000900401007387 */ /* 0x0001e80000100800 */
[----:B------:R1:W-:Y:S04]  /*124010*/  STL [R1+0x94], R5 ;  /* 0x0000940501007387 */ /* 0x0003e80000100800 */
[----:B------:R-:W-:Y:S09]  /*124020*/  STL [R1+0x88], R2 ;  /* 0x0000880201007387 */ /* 0x000ff20000100800 */
[----:B------:R-:W-:Y:S04]  /*124030*/  STL.64 [R1+0x180], R8 ;  /* 0x0001800801007387 */ /* 0x000fe80000100a00 */
[----:B------:R2:W-:Y:S01]  /*124040*/  STL.64 [R1+0x188], R10 ;  /* 0x0001880a01007387 */ /* 0x0005e20000100a00 */
[----:B0-----:R-:W-:-:S02]  /*124050*/  F2FP.F16.E5M2.UNPACK_B R4, R19 ;  /* 0x00000013ff04723e */ /* 0x001fc400020004ff */
[----:B-1----:R-:W-:Y:S01]  /*124060*/  F2FP.F16.E5M2.UNPACK_B R5, R28 ;  /* 0x0000001cff05723e */ /* 0x002fe200020004ff */
[----:B------:R-:W-:Y:S04]  /*124070*/  STL [R1+0x8c], R3 ;  /* 0x00008c0301007387 */ /* 0x000fe80000100800 */
[----:B------:R-:W-:Y:S01]  /*124080*/  STL [R1+0x80], R4 ;  /* 0x0000800401007387 */ /* 0x000fe20000100800 */
[----:B------:R-:W-:Y:S01]  /*124090*/  F2FP.F16.E5M2.UNPACK_B R0, R0 ;  /* 0x00000000ff00723e */ /* 0x000fe200020004ff */
[----:B--2---:R-:W-:-:S15]  /*1240a0*/  HMMA.16816.F32 R8, R12, R2, R20 ;  /* 0x000000020c08723c */ /* 0x004fde0000001814 */
[----:B------:R-:W-:-:S08]  /*1240b0*/  NOP ;  /* 0x0000000000007918 */ /* 0x000fd00000000000 */
[----:B------:R-:W-:Y:S04]  /*1240c0*/  STL.64 [R1+0x1c0], R8 ;  /* 0x0001c00801007387 */ /* 0x000fe80000100a00 */
[----:B------:R-:W-:Y:S04]  /*1240d0*/  STL.64 [R1+0x1c8], R10 ;  /* 0x0001c80a01007387 */ /* 0x000fe80000100a00 */
[----:B------:R0:W-:Y:S02]  /*1240e0*/  STL [R1+0x84], R5 ;  /* 0x0000840501007387 */ /* 0x0001e40000100800 */
[----:B0-----:R-:W-:Y:S01]  /*1240f0*/  HMMA.16816.F32 R4, R12, R4, R24 ;  /* 0x000000040c04723c */ /* 0x001fe20000001818 */
[----:B------:R-:W-:Y:S01]  /*124100*/  F2FP.F16.E5M2.UNPACK_B R2, R29 ;  /* 0x0000001dff02723e */ /* 0x000fe200020004ff */
[----:B------:R-:W2:-:S15]  /*124110*/  LDL.LU R8, [R1+0x1de0] ;  /* 0x001de00001087983 */ /* 0x000e9e0000300800 */
[----:B------:R-:W-:-:S06]  /*124120*/  NOP ;  /* 0x0000000000007918 */ /* 0x000fcc0000000000 */
[----:B------:R-:W-:Y:S04]  /*124130*/  STL.64 [R1+0x8f0], R4 ;  /* 0x0008f00401007387 */ /* 0x000fe80000100a00 */
[----:B------:R-:W-:Y:S04]  /*124140*/  STL.64 [R1+0x8f8], R6 ;  /* 0x0008f80601007387 */ /* 0x000fe80000100a00 */
[----:B------:R-:W-:Y:S04]  /*124150*/  STL [R1+0x78], R2 ;  /* 0x0000780201007387 */ /* 0x000fe80000100800 */
[----:B------:R-:W2:Y:S04]  /*124160*/  LDL.LU R9, [R1+0x1de4] ;  /* 0x001de40001097983 */ /* 0x000ea80000300800 */
[----:B------:R-:W-:Y:S04]  /*124170*/  STL [R1+0x7c], R0 ;  /* 0x00007c0001007387 */ /* 0x000fe80000100800 */
        /* <DEDUP_REMOVED lines=18> */
[----:B----4-:R0:W-:Y:S04]  /*1242a0*/  STL.64 [R1+0xa1a8], R6 ;  /* 0x00a1a80601007387 */ /* 0x0101e80000100a00 */
[----:B0-----:R-:W4:Y:S04]  /*1242b0*/  LDL R6, [R1+0x3810] ;  /* 0x0038100001067983 */ /* 0x001f280000100800 */
[----:B------:R-:W4:Y:S04]  /*1242c0*/  LDL R7, [R1+0x3814] ;  /* 0x0038140001077983 */ /* 0x000f280000100800 */
[----:B------:R0:W-:Y:S04]  /*1242d0*/  STL [R1+0xa1a0], R5 ;  /* 0x00a1a00501007387 */ /* 0x0001e80000100800 */
[----:B0-----:R-:W2:Y:S04]  /*1242e0*/  LDL R5, [R1+0x3804] ;  /* 0x0038040001057983 */ /* 0x001ea80000100800 */
[----:B----4-:R0:W-:Y:S04]  /*1242f0*/  STL.64 [R1+0xa1d8], R6 ;  /* 0x00a1d80601007387 */ /* 0x0101e80000100a00 */
[----:B--2---:R-:W-:Y:S04]  /*124300*/  STL.64 [R1+0xa1d0], R4 ;  /* 0x00a1d00401007387 */ /* 0x004fe80000100a00 */
[----:B---3--:R-:W-:Y:S04]  /*124310*/  STL.64 [R1+0xa188], R10 ;  /* 0x00a1880a01007387 */ /* 0x008fe80000100a00 */
[----:B------:R-:W-:Y:S04]  /*124320*/  STL.64 [R1+0xa180], R8 ;  /* 0x00a1800801007387 */ /* 0x000fe80000100a00 */
[----:B------:R-:W2:Y:S04]  /*124330*/  LDL R18, [R1+0x3854] ;  /* 0x0038540001127983 */ /* 0x000ea80000100800 */
[----:B------:R-:W2:Y:S04]  /*124340*/  LDL R19, [R1+0x3860] ;  /* 0x0038600001137983 */ /* 0x000ea80000100800 */
[----:B------:R-:W3:Y:S04]  /*124350*/  LDL R16, [R1+0x3844] ;  /* 0x0038440001107983 */ /* 0x000ee80000100800 */
[----:B------:R-:W3:Y:S01]  /*124360*/  LDL R17, [R1+0x3850] ;  /* 0x0038500001117983 */ /* 0x000ee20000100800 */
[----:B0-----:R-:W-:-:S03]  /*124370*/  IMAD.MOV.U32 R6, RZ, RZ, R2 ;  /* 0x000000ffff067224 */ /* 0x001fc600078e0002 */
[----:B------:R-:W4:Y:S04]  /*124380*/  LDL R2, [R1+0x3834] ;  /* 0x0038340001027983 */ /* 0x000f280000100800 */
[----:B------:R-:W4:Y:S04]  /*124390*/  LDL R3, [R1+0x3840] ;  /* 0x0038400001037983 */ /* 0x000f280000100800 */
        /* <DEDUP_REMOVED lines=27> */
[----:B------:R-:W3:Y:S04]  /*124550*/  LDL R0, [R1+0x3864] ;  /* 0x0038640001007983 */ /* 0x000ee80000100800 */
[----:B------:R-:W3:Y:S04]  /*124560*/  LDL.LU R20, [R1+0x1e40] ;  /* 0x001e400001147983 */ /* 0x000ee80000300800 */
[----:B------:R-:W3:Y:S04]  /*124570*/  LDL.LU R21, [R1+0x1e44] ;  /* 0x001e440001157983 */ /* 0x000ee80000300800 */
[----:B------:R-:W3:Y:S04]  /*124580*/  LDL.LU R22, [R1+0x1e48] ;  /* 0x001e480001167983 */ /* 0x000ee80000300800 */
[----:B------:R-:W3:Y:S04]  /*124590*/  LDL.LU R23, [R1+0x1e4c] ;  /* 0x001e4c0001177983 */ /* 0x000ee80000300800 */
[----:B------:R-:W3:Y:S04]  /*1245a0*/  LDL R28, [R1+0x3870] ;  /* 0x00387000011c7983 */ /* 0x000ee80000100800 */
[----:B------:R-:W3:Y:S04]  /*1245b0*/  LDL R29, [R1+0x3874] ;  /* 0x00387400011d7983 */ /* 0x000ee80000100800 */
[----:B------:R-:W3:Y:S04]  /*1245c0*/  LDL.LU R24, [R1+0x1e90] ;  /* 0x001e900001187983 */ /* 0x000ee80000300800 */
[----:B------:R-:W3:Y:S04]  /*1245d0*/  LDL.LU R25, [R1+0x1e94] ;  /* 0x001e940001197983 */ /* 0x000ee80000300800 */
[----:B------:R-:W3:Y:S01]  /*1245e0*/  LDL.LU R26, [R1+0x1e98] ;  /* 0x001e9800011a7983 */ /* 0x000ee20000300800 */
[----:B----4-:R-:W-:-:S02]  /*1245f0*/  F2FP.F16.E5M2.UNPACK_B R8, R4 ;  /* 0x00000004ff08723e */ /* 0x010fc400020004ff */
[----:B------:R-:W-:Y:S01]  /*124600*/  F2FP.F16.E5M2.UNPACK_B R9, R5 ;  /* 0x00000005ff09723e */ /* 0x000fe200020004ff */
[----:B------:R-:W4:Y:S01]  /*124610*/  LDL.LU R27, [R1+0x1e9c] ;  /* 0x001e9c00011b7983 */ /* 0x000f220000300800 */
[----:B--2---:R-:W-:Y:S03]  /*124620*/  HMMA.16816.F32 R4, R12, R6, R16 ;  /* 0x000000060c04723c */ /* 0x004fe60000001810 */
[----:B------:R-:W2:Y:S04]  /*124630*/  LDL.LU.64 R18, [R1+0xa1e8] ;  /* 0x00a1e80001127983 */ /* 0x000ea80000300a00 */
[----:B------:R-:W2:-:S15]  /*124640*/  LDL.LU.64 R16, [R1+0xa1e0] ;  /* 0x00a1e00001107983 */ /* 0x000e9e0000300a00 */
[----:B------:R-:W-:-:S01]  /*124650*/  NOP ;  /* 0x0000000000007918 */ /* 0x000fc20000000000 */
        /* <DEDUP_REMOVED lines=11> */
[----:B------:R-:W-:Y:S01]  /*124710*/  STL.64 [R1+0x938], R10 ;  /* 0x0009380a01007387 */ /* 0x000fe20000100a00 */
[----:B----4-:R-:W-:Y:S02]  /*124720*/  F2FP.F16.E5M2.UNPACK_B R4, R4 ;  /* 0x00000004ff04723e */ /* 0x010fe400020004ff */
[----:B------:R-:W-:Y:S02]  /*124730*/  F2FP.F16.E5M2.UNPACK_B R5, R5 ;  /* 0x00000005ff05723e */ /* 0x000fe400020004ff */
[----:B---3--:R-:W-:Y:S02]  /*124740*/  F2FP.F16.E5M2.UNPACK_B R8, R6 ;  /* 0x00000006ff08723e */ /* 0x008fe400020004ff */
[----:B------:R-:W-:Y:S01]  /*124750*/  F2FP.F16.E5M2.UNPACK_B R9, R7 ;  /* 0x00000007ff09723e */ /* 0x000fe200020004ff */
        /* <DEDUP_REMOVED lines=9> */
[----:B------:R-:W4:Y:S04]  /*1247f0*/  LDL.LU R5, [R1+0xa1a0] ;  /* 0x00a1a00001057983 */ /* 0x000f280000300800 */
        /* <DEDUP_REMOVED lines=10> */
[----:B---3--:R-:W-:-:S02]  /*1248a0*/  F2FP.F16.E5M2.UNPACK_B R6, R6 ;  /* 0x00000006ff06723e */ /* 0x008fc400020004ff */
[----:B------:R-:W-:-:S03]  /*1248b0*/  F2FP.F16.E5M2.UNPACK_B R7, R7 ;  /* 0x00000007ff07723e */ /* 0x000fc600020004ff */
        /* <DEDUP_REMOVED lines=8> */
[----:B------:R-:W-:-:S02]  /*124940*/  F2FP.F16.E5M2.UNPACK_B R4, R5 ;  /* 0x00000005ff04723e */ /* 0x000fc400020004ff */
[----:B------:R-:W-:-:S03]  /*124950*/  F2FP.F16.E5M2.UNPACK_B R5, R2 ;  /* 0x00000002ff05723e */ /* 0x000fc600020004ff */
[----:B------:R-:W-:Y:S04]  /*124960*/  STL [R1+0x50], R4 ;  /* 0x0000500401007387 */ /* 0x000fe80000100800 */
[----:B------:R3:W-:Y:S02]  /*124970*/  STL [R1+0x54], R5 ;  /* 0x0000540501007387 */ /* 0x0007e40000100800 */
[----:B---3--:R-:W-:Y:S02]  /*124980*/  HMMA.16816.F32 R4, R12, R4, R8 ;  /* 0x000000040c04723c */ /* 0x008fe40000001808 */
[----:B------:R-:W3:Y:S04]  /*124990*/  LDL.LU.64 R10, [R1+0xa168] ;  /* 0x00a16800010a7983 */ /* 0x000ee80000300a00 */
[----:B------:R-:W3:Y:S01]  /*1249a0*/  LDL.LU.64 R8, [R1+0xa160] ;  /* 0x00a1600001087983 */ /* 0x000ee20000300a00 */
[----:B------:R-:W-:-:S02]  /*1249b0*/  F2FP.F16.E5M2.UNPACK_B R2, R3 ;  /* 0x00000003ff02723e */ /* 0x000fc400020004ff */
[----:B--2---:R-:W-:-:S14]  /*1249c0*/  F2FP.F16.E5M2.UNPACK_B R3, R16 ;  /* 0x00000010ff03723e */ /* 0x004fdc00020004ff */
[----:B------:R0:W-:Y:S04]  /*1249d0*/  STL.64 [R1+0xad0], R4 ;  /* 0x000ad00401007387 */ /* 0x0001e80000100a00 */
[----:B------:R-:W-:Y:S04]  /*1249e0*/  STL.64 [R1+0xad8], R6 ;  /* 0x000ad80601007387 */ /* 0x000fe80000100a00 */
[----:B------:R1:W-:Y:S04]  /*1249f0*/  STL [R1+0x48], R2 ;  /* 0x0000480201007387 */ /* 0x0003e80000100800 */
[----:B------:R2:W-:Y:S01]  /*124a00*/  STL [R1+0x4c], R3 ;  /* 0x00004c0301007387 */ /* 0x0005e20000100800 */
[----:B0-----:R-:W-:-:S02]  /*124a10*/  F2FP.F16.E5M2.UNPACK_B R4, R17 ;  /* 0x00000011ff04723e */ /* 0x001fc400020004ff */
[----:B------:R-:W-:-:S03]  /*124a20*/  F2FP.F16.E5M2.UNPACK_B R5, R18 ;  /* 0x00000012ff05723e */ /* 0x000fc600020004ff */
[----:B------:R-:W-:Y:S01]  /*124a30*/  STL [R1+0x40], R4 ;  /* 0x0000400401007387 */ /* 0x000fe20000100800 */
[----:B---3--:R-:W-:Y:S07]  /*124a40*/  HMMA.16816.F32 R8, R12, R2, R8 ;  /* 0x000000020c08723c */ /* 0x008fee0000001808 */
[----:B-1----:R-:W-:Y:S02]  /*124a50*/  F2FP.F16.E5M2.UNPACK_B R2, R19 ;  /* 0x00000013ff02723e */ /* 0x002fe400020004ff */
[----:B--2---:R-:W-:Y:S01]  /*124a60*/  F2FP.F16.E5M2.UNPACK_B R3, R0 ;  /* 0x00000000ff03723e */ /* 0x004fe200020004ff */
[----:B------:R-:W-:-:S13]  /*124a70*/  IMAD.MOV.U32 R0, RZ, RZ, R5 ;  /* 0x000000ffff007224 */ /* 0x000fda00078e0005 */
[----:B------:R-:W-:Y:S04]  /*124a80*/  STL.64 [R1+0xb60], R8 ;  /* 0x000b600801007387 */ /* 0x000fe80000100a00 */
[----:B------:R0:W-:Y:S04]  /*124a90*/  STL.64 [R1+0xb68], R10 ;  /* 0x000b680a01007387 */ /* 0x0001e80000100a00 */
[----:B------:R1:W-:Y:S01]  /*124aa0*/  STL [R1+0x44], R5 ;  /* 0x0000440501007387 */ /* 0x0003e20000100800 */
[C---:B0-----:R-:W-:Y:S06]  /*124ab0*/  HMMA.16816.F32 R8, R12.reuse, R4, R20 ;  /* 0x000000040c08723c */ /* 0x041fec0000001814 */
[----:B-1----:R-:W-:Y:S06]  /*124ac0*/  HMMA.16816.F32 R4, R12, R2, R24 ;  /* 0x000000020c04723c */ /* 0x002fec0000001818 */
[----:B------:R-:W-:Y:S11]  /*124ad0*/  STL [R1+0x38], R2 ;  /* 0x0000380201007387 */ /* 0x000ff60000100800 */
[----:B------:R-:W-:Y:S04]  /*124ae0*/  STL.64 [R1+0xc10], R8 ;  /* 0x000c100801007387 */ /* 0x000fe80000100a00 */
[----:B------:R-:W-:Y:S04]  /*124af0*/  STL.64 [R1+0xc18], R10 ;  /* 0x000c180a01007387 */ /* 0x000fe80000100a00 */
[----:B------:R0:W-:Y:S04]  /*124b00*/  STL [R1+0xa080], R0 ;  /* 0x00a0800001007387 */ /* 0x0001e80000100800 */
[----:B------:R-:W-:Y:S01]  /*124b10*/  STL [R1+0x3c], R3 ;  /* 0x00003c0301007387 */ /* 0x000fe20000100800 */
[----:B0-----:R-:W-:-:S02]  /*124b20*/  F2FP.F16.E5M2.UNPACK_B R0, R28 ;  /* 0x0000001cff00723e */ /* 0x001fc400020004ff */
[----:B------:R-:W-:-:S03]  /*124b30*/  F2FP.F16.E5M2.UNPACK_B R8, R29 ;  /* 0x0000001dff08723e */ /* 0x000fc600020004ff */
[----:B------:R-:W-:Y:S04]  /*124b40*/  STL [R1+0x30], R0 ;  /* 0x0000300001007387 */ /* 0x000fe80000100800 */
[----:B------:R0:W-:Y:S04]  /*124b50*/  STL [R1+0x34], R8 ;  /* 0x0000340801007387 */ /* 0x0001e80000100800 */
[----:B0-----:R-:W2:Y:S04]  /*124b60*/  LDL.LU R8, [R1+0x2010] ;  /* 0x0020100001087983 */ /* 0x001ea80000300800 */
[----:B------:R0:W-:Y:S04]  /*124b70*/  STL.64 [R1+0xd00], R4 ;  /* 0x000d000401007387 */ /* 0x0001e80000100a00 */
[----:B------:R1:W-:Y:S04]  /*124b80*/  STL.64 [R1+0xd08], R6 ;  /* 0x000d080601007387 */ /* 0x0003e80000100a00 */
[----:B------:R-:W2:Y:S04]  /*124b90*/  LDL.LU R9, [R1+0x2014] ;  /* 0x0020140001097983 */ /* 0x000ea80000300800 */
[----:B------:R-:W3:Y:S04]  /*124ba0*/  LDL.LU R10, [R1+0x2018] ;  /* 0x00201800010a7983 */ /* 0x000ee80000300800 */
[----:B------:R-:W3:Y:S04]  /*124bb0*/  LDL.LU R11, [R1+0x201c] ;  /* 0x00201c00010b7983 */ /* 0x000ee80000300800 */
[----:B---3--:R-:W-:Y:S04]  /*124bc0*/  STL.64 [R1+0xa0e0], R10 ;  /* 0x00a0e00a01007387 */ /* 0x008fe80000100a00 */
[----:B--2---:R-:W-:Y:S04]  /*124bd0*/  STL.64 [R1+0xa0d8], R8 ;  /* 0x00a0d80801007387 */ /* 0x004fe80000100a00 */
        /* <DEDUP_REMOVED lines=16> */
[----:B------:R-:W3:Y:S01]  /*124ce0*/  LDL.LU R7, [R1+0x1f8c] ;  /* 0x001f8c0001077983 */ /* 0x000ee20000300800 */
[----:B------:R-:W-:-:S03]  /*124cf0*/  IMAD.MOV.U32 R0, RZ, RZ, R3 ;  /* 0x000000ffff007224 */ /* 0x000fc600078e0003 */
[----:B------:R-:W4:Y:S04]  /*124d00*/  LDL R2, [R1+0x38b0] ;  /* 0x0038b00001027983 */ /* 0x000f280000100800 */
[----:B------:R-:W4:Y:S04]  /*124d10*/  LDL R3, [R1+0x38b4] ;  /* 0x0038b40001037983 */ /* 0x000f280000100800 */
[----:B---3--:R-:W-:Y:S04]  /*124d20*/  STL.64 [R1+0xa110], R6 ;  /* 0x00a1100601007387 */ /* 0x008fe80000100a00 */
[----:B--2---:R0:W-:Y:S04]  /*124d30*/  STL.64 [R1+0xa108], R4 ;  /* 0x00a1080401007387 */ /* 0x0041e80000100a00 */
[----:B------:R-:W4:Y:S04]  /*124d40*/  LDL R11, [R1+0x38c4] ;  /* 0x0038c400010b7983 */ /* 0x000f280000100800 */
[----:B0-----:R-:W2:Y:S04]  /*124d50*/  LDL R4, [R1+0x38a0] ;  /* 0x0038a00001047983 */ /* 0x001ea80000100800 */
[----:B----4-:R0:W-:Y:S04]  /*124d60*/  STL.64 [R1+0xa118], R10 ;  /* 0x00a1180a01007387 */ /* 0x0101e80000100a00 */
[----:B------:R-:W3:Y:S04]  /*124d70*/  LDL.LU R8, [R1+0x1f50] ;  /* 0x001f500001087983 */ /* 0x000ee80000300800 */
[----:B------:R-:W3:Y:S04]  /*124d80*/  LDL.LU R9, [R1+0x1f54] ;  /* 0x001f540001097983 */ /* 0x000ee80000300800 */
[----:B0-----:R-:W4:Y:S04]  /*124d90*/  LDL.LU R10, [R1+0x1f58] ;  /* 0x001f5800010a7983 */ /* 0x001f280000300800 */
        /* <DEDUP_REMOVED lines=9> */
[----:B------:R-:W2:Y:S04]  /*124e30*/  LDL R7, [R1+0x3894] ;  /* 0x0038940001077983 */ /* 0x000ea80000100800 */
[----:B--2---:R-:W-:Y:S04]  /*124e40*/  STL.64 [R1+0xa158], R6 ;  /* 0x00a1580601007387 */ /* 0x004fe80000100a00 */
[----:B------:R0:W-:Y:S04]  /*124e50*/  STL.64 [R1+0xa150], R4 ;  /* 0x00a1500401007387 */ /* 0x0001e80000100a00 */
[----:B0-----:R-:W2:Y:S04]  /*124e60*/  LDL.LU R4, [R1+0x1ec0] ;  /* 0x001ec00001047983 */ /* 0x001ea80000300800 */
[----:B------:R-:W2:Y:S04]  /*124e70*/  LDL.LU R5, [R1+0x1ec4] ;  /* 0x001ec40001057983 */ /* 0x000ea80000300800 */
[----:B------:R-:W2:Y:S04]  /*124e80*/  LDL.LU R6, [R1+0x1ec8] ;  /* 0x001ec80001067983 */ /* 0x000ea80000300800 */
[----:B------:R-:W2:Y:S04]  /*124e90*/  LDL.LU R7, [R1+0x1ecc] ;  /* 0x001ecc0001077983 */ /* 0x000ea80000300800 */
[----:B----4-:R0:W-:Y:S04]  /*124ea0*/  STL.64 [R1+0xa138], R10 ;  /* 0x00a1380a01007387 */ /* 0x0101e80000100a00 */
[----:B0-----:R-:W2:Y:S04]  /*124eb0*/  LDL.64 R10, [R1+0x30] ;  /* 0x00003000010a7983 */ /* 0x001ea80000100a00 */
[----:B---3--:R0:W-:Y:S04]  /*124ec0*/  STL.64 [R1+0xa130], R8 ;  /* 0x00a1300801007387 */ /* 0x0081e80000100a00 */
[----:B------:R-:W3:Y:S04]  /*124ed0*/  LDL R26, [R1+0x38f0] ;  /* 0x0038f000011a7983 */ /* 0x000ee80000100800 */
[----:B------:R-:W3:Y:S04]  /*124ee0*/  LDL R27, [R1+0x38f4] ;  /* 0x0038f400011b7983 */ /* 0x000ee80000100800 */
[----:B------:R-:W4:Y:S04]  /*124ef0*/  LDL R24, [R1+0x3900] ;  /* 0x0039000001187983 */ /* 0x000f280000100800 */
[----:B------:R-:W4:Y:S04]  /*124f00*/  LDL R25, [R1+0x3904] ;  /* 0x0039040001197983 */ /* 0x000f280000100800 */
[----:B------:R-:W2:Y:S04]  /*124f10*/  LDL R20, [R1+0x38d0] ;  /* 0x0038d00001147983 */ /* 0x000ea80000100800 */
[----:B------:R-:W2:Y:S04]  /*124f20*/  LDL R21, [R1+0x38d4] ;  /* 0x0038d40001157983 */ /* 0x000ea80000100800 */
[----:B------:R-:W2:Y:S04]  /*124f30*/  LDL R28, [R1+0x38e0] ;  /* 0x0038e000011c7983 */ /* 0x000ea80000100800 */
[----:B------:R-:W2:Y:S04]  /*124f40*/  LDL R29, [R1+0x38e4] ;  /* 0x0038e400011d7983 */ /* 0x000ea80000100800 */
[----:B0-----:R-:W2:Y:S04]  /*124f50*/  LDL R8, [R1+0x3880] ;  /* 0x0038800001087983 */ /* 0x001ea80000100800 */
[----:B------:R-:W2:Y:S04]  /*124f60*/  LDL R9, [R1+0x3884] ;  /* 0x0038840001097983 */ /* 0x000ea80000100800 */
[----:B---3--:R-:W-:Y:S04]  /*124f70*/  STL.64 [R1+0xa148], R26 ;  /* 0x00a1481a01007387 */ /* 0x008fe80000100a00 */
[----:B----4-:R0:W-:Y:S04]  /*124f80*/  STL.64 [R1+0xa140], R24 ;  /* 0x00a1401801007387 */ /* 0x0101e80000100a00 */
[----:B0-----:R-:W3:Y:S04]  /*124f90*/  LDL.LU R24, [R1+0x1ef0] ;  /* 0x001ef00001187983 */ /* 0x001ee80000300800 */
[----:B------:R-:W3:Y:S04]  /*124fa0*/  LDL.LU R25, [R1+0x1ef4] ;  /* 0x001ef40001197983 */ /* 0x000ee80000300800 */
[----:B------:R-:W3:Y:S04]  /*124fb0*/  LDL.LU R26, [R1+0x1ef8] ;  /* 0x001ef800011a7983 */ /* 0x000ee80000300800 */
[----:B------:R-:W3:Y:S01]  /*124fc0*/  LDL.LU R27, [R1+0x1efc] ;  /* 0x001efc00011b7983 */ /* 0x000ee20000300800 */
[----:B--2---:R-:W-:Y:S03]  /*124fd0*/  HMMA.16816.F32 R4, R12, R10, R4 ;  /* 0x0000000a0c04723c */ /* 0x004fe60000001804 */
[----:B------:R-:W2:Y:S04]  /*124fe0*/  LDL.LU R16, [R1+0x2040] ;  /* 0x0020400001107983 */ /* 0x000ea80000300800 */
[----:B------:R-:W2:Y:S04]  /*124ff0*/  LDL.LU R17, [R1+0x2044] ;  /* 0x0020440001117983 */ /* 0x000ea80000300800 */
[----:B------:R-:W2:Y:S04]  /*125000*/  LDL.LU R18, [R1+0x2048] ;  /* 0x0020480001127983 */ /* 0x000ea80000300800 */
[----:B------:R-:W2:Y:S04]  /*125010*/  LDL.LU R19, [R1+0x204c] ;  /* 0x00204c0001137983 */ /* 0x000ea80000300800 */
[----:B------:R-:W4:Y:S04]  /*125020*/  LDL R22, [R1+0x3910] ;  /* 0x0039100001167983 */ /* 0x000f280000100800 */
[----:B------:R-:W4:Y:S04]  /*125030*/  LDL R23, [R1+0x3914] ;  /* 0x0039140001177983 */ /* 0x000f280000100800 */
[----:B------:R0:W-:Y:S01]  /*125040*/  STL [R1+0xa084], R0 ;  /* 0x00a0840001007387 */ /* 0x0001e20000100800 */
[----:B------:R-:W-:-:S02]  /*125050*/  F2FP.F16.E5M2.UNPACK_B R8, R8 ;  /* 0x00000008ff08723e */ /* 0x000fc400020004ff */
[----:B------:R-:W-:Y:S01]  /*125060*/  F2FP.F16.E5M2.UNPACK_B R9, R9 ;  /* 0x00000009ff09723e */ /* 0x000fe200020004ff */
[----:B0-----:R-:W-:Y:S01]  /*125070*/  IMAD.MOV.U32 R0, RZ, RZ, R11 ;  /* 0x000000ffff007224 */ /* 0x001fe200078e000b */
[----:B------:R-:W-:Y:S04]  /*125080*/  STL.64 [R1+0xd80], R4 ;  /* 0x000d800401007387 */ /* 0x000fe80000100a00 */
[----:B------:R0:W-:Y:S04]  /*125090*/  STL.64 [R1+0xd88], R6 ;  /* 0x000d880601007387 */ /* 0x0001e80000100a00 */
[----:B0-----:R-:W2:Y:S04]  /*1250a0*/  LDL.LU.64 R6, [R1+0xa158] ;  /* 0x00a1580001067983 */ /* 0x001ea80000300a00 */
[----:B------:R-:W4:Y:S04]  /*1250b0*/  LDL.LU.64 R4, [R1+0xa150] ;  /* 0x00a1500001047983 */ /* 0x000f280000300a00 */
[----:B------:R-:W-:Y:S04]  /*1250c0*/  STL [R1+0x28], R8 ;  /* 0x0000280801007387 */ /* 0x000fe80000100800 */
[----:B------:R3:W-:Y:S02]  /*1250d0*/  STL [R1+0x2c], R9 ;  /* 0x00002c0901007387 */ /* 0x0007e40000100800 */
        /* <DEDUP_REMOVED lines=8> */
[----:B--2---:R-:W-:-:S02]  /*125160*/  F2FP.F16.E5M2.UNPACK_B R6, R6 ;  /* 0x00000006ff06723e */ /* 0x004fc400020004ff */
[----:B------:R-:W-:-:S03]  /*125170*/  F2FP.F16.E5M2.UNPACK_B R7, R7 ;  /* 0x00000007ff07723e */ /* 0x000fc600020004ff */
        /* <DEDUP_REMOVED lines=8> */
[----:B------:R-:W-:-:S02]  /*125200*/  F2FP.F16.E5M2.UNPACK_B R4, R4 ;  /* 0x00000004ff04723e */ /* 0x000fc400020004ff */
[----:B------:R-:W-:-:S03]  /*125210*/  F2FP.F16.E5M2.UNPACK_B R5, R5 ;  /* 0x00000005ff05723e */ /* 0x000fc600020004ff */
[----:B------:R-:W-:Y:S04]  /*125220*/  STL [R1+0x18], R4 ;  /* 0x0000180401007387 */ /* 0x000fe80000100800 */
[----:B------:R2:W-:Y:S02]  /*125230*/  STL [R1+0x1c], R5 ;  /* 0x00001c0501007387 */ /* 0x0005e40000100800 */
[----:B--2---:R-:W-:Y:S02]  /*125240*/  HMMA.16816.F32 R4, R12, R4, R8 ;  /* 0x000000040c04723c */ /* 0x004fe40000001808 */
[----:B------:R-:W2:-:S15]  /*125250*/  LDL.LU.64 R10, [R1+0xa118] ;  /* 0x00a11800010a7983 */ /* 0x000e9e0000300a00 */
[----:B------:R-:W-:-:S06]  /*125260*/  NOP ;  /* 0x0000000000007918 */ /* 0x000fcc0000000000 */
        /* <DEDUP_REMOVED lines=14> */
[----:B--2---:R-:W-:-:S02]  /*125350*/  F2FP.F16.E5M2.UNPACK_B R8, R10 ;  /* 0x0000000aff08723e */ /* 0x004fc400020004ff */
[----:B------:R-:W-:-:S03]  /*125360*/  F2FP.F16.E5M2.UNPACK_B R9, R11 ;  /* 0x0000000bff09723e */ /* 0x000fc600020004ff */
        /* <DEDUP_REMOVED lines=14> */
[----:B------:R-:W-:Y:S04]  /*125450*/  STL [R1], R2 ;  /* 0x0000000201007387 */ /* 0x000fe80000100800 */
[----:B------:R-:W-:Y:S01]  /*125460*/  STL [R1+0x4], R3 ;  /* 0x0000040301007387 */ /* 0x000fe20000100800 */
[----:B---3--:R-:W-:-:S02]  /*125470*/  F2FP.F16.E5M2.UNPACK_B R26, R26 ;  /* 0x0000001aff1a723e */ /* 0x008fc400020004ff */
[----:B------:R-:W-:Y:S01]  /*125480*/  F2FP.F16.E5M2.UNPACK_B R27, R27 ;  /* 0x0000001bff1b723e */ /* 0x000fe200020004ff */
[----:B--2---:R-:W-:-:S15]  /*125490*/  HMMA.16816.F32 R4, R12, R2, R4 ;  /* 0x000000020c04723c */ /* 0x004fde0000001804 */
[----:B------:R-:W-:-:S08]  /*1254a0*/  NOP ;  /* 0x0000000000007918 */ /* 0x000fd00000000000 */
[----:B------:R-:W-:Y:S04]  /*1254b0*/  STL.64 [R1+0x1110], R4 ;  /* 0x0011100401007387 */ /* 0x000fe80000100a00 */
[----:B------:R4:W-:Y:S02]  /*1254c0*/  STL.64 [R1+0x1118], R6 ;  /* 0x0011180601007387 */ /* 0x0009e40000100a00 */
[----:B----4-:R-:W-:-:S15]  /*1254d0*/  HMMA.16816.F32 R4, R12, R28, R8 ;  /* 0x0000001c0c04723c */ /* 0x010fde0000001808 */
[----:B------:R-:W-:-:S08]  /*1254e0*/  NOP ;  /* 0x0000000000007918 */ /* 0x000fd00000000000 */
[----:B------:R-:W-:Y:S04]  /*1254f0*/  STL.64 [R1+0x1190], R4 ;  /* 0x0011900401007387 */ /* 0x000fe80000100a00 */
[----:B------:R0:W-:Y:S02]  /*125500*/  STL.64 [R1+0x1198], R6 ;  /* 0x0011980601007387 */ /* 0x0001e40000100a00 */
[----:B0-----:R-:W-:-:S15]  /*125510*/  HMMA.16816.F32 R4, R12, R26, R16 ;  /* 0x0000001a0c04723c */ /* 0x001fde0000001810 */
[----:B------:R-:W-:-:S08]  /*125520*/  NOP ;  /* 0x0000000000007918 */ /* 0x000fd00000000000 */
[----:B------:R0:W-:Y:S04]  /*125530*/  STL.64 [R1+0x11e0], R4 ;  /* 0x0011e00401007387 */ /* 0x0001e80000100a00 */
[----:B------:R1:W-:Y:S04]  /*125540*/  STL.64 [R1+0x11e8], R6 ;  /* 0x0011e80601007387 */ /* 0x0003e80000100a00 */
[----:B------:R-:W2:Y:S04]  /*125550*/  LDL R18, [R1+0x3930] ;  /* 0x0039300001127983 */ /* 0x000ea80000100800 */
[----:B------:R-:W3:Y:S04]  /*125560*/  LDL R19, [R1+0x3934] ;  /* 0x0039340001137983 */ /* 0x000ee80000100800 */
[----:B0-----:R-:W4:Y:S04]  /*125570*/  LDL.LU R4, [R1+0x3c08] ;  /* 0x003c080001047983 */ /* 0x001f280000300800 */
[----:B------:R-:W4:Y:S04]  /*125580*/  LDL.LU R5, [R1+0x3c10] ;  /* 0x003c100001057983 */ /* 0x000f280000300800 */
[----:B-1----:R-:W2:Y:S04]  /*125590*/  LDL.LU R6, [R1+0x3c18] ;  /* 0x003c180001067983 */ /* 0x002ea80000300800 */
[----:B------:R-:W3:Y:S04]  /*1255a0*/  LDL R10, [R1+0x3950] ;  /* 0x00395000010a7983 */ /* 0x000ee80000100800 */
[----:B------:R-:W3:Y:S04]  /*1255b0*/  LDL R11, [R1+0x3954] ;  /* 0x00395400010b7983 */ /* 0x000ee80000100800 */
[----:B------:R-:W2:Y:S04]  /*1255c0*/  LDL.LU R7, [R1+0x3c20] ;  /* 0x003c200001077983 */ /* 0x000ea80000300800 */
[----:B--2---:R-:W-:Y:S04]  /*1255d0*/  STL.64 [R1+0xa0a0], R6 ;  /* 0x00a0a00601007387 */ /* 0x004fe80000100a00 */
[----:B----4-:R0:W-:Y:S04]  /*1255e0*/  STL.64 [R1+0xa098], R4 ;  /* 0x00a0980401007387 */ /* 0x0101e80000100a00 */
[----:B0-----:R-:W2:Y:S04]  /*1255f0*/  LDL.LU R4, [R1+0x2470] ;  /* 0x0024700001047983 */ /* 0x001ea80000300800 */
[----:B------:R-:W2:Y:S04]  /*125600*/  LDL.LU R5, [R1+0x2474] ;  /* 0x0024740001057983 */ /* 0x000ea80000300800 */
[----:B------:R-:W4:Y:S04]  /*125610*/  LDL.LU R6, [R1+0x2478] ;  /* 0x0024780001067983 */ /* 0x000f280000300800 */
[----:B------:R-:W4:Y:S04]  /*125620*/  LDL.LU R7, [R1+0x247c] ;  /* 0x00247c0001077983 */ /* 0x000f280000300800 */
[----:B------:R-:W3:Y:S04]  /*125630*/  LDL R20, [R1+0x3920] ;  /* 0x0039200001147983 */ /* 0x000ee80000100800 */
[----:B------:R-:W3:Y:S01]  /*125640*/  LDL R21, [R1+0x3924] ;  /* 0x0039240001157983 */ /* 0x000ee20000100800 */
[----:B------:R-:W-:-:S02]  /*125650*/  F2FP.F16.E5M2.UNPACK_B R22, R22 ;  /* 0x00000016ff16723e */ /* 0x000fc400020004ff */
[----:B------:R-:W-:-:S05]  /*125660*/  F2FP.F16.E5M2.UNPACK_B R23, R23 ;  /* 0x00000017ff17723e */ /* 0x000fca00020004ff */
[----:B------:R-:W-:Y:S04]  /*125670*/  STL.64 [R1+0xa0d0], R22 ;  /* 0x00a0d01601007387 */ /* 0x000fe80000100a00 */
[----:B---3--:R0:W-:Y:S04]  /*125680*/  STL.64 [R1+0xa0c8], R20 ;  /* 0x00a0c81401007387 */ /* 0x0081e80000100a00 */
[----:B0-----:R-:W3:Y:S04]  /*125690*/  LDL.LU R20, [R1+0x2060] ;  /* 0x0020600001147983 */ /* 0x001ee80000300800 */
[----:B------:R-:W3:Y:S04]  /*1256a0*/  LDL.LU R21, [R1+0x2064] ;  /* 0x0020640001157983 */ /* 0x000ee80000300800 */
[----:B------:R-:W3:Y:S04]  /*1256b0*/  LDL.LU R22, [R1+0x2068] ;  /* 0x0020680001167983 */ /* 0x000ee80000300800 */
[----:B------:R-:W3:Y:S04]  /*1256c0*/  LDL.LU R23, [R1+0x206c] ;  /* 0x00206c0001177983 */ /* 0x000ee80000300800 */
[----:B----4-:R-:W-:Y:S04]  /*1256d0*/  STL.64 [R1+0xa0b0], R6 ;  /* 0x00a0b00601007387 */ /* 0x010fe80000100a00 */
[----:B--2---:R0:W-:Y:S04]  /*1256e0*/  STL.64 [R1+0xa0a8], R4 ;  /* 0x00a0a80401007387 */ /* 0x0041e80000100a00 */
[----:B0-----:R-:W2:Y:S04]  /*1256f0*/  LDL.LU R4, [R1+0x2330] ;  /* 0x0023300001047983 */ /* 0x001ea80000300800 */
[----:B------:R-:W2:Y:S04]  /*125700*/  LDL.LU R5, [R1+0x2334] ;  /* 0x0023340001057983 */ /* 0x000ea80000300800 */
[----:B------:R-:W4:Y:S04]  /*125710*/  LDL.LU R6, [R1+0x2338] ;  /* 0x0023380001067983 */ /* 0x000f280000300800 */
[----:B------:R-:W4:Y:S01]  /*125720*/  LDL.LU R7, [R1+0x233c] ;  /* 0x00233c0001077983 */ /* 0x000f220000300800 */
[----:B------:R-:W-:-:S02]  /*125730*/  F2FP.F16.E5M2.UNPACK_B R24, R24 ;  /* 0x00000018ff18723e */ /* 0x000fc400020004ff */
[----:B------:R-:W-:-:S07]  /*125740*/  F2FP.F16.E5M2.UNPACK_B R25, R25 ;  /* 0x00000019ff19723e */ /* 0x000fce00020004ff */
[C---:B---3--:R-:W-:Y:S01]  /*125750*/  HMMA.16816.F32 R20, R12.reuse, R24, R20 ;  /* 0x000000180c14723c */ /* 0x048fe20000001814 */
[----:B----4-:R-:W-:Y:S04]  /*125760*/  STL.64 [R1+0xa0c0], R6 ;  /* 0x00a0c00601007387 */ /* 0x010fe80000100a00 */
[----:B--2---:R0:W-:Y:S04]  /*125770*/  STL.64 [R1+0xa0b8], R4 ;  /* 0x00a0b80401007387 */ /* 0x0041e80000100a00 */
[----:B0-----:R-:W2:Y:S04]  /*125780*/  LDL.LU R4, [R1+0x21c0] ;  /* 0x0021c00001047983 */ /* 0x001ea80000300800 */
[----:B------:R-:W2:Y:S04]  /*125790*/  LDL.LU R5, [R1+0x21c4] ;  /* 0x0021c40001057983 */ /* 0x000ea80000300800 */
[----:B------:R-:W2:Y:S04]  /*1257a0*/  LDL.LU R6, [R1+0x21c8] ;  /* 0x0021c80001067983 */ /* 0x000ea80000300800 */
[----:B------:R-:W2:Y:S04]  /*1257b0*/  LDL.LU R7, [R1+0x21cc] ;  /* 0x0021cc0001077983 */ /* 0x000ea80000300800 */
[----:B------:R-:W3:Y:S04]  /*1257c0*/  LDL R16, [R1+0x3940] ;  /* 0x0039400001107983 */ /* 0x000ee80000100800 */
        /* <DEDUP_REMOVED lines=15> */
[----:B--2---:R-:W-:Y:S03]  /*1258c0*/  HMMA.16816.F32 R4, R12, R22, R4 ;  /* 0x000000160c04723c */ /* 0x004fe60000001804 */
        /* <DEDUP_REMOVED lines=23> */
[----:B------:R0:W-:Y:S04]  /*125a40*/  STL.64 [R1+0x9e88], R22 ;  /* 0x009e881601007387 */ /* 0x0001e80000100a00 */
[----:B0-----:R-:W2:Y:S04]  /*125a50*/  LDL.LU R22, [R1+0x3c1c] ;  /* 0x003c1c0001167983 */ /* 0x001ea80000300800 */
[----:B------:R-:W4:Y:S04]  /*125a60*/  LDL.LU R23, [R1+0x3c24] ;  /* 0x003c240001177983 */ /* 0x000f280000300800 */
[----:B------:R0:W-:Y:S04]  /*125a70*/  STL.64 [R1+0x9e80], R20 ;  /* 0x009e801401007387 */ /* 0x0001e80000100a00 */
[----:B0-----:R-:W2:Y:S04]  /*125a80*/  LDL.LU R20, [R1+0x3c0c] ;  /* 0x003c0c0001147983 */ /* 0x001ea80000300800 */
[----:B------:R-:W4:Y:S01]  /*125a90*/  LDL.LU R21, [R1+0x3c14] ;  /* 0x003c140001157983 */ /* 0x000f220000300800 */
[----:B---3--:R-:W-:-:S15]  /*125aa0*/  HMMA.16816.F32 R4, R12, R18, R4 ;  /* 0x000000120c04723c */ /* 0x008fde0000001804 */
        /* <DEDUP_REMOVED lines=9> */
[----:B------:R-:W-:-:S02]  /*125b40*/  F2FP.F16.E5M2.UNPACK_B R10, R10 ;  /* 0x0000000aff0a723e */ /* 0x000fc400020004ff */
[----:B------:R-:W-:Y:S01]  /*125b50*/  F2FP.F16.E5M2.UNPACK_B R11, R11 ;  /* 0x0000000bff0b723e */ /* 0x000fe200020004ff */
[----:B------:R-:W-:Y:S04]  /*125b60*/  STL.64 [R1+0x9e68], R18 ;  /* 0x009e681201007387 */ /* 0x000fe80000100a00 */
[----:B------:R4:W-:Y:S02]  /*125b70*/  STL.64 [R1+0x9e60], R16 ;  /* 0x009e601001007387 */ /* 0x0009e40000100a00 */
[----:B----4-:R-:W-:Y:S01]  /*125b80*/  HMMA.16816.F32 R16, R12, R10, R24 ;  /* 0x0000000a0c10723c */ /* 0x010fe20000001818 */
[----:B--2---:R-:W-:Y:S02]  /*125b90*/  IMAD R4, R4, 0x100, R20 ;  /* 0x0000010004047824 */ /* 0x004fe400078e0214 */
[----:B------:R-:W-:-:S02]  /*125ba0*/  IMAD R5, R5, 0x100, R21 ;  /* 0x0000010005057824 */ /* 0x000fc400078e0215 */
[----:B---3--:R-:W-:Y:S02]  /*125bb0*/  IMAD R6, R6, 0x100, R22 ;  /* 0x0000010006067824 */ /* 0x008fe400078e0216 */
[----:B------:R-:W-:Y:S02]  /*125bc0*/  IMAD.MOV.U32 R27, RZ, RZ, R0 ;  /* 0x000000ffff1b7224 */ /* 0x000fe400078e0000 */
[----:B------:R-:W-:-:S14]  /*125bd0*/  IMAD R7, R7, 0x100, R23 ;  /* 0x0000010007077824 */ /* 0x000fdc00078e0217 */
[----:B------:R-:W-:Y:S04]  /*125be0*/  STL.64 [R1+0x1420], R16 ;  /* 0x0014201001007387 */ /* 0x000fe80000100a00 */
[----:B------:R-:W-:Y:S04]  /*125bf0*/  STL.64 [R1+0x1428], R18 ;  /* 0x0014281201007387 */ /* 0x000fe80000100a00 */
[----:B------:R-:W2:Y:S04]  /*125c00*/  LDL R26, [R1+0x30] ;  /* 0x00003000011a7983 */ /* 0x000ea80000100800 */
        /* <DEDUP_REMOVED lines=11> */
[----:B------:R-:W4:Y:S01]  /*125cc0*/  LDL R24, [R1+0x38] ;  /* 0x0000380001187983 */ /* 0x000f220000100800 */
[----:B---3--:R-:W-:-:S03]  /*125cd0*/  IMAD.MOV.U32 R25, RZ, RZ, R0 ;  /* 0x000000ffff197224 */ /* 0x008fc600078e0000 */
[----:B------:R-:W3:Y:S04]  /*125ce0*/  LDL.LU R0, [R1+0xa080] ;  /* 0x00a0800001007983 */ /* 0x000ee80000300800 */
[----:B------:R0:W-:Y:S04]  /*125cf0*/  STL.64 [R1+0x9f50], R26 ;  /* 0x009f501a01007387 */ /* 0x0001e80000100a00 */
[----:B0-----:R-:W2:Y:S04]  /*125d00*/  LDL R26, [R1+0x3980] ;  /* 0x00398000011a7983 */ /* 0x001ea80000100800 */
[----:B------:R-:W3:Y:S04]  /*125d10*/  LDL R27, [R1+0x3984] ;  /* 0x00398400011b7983 */ /* 0x000ee80000100800 */
[----:B----4-:R-:W-:Y:S04]  /*125d20*/  STL.64 [R1+0x9f48], R24 ;  /* 0x009f481801007387 */ /* 0x010fe80000100a00 */
[----:B------:R-:W4:Y:S04]  /*125d30*/  LDL.LU R16, [R1+0x2850] ;  /* 0x0028500001107983 */ /* 0x000f280000300800 */
[----:B------:R-:W4:Y:S04]  /*125d40*/  LDL.LU R17, [R1+0x2854] ;  /* 0x0028540001117983 */ /* 0x000f280000300800 */
[----:B------:R-:W2:Y:S04]  /*125d50*/  LDL.LU R18, [R1+0x2858] ;  /* 0x0028580001127983 */ /* 0x000ea80000300800 */
[----:B------:R-:W2:Y:S01]  /*125d60*/  LDL.LU R19, [R1+0x285c] ;  /* 0x00285c0001137983 */ /* 0x000ea20000300800 */
[----:B------:R-:W-:-:S02]  /*125d70*/  F2FP.F16.E5M2.UNPACK_B R8, R8 ;  /* 0x00000008ff08723e */ /* 0x000fc400020004ff */
[----:B------:R-:W-:Y:S01]  /*125d80*/  F2FP.F16.E5M2.UNPACK_B R9, R9 ;  /* 0x00000009ff09723e */ /* 0x000fe200020004ff */
[----:B--2---:R0:W-:Y:S04]  /*125d90*/  STL.64 [R1+0x9f60], R18 ;  /* 0x009f601201007387 */ /* 0x0041e80000100a00 */
[----:B----4-:R3:W-:Y:S01]  /*125da0*/  STL.64 [R1+0x9f58], R16 ;  /* 0x009f581001007387 */ /* 0x0107e20000100a00 */
[----:B0-----:R-:W-:Y:S02]  /*125db0*/  F2FP.F16.E5M2.UNPACK_B R19, R26 ;  /* 0x0000001aff13723e */ /* 0x001fe400020004ff */
[----:B---3--:R-:W-:Y:S02]  /*125dc0*/  F2FP.F16.E5M2.UNPACK_B R16, R27 ;  /* 0x0000001bff10723e */ /* 0x008fe400020004ff */
[----:B------:R-:W-:Y:S01]  /*125dd0*/  HMMA.16816.F32 R24, R12, R8, R20 ;  /* 0x000000080c18723c */ /* 0x000fe20000001814 */
[----:B------:R-:W2:-:S15]  /*125de0*/  LDL R22, [R1+0x48] ;  /* 0x0000480001167983 */ /* 0x000e9e0000100800 */
[----:B------:R-:W-:-:S07]  /*125df0*/  NOP ;  /* 0x0000000000007918 */ /* 0x000fce0000000000 */
[----:B------:R0:W-:Y:S04]  /*125e00*/  STL.64 [R1+0x2960], R24 ;  /* 0x0029601801007387 */ /* 0x0001e80000100a00 */
[----:B------:R1:W-:Y:S04]  /*125e10*/  STL.64 [R1+0x2968], R26 ;  /* 0x0029681a01007387 */ /* 0x0003e80000100a00 */
[----:B------:R-:W-:Y:S04]  /*125e20*/  STL [R1+0xa0], R19 ;  /* 0x0000a01301007387 */ /* 0x000fe80000100800 */
[----:B------:R-:W2:Y:S04]  /*125e30*/  LDL R23, [R1+0x4c] ;  /* 0x00004c0001177983 */ /* 0x000ea80000100800 */
[----:B------:R-:W-:Y:S04]  /*125e40*/  STL [R1+0xa4], R16 ;  /* 0x0000a41001007387 */ /* 0x000fe80000100800 */
[----:B0-----:R-:W3:Y:S04]  /*125e50*/  LDL.LU R24, [R1+0x2870] ;  /* 0x0028700001187983 */ /* 0x001ee80000300800 */
[----:B------:R-:W3:Y:S04]  /*125e60*/  LDL.LU R25, [R1+0x2874] ;  /* 0x0028740001197983 */ /* 0x000ee80000300800 */
[----:B-1----:R-:W4:Y:S04]  /*125e70*/  LDL.LU R26, [R1+0x2878] ;  /* 0x00287800011a7983 */ /* 0x002f280000300800 */
[----:B------:R-:W4:Y:S04]  /*125e80*/  LDL.LU R27, [R1+0x287c] ;  /* 0x00287c00011b7983 */ /* 0x000f280000300800 */
[----:B----4-:R0:W-:Y:S04]  /*125e90*/  STL.64 [R1+0x9f70], R26 ;  /* 0x009f701a01007387 */ /* 0x0101e80000100a00 */
[----:B---3--:R-:W-:Y:S04]  /*125ea0*/  STL.64 [R1+0x9f68], R24 ;  /* 0x009f681801007387 */ /* 0x008fe80000100a00 */
[----:B------:R-:W3:Y:S04]  /*125eb0*/  LDL R20, [R1+0x50] ;  /* 0x0000500001147983 */ /* 0x000ee80000100800 */
[----:B------:R-:W3:Y:S04]  /*125ec0*/  LDL R21, [R1+0x54] ;  /* 0x0000540001157983 */ /* 0x000ee80000100800 */
[----:B--2---:R-:W-:Y:S04]  /*125ed0*/  STL.64 [R1+0x9f80], R22 ;  /* 0x009f801601007387 */ /* 0x004fe80000100a00 */
[----:B---3--:R1:W-:Y:S04]  /*125ee0*/  STL.64 [R1+0x9f78], R20 ;  /* 0x009f781401007387 */ /* 0x0083e80000100a00 */
[----:B0-----:R-:W2:Y:S04]  /*125ef0*/  LDL R26, [R1+0x58] ;  /* 0x00005800011a7983 */ /* 0x001ea80000100800 */
        /* <DEDUP_REMOVED lines=8> */
[----:B0-----:R-:W2:Y:S04]  /*125f80*/  LDL.64 R26, [R1+0x68] ;  /* 0x00006800011a7983 */ /* 0x001ea80000100a00 */
[----:B------:R-:W3:Y:S04]  /*125f90*/  LDL R24, [R1+0x60] ;  /* 0x0000600001187983 */ /* 0x000ee80000100800 */
        /* <DEDUP_REMOVED lines=57> */
[----:B------:R-:W-:Y:S04]  /*126330*/  STL.64 [R1+0xa078], R26 ;  /* 0x00a0781a01007387 */ /* 0x000fe80000100a00 */
[----:B------:R0:W-:Y:S04]  /*126340*/  STL.64 [R1+0xa070], R24 ;  /* 0x00a0701801007387 */ /* 0x0001e80000100a00 */
[----:B0-----:R-:W4:Y:S04]  /*126350*/  LDL.LU R24, [R1+0x2970] ;  /* 0x0029700001187983 */ /* 0x001f280000300800 */
        /* <DEDUP_REMOVED lines=35> */
[----:B0-----:R-:W4:Y:S04]  /*126590*/  LDL R10, [R1+0x40] ;  /* 0x00004000010a7983 */ /* 0x001f280000100800 */
[----:B------:R-:W-:Y:S04]  /*1265a0*/  STL.64 [R1+0x9e40], R8 ;  /* 0x009e400801007387 */ /* 0x000fe80000100a00 */
[----:B------:R-:W-:Y:S04]  /*1265b0*/  STL.64 [R1+0x2950], R24 ;  /* 0x0029501801007387 */ /* 0x000fe80000100a00 */
[----:B------:R0:W-:Y:S04]  /*1265c0*/  STL.64 [R1+0x2958], R26 ;  /* 0x0029581a01007387 */ /* 0x0001e80000100a00 */
[----:B0-----:R-:W3:Y:S04]  /*1265d0*/  LDL.LU.64 R26, [R1+0xa078] ;  /* 0x00a07800011a7983 */ /* 0x001ee80000300a00 */
[----:B------:R-:W2:Y:S04]  /*1265e0*/  LDL.LU.64 R24, [R1+0xa070] ;  /* 0x00a0700001187983 */ /* 0x000ea80000300a00 */
[----:B------:R-:W-:Y:S04]  /*1265f0*/  STL [R1+0x9e34], R2 ;  /* 0x009e340201007387 */ /* 0x000fe80000100800 */
[----:B------:R-:W-:Y:S01]  /*126600*/  STL [R1+0x9e30], R3 ;  /* 0x009e300301007387 */ /* 0x000fe20000100800 */
[----:B------:R-:W-:-:S02]  /*126610*/  F2FP.F16.E5M2.UNPACK_B R4, R4 ;  /* 0x00000004ff04723e */ /* 0x000fc400020004ff */
[----:B------:R-:W-:Y:S02]  /*126620*/  F2FP.F16.E5M2.UNPACK_B R5, R5 ;  /* 0x00000005ff05723e */ /* 0x000fe400020004ff */
[----:B------:R-:W-:Y:S01]  /*126630*/  F2FP.F16.E5M2.UNPACK_B R6, R6 ;  /* 0x00000006ff06723e */ /* 0x000fe200020004ff */
[----:B--2---:R-:W-:Y:S01]  /*126640*/  HMMA.16816.F32 R12, R12, R24, R20 ;  /* 0x000000180c0c723c */ /* 0x004fe20000001814 */
[----:B------:R-:W3:Y:S04]  /*126650*/  LDL.LU.64 R22, [R1+0xa068] ;  /* 0x00a0680001167983 */ /* 0x000ee80000300a00 */
[----:B------:R-:W3:Y:S01]  /*126660*/  LDL.LU.64 R20, [R1+0xa060] ;  /* 0x00a0600001147983 */ /* 0x000ee20000300a00 */
[----:B------:R-:W-:-:S15]  /*126670*/  F2FP.F16.E5M2.UNPACK_B R7, R7 ;  /* 0x00000007ff07723e */ /* 0x000fde00020004ff */
[----:B------:R-:W-:-:S02]  /*126680*/  NOP ;  /* 0x0000000000007918 */ /* 0x000fc40000000000 */
[----:B------:R0:W-:Y:S04]  /*126690*/  STL.64 [R1+0x1440], R12 ;  /* 0x0014400c01007387 */ /* 0x0001e80000100a00 */
[----:B------:R1:W-:Y:S04]  /*1266a0*/  STL.64 [R1+0x1448], R14 ;  /* 0x0014480e01007387 */ /* 0x0003e80000100a00 */
[----:B0-----:R-:W4:Y:S04]  /*1266b0*/  LDL.LU R12, [R1+0x2860] ;  /* 0x00286000010c7983 */ /* 0x001f280000300800 */
[----:B------:R-:W4:Y:S04]  /*1266c0*/  LDL.LU R13, [R1+0x2864] ;  /* 0x00286400010d7983 */ /* 0x000f280000300800 */
[----:B-1----:R-:W4:Y:S04]  /*1266d0*/  LDL.LU R14, [R1+0x2868] ;  /* 0x00286800010e7983 */ /* 0x002f280000300800 */
[----:B------:R-:W4:Y:S01]  /*1266e0*/  LDL.LU R15, [R1+0x286c] ;  /* 0x00286c00010f7983 */ /* 0x000f220000300800 */
[----:B---3--:R-:W-:Y:S03]  /*1266f0*/  HMMA.16816.F32 R24, R4, R26, R20 ;  /* 0x0000001a0418723c */ /* 0x008fe60000001814 */
        /* <DEDUP_REMOVED lines=72> */
[----:B------:R-:W3:-:S15]  /*126b80*/  LDL.LU.64 R20, [R1+0x9f78] ;  /* 0x009f780001147983 */ /* 0x000ede0000300a00 */
[----:B------:R-:W-:-:S02]  /*126b90*/  NOP ;  /* 0x0000000000007918 */ /* 0x000fc40000000000 */
[----:B------:R-:W-:Y:S04]  /*126ba0*/  STL.64 [R1+0x2890], R24 ;  /* 0x0028901801007387 */ /* 0x000fe80000100a00 */
[----:B------:R0:W-:Y:S04]  /*126bb0*/  STL.64 [R1+0x2898], R26 ;  /* 0x0028981a01007387 */ /* 0x0001e80000100a00 */
[----:B0-----:R-:W2:Y:S04]  /*126bc0*/  LDL.LU.64 R26, [R1+0x9f70] ;  /* 0x009f7000011a7983 */ /* 0x001ea80000300a00 */
[----:B------:R-:W2:Y:S01]  /*126bd0*/  LDL.LU.64 R24, [R1+0x9f68] ;  /* 0x009f680001187983 */ /* 0x000ea20000300a00 */
        /* <DEDUP_REMOVED lines=13> */
[----:B----4-:R-:W-:-:S15]  /*126cb0*/  HMMA.16816.F32 R8, R4, R10, R12 ;  /* 0x0000000a0408723c */ /* 0x010fde000000180c */
        /* <DEDUP_REMOVED lines=206> */
[----:B------:R-:W-:-:S13]  /*1279a0*/  STL [R1+0x9c30], R11 ;  /* 0x009c300b01007387 */ /* 0x000fda0000100800 */
[----:B------:R-:W-:Y:S04]  /*1279b0*/  STL.64 [R1+0x2720], R16 ;  /* 0x0027201001007387 */ /* 0x000fe80000100a00 */
[----:B------:R3:W-:Y:S02]  /*1279c0*/  STL.64 [R1+0x2728], R18 ;  /* 0x0027281201007387 */ /* 0x0007e40000100a00 */
[----:B---3--:R-:W-:Y:S02]  /*1279d0*/  HMMA.16816.F32 R16, R4, R8, R24 ;  /* 0x000000080410723c */ /* 0x008fe40000001818 */
[----:B------:R-:W2:-:S15]  /*1279e0*/  LDL.LU R24, [R1+0x2640] ;  /* 0x0026400001187983 */ /* 0x000e9e0000300800 */
[----:B------:R-:W-:-:S06]  /*1279f0*/  NOP ;  /* 0x0000000000007918 */ /* 0x000fcc0000000000 */
[----:B------:R0:W-:Y:S04]  /*127a00*/  STL.64 [R1+0x2780], R16 ;  /* 0x0027801001007387 */ /* 0x0001e80000100a00 */
[----:B------:R1:W-:Y:S04]  /*127a10*/  STL.64 [R1+0x2788], R18 ;  /* 0x0027881201007387 */ /* 0x0003e80000100a00 */
[----:B------:R-:W2:Y:S01]  /*127a20*/  LDL.LU R25, [R1+0x2644] ;  /* 0x0026440001197983 */ /* 0x000ea20000300800 */
[----:B------:R-:W-:Y:S02]  /*127a30*/  IMAD.MOV.U32 R22, RZ, RZ, R3 ;  /* 0x000000ffff167224 */ /* 0x000fe400078e0003 */
[----:B------:R-:W-:Y:S01]  /*127a40*/  IMAD.MOV.U32 R23, RZ, RZ, R2 ;  /* 0x000000ffff177224 */ /* 0x000fe200078e0002 */
[----:B--2---:R-:W-:Y:S04]  /*127a50*/  STL.64 [R1+0x9da8], R24 ;  /* 0x009da81801007387 */ /* 0x004fe80000100a00 */
[----:B------:R-:W2:Y:S04]  /*127a60*/  LDL.LU R26, [R1+0x2648] ;  /* 0x00264800011a7983 */ /* 0x000ea80000300800 */
[----:B------:R-:W2:Y:S04]  /*127a70*/  LDL.LU R27, [R1+0x264c] ;  /* 0x00264c00011b7983 */ /* 0x000ea80000300800 */
[----:B------:R-:W3:Y:S04]  /*127a80*/  LDL.LU R3, [R1+0x9e3c] ;  /* 0x009e3c0001037983 */ /* 0x000ee80000300800 */
[----:B------:R-:W4:Y:S04]  /*127a90*/  LDL.LU R2, [R1+0x9e38] ;  /* 0x009e380001027983 */ /* 0x000f280000300800 */
[----:B------:R-:W2:Y:S04]  /*127aa0*/  LDL.64 R20, [R1+0x70] ;  /* 0x0000700001147983 */ /* 0x000ea80000100a00 */
[----:B------:R-:W-:Y:S04]  /*127ab0*/  STL.64 [R1+0x9db8], R22 ;  /* 0x009db81601007387 */ /* 0x000fe80000100a00 */
[----:B--2---:R2:W-:Y:S04]  /*127ac0*/  STL.64 [R1+0x9db0], R20 ;  /* 0x009db01401007387 */ /* 0x0045e80000100a00 */
[----:B0-----:R-:W3:Y:S04]  /*127ad0*/  LDL.LU R16, [R1+0x2660] ;  /* 0x0026600001107983 */ /* 0x001ee80000300800 */
[----:B------:R-:W3:Y:S04]  /*127ae0*/  LDL.LU R17, [R1+0x2664] ;  /* 0x0026640001117983 */ /* 0x000ee80000300800 */
[----:B-1----:R-:W4:Y:S04]  /*127af0*/  LDL.LU R18, [R1+0x2668] ;  /* 0x0026680001127983 */ /* 0x002f280000300800 */
[----:B------:R-:W4:Y:S04]  /*127b00*/  LDL.LU R19, [R1+0x266c] ;  /* 0x00266c0001137983 */ /* 0x000f280000300800 */
[----:B----4-:R-:W-:Y:S04]  /*127b10*/  STL.64 [R1+0x9dc8], R18 ;  /* 0x009dc81201007387 */ /* 0x010fe80000100a00 */
[----:B---3--:R0:W-:Y:S04]  /*127b20*/  STL.64 [R1+0x9dc0], R16 ;  /* 0x009dc01001007387 */ /* 0x0081e80000100a00 */
[----:B--2---:R-:W2:Y:S04]  /*127b30*/  LDL.LU R20, [R1+0x26a0] ;  /* 0x0026a00001147983 */ /* 0x004ea80000300800 */
[----:B------:R-:W2:Y:S04]  /*127b40*/  LDL.LU R21, [R1+0x26a4] ;  /* 0x0026a40001157983 */ /* 0x000ea80000300800 */
[----:B------:R-:W3:Y:S04]  /*127b50*/  LDL.LU R22, [R1+0x26a8] ;  /* 0x0026a80001167983 */ /* 0x000ee80000300800 */
[----:B------:R-:W3:Y:S04]  /*127b60*/  LDL.LU R23, [R1+0x26ac] ;  /* 0x0026ac0001177983 */ /* 0x000ee80000300800 */
[----:B0-----:R-:W4:Y:S01]  /*127b70*/  LDL.64 R16, [R1+0x90] ;  /* 0x0000900001107983 */ /* 0x001f220000100a00 */
[----:B------:R-:W-:-:S02]  /*127b80*/  IMAD.MOV.U32 R18, RZ, RZ, R2 ;  /* 0x000000ffff127224 */ /* 0x000fc400078e0002 */
[----:B------:R-:W-:Y:S01]  /*127b90*/  IMAD.MOV.U32 R19, RZ, RZ, R3 ;  /* 0x000000ffff137224 */ /* 0x000fe200078e0003 */
[----:B---3--:R-:W-:Y:S04]  /*127ba0*/  STL.64 [R1+0x9dd8], R22 ;  /* 0x009dd81601007387 */ /* 0x008fe80000100a00 */
[----:B--2---:R-:W-:Y:S04]  /*127bb0*/  STL.64 [R1+0x9dd0], R20 ;  /* 0x009dd01401007387 */ /* 0x004fe80000100a00 */
[----:B------:R-:W2:Y:S04]  /*127bc0*/  LDL.LU R2, [R1+0x9e34] ;  /* 0x009e340001027983 */ /* 0x000ea80000300800 */
[----:B------:R-:W2:Y:S04]  /*127bd0*/  LDL.LU R3, [R1+0x9e30] ;  /* 0x009e300001037983 */ /* 0x000ea80000300800 */
[----:B------:R-:W3:Y:S04]  /*127be0*/  LDL.64 R10, [R1+0xa0] ;  /* 0x0000a000010a7983 */ /* 0x000ee80000100a00 */
        /* <DEDUP_REMOVED lines=26> */
[----:B------:R-:W3:Y:S04]  /*127d90*/  LDL.LU R22, [R1+0x26c8] ;  /* 0x0026c80001167983 */ /* 0x000ee80000300800 */
[----:B------:R-:W3:Y:S01]  /*127da0*/  LDL.LU R23, [R1+0x26cc] ;  /* 0x0026cc0001177983 */ /* 0x000ee20000300800 */
[----:B------:R-:W-:-:S02]  /*127db0*/  IMAD R14, R14, 0x100, R28 ;  /* 0x000001000e0e7824 */ /* 0x000fc400078e021c */
[----:B------:R-:W-:Y:S01]  /*127dc0*/  IMAD R15, R15, 0x100, R29 ;  /* 0x000001000f0f7824 */ /* 0x000fe200078e021d */
[C---:B--2---:R-:W-:Y:S01]  /*127dd0*/  HMMA.16816.F32 R16, R4.reuse, R2, R16 ;  /* 0x000000020410723c */ /* 0x044fe20000001810 */
[----:B---3--:R-:W-:Y:S04]  /*127de0*/  STL.64 [R1+0x9de8], R22 ;  /* 0x009de81601007387 */ /* 0x008fe80000100a00 */
[----:B----4-:R0:W-:Y:S04]  /*127df0*/  STL.64 [R1+0x9de0], R20 ;  /* 0x009de01401007387 */ /* 0x0101e80000100a00 */
[----:B0-----:R-:W2:Y:S04]  /*127e00*/  LDL.LU R20, [R1+0x26d0] ;  /* 0x0026d00001147983 */ /* 0x001ea80000300800 */
[----:B------:R-:W2:Y:S04]  /*127e10*/  LDL.LU R21, [R1+0x26d4] ;  /* 0x0026d40001157983 */ /* 0x000ea80000300800 */
[----:B------:R-:W2:Y:S04]  /*127e20*/  LDL.LU R22, [R1+0x26d8] ;  /* 0x0026d80001167983 */ /* 0x000ea80000300800 */
[----:B------:R-:W2:Y:S04]  /*127e30*/  LDL.LU R23, [R1+0x26dc] ;  /* 0x0026dc0001177983 */ /* 0x000ea80000300800 */
[----:B------:R-:W3:Y:S04]  /*127e40*/  LDL.64 R24, [R1+0x80] ;  /* 0x0000800001187983 */ /* 0x000ee80000100a00 */
[----:B------:R-:W4:Y:S04]  /*127e50*/  LDL.64 R28, [R1+0x60] ;  /* 0x00006000011c7983 */ /* 0x000f280000100a00 */
[----:B------:R-:W-:Y:S04]  /*127e60*/  STL [R1+0x9c14], R8 ;  /* 0x009c140801007387 */ /* 0x000fe80000100800 */
[----:B------:R-:W-:Y:S04]  /*127e70*/  STL [R1+0x9c10], R9 ;  /* 0x009c100901007387 */ /* 0x000fe80000100800 */
[----:B------:R-:W-:Y:S04]  /*127e80*/  STL.64 [R1+0x2730], R16 ;  /* 0x0027301001007387 */ /* 0x000fe80000100a00 */
[----:B------:R0:W-:Y:S04]  /*127e90*/  STL.64 [R1+0x2738], R18 ;  /* 0x0027381201007387 */ /* 0x0001e80000100a00 */
[----:B0-----:R-:W2:Y:S04]  /*127ea0*/  LDL.LU.64 R18, [R1+0x9e28] ;  /* 0x009e280001127983 */ /* 0x001ea80000300a00 */
[----:B------:R-:W2:Y:S04]  /*127eb0*/  LDL.LU.64 R16, [R1+0x9e20] ;  /* 0x009e200001107983 */ /* 0x000ea80000300a00 */
[----:B------:R-:W-:Y:S04]  /*127ec0*/  STL [R1+0x9c1c], R2 ;  /* 0x009c1c0201007387 */ /* 0x000fe80000100800 */
[----:B------:R0:W-:Y:S04]  /*127ed0*/  STL [R1+0x9c18], R3 ;  /* 0x009c180301007387 */ /* 0x0001e80000100800 */
[----:B0-----:R-:W3:Y:S01]  /*127ee0*/  LDL.64 R2, [R1+0xa8] ;  /* 0x0000a80001027983 */ /* 0x001ee20000100a00 */
[----:B--2---:R-:W-:Y:S03]  /*127ef0*/  HMMA.16816.F32 R4, R4, R10, R16 ;  /* 0x0000000a0404723c */ /* 0x004fe60000001810 */
[----:B------:R-:W3:Y:S04]  /*127f00*/  LDL.LU.64 R18, [R1+0x9e18] ;  /* 0x009e180001127983 */ /* 0x000ee80000300a00 */
[----:B------:R-:W3:Y:S01]  /*127f10*/  LDL.LU.64 R16, [R1+0x9e10] ;  /* 0x009e100001107983 */ /* 0x000ee20000300a00 */
[----:B------:R-:W-:-:S02]  /*127f20*/  F2FP.F16.E5M2.UNPACK_B R12, R12 ;  /* 0x0000000cff0c723e */ /* 0x000fc400020004ff */
[----:B------:R-:W-:Y:S02]  /*127f30*/  F2FP.F16.E5M2.UNPACK_B R13, R13 ;  /* 0x0000000dff0d723e */ /* 0x000fe400020004ff */
[----:B------:R-:W-:Y:S02]  /*127f40*/  F2FP.F16.E5M2.UNPACK_B R14, R14 ;  /* 0x0000000eff0e723e */ /* 0x000fe400020004ff */
[----:B------:R-:W-:Y:S01]  /*127f50*/  F2FP.F16.E5M2.UNPACK_B R15, R15 ;  /* 0x0000000fff0f723e */ /* 0x000fe200020004ff */
[----:B------:R-:W-:Y:S02]  /*127f60*/  IMAD.MOV.U32 R9, RZ, RZ, R10 ;  /* 0x000000ffff097224 */ /* 0x000fe400078e000a */
[----:B------:R-:W-:-:S06]  /*127f70*/  IMAD.MOV.U32 R8, RZ, RZ, R11 ;  /* 0x000000ffff087224 */ /* 0x000fcc00078e000b */
[----:B------:R-:W-:Y:S04]  /*127f80*/  STL.64 [R1+0x2700], R4 ;  /* 0x0027000401007387 */ /* 0x000fe80000100a00 */
[----:B------:R0:W-:Y:S04]  /*127f90*/  STL.64 [R1+0x2708], R6 ;  /* 0x0027080601007387 */ /* 0x0001e80000100a00 */
[----:B0-----:R-:W2:Y:S04]  /*127fa0*/  LDL.64 R6, [R1+0x98] ;  /* 0x0000980001067983 */ /* 0x001ea80000100a00 */
        /* <DEDUP_REMOVED lines=16> */
[----:B------:R-:W3:Y:S01]  /*1280b0*/  LDL.LU.64 R16, [R1+0x9df0] ;  /* 0x009df00001107983 */ /* 0x000ee20000300a00 */
[----:B------:R-:W-:-:S02]  /*1280c0*/  IMAD.MOV.U32 R5, RZ, RZ, R2 ;  /* 0x000000ffff057224 */ /* 0x000fc400078e0002 */
[----:B------:R-:W-:Y:S02]  /*1280d0*/  IMAD.MOV.U32 R4, RZ, RZ, R3 ;  /* 0x000000ffff047224 */ /* 0x000fe400078e0003 */
[----:B------:R-:W-:Y:S02]  /*1280e0*/  IMAD.MOV.U32 R2, RZ, RZ, R6 ;  /* 0x000000ffff027224 */ /* 0x000fe400078e0006 */
[----:B------:R-:W-:-:S05]  /*1280f0*/  IMAD.MOV.U32 R3, RZ, RZ, R7 ;  /* 0x000000ffff037224 */ /* 0x000fca00078e0007 */
[----:B------:R0:W-:Y:S04]  /*128100*/  STL.64 [R1+0x9d70], R2 ;  /* 0x009d700201007387 */ /* 0x0001e80000100a00 */
[----:B0-----:R-:W4:Y:S01]  /*128110*/  LDL R2, [R1+0x78] ;  /* 0x0000780001027983 */ /* 0x001f220000100800 */
        /* <DEDUP_REMOVED lines=8> */
[----:B------:R-:W-:Y:S04]  /*1281a0*/  STL.64 [R1+0x9ca0], R6 ;  /* 0x009ca00601007387 */ /* 0x000fe80000100a00 */
[----:B------:R0:W-:Y:S04]  /*1281b0*/  STL.64 [R1+0x9c98], R4 ;  /* 0x009c980401007387 */ /* 0x0001e80000100a00 */
[----:B0-----:R-:W4:Y:S04]  /*1281c0*/  LDL.LU R4, [R1+0x2690] ;  /* 0x0026900001047983 */ /* 0x001f280000300800 */
[----:B------:R-:W4:Y:S04]  /*1281d0*/  LDL.LU R5, [R1+0x2694] ;  /* 0x0026940001057983 */ /* 0x000f280000300800 */
[----:B------:R-:W4:Y:S04]  /*1281e0*/  LDL.LU R6, [R1+0x2698] ;  /* 0x0026980001067983 */ /* 0x000f280000300800 */
        /* <DEDUP_REMOVED lines=8> */
[----:B------:R-:W3:Y:S01]  /*128270*/  LDL.LU.64 R16, [R1+0x9dc0] ;  /* 0x009dc00001107983 */ /* 0x000ee20000300a00 */
[----:B------:R-:W-:-:S02]  /*128280*/  IMAD.MOV.U32 R3, RZ, RZ, R0 ;  /* 0x000000ffff037224 */ /* 0x000fc400078e0000 */
[----:B------:R-:W-:Y:S01]  /*128290*/  IMAD.MOV.U32 R0, RZ, RZ, R25 ;  /* 0x000000ffff007224 */ /* 0x000fe200078e0019 */
[----:B--2---:R-:W-:-:S15]  /*1282a0*/  HMMA.16816.F32 R20, R12, R24, R20 ;  /* 0x000000180c14723c */ /* 0x004fde0000001814 */
[----:B------:R-:W-:-:S08]  /*1282b0*/  NOP ;  /* 0x0000000000007918 */ /* 0x000fd00000000000 */
[----:B------:R-:W-:Y:S04]  /*1282c0*/  STL.64 [R1+0x26a0], R20 ;  /* 0x0026a01401007387 */ /* 0x000fe80000100a00 */
[----:B------:R0:W-:Y:S04]  /*1282d0*/  STL.64 [R1+0x26a8], R22 ;  /* 0x0026a81601007387 */ /* 0x0001e80000100a00 */
[----:B0-----:R-:W3:Y:S04]  /*1282e0*/  LDL.LU.64 R22, [R1+0x9db8] ;  /* 0x009db80001167983 */ /* 0x001ee80000300a00 */
[----:B------:R-:W2:Y:S04]  /*1282f0*/  LDL.LU.64 R20, [R1+0x9db0] ;  /* 0x009db00001147983 */ /* 0x000ea80000300a00 */
[----:B------:R-:W3:Y:S01]  /*128300*/  LDL.LU.64 R24, [R1+0x9da8] ;  /* 0x009da80001187983 */ /* 0x000ee20000300a00 */
[----:B----4-:R-:W-:Y:S03]  /*128310*/  HMMA.16816.F32 R4, R12, R2, R4 ;  /* 0x000000020c04723c */ /* 0x010fe60000001804 */
[----:B------:R-:W-:-:S15]  /*128320*/  STL [R1+0x9b9c], R0 ;  /* 0x009b9c0001007387 */ /* 0x000fde0000100800 */
[----:B------:R-:W-:-:S05]  /*128330*/  NOP ;  /* 0x0000000000007918 */ /* 0x000fca0000000000 */
[----:B------:R-:W-:Y:S04]  /*128340*/  STL.64 [R1+0x2680], R4 ;  /* 0x0026800401007387 */ /* 0x000fe80000100a00 */
[----:B------:R2:W-:Y:S02]  /*128350*/  STL.64 [R1+0x2688], R6 ;  /* 0x0026880601007387 */ /* 0x0005e40000100a00 */
[C---:B--2---:R-:W-:Y:S06]  /*128360*/  HMMA.16816.F32 R4, R12.reuse, R20, R8 ;  /* 0x000000140c04723c */ /* 0x044fec0000001808 */
[----:B------:R-:W-:Y:S01]  /*128370*/  IMAD.MOV.U32 R0, RZ, RZ, R21 ;  /* 0x000000ffff007224 */ /* 0x000fe200078e0015 */
[----:B---3--:R-:W-:Y:S04]  /*128380*/  HMMA.16816.F32 R8, R12, R22, R16 ;  /* 0x000000160c08723c */ /* 0x008fe80000001810 */
[----:B------:R-:W-:-:S12]  /*128390*/  STL [R1+0x9ba0], R0 ;  /* 0x009ba00001007387 */ /* 0x000fd80000100800 */
[----:B------:R-:W-:Y:S04]  /*1283a0*/  STL.64 [R1+0x2670], R4 ;  /* 0x0026700401007387 */ /* 0x000fe80000100a00 */
[----:B------:R0:W-:Y:S02]  /*1283b0*/  STL.64 [R1+0x2678], R6 ;  /* 0x0026780601007387 */ /* 0x0001e40000100a00 */
[----:B0-----:R-:W-:Y:S02]  /*1283c0*/  HMMA.16816.F32 R4, R12, R28, R24 ;  /* 0x0000001c0c04723c */ /* 0x001fe40000001818 */
[----:B------:R0:W-:Y:S04]  /*1283d0*/  STL.64 [R1+0x2650], R8 ;  /* 0x0026500801007387 */ /* 0x0001e80000100a00 */
[----:B------:R1:W-:Y:S04]  /*1283e0*/  STL.64 [R1+0x2658], R10 ;  /* 0x0026580a01007387 */ /* 0x0003e80000100a00 */
[----:B0-----:R-:W2:-:S13]  /*1283f0*/  LDL.LU R8, [R1+0x2520] ;  /* 0x0025200001087983 */ /* 0x001e9a0000300800 */
[----:B------:R0:W-:Y:S04]  /*128400*/  STL.64 [R1+0x2630], R4 ;  /* 0x0026300401007387 */ /* 0x0001e80000100a00 */
[----:B------:R3:W-:Y:S04]  /*128410*/  STL.64 [R1+0x2638], R6 ;  /* 0x0026380601007387 */ /* 0x0007e80000100a00 */
[----:B------:R-:W2:Y:S04]  /*128420*/  LDL.LU R9, [R1+0x2524] ;  /* 0x0025240001097983 */ /* 0x000ea80000300800 */
[----:B-1----:R-:W4:Y:S04]  /*128430*/  LDL.LU R10, [R1+0x2528] ;  /* 0x00252800010a7983 */ /* 0x002f280000300800 */
[----:B------:R-:W4:Y:S04]  /*128440*/  LDL.LU R11, [R1+0x252c] ;  /* 0x00252c00010b7983 */ /* 0x000f280000300800 */
[----:B----4-:R1:W-:Y:S04]  /*128450*/  STL.64 [R1+0x9cb0], R10 ;  /* 0x009cb00a01007387 */ /* 0x0103e80000100a00 */
[----:B--2---:R-:W-:Y:S04]  /*128460*/  STL.64 [R1+0x9ca8], R8 ;  /* 0x009ca80801007387 */ /* 0x004fe80000100a00 */
[----:B------:R-:W2:Y:S04]  /*128470*/  LDL.LU R24, [R1+0x2530] ;  /* 0x0025300001187983 */ /* 0x000ea80000300800 */
[----:B------:R-:W2:Y:S04]  /*128480*/  LDL.LU R25, [R1+0x2534] ;  /* 0x0025340001197983 */ /* 0x000ea80000300800 */
[----:B------:R-:W4:Y:S04]  /*128490*/  LDL.LU R26, [R1+0x2538] ;  /* 0x00253800011a7983 */ /* 0x000f280000300800 */
[----:B------:R-:W4:Y:S04]  /*1284a0*/  LDL.LU R27, [R1+0x253c] ;  /* 0x00253c00011b7983 */ /* 0x000f280000300800 */
[----:B----4-:R-:W-:Y:S04]  /*1284b0*/  STL.64 [R1+0x9cc0], R26 ;  /* 0x009cc01a01007387 */ /* 0x010fe80000100a00 */
[----:B--2---:R-:W-:Y:S04]  /*1284c0*/  STL.64 [R1+0x9cb8], R24 ;  /* 0x009cb81801007387 */ /* 0x004fe80000100a00 */
[----:B0-----:R-:W2:Y:S04]  /*1284d0*/  LDL.LU R4, [R1+0x2540] ;  /* 0x0025400001047983 */ /* 0x001ea80000300800 */
[----:B------:R-:W2:Y:S04]  /*1284e0*/  LDL.LU R5, [R1+0x2544] ;  /* 0x0025440001057983 */ /* 0x000ea80000300800 */
[----:B---3--:R-:W3:Y:S04]  /*1284f0*/  LDL.LU R6, [R1+0x2548] ;  /* 0x0025480001067983 */ /* 0x008ee80000300800 */
[----:B------:R-:W3:Y:S04]  /*128500*/  LDL.LU R7, [R1+0x254c] ;  /* 0x00254c0001077983 */ /* 0x000ee80000300800 */
[----:B---3--:R-:W-:Y:S04]  /*128510*/  STL.64 [R1+0x9cd0], R6 ;  /* 0x009cd00601007387 */ /* 0x008fe80000100a00 */
[----:B--2---:R0:W-:Y:S04]  /*128520*/  STL.64 [R1+0x9cc8], R4 ;  /* 0x009cc80401007387 */ /* 0x0041e80000100a00 */
[----:B-1----:R-:W2:Y:S04]  /*128530*/  LDL R10, [R1+0x8] ;  /* 0x00000800010a7983 */ /* 0x002ea80000100800 */
        /* <DEDUP_REMOVED lines=35> */
[----:B0-----:R-:W2:Y:S04]  /*128770*/  LDL.LU R6, [R1+0x25e8] ;  /* 0x0025e80001067983 */ /* 0x001ea80000300800 */
[----:B------:R-:W2:Y:S04]  /*128780*/  LDL.LU R7, [R1+0x25ec] ;  /* 0x0025ec0001077983 */ /* 0x000ea80000300800 */
[----:B------:R-:W3:Y:S04]  /*128790*/  LDL R16, [R1+0x48] ;  /* 0x0000480001107983 */ /* 0x000ee80000100800 */
[----:B------:R-:W3:Y:S04]  /*1287a0*/  LDL R17, [R1+0x4c] ;  /* 0x00004c0001117983 */ /* 0x000ee80000100800 */
        /* <DEDUP_REMOVED lines=16> */
[----:B------:R-:W2:Y:S04]  /*1288b0*/  LDL.64 R18, [R1+0x40] ;  /* 0x0000400001127983 */ /* 0x000ea80000100a00 */
[----:B------:R-:W4:Y:S04]  /*1288c0*/  LDL.64 R2, [R1+0x50] ;  /* 0x0000500001027983 */ /* 0x000f280000100a00 */
[----:B--2---:R-:W-:Y:S04]  /*1288d0*/  STL.64 [R1+0x9da0], R18 ;  /* 0x009da01201007387 */ /* 0x004fe80000100a00 */
[----:B---3--:R0:W-:Y:S04]  /*1288e0*/  STL.64 [R1+0x9d98], R16 ;  /* 0x009d981001007387 */ /* 0x0081e80000100a00 */
        /* <DEDUP_REMOVED lines=17> */
[----:B------:R-:W-:-:S02]  /*128a00*/  IMAD.MOV.U32 R0, RZ, RZ, R29 ;  /* 0x000000ffff007224 */ /* 0x000fc400078e001d */
        /* <DEDUP_REMOVED lines=15> */
[----:B------:R-:W-:Y:S04]  /*128b00*/  STL [R1+0x9ba4], R0 ;  /* 0x009ba40001007387 */ /* 0x000fe80000100800 */
[----:B------:R-:W2:Y:S04]  /*128b10*/  LDL.LU.64 R18, [R1+0x9da0] ;  /* 0x009da00001127983 */ /* 0x000ea80000300a00 */
[----:B------:R-:W3:Y:S04]  /*128b20*/  LDL.LU.64 R16, [R1+0x9d98] ;  /* 0x009d980001107983 */ /* 0x000ee80000300a00 */
        /* <DEDUP_REMOVED lines=23> */
[----:B0-----:R-:W2:Y:S01]  /*128ca0*/  LDL.LU.64 R6, [R1+0x9d58] ;  /* 0x009d580001067983 */ /* 0x001ea20000300a00 */
[----:B------:R-:W-:-:S03]  /*128cb0*/  IMAD.MOV.U32 R0, RZ, RZ, R19 ;  /* 0x000000ffff007224 */ /* 0x000fc600078e0013 */
[----:B------:R-:W3:Y:S04]  /*128cc0*/  LDL.LU R16, [R1+0x2500] ;  /* 0x0025000001107983 */ /* 0x000ee80000300800 */
[----:B------:R-:W3:Y:S04]  /*128cd0*/  LDL.LU R17, [R1+0x2504] ;  /* 0x0025040001117983 */ /* 0x000ee80000300800 */
[----:B------:R-:W3:Y:S04]  /*128ce0*/  LDL.LU R18, [R1+0x2508] ;  /* 0x0025080001127983 */ /* 0x000ee80000300800 */
[----:B------:R-:W3:Y:S04]  /*128cf0*/  LDL.LU R19, [R1+0x250c] ;  /* 0x00250c0001137983 */ /* 0x000ee80000300800 */
        /* <DEDUP_REMOVED lines=46> */
[----:B------:R-:W4:Y:S01]  /*128fe0*/  LDL.LU.64 R4, [R1+0x9cc8] ;  /* 0x009cc80001047983 */ /* 0x000f220000300a00 */
[----:B------:R-:W-:-:S02]  /*128ff0*/  IMAD.MOV.U32 R0, RZ, RZ, R9 ;  /* 0x000000ffff007224 */ /* 0x000fc400078e0009 */
[----:B--2---:R-:W-:Y:S03]  /*129000*/  HMMA.16816.F32 R8, R12, R10, R24 ;  /* 0x0000000a0c08723c */ /* 0x004fe60000001818 */
[----:B------:R0:W-:Y:S04]  /*129010*/  STL [R1+0x9bb8], R0 ;  /* 0x009bb80001007387 */ /* 0x0001e80000100800 */
[----:B------:R-:W2:Y:S04]  /*129020*/  LDL.LU.64 R26, [R1+0x9cc0] ;  /* 0x009cc000011a7983 */ /* 0x000ea80000300a00 */
[----:B------:R-:W2:Y:S01]  /*129030*/  LDL.LU.64 R24, [R1+0x9cb8] ;  /* 0x009cb80001187983 */ /* 0x000ea20000300a00 */
[----:B0-----:R-:W-:-:S11]  /*129040*/  IMAD.MOV.U32 R0, RZ, RZ, R29 ;  /* 0x000000ffff007224 */ /* 0x001fd600078e001d */
        /* <DEDUP_REMOVED lines=8> */
[----:B0-----:R-:W4:Y:S04]  /*1290d0*/  LDL.LU.64 R6, [R1+0x9ca0] ;  /* 0x009ca00001067983 */ /* 0x001f280000300a00 */
[----:B------:R-:W4:Y:S04]  /*1290e0*/  LDL.LU.64 R4, [R1+0x9c98] ;  /* 0x009c980001047983 */ /* 0x000f280000300a00 */
        /* <DEDUP_REMOVED lines=16> */
[----:B------:R-:W2:Y:S04]  /*1291f0*/  LDL.LU.64 R20, [R1+0x9c68] ;  /* 0x009c680001147983 */ /* 0x000ea80000300a00 */
[----:B------:R0:W-:Y:S04]  /*129200*/  STL.64 [R1+0x99f0], R26 ;  /* 0x0099f01a01007387 */ /* 0x0001e80000100a00 */
[----:B0-----:R-:W3:Y:S04]  /*129210*/  LDL.64 R26, [R1+0x88] ;  /* 0x00008800011a7983 */ /* 0x001ee80000100a00 */
[----:B------:R4:W-:Y:S02]  /*129220*/  STL.64 [R1+0x99e8], R24 ;  /* 0x0099e81801007387 */ /* 0x0009e40000100a00 */
[----:B----4-:R-:W-:-:S02]  /*129230*/  IMAD.MOV.U32 R24, RZ, RZ, R7 ;  /* 0x000000ffff187224 */ /* 0x010fc400078e0007 */
[----:B------:R-:W-:Y:S01]  /*129240*/  IMAD.MOV.U32 R25, RZ, RZ, R6 ;  /* 0x000000ffff197224 */ /* 0x000fe200078e0006 */
[----:B---3--:R-:W-:Y:S04]  /*129250*/  STL.64 [R1+0x9bc8], R26 ;  /* 0x009bc81a01007387 */ /* 0x008fe80000100a00 */
[----:B------:R0:W-:Y:S04]  /*129260*/  STL.64 [R1+0x9bc0], R24 ;  /* 0x009bc01801007387 */ /* 0x0001e80000100a00 */
        /* <DEDUP_REMOVED lines=9> */
[----:B------:R-:W4:Y:S01]  /*129300*/  LDL.LU.64 R16, [R1+0x9c58] ;  /* 0x009c580001107983 */ /* 0x000f220000300a00 */
[----:B--2---:R-:W-:-:S15]  /*129310*/  HMMA.16816.F32 R24, R12, R20, R24 ;  /* 0x000000140c18723c */ /* 0x004fde0000001818 */
        /* <DEDUP_REMOVED lines=141> */
[----:B------:R-:W-:Y:S04]  /*129bf0*/  STL.64 [R1+0x2450], R16 ;  /* 0x0024501001007387 */ /* 0x000fe80000100a00 */
[----:B------:R-:W-:Y:S04]  /*129c00*/  STL.64 [R1+0x2458], R18 ;  /* 0x0024581201007387 */ /* 0x000fe80000100a00 */
        /* <DEDUP_REMOVED lines=183> */
[----:B------:R-:W2:Y:S04]  /*12a780*/  LDL.LU R16, [R1+0x22d0] ;  /* 0x0022d00001107983 */ /* 0x000ea80000300800 */
[----:B------:R-:W2:Y:S04]  /*12a790*/  LDL.LU R17, [R1+0x22d4] ;  /* 0x0022d40001117983 */ /* 0x000ea80000300800 */
[----:B------:R-:W2:Y:S04]  /*12a7a0*/  LDL.LU R18, [R1+0x22d8] ;  /* 0x0022d80001127983 */ /* 0x000ea80000300800 */
[----:B------:R-:W2:Y:S04]  /*12a7b0*/  LDL.LU R19, [R1+0x22dc] ;  /* 0x0022dc0001137983 */ /* 0x000ea80000300800 */
[----:B0-----:R-:W3:Y:S04]  /*12a7c0*/  LDL.LU R8, [R1+0x22e0] ;  /* 0x0022e00001087983 */ /* 0x001ee80000300800 */
        /* <DEDUP_REMOVED lines=148> */
[----:B0-----:R-:W4:Y:S04]  /*12b110*/  LDL.LU R24, [R1+0x22c0] ;  /* 0x0022c00001187983 */ /* 0x001f280000300800 */
[----:B------:R-:W4:Y:S04]  /*12b120*/  LDL.LU R25, [R1+0x22c4] ;  /* 0x0022c40001197983 */ /* 0x000f280000300800 */
        /* <DEDUP_REMOVED lines=11> */
[----:B------:R-:W2:Y:S01]  /*12b1e0*/  LDL.LU.64 R16, [R1+0x99a8] ;  /* 0x0099a80001107983 */ /* 0x000ea20000300a00 */
[----:B------:R-:W-:-:S03]  /*12b1f0*/  IMAD.MOV.U32 R27, RZ, RZ, R0 ;  /* 0x000000ffff1b7224 */ /* 0x000fc600078e0000 */
[----:B------:R-:W-:Y:S04]  /*12b200*/  STL.64 [R1+0x9790], R22 ;  /* 0x0097901601007387 */ /* 0x000fe80000100a00 */
[----:B------:R-:W-:Y:S01]  /*12b210*/  STL.64 [R1+0x9788], R20 ;  /* 0x0097881401007387 */ /* 0x000fe20000100a00 */
[C---:B----4-:R-:W-:Y:S06]  /*12b220*/  HMMA.16816.F32 R24, R4.reuse, R18, R24 ;  /* 0x000000120418723c */ /* 0x050fec0000001818 */
[----:B--2---:R-:W-:-:S15]  /*12b230*/  HMMA.16816.F32 R12, R4, R16, R12 ;  /* 0x00000010040c723c */ /* 0x004fde000000180c */
[----:B------:R-:W-:-:S03]  /*12b240*/  NOP ;  /* 0x0000000000007918 */ /* 0x000fc60000000000 */
[----:B------:R-:W-:Y:S01]  /*12b250*/  IMAD.MOV.U32 R0, RZ, RZ, R27 ;  /* 0x000000ffff007224 */ /* 0x000fe200078e001b */
[----:B------:R0:W-:Y:S04]  /*12b260*/  STL.64 [R1+0x22c0], R24 ;  /* 0x0022c01801007387 */ /* 0x0001e80000100a00 */
[----:B------:R1:W-:Y:S04]  /*12b270*/  STL [R1+0x22c8], R26 ;  /* 0x0022c81a01007387 */ /* 0x0003e80000100800 */
[----:B------:R-:W-:Y:S04]  /*12b280*/  STL [R1+0x7760], R0 ;  /* 0x0077600001007387 */ /* 0x000fe80000100800 */
[----:B------:R-:W-:Y:S04]  /*12b290*/  STL.64 [R1+0x22b0], R12 ;  /* 0x0022b00c01007387 */ /* 0x000fe80000100a00 */
[----:B------:R2:W-:Y:S04]  /*12b2a0*/  STL.64 [R1+0x22b8], R14 ;  /* 0x0022b80e01007387 */ /* 0x0005e80000100a00 */
[----:B0-----:R-:W4:Y:S01]  /*12b2b0*/  LDL.64 R24, [R1+0x90] ;  /* 0x0000900001187983 */ /* 0x001f220000100a00 */
[----:B-1----:R-:W-:-:S02]  /*12b2c0*/  IMAD.MOV.U32 R26, RZ, RZ, R11 ;  /* 0x000000ffff1a7224 */ /* 0x002fc400078e000b */
[----:B------:R-:W-:-:S05]  /*12b2d0*/  IMAD.MOV.U32 R27, RZ, RZ, R10 ;  /* 0x000000ffff1b7224 */ /* 0x000fca00078e000a */
[----:B------:R-:W-:Y:S04]  /*12b2e0*/  STL.64 [R1+0x9958], R26 ;  /* 0x0099581a01007387 */ /* 0x000fe80000100a00 */
[----:B----4-:R-:W-:Y:S04]  /*12b2f0*/  STL.64 [R1+0x9950], R24 ;  /* 0x0099501801007387 */ /* 0x010fe80000100a00 */
[----:B------:R-:W4:Y:S04]  /*12b300*/  LDL.LU R20, [R1+0x2230] ;  /* 0x0022300001147983 */ /* 0x000f280000300800 */
[----:B------:R-:W4:Y:S04]  /*12b310*/  LDL.LU R21, [R1+0x2234] ;  /* 0x0022340001157983 */ /* 0x000f280000300800 */
[----:B------:R-:W3:Y:S04]  /*12b320*/  LDL.LU R22, [R1+0x2238] ;  /* 0x0022380001167983 */ /* 0x000ee80000300800 */
[----:B------:R-:W3:Y:S04]  /*12b330*/  LDL.LU R23, [R1+0x223c] ;  /* 0x00223c0001177983 */ /* 0x000ee80000300800 */
[----:B--2---:R-:W2:Y:S04]  /*12b340*/  LDL.LU R14, [R1+0x3c78] ;  /* 0x003c7800010e7983 */ /* 0x004ea80000300800 */
[----:B------:R-:W2:Y:S04]  /*12b350*/  LDL.LU R0, [R1+0x3c84] ;  /* 0x003c840001007983 */ /* 0x000ea80000300800 */
[----:B------:R-:W2:Y:S04]  /*12b360*/  LDL.LU R15, [R1+0x3c80] ;  /* 0x003c8000010f7983 */ /* 0x000ea80000300800 */
[----:B---3--:R-:W-:Y:S04]  /*12b370*/  STL.64 [R1+0x9968], R22 ;  /* 0x0099681601007387 */ /* 0x008fe80000100a00 */
[----:B----4-:R0:W-:Y:S04]  /*12b380*/  STL.64 [R1+0x9960], R20 ;  /* 0x0099601401007387 */ /* 0x0101e80000100a00 */
        /* <DEDUP_REMOVED lines=20> */
[----:B--2---:R-:W-:-:S02]  /*12b4d0*/  IMAD R12, R12, 0x100, R10 ;  /* 0x000001000c0c7824 */ /* 0x004fc400078e020a */
[----:B------:R-:W-:Y:S01]  /*12b4e0*/  IMAD R13, R13, 0x100, R11 ;  /* 0x000001000d0d7824 */ /* 0x000fe200078e020b */
        /* <DEDUP_REMOVED lines=10> */
[----:B------:R-:W3:Y:S04]  /*12b590*/  LDL.64 R28, [R1+0xa8] ;  /* 0x0000a800011c7983 */ /* 0x000ee80000100a00 */
        /* <DEDUP_REMOVED lines=32> */
[----:B---3--:R-:W-:-:S02]  /*12b7a0*/  IMAD R14, R14, 0x100, R10 ;  /* 0x000001000e0e7824 */ /* 0x008fc400078e020a */
[----:B------:R-:W-:Y:S02]  /*12b7b0*/  IMAD R15, R15, 0x100, R0 ;  /* 0x000001000f0f7824 */ /* 0x000fe400078e0200 */
[----:B----4-:R-:W-:Y:S01]  /*12b7c0*/  IMAD.MOV.U32 R10, RZ, RZ, R8 ;  /* 0x000000ffff0a7224 */ /* 0x010fe200078e0008 */
[----:B------:R-:W-:Y:S02]  /*12b7d0*/  F2FP.F16.E5M2.UNPACK_B R12, R12 ;  /* 0x0000000cff0c723e */ /* 0x000fe400020004ff */
[----:B------:R-:W-:Y:S02]  /*12b7e0*/  F2FP.F16.E5M2.UNPACK_B R13, R13 ;  /* 0x0000000dff0d723e */ /* 0x000fe400020004ff */
[----:B------:R-:W-:Y:S02]  /*12b7f0*/  F2FP.F16.E5M2.UNPACK_B R14, R14 ;  /* 0x0000000eff0e723e */ /* 0x000fe400020004ff */
[----:B------:R-:W-:-:S07]  /*12b800*/  F2FP.F16.E5M2.UNPACK_B R15, R15 ;  /* 0x0000000fff0f723e */ /* 0x000fce00020004ff */
[----:B------:R-:W-:Y:S06]  /*12b810*/  HMMA.16816.F32 R24, R12, R28, R24 ;  /* 0x0000001c0c18723c */ /* 0x000fec0000001818 */
[----:B--2---:R-:W-:Y:S01]  /*12b820*/  HMMA.16816.F32 R4, R4, R8, R20 ;  /* 0x000000080404723c */ /* 0x004fe20000001814 */
[----:B------:R-:W2:Y:S04]  /*12b830*/  LDL.LU.64 R22, [R1+0x9968] ;  /* 0x0099680001167983 */ /* 0x000ea80000300a00 */
[----:B------:R-:W2:-:S15]  /*12b840*/  LDL.LU.64 R20, [R1+0x9960] ;  /* 0x0099600001147983 */ /* 0x000e9e0000300a00 */
[----:B------:R-:W-:-:S03]  /*12b850*/  NOP ;  /* 0x0000000000007918 */ /* 0x000fc60000000000 */
[----:B------:R-:W-:Y:S04]  /*12b860*/  STL.64 [R1+0x2270], R4 ;  /* 0x0022700401007387 */ /* 0x000fe80000100a00 */
[----:B------:R0:W-:Y:S04]  /*12b870*/  STL.64 [R1+0x2278], R6 ;  /* 0x0022780601007387 */ /* 0x0001e80000100a00 */
[----:B0-----:R-:W3:Y:S04]  /*12b880*/  LDL R6, [R1+0x98] ;  /* 0x0000980001067983 */ /* 0x001ee80000100800 */
[----:B------:R-:W3:Y:S04]  /*12b890*/  LDL R7, [R1+0x9c] ;  /* 0x00009c0001077983 */ /* 0x000ee80000100800 */
[----:B------:R-:W-:Y:S04]  /*12b8a0*/  STL [R1+0x9914], R10 ;  /* 0x0099140a01007387 */ /* 0x000fe80000100800 */
[----:B------:R0:W-:Y:S04]  /*12b8b0*/  STL [R1+0x9910], R9 ;  /* 0x0099100901007387 */ /* 0x0001e80000100800 */
[----:B------:R-:W3:Y:S04]  /*12b8c0*/  LDL.LU R8, [R1+0x2250] ;  /* 0x0022500001087983 */ /* 0x000ee80000300800 */
[----:B0-----:R-:W3:Y:S04]  /*12b8d0*/  LDL.LU R9, [R1+0x2254] ;  /* 0x0022540001097983 */ /* 0x001ee80000300800 */
[----:B------:R-:W3:Y:S04]  /*12b8e0*/  LDL.LU R10, [R1+0x2258] ;  /* 0x00225800010a7983 */ /* 0x000ee80000300800 */
[----:B------:R-:W3:Y:S04]  /*12b8f0*/  LDL.LU R11, [R1+0x225c] ;  /* 0x00225c00010b7983 */ /* 0x000ee80000300800 */
[----:B------:R-:W-:Y:S04]  /*12b900*/  STL.64 [R1+0x2260], R24 ;  /* 0x0022601801007387 */ /* 0x000fe80000100a00 */
[----:B------:R0:W-:Y:S04]  /*12b910*/  STL.64 [R1+0x2268], R26 ;  /* 0x0022681a01007387 */ /* 0x0001e80000100a00 */
[----:B0-----:R-:W2:Y:S04]  /*12b920*/  LDL.LU.64 R26, [R1+0x9958] ;  /* 0x00995800011a7983 */ /* 0x001ea80000300a00 */
[----:B------:R-:W4:Y:S01]  /*12b930*/  LDL.LU.64 R24, [R1+0x9950] ;  /* 0x0099500001187983 */ /* 0x000f220000300a00 */
[----:B------:R-:W-:-:S02]  /*12b940*/  IMAD.MOV.U32 R5, RZ, RZ, R28 ;  /* 0x000000ffff057224 */ /* 0x000fc400078e001c */
[----:B------:R-:W-:Y:S02]  /*12b950*/  IMAD.MOV.U32 R4, RZ, RZ, R29 ;  /* 0x000000ffff047224 */ /* 0x000fe400078e001d */
[----:B------:R-:W2:Y:S01]  /*12b960*/  LDL.LU.64 R28, [R1+0x9948] ;  /* 0x00994800011c7983 */ /* 0x000ea20000300a00 */
[----:B---3--:R-:W-:-:S15]  /*12b970*/  HMMA.16816.F32 R8, R12, R6, R8 ;  /* 0x000000060c08723c */ /* 0x008fde0000001808 */
[----:B------:R-:W-:-:S08]  /*12b980*/  NOP ;  /* 0x0000000000007918 */ /* 0x000fd00000000000 */
[----:B------:R-:W-:Y:S04]  /*12b990*/  STL.64 [R1+0x2250], R8 ;  /* 0x0022500801007387 */ /* 0x000fe80000100a00 */
[----:B------:R4:W-:Y:S02]  /*12b9a0*/  STL.64 [R1+0x2258], R10 ;  /* 0x0022580a01007387 */ /* 0x0009e40000100a00 */
[----:B----4-:R-:W-:Y:S06]  /*12b9b0*/  HMMA.16816.F32 R8, R12, R24, R16 ;  /* 0x000000180c08723c */ /* 0x010fec0000001810 */
[----:B------:R-:W-:-:S02]  /*12b9c0*/  IMAD.MOV.U32 R7, RZ, RZ, R24 ;  /* 0x000000ffff077224 */ /* 0x000fc400078e0018 */
[----:B------:R-:W-:-:S15]  /*12b9d0*/  IMAD.MOV.U32 R6, RZ, RZ, R25 ;  /* 0x000000ffff067224 */ /* 0x000fde00078e0019 */
        /* <DEDUP_REMOVED lines=133> */
[----:B------:R-:W2:Y:S04]  /*12c230*/  LDL.64 R26, [R1+0x70] ;  /* 0x00007000011a7983 */ /* 0x000ea80000100a00 */
        /* <DEDUP_REMOVED lines=53> */
[----:B------:R-:W3:-:S15]  /*12c590*/  LDL.LU.64 R24, [R1+0x9928] ;  /* 0x0099280001187983 */ /* 0x000ede0000300a00 */
[----:B------:R-:W-:-:S03]  /*12c5a0*/  NOP ;  /* 0x0000000000007918 */ /* 0x000fc60000000000 */
[----:B------:R-:W-:Y:S04]  /*12c5b0*/  STL.64 [R1+0x2210], R8 ;  /* 0x0022100801007387 */ /* 0x000fe80000100a00 */
[----:B------:R0:W-:Y:S04]  /*12c5c0*/  STL.64 [R1+0x2218], R10 ;  /* 0x0022180a01007387 */ /* 0x0001e80000100a00 */
[----:B0-----:R-:W2:Y:S04]  /*12c5d0*/  LDL.LU.64 R10, [R1+0x9920] ;  /* 0x00992000010a7983 */ /* 0x001ea80000300a00 */
[----:B------:R-:W2:Y:S02]  /*12c5e0*/  LDL.LU.64 R8, [R1+0x9918] ;  /* 0x0099180001087983 */ /* 0x000ea40000300a00 */
[----:B--2---:R-:W-:-:S15]  /*12c5f0*/  HMMA.16816.F32 R8, R12, R26, R8 ;  /* 0x0000001a0c08723c */ /* 0x004fde0000001808 */
[----:B------:R-:W-:-:S08]  /*12c600*/  NOP ;  /* 0x0000000000007918 */ /* 0x000fd00000000000 */
[----:B------:R0:W-:Y:S04]  /*12c610*/  STL.64 [R1+0x2200], R8 ;  /* 0x0022000801007387 */ /* 0x0001e80000100a00 */
[----:B------:R1:W-:Y:S01]  /*12c620*/  STL.64 [R1+0x2208], R10 ;  /* 0x0022080a01007387 */ /* 0x0003e20000100a00 */
[----:B0-----:R-:W-:Y:S02]  /*12c630*/  IMAD.MOV.U32 R8, RZ, RZ, R26 ;  /* 0x000000ffff087224 */ /* 0x001fe400078e001a */
[----:B-1----:R-:W-:Y:S01]  /*12c640*/  IMAD.MOV.U32 R11, RZ, RZ, R27 ;  /* 0x000000ffff0b7224 */ /* 0x002fe200078e001b */
[----:B------:R-:W2:Y:S01]  /*12c650*/  LDL.LU R10, [R1+0x9914] ;  /* 0x00991400010a7983 */ /* 0x000ea20000300800 */
[----:B---3--:R-:W-:Y:S03]  /*12c660*/  HMMA.16816.F32 R24, R12, R24, R20 ;  /* 0x000000180c18723c */ /* 0x008fe60000001814 */
[----:B------:R-:W3:Y:S04]  /*12c670*/  LDL.LU R9, [R1+0x9910] ;  /* 0x0099100001097983 */ /* 0x000ee80000300800 */
[----:B------:R-:W4:Y:S04]  /*12c680*/  LDL.LU.64 R22, [R1+0x9908] ;  /* 0x0099080001167983 */ /* 0x000f280000300a00 */
[----:B------:R-:W4:-:S12]  /*12c690*/  LDL.LU.64 R20, [R1+0x9900] ;  /* 0x0099000001147983 */ /* 0x000f180000300a00 */
        /* <DEDUP_REMOVED lines=140> */
[----:B--2---:R-:W-:Y:S07]  /*12cf60*/  HMMA.16816.F32 R20, R12, R16, R24 ;  /* 0x000000100c14723c */ /* 0x004fee0000001818 */
[----:B------:R-:W-:-:S02]  /*12cf70*/  IMAD.MOV.U32 R26, RZ, RZ, R8 ;  /* 0x000000ffff1a7224 */ /* 0x000fc400078e0008 */
[----:B------:R-:W2:-:S14]  /*12cf80*/  LDL.LU R8, [R1+0x9760] ;  /* 0x0097600001087983 */ /* 0x000e9c0000300800 */
[----:B------:R0:W-:Y:S04]  /*12cf90*/  STL.64 [R1+0x20a0], R20 ;  /* 0x0020a01401007387 */ /* 0x0001e80000100a00 */
[----:B------:R1:W-:Y:S04]  /*12cfa0*/  STL.64 [R1+0x20a8], R22 ;  /* 0x0020a81601007387 */ /* 0x0003e80000100a00 */
[----:B------:R-:W3:Y:S01]  /*12cfb0*/  LDL.64 R24, [R1+0x78] ;  /* 0x0000780001187983 */ /* 0x000ee20000100a00 */
[----:B------:R-:W-:-:S05]  /*12cfc0*/  IMAD.MOV.U32 R27, RZ, RZ, R11 ;  /* 0x000000ffff1b7224 */ /* 0x000fca00078e000b */
[----:B------:R-:W-:Y:S04]  /*12cfd0*/  STL.64 [R1+0x96b8], R26 ;  /* 0x0096b81a01007387 */ /* 0x000fe80000100a00 */
[----:B---3--:R3:W-:Y:S04]  /*12cfe0*/  STL.64 [R1+0x96b0], R24 ;  /* 0x0096b01801007387 */ /* 0x0087e80000100a00 */
[----:B0-----:R-:W4:Y:S04]  /*12cff0*/  LDL.LU R20, [R1+0x1fa0] ;  /* 0x001fa00001147983 */ /* 0x001f280000300800 */
[----:B------:R-:W4:Y:S04]  /*12d000*/  LDL.LU R21, [R1+0x1fa4] ;  /* 0x001fa40001157983 */ /* 0x000f280000300800 */
[----:B-1----:R-:W2:Y:S04]  /*12d010*/  LDL.LU R22, [R1+0x1fa8] ;  /* 0x001fa80001167983 */ /* 0x002ea80000300800 */
[----:B------:R-:W2:Y:S04]  /*12d020*/  LDL.LU R23, [R1+0x1fac] ;  /* 0x001fac0001177983 */ /* 0x000ea80000300800 */
[----:B--2---:R-:W-:Y:S04]  /*12d030*/  STL.64 [R1+0x96c8], R22 ;  /* 0x0096c81601007387 */ /* 0x004fe80000100a00 */
[----:B----4-:R0:W-:Y:S04]  /*12d040*/  STL.64 [R1+0x96c0], R20 ;  /* 0x0096c01401007387 */ /* 0x0101e80000100a00 */
[----:B---3--:R-:W2:Y:S04]  /*12d050*/  LDL.LU R24, [R1+0x1ff0] ;  /* 0x001ff00001187983 */ /* 0x008ea80000300800 */
[----:B------:R-:W2:Y:S04]  /*12d060*/  LDL.LU R25, [R1+0x1ff4] ;  /* 0x001ff40001197983 */ /* 0x000ea80000300800 */
[----:B------:R-:W3:Y:S04]  /*12d070*/  LDL.LU R26, [R1+0x1ff8] ;  /* 0x001ff800011a7983 */ /* 0x000ee80000300800 */
[----:B------:R-:W3:Y:S04]  /*12d080*/  LDL.LU R27, [R1+0x1ffc] ;  /* 0x001ffc00011b7983 */ /* 0x000ee80000300800 */
[----:B0-----:R-:W4:Y:S01]  /*12d090*/  LDL.64 R20, [R1+0x98] ;  /* 0x0000980001147983 */ /* 0x001f220000100a00 */
        /* <DEDUP_REMOVED lines=67> */
[----:B------:R-:W-:Y:S01]  /*12d4d0*/  IMAD R6, R6, 0x100, R9 ;  /* 0x0000010006067824 */ /* 0x000fe200078e0209 */
[----:B----4-:R-:W-:-:S15]  /*12d4e0*/  HMMA.16816.F32 R20, R12, R10, R20 ;  /* 0x0000000a0c14723c */ /* 0x010fde0000001814 */
[----:B------:R-:W-:-:S08]  /*12d4f0*/  NOP ;  /* 0x0000000000007918 */ /* 0x000fd00000000000 */
[----:B------:R-:W-:Y:S04]  /*12d500*/  STL.64 [R1+0x2090], R20 ;  /* 0x0020901401007387 */ /* 0x000fe80000100a00 */
[----:B------:R0:W-:Y:S04]  /*12d510*/  STL.64 [R1+0x2098], R22 ;  /* 0x0020981601007387 */ /* 0x0001e80000100a00 */
[----:B0-----:R-:W4:Y:S04]  /*12d520*/  LDL.LU.64 R22, [R1+0x9750] ;  /* 0x0097500001167983 */ /* 0x001f280000300a00 */
[----:B------:R-:W4:Y:S04]  /*12d530*/  LDL.LU.64 R20, [R1+0x9748] ;  /* 0x0097480001147983 */ /* 0x000f280000300a00 */
[----:B------:R0:W-:Y:S04]  /*12d540*/  STL [R1+0x9504], R11 ;  /* 0x0095040b01007387 */ /* 0x0001e80000100800 */
[----:B0-----:R-:W2:Y:S04]  /*12d550*/  LDL.LU R11, [R1+0x3ca4] ;  /* 0x003ca400010b7983 */ /* 0x001ea80000300800 */
[----:B------:R-:W4:Y:S02]  /*12d560*/  LDL.LU R9, [R1+0x9740] ;  /* 0x0097400001097983 */ /* 0x000f240000300800 */
[----:B----4-:R-:W-:-:S15]  /*12d570*/  HMMA.16816.F32 R20, R12, R8, R20 ;  /* 0x000000080c14723c */ /* 0x010fde0000001814 */
        /* <DEDUP_REMOVED lines=13> */
[----:B------:R-:W-:Y:S01]  /*12d650*/  STL [R1+0x9500], R3 ;  /* 0x0095000301007387 */ /* 0x000fe20000100800 */
[----:B--2---:R-:W-:Y:S01]  /*12d660*/  IMAD R7, R7, 0x100, R11 ;  /* 0x0000010007077824 */ /* 0x004fe200078e020b */
[----:B------:R-:W-:-:S02]  /*12d670*/  F2FP.F16.E5M2.UNPACK_B R4, R4 ;  /* 0x00000004ff04723e */ /* 0x000fc400020004ff */
[----:B------:R-:W-:Y:S02]  /*12d680*/  F2FP.F16.E5M2.UNPACK_B R5, R5 ;  /* 0x00000005ff05723e */ /* 0x000fe400020004ff */
[----:B------:R-:W-:Y:S01]  /*12d690*/  F2FP.F16.E5M2.UNPACK_B R6, R6 ;  /* 0x00000006ff06723e */ /* 0x000fe200020004ff */
[----:B---3--:R-:W-:Y:S01]  /*12d6a0*/  HMMA.16816.F32 R12, R12, R20, R24 ;  /* 0x000000140c0c723c */ /* 0x008fe20000001818 */
[----:B------:R-:W4:Y:S04]  /*12d6b0*/  LDL.LU.64 R26, [R1+0x9718] ;  /* 0x00971800011a7983 */ /* 0x000f280000300a00 */
[----:B------:R-:W4:Y:S01]  /*12d6c0*/  LDL.LU.64 R24, [R1+0x9710] ;  /* 0x0097100001187983 */ /* 0x000f220000300a00 */
[----:B------:R-:W-:-:S15]  /*12d6d0*/  F2FP.F16.E5M2.UNPACK_B R7, R7 ;  /* 0x00000007ff07723e */ /* 0x000fde00020004ff */
[----:B------:R-:W-:-:S02]  /*12d6e0*/  NOP ;  /* 0x0000000000007918 */ /* 0x000fc40000000000 */
[----:B------:R0:W-:Y:S04]  /*12d6f0*/  STL.64 [R1+0x2040], R12 ;  /* 0x0020400c01007387 */ /* 0x0001e80000100a00 */
[----:B------:R1:W-:Y:S04]  /*12d700*/  STL.64 [R1+0x2048], R14 ;  /* 0x0020480e01007387 */ /* 0x0003e80000100a00 */
[----:B0-----:R-:W2:Y:S04]  /*12d710*/  LDL.64 R12, [R1+0x88] ;  /* 0x00008800010c7983 */ /* 0x001ea80000100a00 */
[----:B-1----:R-:W3:Y:S01]  /*12d720*/  LDL R14, [R1+0x80] ;  /* 0x00008000010e7983 */ /* 0x002ee20000100800 */
        /* <DEDUP_REMOVED lines=17> */
[----:B------:R-:W2:Y:S04]  /*12d840*/  LDL.LU.64 R26, [R1+0x96d8] ;  /* 0x0096d800011a7983 */ /* 0x000ea80000300a00 */
[----:B------:R-:W2:Y:S01]  /*12d850*/  LDL.LU.64 R24, [R1+0x96d0] ;  /* 0x0096d00001187983 */ /* 0x000ea20000300a00 */
[----:B------:R-:W-:-:S15]  /*12d860*/  IMAD.MOV.U32 R11, RZ, RZ, R12 ;  /* 0x000000ffff0b7224 */ /* 0x000fde00078e000c */
[----:B------:R-:W-:-:S02]  /*12d870*/  NOP ;  /* 0x0000000000007918 */ /* 0x000fc40000000000 */
        /* <DEDUP_REMOVED lines=16> */
[----:B------:R-:W-:-:S02]  /*12d980*/  IMAD.MOV.U32 R15, RZ, RZ, R0 ;  /* 0x000000ffff0f7224 */ /* 0x000fc400078e0000 */
[----:B------:R-:W-:-:S05]  /*12d990*/  IMAD.MOV.U32 R3, RZ, RZ, R13 ;  /* 0x000000ffff037224 */ /* 0x000fca00078e000d */
[C---:B---3--:R-:W-:Y:S06]  /*12d9a0*/  HMMA.16816.F32 R12, R4.reuse, R14, R8 ;  /* 0x0000000e040c723c */ /* 0x048fec0000001808 */
[----:B--2---:R-:W-:Y:S06]  /*12d9b0*/  HMMA.16816.F32 R8, R4, R24, R16 ;  /* 0x000000180408723c */ /* 0x004fec0000001810 */
[----:B------:R-:W-:-:S11]  /*12d9c0*/  IMAD.MOV.U32 R0, RZ, RZ, R25 ;  /* 0x000000ffff007224 */ /* 0x000fd600078e0019 */
[----:B------:R-:W-:Y:S04]  /*12d9d0*/  STL.64 [R1+0x1fd0], R12 ;  /* 0x001fd00c01007387 */ /* 0x000fe80000100a00 */
[----:B------:R-:W-:Y:S04]  /*12d9e0*/  STL.64 [R1+0x1fd8], R14 ;  /* 0x001fd80e01007387 */ /* 0x000fe80000100a00 */
[----:B------:R-:W-:Y:S04]  /*12d9f0*/  STL [R1+0x94a0], R0 ;  /* 0x0094a00001007387 */ /* 0x000fe80000100800 */
        /* <DEDUP_REMOVED lines=304> */
[----:B--2---:R-:W-:Y:S02]  /*12ed00*/  HMMA.16816.F32 R20, R4, R16, R24 ;  /* 0x000000100414723c */ /* 0x004fe40000001818 */
[----:B------:R-:W-:Y:S04]  /*12ed10*/  STL.64 [R1+0x9320], R18 ;  /* 0x0093201201007387 */ /* 0x000fe80000100a00 */
[----:B------:R0:W-:-:S15]  /*12ed20*/  STL.64 [R1+0x9318], R16 ;  /* 0x0093181001007387 */ /* 0x0001de0000100a00 */
[----:B------:R-:W-:-:S02]  /*12ed30*/  NOP ;  /* 0x0000000000007918 */ /* 0x000fc40000000000 */
[----:B------:R3:W-:Y:S04]  /*12ed40*/  STL.64 [R1+0x1dd0], R20 ;  /* 0x001dd01401007387 */ /* 0x0007e80000100a00 */
[----:B------:R-:W-:Y:S04]  /*12ed50*/  STL.64 [R1+0x1dd8], R22 ;  /* 0x001dd81601007387 */ /* 0x000fe80000100a00 */
[----:B0-----:R-:W2:Y:S04]  /*12ed60*/  LDL.LU R16, [R1+0x1d50] ;  /* 0x001d500001107983 */ /* 0x001ea80000300800 */
[----:B------:R-:W2:Y:S04]  /*12ed70*/  LDL.LU R17, [R1+0x1d54] ;  /* 0x001d540001117983 */ /* 0x000ea80000300800 */
[----:B------:R-:W4:Y:S04]  /*12ed80*/  LDL.LU R18, [R1+0x1d58] ;  /* 0x001d580001127983 */ /* 0x000f280000300800 */
[----:B------:R-:W4:Y:S01]  /*12ed90*/  LDL.LU R19, [R1+0x1d5c] ;  /* 0x001d5c0001137983 */ /* 0x000f220000300800 */
[----:B------:R-:W-:-:S02]  /*12eda0*/  IMAD R12, R13, 0x100, R12 ;  /* 0x000001000d0c7824 */ /* 0x000fc400078e020c */
[----:B------:R-:W-:Y:S02]  /*12edb0*/  IMAD R13, R15, 0x100, R14 ;  /* 0x000001000f0d7824 */ /* 0x000fe400078e020e */
[----:B---3--:R-:W-:Y:S02]  /*12edc0*/  IMAD.MOV.U32 R21, RZ, RZ, R8 ;  /* 0x000000ffff157224 */ /* 0x008fe400078e0008 */
[----:B------:R-:W-:Y:S01]  /*12edd0*/  IMAD.MOV.U32 R20, RZ, RZ, R9 ;  /* 0x000000ffff147224 */ /* 0x000fe200078e0009 */
[----:B----4-:R-:W-:Y:S04]  /*12ede0*/  STL.64 [R1+0x94b0], R18 ;  /* 0x0094b01201007387 */ /* 0x010fe80000100a00 */
[----:B--2---:R-:W-:Y:S04]  /*12edf0*/  STL.64 [R1+0x94a8], R16 ;  /* 0x0094a81001007387 */ /* 0x004fe80000100a00 */
        /* <DEDUP_REMOVED lines=33> */
[----:B------:R-:W4:Y:S04]  /*12f010*/  LDL.64 R22, [R1+0x90] ;  /* 0x0000900001167983 */ /* 0x000f280000100a00 */
[----:B------:R-:W3:Y:S01]  /*12f020*/  LDL.LU R11, [R1+0x9504] ;  /* 0x00950400010b7983 */ /* 0x000ee20000300800 */
[----:B------:R-:W-:-:S03]  /*12f030*/  IMAD.MOV.U32 R29, RZ, RZ, R3 ;  /* 0x000000ffff1d7224 */ /* 0x000fc600078e0003 */
[----:B------:R-:W4:Y:S04]  /*12f040*/  LDL.LU R3, [R1+0x9500] ;  /* 0x0095000001037983 */ /* 0x000f280000300800 */
[----:B------:R-:W4:Y:S04]  /*12f050*/  LDL.LU R24, [R1+0x1d40] ;  /* 0x001d400001187983 */ /* 0x000f280000300800 */
        /* <DEDUP_REMOVED lines=8> */
[----:B------:R-:W4:Y:S01]  /*12f0e0*/  LDL.LU.64 R12, [R1+0x94f0] ;  /* 0x0094f000010c7983 */ /* 0x000f220000300a00 */
        /* <DEDUP_REMOVED lines=17> */
[----:B------:R-:W2:Y:S04]  /*12f200*/  LDL.LU.64 R16, [R1+0x94c8] ;  /* 0x0094c80001107983 */ /* 0x000ea80000300a00 */
[----:B------:R-:W-:Y:S04]  /*12f210*/  STL [R1+0x92bc], R2 ;  /* 0x0092bc0201007387 */ /* 0x000fe80000100800 */
[----:B------:R0:W-:Y:S04]  /*12f220*/  STL [R1+0x92b8], R3 ;  /* 0x0092b80301007387 */ /* 0x0001e80000100800 */
[----:B0-----:R-:W2:Y:S02]  /*12f230*/  LDL.64 R2, [R1+0xa0] ;  /* 0x0000a00001027983 */ /* 0x001ea40000100a00 */
        /* <DEDUP_REMOVED lines=13> */
[----:B0-----:R-:W2:Y:S01]  /*12f310*/  LDL.64 R8, [R1+0xa8] ;  /* 0x0000a80001087983 */ /* 0x001ea20000100a00 */
        /* <DEDUP_REMOVED lines=12> */
[----:B------:R-:W-:-:S03]  /*12f3e0*/  IMAD.MOV.U32 R2, RZ, RZ, R8 ;  /* 0x000000ffff027224 */ /* 0x000fc600078e0008 */
[----:B------:R-:W-:Y:S04]  /*12f3f0*/  STL [R1+0x92cc], R3 ;  /* 0x0092cc0301007387 */ /* 0x000fe80000100800 */
[----:B------:R-:W-:-:S13]  /*12f400*/  STL [R1+0x92c8], R2 ;  /* 0x0092c80201007387 */ /* 0x000fda0000100800 */
        /* <DEDUP_REMOVED lines=8> */
[----:B0-----:R-:W-:Y:S02]  /*12f490*/  HMMA.16816.F32 R4, R12, R28, R24 ;  /* 0x0000001c0c04723c */ /* 0x001fe40000001818 */
[----:B------:R-:W-:Y:S04]  /*12f4a0*/  STL [R1+0x92d4], R8 ;  /* 0x0092d40801007387 */ /* 0x000fe80000100800 */
[----:B------:R-:W-:Y:S04]  /*12f4b0*/  STL [R1+0x92d0], R9 ;  /* 0x0092d00901007387 */ /* 0x000fe80000100800 */
[----:B------:R-:W-:Y:S04]  /*12f4c0*/  STL.64 [R1+0x9468], R10 ;  /* 0x0094680a01007387 */ /* 0x000fe80000100a00 */
[----:B------:R-:W2:Y:S09]  /*12f4d0*/  LDL R26, [R1+0x38] ;  /* 0x00003800011a7983 */ /* 0x000eb20000100800 */
[----:B------:R-:W-:Y:S04]  /*12f4e0*/  STL.64 [R1+0x1d40], R4 ;  /* 0x001d400401007387 */ /* 0x000fe80000100a00 */
[----:B------:R-:W-:Y:S04]  /*12f4f0*/  STL.64 [R1+0x1d48], R6 ;  /* 0x001d480601007387 */ /* 0x000fe80000100a00 */
[----:B------:R-:W2:Y:S04]  /*12f500*/  LDL R27, [R1+0x3c] ;  /* 0x00003c00011b7983 */ /* 0x000ea80000100800 */
[----:B------:R-:W3:Y:S01]  /*12f510*/  LDL R24, [R1+0x40] ;  /* 0x0000400001187983 */ /* 0x000ee20000100800 */
[----:B------:R-:W-:-:S03]  /*12f520*/  IMAD.MOV.U32 R25, RZ, RZ, R0 ;  /* 0x000000ffff197224 */ /* 0x000fc600078e0000 */
        /* <DEDUP_REMOVED lines=19> */
[----:B----4-:R0:W-:Y:S04]  /*12f660*/  STL.64 [R1+0x9470], R8 ;  /* 0x0094700801007387 */ /* 0x0101e80000100a00 */
[----:B------:R-:W4:Y:S04]  /*12f670*/  LDL.64 R28, [R1+0x70] ;  /* 0x00007000011c7983 */ /* 0x000f280000100a00 */
[----:B0-----:R-:W2:Y:S04]  /*12f680*/  LDL.64 R8, [R1+0x80] ;  /* 0x0000800001087983 */ /* 0x001ea80000100a00 */
        /* <DEDUP_REMOVED lines=30> */
[----:B------:R-:W3:Y:S04]  /*12f870*/  LDL.64 R4, [R1+0x50] ;  /* 0x0000500001047983 */ /* 0x000ee80000100a00 */
[----:B------:R-:W4:Y:S04]  /*12f880*/  LDL.64 R6, [R1+0x48] ;  /* 0x0000480001067983 */ /* 0x000f280000100a00 */
        /* <DEDUP_REMOVED lines=16> */
[----:B------:R-:W-:-:S03]  /*12f990*/  IMAD.MOV.U32 R2, RZ, RZ, R9 ;  /* 0x000000ffff027224 */ /* 0x000fc600078e0009 */
[----:B------:R-:W-:Y:S04]  /*12f9a0*/  STL [R1+0x92dc], R3 ;  /* 0x0092dc0301007387 */ /* 0x000fe80000100800 */
[----:B------:R0:W-:Y:S04]  /*12f9b0*/  STL [R1+0x92d8], R2 ;  /* 0x0092d80201007387 */ /* 0x0001e80000100800 */
[----:B0-----:R-:W3:Y:S01]  /*12f9c0*/  LDL.64 R2, [R1+0x68] ;  /* 0x0000680001027983 */ /* 0x001ee20000100a00 */
[----:B--2---:R-:W-:Y:S03]  /*12f9d0*/  HMMA.16816.F32 R8, R12, R10, R24 ;  /* 0x0000000a0c08723c */ /* 0x004fe60000001818 */
[----:B------:R-:W3:Y:S04]  /*12f9e0*/  LDL.LU.64 R26, [R1+0x9488] ;  /* 0x00948800011a7983 */ /* 0x000ee80000300a00 */
[----:B------:R-:W3:-:S15]  /*12f9f0*/  LDL.LU.64 R24, [R1+0x9480] ;  /* 0x0094800001187983 */ /* 0x000ede0000300a00 */
[----:B------:R-:W-:-:S01]  /*12fa00*/  NOP ;  /* 0x0000000000007918 */ /* 0x000fc20000000000 */
[----:B------:R-:W-:Y:S04]  /*12fa10*/  STL.64 [R1+0x1d10], R8 ;  /* 0x001d100801007387 */ /* 0x000fe80000100a00 */
[----:B------:R0:W-:Y:S04]  /*12fa20*/  STL.64 [R1+0x1d18], R10 ;  /* 0x001d180a01007387 */ /* 0x0001e80000100a00 */
[----:B0-----:R-:W2:Y:S04]  /*12fa30*/  LDL.LU.64 R10, [R1+0x9478] ;  /* 0x00947800010a7983 */ /* 0x001ea80000300a00 */
[----:B------:R-:W2:Y:S01]  /*12fa40*/  LDL.LU.64 R8, [R1+0x9470] ;  /* 0x0094700001087983 */ /* 0x000ea20000300a00 */
[C---:B---3--:R-:W-:Y:S06]  /*12fa50*/  HMMA.16816.F32 R24, R12.reuse, R2, R24 ;  /* 0x000000020c18723c */ /* 0x048fec0000001818 */
[----:B--2---:R-:W-:-:S15]  /*12fa60*/  HMMA.16816.F32 R8, R12, R28, R8 ;  /* 0x0000001c0c08723c */ /* 0x004fde0000001808 */
[----:B------:R-:W-:-:S08]  /*12fa70*/  NOP ;  /* 0x0000000000007918 */ /* 0x000fd00000000000 */
[----:B------:R0:W-:Y:S04]  /*12fa80*/  STL.64 [R1+0x1d00], R8 ;  /* 0x001d000801007387 */ /* 0x0001e80000100a00 */
[----:B------:R1:W-:Y:S01]  /*12fa90*/  STL.64 [R1+0x1d08], R10 ;  /* 0x001d080a01007387 */ /* 0x0003e20000100a00 */
[----:B0-----:R-:W-:Y:S02]  /*12faa0*/  IMAD.MOV.U32 R9, RZ, RZ, R29 ;  /* 0x000000ffff097224 */ /* 0x001fe400078e001d */
[----:B------:R-:W-:Y:S01]  /*12fab0*/  IMAD.MOV.U32 R8, RZ, RZ, R28 ;  /* 0x000000ffff087224 */ /* 0x000fe200078e001c */
[----:B-1----:R-:W2:Y:S04]  /*12fac0*/  LDL.LU.64 R10, [R1+0x9468] ;  /* 0x00946800010a7983 */ /* 0x002ea80000300a00 */
[----:B------:R-:W3:Y:S04]  /*12fad0*/  LDL.LU.64 R28, [R1+0x9460] ;  /* 0x00946000011c7983 */ /* 0x000ee80000300a00 */
[----:B------:R-:W-:Y:S04]  /*12fae0*/  STL [R1+0x92e4], R9 ;  /* 0x0092e40901007387 */ /* 0x000fe80000100800 */
[----:B------:R-:W-:Y:S04]  /*12faf0*/  STL [R1+0x92e0], R8 ;  /* 0x0092e00801007387 */ /* 0x000fe80000100800 */
[----:B------:R-:W-:Y:S04]  /*12fb00*/  STL.64 [R1+0x1cf0], R24 ;  /* 0x001cf01801007387 */ /* 0x000fe80000100a00 */
[----:B------:R0:W-:Y:S04]  /*12fb10*/  STL.64 [R1+0x1cf8], R26 ;  /* 0x001cf81a01007387 */ /* 0x0001e80000100a00 */
[----:B0-----:R-:W4:Y:S04]  /*12fb20*/  LDL.LU.64 R26, [R1+0x9458] ;  /* 0x00945800011a7983 */ /* 0x001f280000300a00 */
[----:B------:R-:W4:Y:S04]  /*12fb30*/  LDL.LU.64 R24, [R1+0x9450] ;  /* 0x0094500001187983 */ /* 0x000f280000300a00 */
[----:B------:R0:W-:Y:S04]  /*12fb40*/  STL [R1+0x92e8], R2 ;  /* 0x0092e80201007387 */ /* 0x0001e80000100800 */
[----:B0-----:R-:W4:Y:S02]  /*12fb50*/  LDL.64 R2, [R1+0x60] ;  /* 0x0000600001027983 */ /* 0x001f240000100a00 */
[----:B----4-:R-:W-:Y:S06]  /*12fb60*/  HMMA.16816.F32 R24, R12, R2, R24 ;  /* 0x000000020c18723c */ /* 0x010fec0000001818 */
[----:B------:R-:W-:-:S15]  /*12fb70*/  IMAD.MOV.U32 R8, RZ, RZ, R2 ;  /* 0x000000ffff087224 */ /* 0x000fde00078e0002 */
[----:B------:R-:W-:-:S02]  /*12fb80*/  NOP ;  /* 0x0000000000007918 */ /* 0x000fc40000000000 */
[----:B------:R-:W-:Y:S04]  /*12fb90*/  STL.64 [R1+0x1ce0], R24 ;  /* 0x001ce01801007387 */ /* 0x000fe80000100a00 */
[----:B------:R0:W-:Y:S04]  /*12fba0*/  STL.64 [R1+0x1ce8], R26 ;  /* 0x001ce81a01007387 */ /* 0x0001e80000100a00 */
[----:B0-----:R-:W4:Y:S04]  /*12fbb0*/  LDL.LU.64 R26, [R1+0x9448] ;  /* 0x00944800011a7983 */ /* 0x001f280000300a00 */
[----:B------:R-:W4:Y:S04]  /*12fbc0*/  LDL.LU.64 R24, [R1+0x9440] ;  /* 0x0094400001187983 */ /* 0x000f280000300a00 */
[----:B------:R0:W-:Y:S04]  /*12fbd0*/  STL [R1+0x92f0], R3 ;  /* 0x0092f00301007387 */ /* 0x0001e80000100800 */
[----:B0-----:R-:W4:Y:S04]  /*12fbe0*/  LDL.64 R2, [R1+0x58] ;  /* 0x0000580001027983 */ /* 0x001f280000100a00 */
[----:B------:R-:W-:Y:S01]  /*12fbf0*/  STL [R1+0x92ec], R8 ;  /* 0x0092ec0801007387 */ /* 0x000fe20000100800 */
        /* <DEDUP_REMOVED lines=17> */
[----:B------:R-:W3:Y:S01]  /*12fd10*/  LDL.LU.64 R24, [R1+0x9410] ;  /* 0x0094100001187983 */ /* 0x000ee20000300a00 */
[----:B------:R-:W-:-:S02]  /*12fd20*/  IMAD.MOV.U32 R9, RZ, RZ, R5 ;  /* 0x000000ffff097224 */ /* 0x000fc400078e0005 */
[----:B------:R-:W-:Y:S01]  /*12fd30*/  IMAD.MOV.U32 R8, RZ, RZ, R7 ;  /* 0x000000ffff087224 */ /* 0x000fe200078e0007 */
[----:B--2---:R-:W-:Y:S01]  /*12fd40*/  STL.64 [R1+0x9300], R10 ;  /* 0x0093000a01007387 */ /* 0x004fe20000100a00 */
[----:B------:R-:W-:Y:S02]  /*12fd50*/  IMAD.MOV.U32 R0, RZ, RZ, R3 ;  /* 0x000000ffff007224 */ /* 0x000fe400078e0003 */
[----:B------:R-:W-:Y:S01]  /*12fd60*/  IMAD.MOV.U32 R2, RZ, RZ, R4 ;  /* 0x000000ffff027224 */ /* 0x000fe200078e0004 */
[----:B------:R3:W-:Y:S01]  /*12fd70*/  STL.64 [R1+0x92f8], R8 ;  /* 0x0092f80801007387 */ /* 0x0007e20000100a00 */
[----:B------:R-:W-:Y:S01]  /*12fd80*/  IMAD.MOV.U32 R3, RZ, RZ, R6 ;  /* 0x000000ffff037224 */ /* 0x000fe200078e0006 */
[C---:B---3--:R-:W-:Y:S06]  /*12fd90*/  HMMA.16816.F32 R8, R12.reuse, R24, R16 ;  /* 0x000000180c08723c */ /* 0x048fec0000001810 */
[----:B----4-:R-:W-:Y:S01]  /*12fda0*/  HMMA.16816.F32 R4, R12, R26, R20 ;  /* 0x0000001a0c04723c */ /* 0x010fe20000001814 */
[----:B------:R-:W2:-:S15]  /*12fdb0*/  LDL.LU R20, [R1+0x1bc0] ;  /* 0x001bc00001147983 */ /* 0x000e9e0000300800 */
[----:B------:R-:W-:-:S01]  /*12fdc0*/  NOP ;  /* 0x0000000000007918 */ /* 0x000fc20000000000 */
[----:B------:R-:W-:Y:S04]  /*12fdd0*/  STL.64 [R1+0x1c90], R8 ;  /* 0x001c900801007387 */ /* 0x000fe80000100a00 */
[----:B------:R-:W-:Y:S04]  /*12fde0*/  STL.64 [R1+0x1c98], R10 ;  /* 0x001c980a01007387 */ /* 0x000fe80000100a00 */
[----:B------:R-:W-:Y:S04]  /*12fdf0*/  STL.64 [R1+0x1c80], R4 ;  /* 0x001c800401007387 */ /* 0x000fe80000100a00 */
[----:B------:R0:W-:Y:S04]  /*12fe00*/  STL.64 [R1+0x1c88], R6 ;  /* 0x001c880601007387 */ /* 0x0001e80000100a00 */
        /* <DEDUP_REMOVED lines=185> */
[----:B------:R-:W4:Y:S04]  /*1309a0*/  LDL.LU R29, [R1+0x3ce4] ;  /* 0x003ce400011d7983 */ /* 0x000f280000300800 */
[----:B------:R-:W4:Y:S04]  /*1309b0*/  LDL.LU R7, [R1+0x3ce0] ;  /* 0x003ce00001077983 */ /* 0x000f280000300800 */
[----:B------:R0:W-:Y:S04]  /*1309c0*/  STL.64 [R1+0x90b8], R22 ;  /* 0x0090b81601007387 */ /* 0x0001e80000100a00 */
[----:B0-----:R-:W4:Y:S04]  /*1309d0*/  LDL.LU R22, [R1+0x3ccc] ;  /* 0x003ccc0001167983 */ /* 0x001f280000300800 */
[----:B------:R-:W4:Y:S04]  /*1309e0*/  LDL.LU R23, [R1+0x3cd4] ;  /* 0x003cd40001177983 */ /* 0x000f280000300800 */
        /* <DEDUP_REMOVED lines=16> */
[----:B------:R-:W-:Y:S01]  /*130af0*/  IMAD R5, R5, 0x100, R23 ;  /* 0x0000010005057824 */ /* 0x000fe200078e0217 */
[----:B--2---:R-:W-:Y:S07]  /*130b00*/  HMMA.16816.F32 R16, R12, R10, R24 ;  /* 0x0000000a0c10723c */ /* 0x004fee0000001818 */
[----:B------:R-:W-:Y:S02]  /*130b10*/  IMAD.MOV.U32 R26, RZ, RZ, R3 ;  /* 0x000000ffff1a7224 */ /* 0x000fe400078e0003 */
[----:B------:R-:W2:Y:S01]  /*130b20*/  LDL.LU R3, [R1+0x92f0] ;  /* 0x0092f00001037983 */ /* 0x000ea20000300800 */
[----:B---3--:R-:W-:-:S13]  /*130b30*/  IMAD.MOV.U32 R27, RZ, RZ, R8 ;  /* 0x000000ffff1b7224 */ /* 0x008fda00078e0008 */
[----:B------:R0:W-:Y:S04]  /*130b40*/  STL.64 [R1+0x1b60], R16 ;  /* 0x001b601001007387 */ /* 0x0001e80000100a00 */
[----:B------:R1:W-:Y:S04]  /*130b50*/  STL.64 [R1+0x1b68], R18 ;  /* 0x001b681201007387 */ /* 0x0003e80000100a00 */
[----:B------:R-:W3:Y:S04]  /*130b60*/  LDL.LU R8, [R1+0x92ec] ;  /* 0x0092ec0001087983 */ /* 0x000ee80000300800 */
[----:B------:R-:W4:Y:S04]  /*130b70*/  LDL.LU R20, [R1+0x1a40] ;  /* 0x001a400001147983 */ /* 0x000f280000300800 */
        /* <DEDUP_REMOVED lines=10> */
[----:B------:R2:W-:Y:S04]  /*130c20*/  STL.64 [R1+0x91b8], R24 ;  /* 0x0091b81801007387 */ /* 0x0005e80000100a00 */
[----:B0-----:R-:W2:Y:S04]  /*130c30*/  LDL.LU R16, [R1+0x1a50] ;  /* 0x001a500001107983 */ /* 0x001ea80000300800 */
[----:B------:R-:W2:Y:S04]  /*130c40*/  LDL.LU R17, [R1+0x1a54] ;  /* 0x001a540001117983 */ /* 0x000ea80000300800 */
[----:B-1----:R-:W4:Y:S04]  /*130c50*/  LDL.LU R18, [R1+0x1a58] ;  /* 0x001a580001127983 */ /* 0x002f280000300800 */
[----:B------:R-:W4:Y:S01]  /*130c60*/  LDL.LU R19, [R1+0x1a5c] ;  /* 0x001a5c0001137983 */ /* 0x000f220000300800 */
[----:B---3--:R-:W-:-:S02]  /*130c70*/  IMAD.MOV.U32 R22, RZ, RZ, R8 ;  /* 0x000000ffff167224 */ /* 0x008fc400078e0008 */
[----:B------:R-:W-:Y:S01]  /*130c80*/  IMAD.MOV.U32 R23, RZ, RZ, R3 ;  /* 0x000000ffff177224 */ /* 0x000fe200078e0003 */
[----:B----4-:R-:W-:Y:S04]  /*130c90*/  STL.64 [R1+0x91d0], R18 ;  /* 0x0091d01201007387 */ /* 0x010fe80000100a00 */
[----:B--2---:R-:W-:Y:S04]  /*130ca0*/  STL.64 [R1+0x91c8], R16 ;  /* 0x0091c81001007387 */ /* 0x004fe80000100a00 */
[----:B------:R-:W-:Y:S04]  /*130cb0*/  STL [R1+0x9078], R10 ;  /* 0x0090780a01007387 */ /* 0x000fe80000100800 */
[----:B------:R-:W-:Y:S04]  /*130cc0*/  STL [R1+0x9074], R11 ;  /* 0x0090740b01007387 */ /* 0x000fe80000100800 */
[----:B------:R-:W2:Y:S04]  /*130cd0*/  LDL.LU R8, [R1+0x92e0] ;  /* 0x0092e00001087983 */ /* 0x000ea80000300800 */
        /* <DEDUP_REMOVED lines=8> */
[----:B------:R-:W2:Y:S04]  /*130d60*/  LDL.LU R2, [R1+0x92d8] ;  /* 0x0092d80001027983 */ /* 0x000ea80000300800 */
[----:B------:R-:W4:Y:S04]  /*130d70*/  LDL R21, [R1+0x6c] ;  /* 0x00006c0001157983 */ /* 0x000f280000100800 */
[----:B0-----:R-:W2:Y:S04]  /*130d80*/  LDL.64 R24, [R1+0x78] ;  /* 0x0000780001187983 */ /* 0x001ea80000100a00 */
[----:B------:R-:W-:Y:S01]  /*130d90*/  STL.64 [R1+0x91f0], R22 ;  /* 0x0091f01601007387 */ /* 0x000fe20000100a00 */
[----:B------:R-:W-:-:S02]  /*130da0*/  IMAD.MOV.U32 R26, RZ, RZ, R8 ;  /* 0x000000ffff1a7224 */ /* 0x000fc400078e0008 */
[----:B------:R-:W-:Y:S02]  /*130db0*/  IMAD.MOV.U32 R27, RZ, RZ, R9 ;  /* 0x000000ffff1b7224 */ /* 0x000fe400078e0009 */
[----:B---3--:R-:W-:Y:S02]  /*130dc0*/  IMAD.MOV.U32 R10, RZ, RZ, R3 ;  /* 0x000000ffff0a7224 */ /* 0x008fe400078e0003 */
[----:B------:R-:W-:Y:S02]  /*130dd0*/  IMAD R6, R6, 0x100, R28 ;  /* 0x0000010006067824 */ /* 0x000fe400078e021c */
[----:B------:R-:W-:Y:S01]  /*130de0*/  IMAD R7, R7, 0x100, R29 ;  /* 0x0000010007077824 */ /* 0x000fe200078e021d */
[----:B----4-:R-:W-:Y:S04]  /*130df0*/  STL.64 [R1+0x91e8], R20 ;  /* 0x0091e81401007387 */ /* 0x010fe80000100a00 */
[----:B------:R-:W3:Y:S04]  /*130e00*/  LDL.LU R8, [R1+0x92d4] ;  /* 0x0092d40001087983 */ /* 0x000ee80000300800 */
[----:B------:R-:W4:Y:S04]  /*130e10*/  LDL.LU R9, [R1+0x92d0] ;  /* 0x0092d00001097983 */ /* 0x000f280000300800 */
[----:B------:R-:W3:Y:S01]  /*130e20*/  LDL.LU R3, [R1+0x92cc] ;  /* 0x0092cc0001037983 */ /* 0x000ee20000300800 */
[----:B--2---:R-:W-:-:S03]  /*130e30*/  IMAD.MOV.U32 R11, RZ, RZ, R2 ;  /* 0x000000ffff0b7224 */ /* 0x004fc600078e0002 */
        /* <DEDUP_REMOVED lines=14> */
[----:B----4-:R0:W-:Y:S02]  /*130f20*/  STL.64 [R1+0x9238], R26 ;  /* 0x0092381a01007387 */ /* 0x0101e40000100a00 */
[----:B0-----:R-:W-:-:S02]  /*130f30*/  IMAD.MOV.U32 R26, RZ, RZ, R9 ;  /* 0x000000ffff1a7224 */ /* 0x001fc400078e0009 */
[----:B------:R-:W-:Y:S01]  /*130f40*/  IMAD.MOV.U32 R27, RZ, RZ, R8 ;  /* 0x000000ffff1b7224 */ /* 0x000fe200078e0008 */
[----:B------:R-:W4:Y:S04]  /*130f50*/  LDL.LU R9, [R1+0x92c4] ;  /* 0x0092c40001097983 */ /* 0x000f280000300800 */
[----:B------:R-:W4:Y:S04]  /*130f60*/  LDL.LU R8, [R1+0x92c0] ;  /* 0x0092c00001087983 */ /* 0x000f280000300800 */
[----:B---3--:R0:W-:Y:S04]  /*130f70*/  STL.64 [R1+0x9230], R24 ;  /* 0x0092301801007387 */ /* 0x0081e80000100a00 */
[----:B0-----:R-:W3:Y:S04]  /*130f80*/  LDL.64 R24, [R1+0x98] ;  /* 0x0000980001187983 */ /* 0x001ee80000100a00 */
[----:B------:R2:W-:Y:S04]  /*130f90*/  STL.64 [R1+0x9268], R26 ;  /* 0x0092681a01007387 */ /* 0x0005e80000100a00 */
[----:B---3--:R4:W-:Y:S04]  /*130fa0*/  STL.64 [R1+0x9260], R24 ;  /* 0x0092601801007387 */ /* 0x0089e80000100a00 */
[----:B------:R-:W3:Y:S04]  /*130fb0*/  LDL.LU R20, [R1+0x1aa0] ;  /* 0x001aa00001147983 */ /* 0x000ee80000300800 */
[----:B------:R-:W3:Y:S04]  /*130fc0*/  LDL.LU R21, [R1+0x1aa4] ;  /* 0x001aa40001157983 */ /* 0x000ee80000300800 */
[----:B------:R-:W3:Y:S04]  /*130fd0*/  LDL.LU R22, [R1+0x1aa8] ;  /* 0x001aa80001167983 */ /* 0x000ee80000300800 */
[----:B------:R-:W3:Y:S01]  /*130fe0*/  LDL.LU R23, [R1+0x1aac] ;  /* 0x001aac0001177983 */ /* 0x000ee20000300800 */
[----:B--2---:R-:W-:-:S02]  /*130ff0*/  IMAD.MOV.U32 R26, RZ, RZ, R2 ;  /* 0x000000ffff1a7224 */ /* 0x004fc400078e0002 */
[----:B------:R-:W-:Y:S01]  /*131000*/  IMAD.MOV.U32 R27, RZ, RZ, R3 ;  /* 0x000000ffff1b7224 */ /* 0x000fe200078e0003 */
[----:B------:R-:W2:Y:S04]  /*131010*/  LDL.LU R2, [R1+0x92bc] ;  /* 0x0092bc0001027983 */ /* 0x000ea80000300800 */
[----:B------:R-:W2:Y:S01]  /*131020*/  LDL.LU R3, [R1+0x92b8] ;  /* 0x0092b80001037983 */ /* 0x000ea20000300800 */
[----:B----4-:R-:W-:Y:S02]  /*131030*/  IMAD.MOV.U32 R24, RZ, RZ, R8 ;  /* 0x000000ffff187224 */ /* 0x010fe400078e0008 */
[----:B------:R-:W-:Y:S01]  /*131040*/  IMAD.MOV.U32 R25, RZ, RZ, R9 ;  /* 0x000000ffff197224 */ /* 0x000fe200078e0009 */
[----:B------:R-:W4:Y:S04]  /*131050*/  LDL.LU R8, [R1+0x92b4] ;  /* 0x0092b40001087983 */ /* 0x000f280000300800 */
[----:B------:R-:W4:Y:S04]  /*131060*/  LDL.LU R9, [R1+0x92b0] ;  /* 0x0092b00001097983 */ /* 0x000f280000300800 */
[----:B------:R-:W-:Y:S04]  /*131070*/  STL.64 [R1+0x9298], R26 ;  /* 0x0092981a01007387 */ /* 0x000fe80000100a00 */
[----:B------:R-:W-:Y:S04]  /*131080*/  STL.64 [R1+0x9290], R24 ;  /* 0x0092901801007387 */ /* 0x000fe80000100a00 */
[----:B---3--:R-:W-:Y:S04]  /*131090*/  STL.64 [R1+0x9200], R22 ;  /* 0x0092001601007387 */ /* 0x008fe80000100a00 */
        /* <DEDUP_REMOVED lines=15> */
[----:B--2---:R-:W-:Y:S04]  /*131190*/  STL.64 [R1+0x9248], R22 ;  /* 0x0092481601007387 */ /* 0x004fe80000100a00 */
[----:B------:R0:W-:Y:S04]  /*1311a0*/  STL.64 [R1+0x9240], R20 ;  /* 0x0092401401007387 */ /* 0x0001e80000100a00 */
        /* <DEDUP_REMOVED lines=10> */
[C---:B---3--:R-:W-:Y:S03]  /*131250*/  HMMA.16816.F32 R24, R12.reuse, R8, R24 ;  /* 0x000000080c18723c */ /* 0x048fe60000001818 */
[----:B----4-:R-:W-:Y:S04]  /*131260*/  STL.64 [R1+0x9278], R22 ;  /* 0x0092781601007387 */ /* 0x010fe80000100a00 */
        /* <DEDUP_REMOVED lines=35> */
[----:B------:R-:W-:Y:S04]  /*1314a0*/  STL.64 [R1+0x1b28], R14 ;  /* 0x001b280e01007387 */ /* 0x000fe80000100a00 */
[----:B0-----:R-:W2:Y:S01]  /*1314b0*/  LDL R12, [R1+0x58] ;  /* 0x00005800010c7983 */ /* 0x001ea20000100800 */
        /* <DEDUP_REMOVED lines=33> */
[----:B------:R-:W2:Y:S04]  /*1316d0*/  LDL.LU.64 R28, [R1+0x9218] ;  /* 0x00921800011c7983 */ /* 0x000ea80000300a00 */
[----:B------:R-:W-:Y:S01]  /*1316e0*/  STL.64 [R1+0x90e0], R14 ;  /* 0x0090e00e01007387 */ /* 0x000fe20000100a00 */
[----:B----4-:R-:W-:-:S15]  /*1316f0*/  HMMA.16816.F32 R24, R4, R10, R24 ;  /* 0x0000000a0418723c */ /* 0x010fde0000001818 */
[----:B------:R-:W-:-:S08]  /*131700*/  NOP ;  /* 0x0000000000007918 */ /* 0x000fd00000000000 */
        /* <DEDUP_REMOVED lines=11> */
[----:B------:R-:W-:-:S05]  /*1317c0*/  IMAD.MOV.U32 R11, RZ, RZ, R25 ;  /* 0x000000ffff0b7224 */ /* 0x000fca00078e0019 */
[----:B------:R-:W-:Y:S04]  /*1317d0*/  STL.64 [R1+0x9088], R10 ;  /* 0x0090880a01007387 */ /* 0x000fe80000100a00 */
[----:B------:R0:W-:Y:S04]  /*1317e0*/  STL.64 [R1+0x9080], R8 ;  /* 0x0090800801007387 */ /* 0x0001e80000100a00 */
[----:B0-----:R-:W2:Y:S04]  /*1317f0*/  LDL.LU R8, [R1+0x1a60] ;  /* 0x001a600001087983 */ /* 0x001ea80000300800 */
[----:B------:R-:W2:Y:S04]  /*131800*/  LDL.LU R9, [R1+0x1a64] ;  /* 0x001a640001097983 */ /* 0x000ea80000300800 */
[----:B------:R-:W2:Y:S04]  /*131810*/  LDL.LU R10, [R1+0x1a68] ;  /* 0x001a6800010a7983 */ /* 0x000ea80000300800 */
[----:B------:R-:W2:Y:S01]  /*131820*/  LDL.LU R11, [R1+0x1a6c] ;  /* 0x001a6c00010b7983 */ /* 0x000ea20000300800 */
[----:B----4-:R-:W-:Y:S03]  /*131830*/  HMMA.16816.F32 R24, R4, R26, R20 ;  /* 0x0000001a0418723c */ /* 0x010fe60000001814 */
[----:B------:R-:W3:Y:S04]  /*131840*/  LDL.LU.64 R22, [R1+0x91f0] ;  /* 0x0091f00001167983 */ /* 0x000ee80000300a00 */
[----:B------:R-:W4:-:S15]  /*131850*/  LDL.LU.64 R20, [R1+0x91e8] ;  /* 0x0091e80001147983 */ /* 0x000f1e0000300a00 */
[----:B------:R-:W-:-:S01]  /*131860*/  NOP ;  /* 0x0000000000007918 */ /* 0x000fc20000000000 */
        /* <DEDUP_REMOVED lines=20> */
[----:B------:R4:W-:Y:S01]  /*1319b0*/  STL.64 [R1+0x1a68], R10 ;  /* 0x001a680a01007387 */ /* 0x0009e20000100a00 */
[C---:B---3--:R-:W-:Y:S03]  /*1319c0*/  HMMA.16816.F32 R12, R4.reuse, R24, R16 ;  /* 0x00000018040c723c */ /* 0x048fe60000001810 */
[----:B------:R-:W2:Y:S03]  /*1319d0*/  LDL.LU R24, [R1+0x1990] ;  /* 0x0019900001187983 */ /* 0x000ea60000300800 */
[----:B----4-:R-:W-:-:S15]  /*1319e0*/  HMMA.16816.F32 R8, R4, R26, R20 ;  /* 0x0000001a0408723c */ /* 0x010fde0000001814 */
[----:B------:R-:W-:-:S02]  /*1319f0*/  NOP ;  /* 0x0000000000007918 */ /* 0x000fc40000000000 */
[----:B------:R0:W-:Y:S04]  /*131a00*/  STL.64 [R1+0x1a50], R12 ;  /* 0x001a500c01007387 */ /* 0x0001e80000100a00 */
[----:B------:R-:W-:Y:S04]  /*131a10*/  STL.64 [R1+0x1a58], R14 ;  /* 0x001a580e01007387 */ /* 0x000fe80000100a00 */
[----:B------:R-:W-:Y:S04]  /*131a20*/  STL.64 [R1+0x1a40], R8 ;  /* 0x001a400801007387 */ /* 0x000fe80000100a00 */
[----:B------:R-:W-:Y:S04]  /*131a30*/  STL.64 [R1+0x1a48], R10 ;  /* 0x001a480a01007387 */ /* 0x000fe80000100a00 */
        /* <DEDUP_REMOVED lines=112> */
[----:B0-----:R-:W3:Y:S04]  /*132140*/  LDL.LU R8, [R1+0x1940] ;  /* 0x0019400001087983 */ /* 0x001ee80000300800 */
[----:B------:R-:W3:Y:S04]  /*132150*/  LDL.LU R9, [R1+0x1944] ;  /* 0x0019440001097983 */ /* 0x000ee80000300800 */
[----:B-1----:R-:W3:Y:S04]  /*132160*/  LDL.LU R10, [R1+0x1948] ;  /* 0x00194800010a7983 */ /* 0x002ee80000300800 */
        /* <DEDUP_REMOVED lines=49> */
[----:B0-----:R-:W3:Y:S01]  /*132480*/  LDL.LU.64 R14, [R1+0x90e0] ;  /* 0x0090e000010e7983 */ /* 0x001ee20000300a00 */
[----:B----4-:R-:W-:-:S15]  /*132490*/  HMMA.16816.F32 R24, R4, R28, R24 ;  /* 0x0000001c0418723c */ /* 0x010fde0000001818 */
[----:B------:R-:W-:-:S08]  /*1324a0*/  NOP ;  /* 0x0000000000007918 */ /* 0x000fd00000000000 */
[----:B------:R-:W-:Y:S04]  /*1324b0*/  STL.64 [R1+0x1990], R24 ;  /* 0x0019901801007387 */ /* 0x000fe80000100a00 */
[----:B------:R0:W-:Y:S04]  /*1324c0*/  STL.64 [R1+0x1998], R26 ;  /* 0x0019981a01007387 */ /* 0x0001e80000100a00 */
[----:B0-----:R-:W2:Y:S04]  /*1324d0*/  LDL.LU.64 R26, [R1+0x90d8] ;  /* 0x0090d800011a7983 */ /* 0x001ea80000300a00 */
[----:B------:R-:W4:Y:S04]  /*1324e0*/  LDL.LU.64 R24, [R1+0x90d0] ;  /* 0x0090d00001187983 */ /* 0x000f280000300a00 */
[----:B------:R-:W3:Y:S04]  /*1324f0*/  LDL.LU R12, [R1+0x6cc8] ;  /* 0x006cc800010c7983 */ /* 0x000ee80000300800 */
[----:B------:R-:W3:Y:S04]  /*132500*/  LDL.LU R13, [R1+0x6cd0] ;  /* 0x006cd000010d7983 */ /* 0x000ee80000300800 */
        /* <DEDUP_REMOVED lines=44> */
[----:B0-----:R-:W2:Y:S01]  /*1327d0*/  LDL.LU.64 R10, [R1+0x9088] ;  /* 0x00908800010a7983 */ /* 0x001ea20000300a00 */
[----:B----4-:R-:W-:Y:S03]  /*1327e0*/  HMMA.16816.F32 R24, R4, R16, R24 ;  /* 0x000000100418723c */ /* 0x010fe60000001818 */
[----:B------:R-:W4:-:S15]  /*1327f0*/  LDL.LU.64 R8, [R1+0x9080] ;  /* 0x0090800001087983 */ /* 0x000f1e0000300a00 */
[----:B------:R-:W-:-:S05]  /*132800*/  NOP ;  /* 0x0000000000007918 */ /* 0x000fca0000000000 */
[----:B------:R2:W-:Y:S04]  /*132810*/  STL.64 [R1+0x18a0], R24 ;  /* 0x0018a01801007387 */ /* 0x0005e80000100a00 */
[----:B------:R0:W-:Y:S01]  /*132820*/  STL.64 [R1+0x18a8], R26 ;  /* 0x0018a81a01007387 */ /* 0x0001e20000100a00 */
[----:B--2---:R-:W-:Y:S02]  /*132830*/  IMAD.MOV.U32 R24, RZ, RZ, R10 ;  /* 0x000000ffff187224 */ /* 0x004fe400078e000a */
[----:B------:R-:W-:Y:S01]  /*132840*/  IMAD.MOV.U32 R25, RZ, RZ, R11 ;  /* 0x000000ffff197224 */ /* 0x000fe200078e000b */
[----:B------:R-:W3:Y:S04]  /*132850*/  LDL.LU R10, [R1+0x9078] ;  /* 0x00907800010a7983 */ /* 0x000ee80000300800 */
[----:B------:R-:W3:Y:S04]  /*132860*/  LDL.LU R11, [R1+0x9074] ;  /* 0x00907400010b7983 */ /* 0x000ee80000300800 */
[----:B0-----:R-:W2:Y:S04]  /*132870*/  LDL.64 R26, [R1+0x70] ;  /* 0x00007000011a7983 */ /* 0x001ea80000100a00 */
        /* <DEDUP_REMOVED lines=8> */
[----:B----4-:R-:W-:Y:S04]  /*132900*/  STL.64 [R1+0x8ff8], R18 ;  /* 0x008ff81201007387 */ /* 0x010fe80000100a00 */
[----:B--2---:R3:W-:Y:S02]  /*132910*/  STL.64 [R1+0x8ff0], R16 ;  /* 0x008ff01001007387 */ /* 0x0047e40000100a00 */
[----:B---3--:R-:W-:-:S15]  /*132920*/  HMMA.16816.F32 R16, R4, R10, R20 ;  /* 0x0000000a0410723c */ /* 0x008fde0000001814 */
[----:B------:R-:W-:-:S08]  /*132930*/  NOP ;  /* 0x0000000000007918 */ /* 0x000fd00000000000 */
[----:B------:R0:W-:Y:S04]  /*132940*/  STL.64 [R1+0x1890], R16 ;  /* 0x0018901001007387 */ /* 0x0001e80000100a00 */
[----:B------:R1:W-:Y:S04]  /*132950*/  STL.64 [R1+0x1898], R18 ;  /* 0x0018981201007387 */ /* 0x0003e80000100a00 */
[----:B------:R-:W2:Y:S01]  /*132960*/  LDL.64 R24, [R1+0x90] ;  /* 0x0000900001187983 */ /* 0x000ea20000100a00 */
[----:B------:R-:W-:Y:S02]  /*132970*/  IMAD.MOV.U32 R26, RZ, RZ, R15 ;  /* 0x000000ffff1a7224 */ /* 0x000fe400078e000f */
[----:B------:R-:W-:-:S05]  /*132980*/  IMAD.MOV.U32 R27, RZ, RZ, R14 ;  /* 0x000000ffff1b7224 */ /* 0x000fca00078e000e */
[----:B------:R-:W-:Y:S04]  /*132990*/  STL.64 [R1+0x9018], R26 ;  /* 0x0090181a01007387 */ /* 0x000fe80000100a00 */
[----:B--2---:R-:W-:Y:S04]  /*1329a0*/  STL.64 [R1+0x9010], R24 ;  /* 0x0090101801007387 */ /* 0x004fe80000100a00 */
[----:B0-----:R-:W2:Y:S04]  /*1329b0*/  LDL.LU R16, [R1+0x1610] ;  /* 0x0016100001107983 */ /* 0x001ea80000300800 */
[----:B------:R-:W2:Y:S04]  /*1329c0*/  LDL.LU R17, [R1+0x1614] ;  /* 0x0016140001117983 */ /* 0x000ea80000300800 */
[----:B-1----:R-:W3:Y:S04]  /*1329d0*/  LDL.LU R18, [R1+0x1618] ;  /* 0x0016180001127983 */ /* 0x002ee80000300800 */
        /* <DEDUP_REMOVED lines=11> */
[----:B------:R-:W-:-:S03]  /*132a90*/  IMAD.MOV.U32 R26, RZ, RZ, R9 ;  /* 0x000000ffff1a7224 */ /* 0x000fc600078e0009 */
[----:B------:R-:W3:Y:S04]  /*132aa0*/  LDL.LU R9, [R1+0x6cdc] ;  /* 0x006cdc0001097983 */ /* 0x000ee80000300800 */
[----:B------:R-:W3:Y:S01]  /*132ab0*/  LDL.LU R14, [R1+0x6cd8] ;  /* 0x006cd800010e7983 */ /* 0x000ee20000300800 */
[----:B------:R-:W-:-:S03]  /*132ac0*/  IMAD.MOV.U32 R27, RZ, RZ, R0 ;  /* 0x000000ffff1b7224 */ /* 0x000fc600078e0000 */
[----:B------:R-:W3:Y:S04]  /*132ad0*/  LDL.LU R15, [R1+0x6ce4] ;  /* 0x006ce400010f7983 */ /* 0x000ee80000300800 */
[----:B------:R-:W3:Y:S01]  /*132ae0*/  LDL.LU R0, [R1+0x6ce0] ;  /* 0x006ce00001007983 */ /* 0x000ee20000300800 */
[----:B------:R-:W-:Y:S02]  /*132af0*/  IMAD R12, R12, 0x100, R28 ;  /* 0x000001000c0c7824 */ /* 0x000fe400078e021c */
[----:B------:R-:W-:Y:S01]  /*132b00*/  IMAD R13, R13, 0x100, R29 ;  /* 0x000001000d0d7824 */ /* 0x000fe200078e021d */
        /* <DEDUP_REMOVED lines=13> */
[----:B------:R-:W4:Y:S04]  /*132be0*/  LDL.64 R24, [R1+0xa8] ;  /* 0x0000a80001187983 */ /* 0x000f280000100a00 */
[----:B--2---:R-:W-:Y:S04]  /*132bf0*/  STL.64 [R1+0x9028], R18 ;  /* 0x0090281201007387 */ /* 0x004fe80000100a00 */
[----:B---3--:R0:W-:Y:S04]  /*132c00*/  STL.64 [R1+0x9020], R16 ;  /* 0x0090201001007387 */ /* 0x0081e80000100a00 */
[----:B0-----:R-:W2:Y:S04]  /*132c10*/  LDL.LU R16, [R1+0x18b0] ;  /* 0x0018b00001107983 */ /* 0x001ea80000300800 */
[----:B------:R-:W2:Y:S04]  /*132c20*/  LDL.LU R17, [R1+0x18b4] ;  /* 0x0018b40001117983 */ /* 0x000ea80000300800 */
[----:B------:R-:W3:Y:S04]  /*132c30*/  LDL.LU R18, [R1+0x18b8] ;  /* 0x0018b80001127983 */ /* 0x000ee80000300800 */
[----:B------:R-:W3:Y:S01]  /*132c40*/  LDL.LU R19, [R1+0x18bc] ;  /* 0x0018bc0001137983 */ /* 0x000ee20000300800 */
[----:B------:R-:W-:-:S03]  /*132c50*/  IMAD R14, R14, 0x100, R9 ;  /* 0x000001000e0e7824 */ /* 0x000fc600078e0209 */
[----:B---3--:R-:W-:Y:S04]  /*132c60*/  STL.64 [R1+0x9038], R18 ;  /* 0x0090381201007387 */ /* 0x008fe80000100a00 */
[----:B--2---:R0:W-:Y:S04]  /*132c70*/  STL.64 [R1+0x9030], R16 ;  /* 0x0090301001007387 */ /* 0x0041e80000100a00 */
[----:B0-----:R-:W4:Y:S04]  /*132c80*/  LDL.LU R16, [R1+0x18d0] ;  /* 0x0018d00001107983 */ /* 0x001f280000300800 */
[----:B------:R-:W4:Y:S04]  /*132c90*/  LDL.LU R17, [R1+0x18d4] ;  /* 0x0018d40001117983 */ /* 0x000f280000300800 */
[----:B------:R-:W4:Y:S04]  /*132ca0*/  LDL.LU R18, [R1+0x18d8] ;  /* 0x0018d80001127983 */ /* 0x000f280000300800 */
[----:B------:R-:W4:Y:S04]  /*132cb0*/  LDL.LU R19, [R1+0x18dc] ;  /* 0x0018dc0001137983 */ /* 0x000f280000300800 */
[----:B------:R-:W-:Y:S04]  /*132cc0*/  STL [R1+0x8e34], R10 ;  /* 0x008e340a01007387 */ /* 0x000fe80000100800 */
[----:B------:R0:W-:Y:S04]  /*132cd0*/  STL [R1+0x8e30], R11 ;  /* 0x008e300b01007387 */ /* 0x0001e80000100800 */
[----:B0-----:R-:W2:Y:S04]  /*132ce0*/  LDL.64 R10, [R1+0x80] ;  /* 0x00008000010a7983 */ /* 0x001ea80000100a00 */
[----:B------:R-:W3:Y:S02]  /*132cf0*/  LDL.LU R9, [R1+0x9070] ;  /* 0x0090700001097983 */ /* 0x000ee40000300800 */
        /* <DEDUP_REMOVED lines=12> */
[----:B------:R-:W-:Y:S01]  /*132dc0*/  IMAD R15, R0, 0x100, R15 ;  /* 0x00000100000f7824 */ /* 0x000fe200078e020f */
[----:B------:R-:W-:-:S02]  /*132dd0*/  F2FP.F16.E5M2.UNPACK_B R12, R12 ;  /* 0x0000000cff0c723e */ /* 0x000fc400020004ff */
[----:B------:R-:W-:Y:S02]  /*132de0*/  F2FP.F16.E5M2.UNPACK_B R13, R13 ;  /* 0x0000000dff0d723e */ /* 0x000fe400020004ff */
[----:B------:R-:W-:Y:S02]  /*132df0*/  F2FP.F16.E5M2.UNPACK_B R14, R14 ;  /* 0x0000000eff0e723e */ /* 0x000fe400020004ff */
[----:B------:R-:W-:-:S07]  /*132e00*/  F2FP.F16.E5M2.UNPACK_B R15, R15 ;  /* 0x0000000fff0f723e */ /* 0x000fce00020004ff */
[----:B----4-:R-:W-:Y:S06]  /*132e10*/  HMMA.16816.F32 R16, R12, R24, R16 ;  /* 0x000000180c10723c */ /* 0x010fec0000001810 */
[----:B---3--:R-:W-:Y:S01]  /*132e20*/  HMMA.16816.F32 R4, R4, R28, R20 ;  /* 0x0000001c0404723c */ /* 0x008fe20000001814 */
[----:B------:R-:W3:Y:S06]  /*132e30*/  LDL.LU.64 R20, [R1+0x9048] ;  /* 0x0090480001147983 */ /* 0x000eec0000300a00 */
[----:B------:R-:W-:-:S02]  /*132e40*/  IMAD.MOV.U32 R22, RZ, RZ, R28 ;  /* 0x000000ffff167224 */ /* 0x000fc400078e001c */
[----:B------:R-:W-:-:S14]  /*132e50*/  IMAD.MOV.U32 R23, RZ, RZ, R29 ;  /* 0x000000ffff177224 */ /* 0x000fdc00078e001d */
[----:B------:R0:W-:Y:S04]  /*132e60*/  STL.64 [R1+0x1860], R4 ;  /* 0x0018600401007387 */ /* 0x0001e80000100a00 */
[----:B------:R1:W-:Y:S04]  /*132e70*/  STL.64 [R1+0x1868], R6 ;  /* 0x0018680601007387 */ /* 0x0003e80000100a00 */
[----:B------:R-:W4:Y:S04]  /*132e80*/  LDL.LU.64 R28, [R1+0x9040] ;  /* 0x00904000011c7983 */ /* 0x000f280000300a00 */
[----:B0-----:R-:W4:Y:S04]  /*132e90*/  LDL.LU R4, [R1+0x15d0] ;  /* 0x0015d00001047983 */ /* 0x001f280000300800 */
[----:B------:R-:W4:Y:S04]  /*132ea0*/  LDL.LU R5, [R1+0x15d4] ;  /* 0x0015d40001057983 */ /* 0x000f280000300800 */
[----:B-1----:R-:W4:Y:S04]  /*132eb0*/  LDL.LU R6, [R1+0x15d8] ;  /* 0x0015d80001067983 */ /* 0x002f280000300800 */
[----:B------:R-:W4:Y:S04]  /*132ec0*/  LDL.LU R7, [R1+0x15dc] ;  /* 0x0015dc0001077983 */ /* 0x000f280000300800 */
[----:B------:R-:W-:Y:S04]  /*132ed0*/  STL.64 [R1+0x8e98], R22 ;  /* 0x008e981601007387 */ /* 0x000fe80000100a00 */
        /* <DEDUP_REMOVED lines=33> */
[----:B0-----:R-:W3:Y:S04]  /*1330f0*/  LDL.LU.64 R26, [R1+0x8fe8] ;  /* 0x008fe800011a7983 */ /* 0x001ee80000300a00 */
[----:B------:R-:W4:Y:S01]  /*133100*/  LDL.LU.64 R24, [R1+0x8fe0] ;  /* 0x008fe00001187983 */ /* 0x000f220000300a00 */
[----:B--2---:R-:W-:Y:S06]  /*133110*/  HMMA.16816.F32 R20, R12, R10, R20 ;  /* 0x0000000a0c14723c */ /* 0x004fec0000001814 */
[----:B------:R-:W-:-:S05]  /*133120*/  IMAD.MOV.U32 R0, RZ, RZ, R11 ;  /* 0x000000ffff007224 */ /* 0x000fca00078e000b */
[----:B------:R-:W-:-:S12]  /*133130*/  STL [R1+0x8df8], R0 ;  /* 0x008df80001007387 */ /* 0x000fd80000100800 */
[----:B------:R-:W-:Y:S04]  /*133140*/  STL.64 [R1+0x1810], R20 ;  /* 0x0018101401007387 */ /* 0x000fe80000100a00 */
[----:B------:R-:W-:Y:S01]  /*133150*/  STL.64 [R1+0x1818], R22 ;  /* 0x0018181601007387 */ /* 0x000fe20000100a00 */
[C---:B----4-:R-:W-:Y:S06]  /*133160*/  HMMA.16816.F32 R4, R12.reuse, R24, R4 ;  /* 0x000000180c04723c */ /* 0x050fec0000001804 */
[----:B---3--:R-:W-:-:S15]  /*133170*/  HMMA.16816.F32 R16, R12, R26, R16 ;  /* 0x0000001a0c10723c */ /* 0x008fde0000001810 */
        /* <DEDUP_REMOVED lines=8> */
[----:B------:R-:W3:Y:S01]  /*133200*/  LDL.LU R7, [R1+0x134c] ;  /* 0x00134c0001077983 */ /* 0x000ee20000300800 */
[----:B------:R-:W-:-:S03]  /*133210*/  IMAD.MOV.U32 R0, RZ, RZ, R27 ;  /* 0x000000ffff007224 */ /* 0x000fc600078e001b */
[----:B---3--:R0:W-:Y:S04]  /*133220*/  STL.64 [R1+0x8ea8], R6 ;  /* 0x008ea80601007387 */ /* 0x0081e80000100a00 */
[----:B--2---:R-:W-:Y:S04]  /*133230*/  STL.64 [R1+0x8ea0], R4 ;  /* 0x008ea00401007387 */ /* 0x004fe80000100a00 */
[----:B------:R-:W2:Y:S04]  /*133240*/  LDL.LU R24, [R1+0x1360] ;  /* 0x0013600001187983 */ /* 0x000ea80000300800 */
        /* <DEDUP_REMOVED lines=11> */
[----:B0-----:R-:W2:Y:S04]  /*133300*/  LDL R6, [R1+0x8] ;  /* 0x0000080001067983 */ /* 0x001ea80000100800 */
        /* <DEDUP_REMOVED lines=225> */
[----:B----4-:R-:W-:-:S15]  /*134120*/  HMMA.16816.F32 R4, R12, R26, R4 ;  /* 0x0000001a0c04723c */ /* 0x010fde0000001804 */
        /* <DEDUP_REMOVED lines=34> */
[----:B------:R-:W4:Y:S04]  /*134350*/  LDL.LU R6, [R1+0x6cf8] ;  /* 0x006cf80001067983 */ /* 0x000f280000300800 */
[----:B------:R-:W4:Y:S04]  /*134360*/  LDL.LU R7, [R1+0x6d00] ;  /* 0x006d000001077983 */ /* 0x000f280000300800 */
[----:B------:R0:W-:Y:S02]  /*134370*/  STL.64 [R1+0x8c08], R26 ;  /* 0x008c081a01007387 */ /* 0x0001e40000100a00 */
[----:B0-----:R-:W-:-:S02]  /*134380*/  IMAD.MOV.U32 R26, RZ, RZ, R22 ;  /* 0x000000ffff1a7224 */ /* 0x001fc400078e0016 */
[----:B------:R-:W-:Y:S01]  /*134390*/  IMAD.MOV.U32 R27, RZ, RZ, R23 ;  /* 0x000000ffff1b7224 */ /* 0x000fe200078e0017 */
[----:B------:R-:W3:Y:S04]  /*1343a0*/  LDL.LU R22, [R1+0x8e7c] ;  /* 0x008e7c0001167983 */ /* 0x000ee80000300800 */
[----:B------:R-:W3:Y:S04]  /*1343b0*/  LDL.LU R23, [R1+0x8e78] ;  /* 0x008e780001177983 */ /* 0x000ee80000300800 */
[----:B------:R0:W-:Y:S04]  /*1343c0*/  STL.64 [R1+0x8c00], R24 ;  /* 0x008c001801007387 */ /* 0x0001e80000100a00 */
[----:B------:R1:W-:Y:S04]  /*1343d0*/  STL.64 [R1+0x8e18], R26 ;  /* 0x008e181a01007387 */ /* 0x0003e80000100a00 */
[----:B0-----:R-:W2:Y:S04]  /*1343e0*/  LDL.LU R24, [R1+0x1250] ;  /* 0x0012500001187983 */ /* 0x001ea80000300800 */
[----:B------:R-:W2:Y:S04]  /*1343f0*/  LDL.LU R25, [R1+0x1254] ;  /* 0x0012540001197983 */ /* 0x000ea80000300800 */
[----:B-1----:R-:W4:Y:S04]  /*134400*/  LDL.LU R26, [R1+0x1258] ;  /* 0x00125800011a7983 */ /* 0x002f280000300800 */
        /* <DEDUP_REMOVED lines=60> */
[----:B0-----:R-:W4:Y:S01]  /*1347d0*/  LDL.LU.64 R26, [R1+0x8e18] ;  /* 0x008e1800011a7983 */ /* 0x001f220000300a00 */
[----:B------:R-:W-:Y:S03]  /*1347e0*/  HMMA.16816.F32 R16, R12, R2, R16 ;  /* 0x000000020c10723c */ /* 0x000fe60000001810 */
[----:B------:R0:W-:Y:S04]  /*1347f0*/  STL [R1+0x8b94], R8 ;  /* 0x008b940801007387 */ /* 0x0001e80000100800 */
[----:B------:R1:W-:Y:S01]  /*134800*/  STL [R1+0x8b90], R9 ;  /* 0x008b900901007387 */ /* 0x0003e20000100800 */
[----:B--2---:R-:W-:-:S02]  /*134810*/  IMAD R7, R7, 0x100, R10 ;  /* 0x0000010007077824 */ /* 0x004fc400078e020a */
[----:B---3--:R-:W-:Y:S01]  /*134820*/  IMAD R6, R6, 0x100, R11 ;  /* 0x0000010006067824 */ /* 0x008fe200078e020b */
[----:B0-----:R-:W2:-:S12]  /*134830*/  LDL.LU R8, [R1+0xfe0] ;  /* 0x000fe00001087983 */ /* 0x001e980000300800 */
[----:B------:R-:W-:Y:S04]  /*134840*/  STL.64 [R1+0x1670], R16 ;  /* 0x0016701001007387 */ /* 0x000fe80000100a00 */
[----:B------:R-:W-:Y:S01]  /*134850*/  STL.64 [R1+0x1678], R18 ;  /* 0x0016781201007387 */ /* 0x000fe20000100a00 */
[----:B----4-:R-:W-:-:S15]  /*134860*/  HMMA.16816.F32 R12, R12, R26, R20 ;  /* 0x0000001a0c0c723c */ /* 0x010fde0000001814 */
[----:B------:R-:W-:-:S08]  /*134870*/  NOP ;  /* 0x0000000000007918 */ /* 0x000fd00000000000 */
[----:B------:R-:W-:Y:S04]  /*134880*/  STL.64 [R1+0x1660], R12 ;  /* 0x0016600c01007387 */ /* 0x000fe80000100a00 */
[----:B------:R0:W-:Y:S04]  /*134890*/  STL.64 [R1+0x1668], R14 ;  /* 0x0016680e01007387 */ /* 0x0001e80000100a00 */
[----:B-1----:R-:W2:Y:S04]  /*1348a0*/  LDL.LU R9, [R1+0xfe4] ;  /* 0x000fe40001097983 */ /* 0x002ea80000300800 */
[----:B------:R-:W3:Y:S04]  /*1348b0*/  LDL.LU R10, [R1+0xfe8] ;  /* 0x000fe800010a7983 */ /* 0x000ee80000300800 */
[----:B------:R-:W3:Y:S01]  /*1348c0*/  LDL.LU R11, [R1+0xfec] ;  /* 0x000fec00010b7983 */ /* 0x000ee20000300800 */
[----:B0-----:R-:W-:-:S03]  /*1348d0*/  IMAD.MOV.U32 R15, RZ, RZ, R0 ;  /* 0x000000ffff0f7224 */ /* 0x001fc600078e0000 */
        /* <DEDUP_REMOVED lines=350> */
[----:B------:R-:W4:Y:S04]  /*135ec0*/  LDL.LU.64 R24, [R1+0x8c00] ;  /* 0x008c000001187983 */ /* 0x000f280000300a00 */
[----:B------:R-:W-:Y:S04]  /*135ed0*/  STL.64 [R1+0x1510], R12 ;  /* 0x0015100c01007387 */ /* 0x000fe80000100a00 */
[----:B------:R2:W-:Y:S02]  /*135ee0*/  STL.64 [R1+0x1518], R14 ;  /* 0x0015180e01007387 */ /* 0x0005e40000100a00 */
[C---:B--2---:R-:W-:Y:S06]  /*135ef0*/  HMMA.16816.F32 R12, R4.reuse, R28, R8 ;  /* 0x0000001c040c723c */ /* 0x044fec0000001808 */
[C---:B---3--:R-:W-:Y:S06]  /*135f00*/  HMMA.16816.F32 R20, R4.reuse, R26, R20 ;  /* 0x0000001a0414723c */ /* 0x048fec0000001814 */
[C---:B----4-:R-:W-:Y:S01]  /*135f10*/  HMMA.16816.F32 R16, R4.reuse, R24, R16 ;  /* 0x000000180410723c */ /* 0x050fe20000001810 */
[----:B------:R-:W2:Y:S10]  /*135f20*/  LDL.LU R8, [R1+0x6d1c] ;  /* 0x006d1c0001087983 */ /* 0x000eb40000300800 */
[----:B------:R-:W-:Y:S04]  /*135f30*/  STL.64 [R1+0x1500], R12 ;  /* 0x0015000c01007387 */ /* 0x000fe80000100a00 */
[----:B------:R0:W-:Y:S04]  /*135f40*/  STL.64 [R1+0x1508], R14 ;  /* 0x0015080e01007387 */ /* 0x0001e80000100a00 */
[----:B0-----:R-:W3:Y:S04]  /*135f50*/  LDL.LU R14, [R1+0x6d18] ;  /* 0x006d1800010e7983 */ /* 0x001ee80000300800 */
[----:B------:R-:W2:Y:S04]  /*135f60*/  LDL.LU R9, [R1+0x6d24] ;  /* 0x006d240001097983 */ /* 0x000ea80000300800 */
[----:B------:R-:W4:Y:S04]  /*135f70*/  LDL.LU R15, [R1+0x6d20] ;  /* 0x006d2000010f7983 */ /* 0x000f280000300800 */
[----:B------:R-:W-:Y:S04]  /*135f80*/  STL.64 [R1+0x14f0], R20 ;  /* 0x0014f01401007387 */ /* 0x000fe80000100a00 */
[----:B------:R0:W-:Y:S04]  /*135f90*/  STL.64 [R1+0x14f8], R22 ;  /* 0x0014f81601007387 */ /* 0x0001e80000100a00 */
[----:B0-----:R-:W3:Y:S04]  /*135fa0*/  LDL.LU.64 R22, [R1+0x8bf8] ;  /* 0x008bf80001167983 */ /* 0x001ee80000300a00 */
[----:B------:R-:W4:Y:S04]  /*135fb0*/  LDL.LU.64 R20, [R1+0x8bf0] ;  /* 0x008bf00001147983 */ /* 0x000f280000300a00 */
        /* <DEDUP_REMOVED lines=28> */
[----:B------:R0:W-:Y:S04]  /*136180*/  STL.64 [R1+0x8a38], R26 ;  /* 0x008a381a01007387 */ /* 0x0001e80000100a00 */
[----:B0-----:R-:W4:Y:S04]  /*136190*/  LDL.64 R26, [R1+0xa0] ;  /* 0x0000a000011a7983 */ /* 0x001f280000100a00 */
[----:B------:R0:W-:Y:S01]  /*1361a0*/  STL.64 [R1+0x8a30], R24 ;  /* 0x008a301801007387 */ /* 0x0001e20000100a00 */
[C---:B------:R-:W-:Y:S03]  /*1361b0*/  HMMA.16816.F32 R16, R4.reuse, R22, R16 ;  /* 0x000000160410723c */ /* 0x040fe60000001810 */
[----:B----4-:R1:W-:Y:S04]  /*1361c0*/  STL.64 [R1+0x8b88], R26 ;  /* 0x008b881a01007387 */ /* 0x0103e80000100a00 */
        /* <DEDUP_REMOVED lines=62> */
[----:B0-----:R-:W2:Y:S01]  /*1365b0*/  LDL.LU.64 R26, [R1+0x8b88] ;  /* 0x008b8800011a7983 */ /* 0x001ea20000300a00 */
[C---:B------:R-:W-:Y:S03]  /*1365c0*/  HMMA.16816.F32 R16, R4.reuse, R2, R16 ;  /* 0x000000020410723c */ /* 0x040fe60000001810 */
[----:B------:R-:W-:Y:S04]  /*1365d0*/  STL [R1+0x8964], R8 ;  /* 0x0089640801007387 */ /* 0x000fe80000100800 */
[----:B------:R-:W-:Y:S04]  /*1365e0*/  STL [R1+0x8960], R9 ;  /* 0x0089600901007387 */ /* 0x000fe80000100800 */
[----:B------:R-:W-:Y:S04]  /*1365f0*/  STL [R1+0x896c], R2 ;  /* 0x00896c0201007387 */ /* 0x000fe80000100800 */
[----:B------:R-:W-:Y:S08]  /*136600*/  STL [R1+0x8968], R3 ;  /* 0x0089680301007387 */ /* 0x000ff00000100800 */
[----:B------:R-:W-:Y:S04]  /*136610*/  STL.64 [R1+0x1410], R16 ;  /* 0x0014101001007387 */ /* 0x000fe80000100a00 */
[----:B------:R-:W-:Y:S01]  /*136620*/  STL.64 [R1+0x1418], R18 ;  /* 0x0014181201007387 */ /* 0x000fe20000100a00 */
[----:B--2---:R-:W-:-:S15]  /*136630*/  HMMA.16816.F32 R4, R4, R26, R20 ;  /* 0x0000001a0404723c */ /* 0x004fde0000001814 */
[----:B------:R-:W-:-:S08]  /*136640*/  NOP ;  /* 0x0000000000007918 */ /* 0x000fd00000000000 */
[----:B------:R0:W-:Y:S04]  /*136650*/  STL.64 [R1+0x1400], R4 ;  /* 0x0014000401007387 */ /* 0x0001e80000100a00 */
[----:B------:R1:W-:Y:S04]  /*136660*/  STL.64 [R1+0x1408], R6 ;  /* 0x0014080601007387 */ /* 0x0003e80000100a00 */
[----:B0-----:R-:W2:Y:S04]  /*136670*/  LDL.64 R4, [R1+0x80] ;  /* 0x0000800001047983 */ /* 0x001ea80000100a00 */
[----:B------:R-:W3:Y:S04]  /*136680*/  LDL.LU R16, [R1+0xe80] ;  /* 0x000e800001107983 */ /* 0x000ee80000300800 */
[----:B------:R-:W3:Y:S04]  /*136690*/  LDL.LU R17, [R1+0xe84] ;  /* 0x000e840001117983 */ /* 0x000ee80000300800 */
[----:B------:R-:W4:Y:S04]  /*1366a0*/  LDL.LU R18, [R1+0xe88] ;  /* 0x000e880001127983 */ /* 0x000f280000300800 */
[----:B------:R-:W4:Y:S04]  /*1366b0*/  LDL.LU R19, [R1+0xe8c] ;  /* 0x000e8c0001137983 */ /* 0x000f280000300800 */
[----:B-1----:R-:W2:Y:S04]  /*1366c0*/  LDL.64 R6, [R1+0xa8] ;  /* 0x0000a80001067983 */ /* 0x002ea80000100a00 */
        /* <DEDUP_REMOVED lines=28> */
[----:B0-----:R-:W3:Y:S04]  /*136890*/  LDL.LU R16, [R1+0xef0] ;  /* 0x000ef00001107983 */ /* 0x001ee80000300800 */
[----:B------:R-:W3:Y:S04]  /*1368a0*/  LDL.LU R17, [R1+0xef4] ;  /* 0x000ef40001117983 */ /* 0x000ee80000300800 */
[----:B------:R-:W3:Y:S04]  /*1368b0*/  LDL.LU R18, [R1+0xef8] ;  /* 0x000ef80001127983 */ /* 0x000ee80000300800 */
[----:B------:R-:W3:Y:S01]  /*1368c0*/  LDL.LU R19, [R1+0xefc] ;  /* 0x000efc0001137983 */ /* 0x000ee20000300800 */
[----:B------:R-:W-:-:S02]  /*1368d0*/  F2FP.F16.E5M2.UNPACK_B R14, R14 ;  /* 0x0000000eff0e723e */ /* 0x000fc400020004ff */
[----:B------:R-:W-:Y:S01]  /*1368e0*/  F2FP.F16.E5M2.UNPACK_B R15, R15 ;  /* 0x0000000fff0f723e */ /* 0x000fe200020004ff */
[----:B------:R-:W4:Y:S01]  /*1368f0*/  LDL.64 R24, [R1+0x78] ;  /* 0x0000780001187983 */ /* 0x000f220000100a00 */
[----:B------:R-:W-:-:S03]  /*136900*/  IMAD.MOV.U32 R9, RZ, RZ, R27 ;  /* 0x000000ffff097224 */ /* 0x000fc600078e001b */
[----:B------:R-:W4:Y:S01]  /*136910*/  LDL.LU R20, [R1+0xe70] ;  /* 0x000e700001147983 */ /* 0x000f220000300800 */
[----:B------:R-:W-:-:S03]  /*136920*/  IMAD.MOV.U32 R8, RZ, RZ, R26 ;  /* 0x000000ffff087224 */ /* 0x000fc600078e001a */
[----:B------:R-:W4:Y:S04]  /*136930*/  LDL.LU R21, [R1+0xe74] ;  /* 0x000e740001157983 */ /* 0x000f280000300800 */
[----:B------:R-:W4:Y:S04]  /*136940*/  LDL.LU R22, [R1+0xe78] ;  /* 0x000e780001167983 */ /* 0x000f280000300800 */
[----:B------:R-:W4:Y:S04]  /*136950*/  LDL.LU R23, [R1+0xe7c] ;  /* 0x000e7c0001177983 */ /* 0x000f280000300800 */
[----:B------:R-:W4:Y:S04]  /*136960*/  LDL.64 R26, [R1+0x70] ;  /* 0x00007000011a7983 */ /* 0x000f280000100a00 */
[----:B------:R-:W-:Y:S04]  /*136970*/  STL [R1+0x8974], R9 ;  /* 0x0089740901007387 */ /* 0x000fe80000100800 */
[----:B------:R-:W-:Y:S01]  /*136980*/  STL [R1+0x8970], R8 ;  /* 0x0089700801007387 */ /* 0x000fe20000100800 */
[----:B--2---:R-:W-:Y:S01]  /*136990*/  IMAD.MOV.U32 R3, RZ, RZ, R6 ;  /* 0x000000ffff037224 */ /* 0x004fe200078e0006 */
[----:B---3--:R-:W-:-:S15]  /*1369a0*/  HMMA.16816.F32 R16, R12, R6, R16 ;  /* 0x000000060c10723c */ /* 0x008fde0000001810 */
[----:B------:R-:W-:-:S08]  /*1369b0*/  NOP ;  /* 0x0000000000007918 */ /* 0x000fd00000000000 */
[----:B------:R-:W-:Y:S04]  /*1369c0*/  STL.64 [R1+0x13f0], R16 ;  /* 0x0013f01001007387 */ /* 0x000fe80000100a00 */
[----:B------:R0:W-:Y:S04]  /*1369d0*/  STL.64 [R1+0x13f8], R18 ;  /* 0x0013f81201007387 */ /* 0x0001e80000100a00 */
[----:B0-----:R-:W2:Y:S04]  /*1369e0*/  LDL.LU.64 R18, [R1+0x8b80] ;  /* 0x008b800001127983 */ /* 0x001ea80000300a00 */
[----:B------:R-:W2:Y:S04]  /*1369f0*/  LDL.LU.64 R16, [R1+0x8b78] ;  /* 0x008b780001107983 */ /* 0x000ea80000300a00 */
[----:B------:R0:W-:Y:S04]  /*136a00*/  STL [R1+0x897c], R7 ;  /* 0x00897c0701007387 */ /* 0x0001e80000100800 */
[----:B0-----:R-:W3:Y:S04]  /*136a10*/  LDL.64 R6, [R1+0x88] ;  /* 0x0000880001067983 */ /* 0x001ee80000100a00 */
        /* <DEDUP_REMOVED lines=16> */
[----:B0-----:R-:W3:Y:S04]  /*136b20*/  LDL.LU.64 R18, [R1+0x8b60] ;  /* 0x008b600001127983 */ /* 0x001ee80000300a00 */
[----:B------:R-:W3:Y:S01]  /*136b30*/  LDL.LU.64 R16, [R1+0x8b58] ;  /* 0x008b580001107983 */ /* 0x000ee20000300a00 */
        /* <DEDUP_REMOVED lines=20> */
[----:B----4-:R-:W-:Y:S02]  /*136c80*/  IMAD.MOV.U32 R9, RZ, RZ, R25 ;  /* 0x000000ffff097224 */ /* 0x010fe400078e0019 */
[----:B------:R-:W-:Y:S01]  /*136c90*/  IMAD.MOV.U32 R8, RZ, RZ, R24 ;  /* 0x000000ffff087224 */ /* 0x000fe200078e0018 */
[----:B------:R-:W-:Y:S04]  /*136ca0*/  STL [R1+0x899c], R2 ;  /* 0x00899c0201007387 */ /* 0x000fe80000100800 */
[----:B------:R-:W-:Y:S01]  /*136cb0*/  STL [R1+0x8998], R3 ;  /* 0x0089980301007387 */ /* 0x000fe20000100800 */
[----:B--2---:R-:W-:-:S15]  /*136cc0*/  HMMA.16816.F32 R4, R12, R24, R16 ;  /* 0x000000180c04723c */ /* 0x004fde0000001810 */
[----:B------:R-:W-:-:S08]  /*136cd0*/  NOP ;  /* 0x0000000000007918 */ /* 0x000fd00000000000 */
[----:B------:R-:W-:Y:S04]  /*136ce0*/  STL.64 [R1+0x1390], R4 ;  /* 0x0013900401007387 */ /* 0x000fe80000100a00 */
[----:B------:R-:W-:Y:S04]  /*136cf0*/  STL.64 [R1+0x1398], R6 ;  /* 0x0013980601007387 */ /* 0x000fe80000100a00 */
[----:B------:R-:W-:Y:S04]  /*136d00*/  STL [R1+0x89a4], R9 ;  /* 0x0089a40901007387 */ /* 0x000fe80000100800 */
[----:B------:R-:W-:Y:S04]  /*136d10*/  STL [R1+0x89a0], R8 ;  /* 0x0089a00801007387 */ /* 0x000fe80000100800 */
[----:B------:R0:W-:Y:S02]  /*136d20*/  STL.64 [R1+0x8b30], R10 ;  /* 0x008b300a01007387 */ /* 0x0001e40000100a00 */
[----:B0-----:R-:W-:-:S15]  /*136d30*/  HMMA.16816.F32 R8, R12, R26, R20 ;  /* 0x0000001a0c08723c */ /* 0x001fde0000001814 */
[----:B------:R-:W-:-:S08]  /*136d40*/  NOP ;  /* 0x0000000000007918 */ /* 0x000fd00000000000 */
[----:B------:R0:W-:Y:S04]  /*136d50*/  STL.64 [R1+0x1380], R8 ;  /* 0x0013800801007387 */ /* 0x0001e80000100a00 */
[----:B------:R1:W-:Y:S04]  /*136d60*/  STL.64 [R1+0x1388], R10 ;  /* 0x0013880a01007387 */ /* 0x0003e80000100a00 */
[----:B------:R-:W2:Y:S04]  /*136d70*/  LDL.64 R4, [R1+0x48] ;  /* 0x0000480001047983 */ /* 0x000ea80000100a00 */
[----:B------:R-:W3:Y:S04]  /*136d80*/  LDL.LU R16, [R1+0xdd0] ;  /* 0x000dd00001107983 */ /* 0x000ee80000300800 */
[----:B------:R-:W3:Y:S04]  /*136d90*/  LDL.LU R17, [R1+0xdd4] ;  /* 0x000dd40001117983 */ /* 0x000ee80000300800 */
[----:B------:R-:W4:Y:S04]  /*136da0*/  LDL.LU R18, [R1+0xdd8] ;  /* 0x000dd80001127983 */ /* 0x000f280000300800 */
[----:B------:R-:W4:Y:S04]  /*136db0*/  LDL.LU R19, [R1+0xddc] ;  /* 0x000ddc0001137983 */ /* 0x000f280000300800 */
[----:B0-----:R-:W2:Y:S04]  /*136dc0*/  LDL.LU R8, [R1+0xe30] ;  /* 0x000e300001087983 */ /* 0x001ea80000300800 */
[----:B------:R-:W2:Y:S04]  /*136dd0*/  LDL.LU R9, [R1+0xe34] ;  /* 0x000e340001097983 */ /* 0x000ea80000300800 */
[----:B-1----:R-:W2:Y:S04]  /*136de0*/  LDL.LU R10, [R1+0xe38] ;  /* 0x000e3800010a7983 */ /* 0x002ea80000300800 */
        /* <DEDUP_REMOVED lines=33> */
[----:B------:R0:W-:Y:S04]  /*137000*/  STL [R1+0x89ac], R7 ;  /* 0x0089ac0701007387 */ /* 0x0001e80000100800 */
[----:B0-----:R-:W4:Y:S04]  /*137010*/  LDL.64 R6, [R1+0x58] ;  /* 0x0000580001067983 */ /* 0x001f280000100a00 */
        /* <DEDUP_REMOVED lines=12> */
[----:B---3--:R-:W-:-:S15]  /*1370e0*/  HMMA.16816.F32 R16, R12, R8, R16 ;  /* 0x000000080c10723c */ /* 0x008fde0000001810 */
        /* <DEDUP_REMOVED lines=8> */
[----:B----4-:R-:W-:Y:S01]  /*137170*/  IMAD.MOV.U32 R8, RZ, RZ, R6 ;  /* 0x000000ffff087224 */ /* 0x010fe200078e0006 */
[----:B---3--:R-:W-:-:S15]  /*137180*/  HMMA.16816.F32 R16, R12, R6, R16 ;  /* 0x000000060c10723c */ /* 0x008fde0000001810 */
[----:B------:R-:W-:-:S08]  /*137190*/  NOP ;  /* 0x0000000000007918 */ /* 0x000fd00000000000 */
[----:B------:R-:W-:Y:S04]  /*1371a0*/  STL.64 [R1+0x1340], R16 ;  /* 0x0013401001007387 */ /* 0x000fe80000100a00 */
[----:B------:R0:W-:Y:S04]  /*1371b0*/  STL.64 [R1+0x1348], R18 ;  /* 0x0013481201007387 */ /* 0x0001e80000100a00 */
[----:B0-----:R-:W3:Y:S04]  /*1371c0*/  LDL.LU.64 R18, [R1+0x8b18] ;  /* 0x008b180001127983 */ /* 0x001ee80000300a00 */
[----:B------:R-:W3:Y:S04]  /*1371d0*/  LDL.LU.64 R16, [R1+0x8b10] ;  /* 0x008b100001107983 */ /* 0x000ee80000300a00 */
[----:B------:R0:W-:Y:S04]  /*1371e0*/  STL [R1+0x89c4], R7 ;  /* 0x0089c40701007387 */ /* 0x0001e80000100800 */
[----:B0-----:R-:W3:Y:S04]  /*1371f0*/  LDL.64 R6, [R1+0x50] ;  /* 0x0000500001067983 */ /* 0x001ee80000100a00 */
[----:B------:R-:W-:Y:S01]  /*137200*/  STL [R1+0x89c0], R8 ;  /* 0x0089c00801007387 */ /* 0x000fe20000100800 */
[----:B---3--:R-:W-:-:S15]  /*137210*/  HMMA.16816.F32 R16, R12, R6, R16 ;  /* 0x000000060c10723c */ /* 0x008fde0000001810 */
        /* <DEDUP_REMOVED lines=18> */
[----:B------:R0:W-:Y:S01]  /*137340*/  STL [R1+0x89d0], R8 ;  /* 0x0089d00801007387 */ /* 0x0001e20000100800 */
[----:B------:R-:W-:Y:S02]  /*137350*/  IMAD.MOV.U32 R3, RZ, RZ, R24 ;  /* 0x000000ffff037224 */ /* 0x000fe400078e0018 */
[----:B0-----:R-:W-:Y:S02]  /*137360*/  IMAD.MOV.U32 R8, RZ, RZ, R26 ;  /* 0x000000ffff087224 */ /* 0x001fe400078e001a */
[----:B------:R-:W-:Y:S02]  /*137370*/  IMAD.MOV.U32 R7, RZ, RZ, R25 ;  /* 0x000000ffff077224 */ /* 0x000fe400078e0019 */
[----:B------:R-:W-:Y:S01]  /*137380*/  IMAD.MOV.U32 R2, RZ, RZ, R27 ;  /* 0x000000ffff027224 */ /* 0x000fe200078e001b */
        /* <DEDUP_REMOVED lines=8> */
[----:B------:R-:W-:Y:S04]  /*137410*/  STL.64 [R1+0x12f8], R18 ;  /* 0x0012f81201007387 */ /* 0x000fe80000100a00 */
[----:B--2---:R-:W-:Y:S04]  /*137420*/  STL.64 [R1+0x8ab0], R10 ;  /* 0x008ab00a01007387 */ /* 0x004fe80000100a00 */
[----:B------:R-:W-:Y:S04]  /*137430*/  STL [R1+0x8aa8], R8 ;  /* 0x008aa80801007387 */ /* 0x000fe80000100800 */
        /* <DEDUP_REMOVED lines=39> */
[----:B----4-:R0:W-:Y:S04]  /*1376b0*/  STL.64 [R1+0x8a90], R26 ;  /* 0x008a901a01007387 */ /* 0x0101e80000100a00 */
[----:B0-----:R-:W2:Y:S04]  /*1376c0*/  LDL.64 R26, [R1+0x20] ;  /* 0x00002000011a7983 */ /* 0x001ea80000100a00 */
[----:B------:R-:W-:Y:S04]  /*1376d0*/  STL.64 [R1+0x8a70], R22 ;  /* 0x008a701601007387 */ /* 0x000fe80000100a00 */
[----:B------:R0:W-:Y:S04]  /*1376e0*/  STL.64 [R1+0x8a68], R20 ;  /* 0x008a681401007387 */ /* 0x0001e80000100a00 */
[----:B0-----:R-:W4:Y:S04]  /*1376f0*/  LDL.LU R20, [R1+0xd30] ;  /* 0x000d300001147983 */ /* 0x001f280000300800 */
[----:B------:R-:W4:Y:S04]  /*137700*/  LDL.LU R21, [R1+0xd34] ;  /* 0x000d340001157983 */ /* 0x000f280000300800 */
[----:B------:R-:W3:Y:S04]  /*137710*/  LDL.LU R22, [R1+0xd38] ;  /* 0x000d380001167983 */ /* 0x000ee80000300800 */
[----:B------:R-:W3:Y:S04]  /*137720*/  LDL.LU R23, [R1+0xd3c] ;  /* 0x000d3c0001177983 */ /* 0x000ee80000300800 */
[----:B------:R-:W4:Y:S01]  /*137730*/  LDL R24, [R1+0x18] ;  /* 0x0000180001187983 */ /* 0x000f220000100800 */
[----:B------:R-:W-:-:S03]  /*137740*/  IMAD.MOV.U32 R25, RZ, RZ, R0 ;  /* 0x000000ffff197224 */ /* 0x000fc600078e0000 */
[----:B------:R-:W3:Y:S04]  /*137750*/  LDL.64 R8, [R1+0x30] ;  /* 0x0000300001087983 */ /* 0x000ee80000100a00 */
        /* <DEDUP_REMOVED lines=55> */
[----:B------:R-:W4:Y:S01]  /*137ad0*/  LDL.LU R8, [R1+0x8aa8] ;  /* 0x008aa80001087983 */ /* 0x000f220000300800 */
[----:B------:R-:W-:-:S02]  /*137ae0*/  IMAD.MOV.U32 R3, RZ, RZ, R26 ;  /* 0x000000ffff037224 */ /* 0x000fc400078e001a */
[----:B------:R-:W-:Y:S02]  /*137af0*/  IMAD.MOV.U32 R9, RZ, RZ, R27 ;  /* 0x000000ffff097224 */ /* 0x000fe400078e001b */
[C---:B---3--:R-:W-:Y:S01]  /*137b00*/  HMMA.16816.F32 R24, R12.reuse, R24, R20 ;  /* 0x000000180c18723c */ /* 0x048fe20000001814 */
[----:B--2---:R-:W-:Y:S04]  /*137b10*/  STL.64 [R1+0x89e8], R10 ;  /* 0x0089e80a01007387 */ /* 0x004fe80000100a00 */
[----:B----4-:R0:W-:Y:S04]  /*137b20*/  STL.64 [R1+0x89e0], R8 ;  /* 0x0089e00801007387 */ /* 0x0101e80000100a00 */
[----:B0-----:R-:W2:Y:S04]  /*137b30*/  LDL.LU R8, [R1+0xc90] ;  /* 0x000c900001087983 */ /* 0x001ea80000300800 */
[----:B------:R-:W2:Y:S04]  /*137b40*/  LDL.LU R9, [R1+0xc94] ;  /* 0x000c940001097983 */ /* 0x000ea80000300800 */
[----:B------:R-:W2:Y:S04]  /*137b50*/  LDL.LU R10, [R1+0xc98] ;  /* 0x000c9800010a7983 */ /* 0x000ea80000300800 */
        /* <DEDUP_REMOVED lines=49> */
[----:B------:R-:W2:Y:S04]  /*137e70*/  LDL.LU R6, [R1+0x6d38] ;  /* 0x006d380001067983 */ /* 0x000ea80000300800 */
        /* <DEDUP_REMOVED lines=30> */
[----:B---3--:R-:W-:Y:S03]  /*138060*/  HMMA.16816.F32 R20, R12, R16, R20 ;  /* 0x000000100c14723c */ /* 0x008fe60000001814 */
[----:B------:R-:W-:Y:S04]  /*138070*/  STL.64 [R1+0x8738], R18 ;  /* 0x0087381201007387 */ /* 0x000fe80000100a00 */
[----:B------:R2:W-:-:S15]  /*138080*/  STL.64 [R1+0x8730], R16 ;  /* 0x0087301001007387 */ /* 0x0005de0000100a00 */
[----:B------:R-:W-:-:S01]  /*138090*/  NOP ;  /* 0x0000000000007918 */ /* 0x000fc20000000000 */
[----:B------:R-:W-:Y:S04]  /*1380a0*/  STL.64 [R1+0x11d0], R20 ;  /* 0x0011d01401007387 */ /* 0x000fe80000100a00 */
[----:B------:R0:W-:Y:S01]  /*1380b0*/  STL.64 [R1+0x11d8], R22 ;  /* 0x0011d81601007387 */ /* 0x0001e20000100a00 */
[----:B--2---:R-:W-:Y:S03]  /*1380c0*/  HMMA.16816.F32 R16, R12, R10, R24 ;  /* 0x0000000a0c10723c */ /* 0x004fe60000001818 */
[----:B------:R-:W2:-:S15]  /*1380d0*/  LDL.LU R24, [R1+0xa80] ;  /* 0x000a800001187983 */ /* 0x000e9e0000300800 */
[----:B------:R-:W-:-:S05]  /*1380e0*/  NOP ;  /* 0x0000000000007918 */ /* 0x000fca0000000000 */
[----:B------:R-:W-:Y:S04]  /*1380f0*/  STL.64 [R1+0x11c0], R16 ;  /* 0x0011c01001007387 */ /* 0x000fe80000100a00 */
[----:B------:R-:W-:Y:S04]  /*138100*/  STL.64 [R1+0x11c8], R18 ;  /* 0x0011c81201007387 */ /* 0x000fe80000100a00 */
[----:B------:R-:W2:Y:S04]  /*138110*/  LDL.LU R25, [R1+0xa84] ;  /* 0x000a840001197983 */ /* 0x000ea80000300800 */
[----:B------:R-:W3:Y:S04]  /*138120*/  LDL.LU R26, [R1+0xa88] ;  /* 0x000a8800011a7983 */ /* 0x000ee80000300800 */
[----:B------:R-:W3:Y:S01]  /*138130*/  LDL.LU R27, [R1+0xa8c] ;  /* 0x000a8c00011b7983 */ /* 0x000ee20000300800 */
[----:B0-----:R-:W-:-:S02]  /*138140*/  IMAD.MOV.U32 R22, RZ, RZ, R3 ;  /* 0x000000ffff167224 */ /* 0x001fc400078e0003 */
[----:B----4-:R-:W-:Y:S01]  /*138150*/  IMAD.MOV.U32 R23, RZ, RZ, R9 ;  /* 0x000000ffff177224 */ /* 0x010fe200078e0009 */
[----:B---3--:R0:W-:Y:S04]  /*138160*/  STL.64 [R1+0x87d0], R26 ;  /* 0x0087d01a01007387 */ /* 0x0081e80000100a00 */
[----:B0-----:R-:W3:Y:S04]  /*138170*/  LDL.LU R27, [R1+0x6d3c] ;  /* 0x006d3c00011b7983 */ /* 0x001ee80000300800 */
[----:B--2---:R-:W-:Y:S04]  /*138180*/  STL.64 [R1+0x87c8], R24 ;  /* 0x0087c81801007387 */ /* 0x004fe80000100a00 */
[----:B------:R-:W2:Y:S04]  /*138190*/  LDL.LU R3, [R1+0x89d8] ;  /* 0x0089d80001037983 */ /* 0x000ea80000300800 */
[----:B------:R-:W4:Y:S04]  /*1381a0*/  LDL.LU R9, [R1+0x89d4] ;  /* 0x0089d40001097983 */ /* 0x000f280000300800 */
[----:B------:R-:W3:Y:S04]  /*1381b0*/  LDL.64 R20, [R1+0x28] ;  /* 0x0000280001147983 */ /* 0x000ee80000100a00 */
[----:B------:R0:W-:Y:S04]  /*1381c0*/  STL.64 [R1+0x87e0], R22 ;  /* 0x0087e01601007387 */ /* 0x0001e80000100a00 */
[----:B---3--:R-:W-:Y:S04]  /*1381d0*/  STL.64 [R1+0x87d8], R20 ;  /* 0x0087d81401007387 */ /* 0x008fe80000100a00 */
[----:B------:R-:W3:Y:S04]  /*1381e0*/  LDL.LU R16, [R1+0xaa0] ;  /* 0x000aa00001107983 */ /* 0x000ee80000300800 */
[----:B------:R-:W3:Y:S04]  /*1381f0*/  LDL.LU R17, [R1+0xaa4] ;  /* 0x000aa40001117983 */ /* 0x000ee80000300800 */
[----:B------:R-:W2:Y:S04]  /*138200*/  LDL.LU R18, [R1+0xaa8] ;  /* 0x000aa80001127983 */ /* 0x000ea80000300800 */
[----:B------:R-:W2:Y:S01]  /*138210*/  LDL.LU R19, [R1+0xaac] ;  /* 0x000aac0001137983 */ /* 0x000ea20000300800 */
[----:B0-----:R-:W-:-:S02]  /*138220*/  IMAD.MOV.U32 R22, RZ, RZ, R8 ;  /* 0x000000ffff167224 */ /* 0x001fc400078e0008 */
[----:B------:R-:W-:Y:S02]  /*138230*/  IMAD.MOV.U32 R23, RZ, RZ, R2 ;  /* 0x000000ffff177224 */ /* 0x000fe400078e0002 */
[----:B------:R-:W-:Y:S02]  /*138240*/  IMAD R4, R4, 0x100, R28 ;  /* 0x0000010004047824 */ /* 0x000fe400078e021c */
[----:B------:R-:W-:Y:S01]  /*138250*/  IMAD R5, R5, 0x100, R29 ;  /* 0x0000010005057824 */ /* 0x000fe200078e021d */
[----:B--2---:R-:W-:Y:S04]  /*138260*/  STL.64 [R1+0x87f0], R18 ;  /* 0x0087f01201007387 */ /* 0x004fe80000100a00 */
[----:B---3--:R0:W-:Y:S04]  /*138270*/  STL.64 [R1+0x87e8], R16 ;  /* 0x0087e81001007387 */ /* 0x0081e80000100a00 */
[----:B------:R-:W2:Y:S04]  /*138280*/  LDL.64 R28, [R1+0x18] ;  /* 0x00001800011c7983 */ /* 0x000ea80000100a00 */
[----:B------:R-:W3:Y:S04]  /*138290*/  LDL.LU R8, [R1+0x89d0] ;  /* 0x0089d00001087983 */ /* 0x000ee80000300800 */
[----:B------:R-:W2:Y:S04]  /*1382a0*/  LDL.LU R2, [R1+0x89cc] ;  /* 0x0089cc0001027983 */ /* 0x000ea80000300800 */
[----:B------:R-:W-:Y:S04]  /*1382b0*/  STL.64 [R1+0x87f8], R22 ;  /* 0x0087f81601007387 */ /* 0x000fe80000100a00 */
        /* <DEDUP_REMOVED lines=26> */
[----:B------:R-:W-:-:S02]  /*138460*/  IMAD.MOV.U32 R20, RZ, RZ, R3 ;  /* 0x000000ffff147224 */ /* 0x000fc400078e0003 */
[----:B------:R-:W-:Y:S02]  /*138470*/  IMAD.MOV.U32 R21, RZ, RZ, R2 ;  /* 0x000000ffff157224 */ /* 0x000fe400078e0002 */
[----:B----4-:R-:W-:Y:S02]  /*138480*/  IMAD.MOV.U32 R23, RZ, RZ, R7 ;  /* 0x000000ffff177224 */ /* 0x010fe400078e0007 */
[----:B--2---:R-:W-:Y:S01]  /*138490*/  IMAD.MOV.U32 R22, RZ, RZ, R8 ;  /* 0x000000ffff167224 */ /* 0x004fe200078e0008 */
[----:B---3--:R-:W-:Y:S04]  /*1384a0*/  STL.64 [R1+0x8838], R18 ;  /* 0x0088381201007387 */ /* 0x008fe80000100a00 */
        /* <DEDUP_REMOVED lines=57> */
[----:B------:R-:W2:Y:S01]  /*138840*/  LDL.LU R3, [R1+0x8988] ;  /* 0x0089880001037983 */ /* 0x000ea20000300800 */
[----:B------:R-:W-:Y:S02]  /*138850*/  IMAD.MOV.U32 R22, RZ, RZ, R8 ;  /* 0x000000ffff167224 */ /* 0x000fe400078e0008 */
        /* <DEDUP_REMOVED lines=35> */
[----:B------:R-:W-:Y:S02]  /*138a90*/  IMAD.MOV.U32 R23, RZ, RZ, R9 ;  /* 0x000000ffff177224 */ /* 0x000fe400078e0009 */
[----:B------:R-:W-:Y:S02]  /*138aa0*/  IMAD.MOV.U32 R20, RZ, RZ, R3 ;  /* 0x000000ffff147224 */ /* 0x000fe400078e0003 */
[----:B------:R-:W-:Y:S01]  /*138ab0*/  IMAD.MOV.U32 R21, RZ, RZ, R7 ;  /* 0x000000ffff157224 */ /* 0x000fe200078e0007 */
        /* <DEDUP_REMOVED lines=34> */
[----:B------:R-:W-:-:S02]  /*138ce0*/  IMAD R6, R6, 0x100, R27 ;  /* 0x0000010006067824 */ /* 0x000fc400078e021b */
[----:B------:R-:W-:Y:S01]  /*138cf0*/  IMAD R7, R7, 0x100, R9 ;  /* 0x0000010007077824 */ /* 0x000fe200078e0209 */
        /* <DEDUP_REMOVED lines=10> */
[----:B------:R-:W3:Y:S02]  /*138da0*/  LDL.LU R9, [R1+0x8960] ;  /* 0x0089600001097983 */ /* 0x000ee40000300800 */
[----:B---3--:R-:W-:-:S15]  /*138db0*/  HMMA.16816.F32 R20, R12, R8, R20 ;  /* 0x000000080c14723c */ /* 0x008fde0000001814 */
[----:B------:R-:W-:-:S08]  /*138dc0*/  NOP ;  /* 0x0000000000007918 */ /* 0x000fd00000000000 */
[----:B------:R-:W-:Y:S04]  /*138dd0*/  STL.64 [R1+0x11b0], R20 ;  /* 0x0011b01401007387 */ /* 0x000fe80000100a00 */
[----:B------:R0:W-:Y:S04]  /*138de0*/  STL.64 [R1+0x11b8], R22 ;  /* 0x0011b81601007387 */ /* 0x0001e80000100a00 */
[----:B0-----:R-:W3:Y:S04]  /*138df0*/  LDL.LU.64 R22, [R1+0x8958] ;  /* 0x0089580001167983 */ /* 0x001ee80000300a00 */
[----:B------:R-:W3:Y:S04]  /*138e00*/  LDL.LU.64 R20, [R1+0x8950] ;  /* 0x0089500001147983 */ /* 0x000ee80000300a00 */
        /* <DEDUP_REMOVED lines=16> */
[----:B--2---:R-:W-:Y:S01]  /*138f10*/  HMMA.16816.F32 R12, R12, R22, R16 ;  /* 0x000000160c0c723c */ /* 0x004fe20000001810 */
[----:B------:R-:W3:Y:S04]  /*138f20*/  LDL.LU.64 R18, [R1+0x8938] ;  /* 0x0089380001127983 */ /* 0x000ee80000300a00 */
[----:B------:R-:W3:-:S15]  /*138f30*/  LDL.LU.64 R16, [R1+0x8930] ;  /* 0x0089300001107983 */ /* 0x000ede0000300a00 */
[----:B------:R-:W-:-:S03]  /*138f40*/  NOP ;  /* 0x0000000000007918 */ /* 0x000fc60000000000 */
[----:B------:R-:W-:Y:S04]  /*138f50*/  STL.64 [R1+0x1180], R12 ;  /* 0x0011800c01007387 */ /* 0x000fe80000100a00 */
[----:B------:R0:W-:Y:S04]  /*138f60*/  STL.64 [R1+0x1188], R14 ;  /* 0x0011880e01007387 */ /* 0x0001e80000100a00 */
[----:B0-----:R-:W4:Y:S01]  /*138f70*/  LDL R14, [R1+0x30] ;  /* 0x00003000010e7983 */ /* 0x001f220000100800 */
        /* <DEDUP_REMOVED lines=91> */
[----:B------:R-:W-:-:S07]  /*139530*/  IMAD.MOV.U32 R15, RZ, RZ, R0 ;  /* 0x000000ffff0f7224 */ /* 0x000fce00078e0000 */
[C---:B----4-:R-:W-:Y:S06]  /*139540*/  HMMA.16816.F32 R12, R4.reuse, R14, R24 ;  /* 0x0000000e040c723c */ /* 0x050fec0000001818 */
[----:B--2---:R-:W-:Y:S01]  /*139550*/  HMMA.16816.F32 R20, R4, R22, R16 ;  /* 0x000000160414723c */ /* 0x004fe20000001810 */
[----:B------:R-:W2:Y:S04]  /*139560*/  LDL.LU.64 R18, [R1+0x87f0] ;  /* 0x0087f00001127983 */ /* 0x000ea80000300a00 */
[----:B------:R-:W2:-:S15]  /*139570*/  LDL.LU.64 R16, [R1+0x87e8] ;  /* 0x0087e80001107983 */ /* 0x000e9e0000300a00 */
[----:B------:R-:W-:-:S03]  /*139580*/  NOP ;  /* 0x0000000000007918 */ /* 0x000fc60000000000 */
[----:B------:R-:W-:Y:S04]  /*139590*/  STL.64 [R1+0x1080], R20 ;  /* 0x0010801401007387 */ /* 0x000fe80000100a00 */
[----:B------:R0:W-:Y:S04]  /*1395a0*/  STL.64 [R1+0x1088], R22 ;  /* 0x0010881601007387 */ /* 0x0001e80000100a00 */
[----:B0-----:R-:W2:Y:S04]  /*1395b0*/  LDL.LU.64 R22, [R1+0x87e0] ;  /* 0x0087e00001167983 */ /* 0x001ea80000300a00 */
[----:B------:R-:W3:Y:S04]  /*1395c0*/  LDL.LU.64 R20, [R1+0x87d8] ;  /* 0x0087d80001147983 */ /* 0x000ee80000300a00 */
[----:B------:R-:W4:Y:S04]  /*1395d0*/  LDL.LU.64 R26, [R1+0x87d0] ;  /* 0x0087d000011a7983 */ /* 0x000f280000300a00 */
[----:B------:R-:W4:Y:S04]  /*1395e0*/  LDL.LU.64 R24, [R1+0x87c8] ;  /* 0x0087c80001187983 */ /* 0x000f280000300a00 */
[----:B------:R-:W-:Y:S04]  /*1395f0*/  STL.64 [R1+0x1070], R12 ;  /* 0x0010700c01007387 */ /* 0x000fe80000100a00 */
[----:B------:R2:W-:Y:S01]  /*139600*/  STL.64 [R1+0x1078], R14 ;  /* 0x0010780e01007387 */ /* 0x0005e20000100a00 */
[C---:B---3--:R-:W-:Y:S06]  /*139610*/  HMMA.16816.F32 R8, R4.reuse, R20, R8 ;  /* 0x000000140408723c */ /* 0x048fec0000001808 */
[----:B------:R-:W-:Y:S01]  /*139620*/  IMAD.MOV.U32 R0, RZ, RZ, R21 ;  /* 0x000000ffff007224 */ /* 0x000fe200078e0015 */
[----:B--2---:R-:W-:Y:S04]  /*139630*/  HMMA.16816.F32 R12, R4, R22, R16 ;  /* 0x00000016040c723c */ /* 0x004fe80000001810 */
[----:B------:R-:W-:-:S12]  /*139640*/  STL [R1+0x8650], R0 ;  /* 0x0086500001007387 */ /* 0x000fd80000100800 */
[----:B------:R-:W-:Y:S04]  /*139650*/  STL.64 [R1+0x1050], R8 ;  /* 0x0010500801007387 */ /* 0x000fe80000100a00 */
[----:B------:R4:W-:Y:S02]  /*139660*/  STL.64 [R1+0x1058], R10 ;  /* 0x0010580a01007387 */ /* 0x0009e40000100a00 */
[----:B----4-:R-:W-:Y:S02]  /*139670*/  HMMA.16816.F32 R8, R4, R28, R24 ;  /* 0x0000001c0408723c */ /* 0x010fe40000001818 */
[----:B------:R0:W-:Y:S04]  /*139680*/  STL.64 [R1+0x1040], R12 ;  /* 0x0010400c01007387 */ /* 0x0001e80000100a00 */
[----:B------:R-:W-:Y:S04]  /*139690*/  STL.64 [R1+0x1048], R14 ;  /* 0x0010480e01007387 */ /* 0x000fe80000100a00 */
[----:B------:R-:W2:-:S13]  /*1396a0*/  LDL.LU R20, [R1+0xa00] ;  /* 0x000a000001147983 */ /* 0x000e9a0000300800 */
        /* <DEDUP_REMOVED lines=24> */
[----:B----4-:R0:W-:Y:S04]  /*139830*/  STL.64 [R1+0x87b0], R26 ;  /* 0x0087b01a01007387 */ /* 0x0101e80000100a00 */
[----:B0-----:R-:W4:Y:S04]  /*139840*/  LDL R26, [R1+0x10] ;  /* 0x00001000011a7983 */ /* 0x001f280000100800 */
[----:B------:R-:W4:Y:S04]  /*139850*/  LDL R27, [R1+0x14] ;  /* 0x00001400011b7983 */ /* 0x000f280000100800 */
[----:B--2---:R-:W-:Y:S04]  /*139860*/  STL.64 [R1+0x87a8], R24 ;  /* 0x0087a81801007387 */ /* 0x004fe80000100a00 */
[----:B------:R-:W2:Y:S04]  /*139870*/  LDL.64 R28, [R1+0x8] ;  /* 0x00000800011c7983 */ /* 0x000ea80000100a00 */
        /* <DEDUP_REMOVED lines=16> */
[----:B------:R-:W4:Y:S04]  /*139980*/  LDL.LU R16, [R1+0x9d0] ;  /* 0x0009d00001107983 */ /* 0x000f280000300800 */
[----:B------:R-:W4:Y:S04]  /*139990*/  LDL.LU R17, [R1+0x9d4] ;  /* 0x0009d40001117983 */ /* 0x000f280000300800 */
[----:B------:R-:W2:Y:S04]  /*1399a0*/  LDL.LU R18, [R1+0x9d8] ;  /* 0x0009d80001127983 */ /* 0x000ea80000300800 */
[----:B------:R-:W2:Y:S01]  /*1399b0*/  LDL.LU R19, [R1+0x9dc] ;  /* 0x0009dc0001137983 */ /* 0x000ea20000300800 */
[C---:B---3--:R-:W-:Y:S03]  /*1399c0*/  HMMA.16816.F32 R24, R4.reuse, R26, R20 ;  /* 0x0000001a0418723c */ /* 0x048fe60000001814 */
        /* <DEDUP_REMOVED lines=14> */
[----:B------:R-:W-:Y:S04]  /*139ab0*/  STL [R1+0x8654], R0 ;  /* 0x0086540001007387 */ /* 0x000fe80000100800 */
        /* <DEDUP_REMOVED lines=13> */
[----:B------:R-:W4:Y:S01]  /*139b90*/  LDL.LU.64 R28, [R1+0x8790] ;  /* 0x00879000011c7983 */ /* 0x000f220000300a00 */
[----:B---3--:R-:W-:-:S15]  /*139ba0*/  HMMA.16816.F32 R24, R4, R12, R24 ;  /* 0x0000000c0418723c */ /* 0x008fde0000001818 */
[----:B------:R-:W-:-:S08]  /*139bb0*/  NOP ;  /* 0x0000000000007918 */ /* 0x000fd00000000000 */
[----:B------:R-:W-:Y:S04]  /*139bc0*/  STL.64 [R1+0x1000], R24 ;  /* 0x0010001801007387 */ /* 0x000fe80000100a00 */
[----:B------:R0:W-:Y:S04]  /*139bd0*/  STL.64 [R1+0x1008], R26 ;  /* 0x0010081a01007387 */ /* 0x0001e80000100a00 */
[----:B0-----:R-:W4:Y:S04]  /*139be0*/  LDL.LU.64 R26, [R1+0x8788] ;  /* 0x00878800011a7983 */ /* 0x001f280000300a00 */
[----:B------:R-:W4:Y:S04]  /*139bf0*/  LDL.LU.64 R24, [R1+0x8780] ;  /* 0x0087800001187983 */ /* 0x000f280000300a00 */
        /* <DEDUP_REMOVED lines=80> */
[----:B------:R0:W-:Y:S04]  /*13a100*/  STL.64 [R1+0xf60], R16 ;  /* 0x000f601001007387 */ /* 0x0001e80000100a00 */
[----:B------:R-:W-:Y:S04]  /*13a110*/  STL.64 [R1+0xf68], R18 ;  /* 0x000f681201007387 */ /* 0x000fe80000100a00 */
[----:B------:R2:W-:Y:S04]  /*13a120*/  STL.64 [R1+0x86f8], R10 ;  /* 0x0086f80a01007387 */ /* 0x0005e80000100a00 */
[----:B0-----:R-:W3:Y:S01]  /*13a130*/  LDL.LU R16, [R1+0x850] ;  /* 0x0008500001107983 */ /* 0x001ee20000300800 */
[----:B--2---:R-:W-:-:S15]  /*13a140*/  HMMA.16816.F32 R8, R4, R2, R24 ;  /* 0x000000020408723c */ /* 0x004fde0000001818 */
[----:B------:R-:W-:-:S08]  /*13a150*/  NOP ;  /* 0x0000000000007918 */ /* 0x000fd00000000000 */
[----:B------:R0:W-:Y:S04]  /*13a160*/  STL.64 [R1+0xf50], R8 ;  /* 0x000f500801007387 */ /* 0x0001e80000100a00 */
[----:B------:R1:W-:Y:S04]  /*13a170*/  STL.64 [R1+0xf58], R10 ;  /* 0x000f580a01007387 */ /* 0x0003e80000100a00 */
[----:B------:R-:W3:Y:S04]  /*13a180*/  LDL.LU R17, [R1+0x854] ;  /* 0x0008540001117983 */ /* 0x000ee80000300800 */
[----:B------:R-:W2:Y:S04]  /*13a190*/  LDL.LU R18, [R1+0x858] ;  /* 0x0008580001127983 */ /* 0x000ea80000300800 */
[----:B------:R-:W2:Y:S04]  /*13a1a0*/  LDL.LU R19, [R1+0x85c] ;  /* 0x00085c0001137983 */ /* 0x000ea80000300800 */
[----:B0-----:R-:W4:Y:S04]  /*13a1b0*/  LDL.LU R8, [R1+0x920] ;  /* 0x0009200001087983 */ /* 0x001f280000300800 */
[----:B------:R-:W4:Y:S04]  /*13a1c0*/  LDL.LU R9, [R1+0x924] ;  /* 0x0009240001097983 */ /* 0x000f280000300800 */
[----:B-1----:R-:W4:Y:S04]  /*13a1d0*/  LDL.LU R10, [R1+0x928] ;  /* 0x00092800010a7983 */ /* 0x002f280000300800 */
        /* <DEDUP_REMOVED lines=31> */
[----:B------:R-:W-:Y:S04]  /*13a3d0*/  STL [R1+0x84e4], R2 ;  /* 0x0084e40201007387 */ /* 0x000fe80000100800 */
[----:B------:R0:W-:Y:S04]  /*13a3e0*/  STL [R1+0x84e0], R3 ;  /* 0x0084e00301007387 */ /* 0x0001e80000100800 */
[----:B0-----:R-:W4:Y:S02]  /*13a3f0*/  LDL.64 R2, [R1+0xa0] ;  /* 0x0000a00001027983 */ /* 0x001f240000100a00 */
[----:B----4-:R-:W-:Y:S02]  /*13a400*/  HMMA.16816.F32 R4, R4, R2, R8 ;  /* 0x000000020404723c */ /* 0x010fe40000001808 */
[----:B------:R-:W4:Y:S05]  /*13a410*/  LDL.LU.64 R10, [R1+0x86f8] ;  /* 0x0086f800010a7983 */ /* 0x000f2a0000300a00 */
[----:B------:R-:W-:-:S02]  /*13a420*/  IMAD.MOV.U32 R9, RZ, RZ, R3 ;  /* 0x000000ffff097224 */ /* 0x000fc400078e0003 */
[----:B------:R-:W-:-:S14]  /*13a430*/  IMAD.MOV.U32 R8, RZ, RZ, R2 ;  /* 0x000000ffff087224 */ /* 0x000fdc00078e0002 */
[----:B------:R0:W-:Y:S04]  /*13a440*/  STL.64 [R1+0xf40], R4 ;  /* 0x000f400401007387 */ /* 0x0001e80000100a00 */
[----:B------:R1:W-:Y:S04]  /*13a450*/  STL.64 [R1+0xf48], R6 ;  /* 0x000f480601007387 */ /* 0x0003e80000100a00 */
[----:B0-----:R-:W3:Y:S04]  /*13a460*/  LDL.64 R4, [R1+0x90] ;  /* 0x0000900001047983 */ /* 0x001ee80000100a00 */
[----:B-1----:R-:W4:Y:S04]  /*13a470*/  LDL.64 R6, [R1+0x88] ;  /* 0x0000880001067983 */ /* 0x002f280000100a00 */
[----:B------:R-:W-:Y:S04]  /*13a480*/  STL [R1+0x84ec], R9 ;  /* 0x0084ec0901007387 */ /* 0x000fe80000100800 */
[----:B------:R0:W-:Y:S04]  /*13a490*/  STL [R1+0x84e8], R8 ;  /* 0x0084e80801007387 */ /* 0x0001e80000100800 */
[----:B0-----:R-:W2:Y:S01]  /*13a4a0*/  LDL.64 R8, [R1+0xa8] ;  /* 0x0000a80001087983 */ /* 0x001ea20000100a00 */
[----:B------:R-:W-:-:S02]  /*13a4b0*/  F2FP.F16.E5M2.UNPACK_B R12, R12 ;  /* 0x0000000cff0c723e */ /* 0x000fc400020004ff */
[----:B------:R-:W-:Y:S02]  /*13a4c0*/  F2FP.F16.E5M2.UNPACK_B R13, R13 ;  /* 0x0000000dff0d723e */ /* 0x000fe400020004ff */
[----:B------:R-:W-:Y:S02]  /*13a4d0*/  F2FP.F16.E5M2.UNPACK_B R14, R14 ;  /* 0x0000000eff0e723e */ /* 0x000fe400020004ff */
[----:B------:R-:W-:-:S07]  /*13a4e0*/  F2FP.F16.E5M2.UNPACK_B R15, R15 ;  /* 0x0000000fff0f723e */ /* 0x000fce00020004ff */
[----:B--2---:R-:W-:Y:S06]  /*13a4f0*/  HMMA.16816.F32 R16, R12, R8, R16 ;  /* 0x000000080c10723c */ /* 0x004fec0000001810 */
[----:B------:R-:W-:Y:S02]  /*13a500*/  IMAD.MOV.U32 R3, RZ, RZ, R9 ;  /* 0x000000ffff037224 */ /* 0x000fe400078e0009 */
        /* <DEDUP_REMOVED lines=37> */
[----:B------:R-:W-:Y:S01]  /*13a760*/  STL [R1+0x8508], R8 ;  /* 0x0085080801007387 */ /* 0x000fe20000100800 */
        /* <DEDUP_REMOVED lines=12> */
[----:B0-----:R-:W2:Y:S04]  /*13a830*/  LDL.64 R4, [R1+0x50] ;  /* 0x0000500001047983 */ /* 0x001ea80000100a00 */
[----:B-1----:R-:W3:Y:S04]  /*13a840*/  LDL R6, [R1+0x48] ;  /* 0x0000480001067983 */ /* 0x002ee80000100800 */
[----:B------:R-:W3:Y:S01]  /*13a850*/  LDL R7, [R1+0x4c] ;  /* 0x00004c0001077983 */ /* 0x000ee20000100800 */
[----:B------:R-:W-:-:S02]  /*13a860*/  IMAD.MOV.U32 R9, RZ, RZ, R26 ;  /* 0x000000ffff097224 */ /* 0x000fc400078e001a */
[----:B------:R-:W-:Y:S01]  /*13a870*/  IMAD.MOV.U32 R8, RZ, RZ, R27 ;  /* 0x000000ffff087224 */ /* 0x000fe200078e001b */
[----:B------:R-:W4:Y:S04]  /*13a880*/  LDL R26, [R1+0x38] ;  /* 0x00003800011a7983 */ /* 0x000f280000100800 */
[----:B------:R-:W4:Y:S04]  /*13a890*/  LDL R27, [R1+0x3c] ;  /* 0x00003c00011b7983 */ /* 0x000f280000100800 */
[----:B---3--:R0:W-:Y:S04]  /*13a8a0*/  STL.64 [R1+0x8670], R6 ;  /* 0x0086700601007387 */ /* 0x0081e80000100a00 */
[----:B0-----:R-:W3:Y:S04]  /*13a8b0*/  LDL R6, [R1+0x58] ;  /* 0x0000580001067983 */ /* 0x001ee80000100800 */
[----:B------:R-:W3:Y:S04]  /*13a8c0*/  LDL R7, [R1+0x5c] ;  /* 0x00005c0001077983 */ /* 0x000ee80000100800 */
[----:B--2---:R0:W-:Y:S04]  /*13a8d0*/  STL.64 [R1+0x8668], R4 ;  /* 0x0086680401007387 */ /* 0x0041e80000100a00 */
[----:B0-----:R-:W2:Y:S04]  /*13a8e0*/  LDL.64 R4, [R1+0x60] ;  /* 0x0000600001047983 */ /* 0x001ea80000100a00 */
[----:B---3--:R-:W-:Y:S04]  /*13a8f0*/  STL.64 [R1+0x86a0], R6 ;  /* 0x0086a00601007387 */ /* 0x008fe80000100a00 */
[----:B--2---:R0:W-:Y:S04]  /*13a900*/  STL.64 [R1+0x8698], R4 ;  /* 0x0086980401007387 */ /* 0x0041e80000100a00 */
[----:B------:R-:W2:Y:S04]  /*13a910*/  LDL.LU R16, [R1+0x7d0] ;  /* 0x0007d00001107983 */ /* 0x000ea80000300800 */
[----:B------:R-:W2:Y:S04]  /*13a920*/  LDL.LU R17, [R1+0x7d4] ;  /* 0x0007d40001117983 */ /* 0x000ea80000300800 */
[----:B------:R-:W3:Y:S04]  /*13a930*/  LDL.LU R18, [R1+0x7d8] ;  /* 0x0007d80001127983 */ /* 0x000ee80000300800 */
[----:B------:R-:W3:Y:S04]  /*13a940*/  LDL.LU R19, [R1+0x7dc] ;  /* 0x0007dc0001137983 */ /* 0x000ee80000300800 */
        /* <DEDUP_REMOVED lines=74> */
[----:B--2---:R-:W-:Y:S06]  /*13adf0*/  HMMA.16816.F32 R16, R12, R4, R16 ;  /* 0x000000040c10723c */ /* 0x004fec0000001810 */
[----:B------:R-:W-:-:S02]  /*13ae00*/  IMAD.MOV.U32 R8, RZ, RZ, R5 ;  /* 0x000000ffff087224 */ /* 0x000fc400078e0005 */
[----:B------:R-:W-:-:S15]  /*13ae10*/  IMAD.MOV.U32 R9, RZ, RZ, R4 ;  /* 0x000000ffff097224 */ /* 0x000fde00078e0004 */
[----:B------:R-:W-:Y:S04]  /*13ae20*/  STL.64 [R1+0xe80], R16 ;  /* 0x000e801001007387 */ /* 0x000fe80000100a00 */
[----:B------:R0:W-:Y:S04]  /*13ae30*/  STL.64 [R1+0xe88], R18 ;  /* 0x000e881201007387 */ /* 0x0001e80000100a00 */
[----:B0-----:R-:W4:Y:S04]  /*13ae40*/  LDL.LU.64 R18, [R1+0x8660] ;  /* 0x0086600001127983 */ /* 0x001f280000300a00 */
[----:B------:R-:W4:Y:S04]  /*13ae50*/  LDL.LU.64 R16, [R1+0x8658] ;  /* 0x0086580001107983 */ /* 0x000f280000300a00 */
[----:B------:R0:W-:Y:S04]  /*13ae60*/  STL [R1+0x853c], R8 ;  /* 0x00853c0801007387 */ /* 0x0001e80000100800 */
[----:B------:R1:W-:Y:S04]  /*13ae70*/  STL [R1+0x8538], R9 ;  /* 0x0085380901007387 */ /* 0x0003e80000100800 */
[----:B------:R2:W-:Y:S04]  /*13ae80*/  STL.64 [R1+0x8618], R10 ;  /* 0x0086180a01007387 */ /* 0x0005e80000100a00 */
[----:B0-----:R-:W3:Y:S04]  /*13ae90*/  LDL.LU R8, [R1+0x7e0] ;  /* 0x0007e00001087983 */ /* 0x001ee80000300800 */
[----:B-1----:R-:W3:Y:S04]  /*13aea0*/  LDL.LU R9, [R1+0x7e4] ;  /* 0x0007e40001097983 */ /* 0x002ee80000300800 */
[----:B--2---:R-:W3:Y:S04]  /*13aeb0*/  LDL.LU R10, [R1+0x7e8] ;  /* 0x0007e800010a7983 */ /* 0x004ee80000300800 */
[----:B------:R-:W3:Y:S02]  /*13aec0*/  LDL.LU R11, [R1+0x7ec] ;  /* 0x0007ec00010b7983 */ /* 0x000ee40000300800 */
[----:B---3--:R-:W-:Y:S02]  /*13aed0*/  HMMA.16816.F32 R8, R12, R6, R8 ;  /* 0x000000060c08723c */ /* 0x008fe40000001808 */
[----:B------:R-:W2:Y:S04]  /*13aee0*/  LDL.LU R6, [R1+0x6d78] ;  /* 0x006d780001067983 */ /* 0x000ea80000300800 */
[----:B------:R-:W2:-:S15]  /*13aef0*/  LDL.LU R7, [R1+0x6d80] ;  /* 0x006d800001077983 */ /* 0x000e9e0000300800 */
[----:B------:R-:W-:-:S02]  /*13af00*/  NOP ;  /* 0x0000000000007918 */ /* 0x000fc40000000000 */
[----:B------:R-:W-:Y:S04]  /*13af10*/  STL.64 [R1+0xe70], R8 ;  /* 0x000e700801007387 */ /* 0x000fe80000100a00 */
[----:B------:R4:W-:Y:S02]  /*13af20*/  STL.64 [R1+0xe78], R10 ;  /* 0x000e780a01007387 */ /* 0x0009e40000100a00 */
[----:B----4-:R-:W-:-:S15]  /*13af30*/  HMMA.16816.F32 R8, R12, R24, R16 ;  /* 0x000000180c08723c */ /* 0x010fde0000001810 */
[----:B------:R-:W-:-:S08]  /*13af40*/  NOP ;  /* 0x0000000000007918 */ /* 0x000fd00000000000 */
[----:B------:R-:W-:Y:S04]  /*13af50*/  STL.64 [R1+0xe60], R8 ;  /* 0x000e600801007387 */ /* 0x000fe80000100a00 */
[----:B------:R0:W-:Y:S04]  /*13af60*/  STL.64 [R1+0xe68], R10 ;  /* 0x000e680a01007387 */ /* 0x0001e80000100a00 */
[----:B------:R-:W3:Y:S01]  /*13af70*/  LDL.LU R16, [R1+0x700] ;  /* 0x0007000001107983 */ /* 0x000ee20000300800 */
[----:B0-----:R-:W-:-:S15]  /*13af80*/  HMMA.16816.F32 R8, R12, R26, R20 ;  /* 0x0000001a0c08723c */ /* 0x001fde0000001814 */
[----:B------:R-:W-:-:S08]  /*13af90*/  NOP ;  /* 0x0000000000007918 */ /* 0x000fd00000000000 */
        /* <DEDUP_REMOVED lines=16> */
[----:B0-----:R-:W3:Y:S04]  /*13b0a0*/  LDL R22, [R1] ;  /* 0x0000000001167983 */ /* 0x001ee80000100800 */
[----:B------:R-:W3:Y:S04]  /*13b0b0*/  LDL R23, [R1+0x4] ;  /* 0x0000040001177983 */ /* 0x000ee80000100800 */
[----:B--2---:R0:W-:Y:S01]  /*13b0c0*/  STL.64 [R1+0x85b0], R20 ;  /* 0x0085b01401007387 */ /* 0x0041e20000100a00 */
[----:B------:R-:W-:-:S02]  /*13b0d0*/  IMAD.MOV.U32 R3, RZ, RZ, R24 ;  /* 0x000000ffff037224 */ /* 0x000fc400078e0018 */
[----:B------:R-:W-:Y:S01]  /*13b0e0*/  IMAD.MOV.U32 R2, RZ, RZ, R25 ;  /* 0x000000ffff027224 */ /* 0x000fe200078e0019 */
[----:B---3--:R-:W-:Y:S04]  /*13b0f0*/  STL.64 [R1+0x85d0], R22 ;  /* 0x0085d01601007387 */ /* 0x008fe80000100a00 */
[----:B------:R-:W2:Y:S04]  /*13b100*/  LDL.LU R24, [R1+0x740] ;  /* 0x0007400001187983 */ /* 0x000ea80000300800 */
[----:B------:R-:W2:Y:S04]  /*13b110*/  LDL.LU R25, [R1+0x744] ;  /* 0x0007440001197983 */ /* 0x000ea80000300800 */
[----:B------:R-:W3:Y:S04]  /*13b120*/  LDL.LU R26, [R1+0x748] ;  /* 0x00074800011a7983 */ /* 0x000ee80000300800 */
[----:B------:R-:W3:Y:S04]  /*13b130*/  LDL.LU R27, [R1+0x74c] ;  /* 0x00074c00011b7983 */ /* 0x000ee80000300800 */
[----:B0-----:R-:W4:Y:S01]  /*13b140*/  LDL R20, [R1+0x8] ;  /* 0x0000080001147983 */ /* 0x001f220000100800 */
        /* <DEDUP_REMOVED lines=26> */
[----:B0-----:R-:W4:Y:S04]  /*13b2f0*/  LDL R10, [R1+0x28] ;  /* 0x00002800010a7983 */ /* 0x001f280000100800 */
[----:B---3--:R-:W-:Y:S04]  /*13b300*/  STL.64 [R1+0x8620], R8 ;  /* 0x0086200801007387 */ /* 0x008fe80000100a00 */
[----:B------:R-:W3:Y:S04]  /*13b310*/  LDL.64 R22, [R1+0x20] ;  /* 0x0000200001167983 */ /* 0x000ee80000100a00 */
        /* <DEDUP_REMOVED lines=12> */
[----:B------:R-:W2:Y:S04]  /*13b3e0*/  LDL.64 R8, [R1+0x30] ;  /* 0x0000300001087983 */ /* 0x000ea80000100a00 */
        /* <DEDUP_REMOVED lines=18> */
[----:B------:R-:W3:Y:S04]  /*13b510*/  LDL.LU R4, [R1+0x6d68] ;  /* 0x006d680001047983 */ /* 0x000ee80000300800 */
[----:B------:R-:W3:Y:S04]  /*13b520*/  LDL.LU R5, [R1+0x6d70] ;  /* 0x006d700001057983 */ /* 0x000ee80000300800 */
[----:B------:R-:W-:Y:S01]  /*13b530*/  STL.64 [R1+0x8548], R6 ;  /* 0x0085480601007387 */ /* 0x000fe20000100a00 */
[----:B--2---:R-:W-:Y:S03]  /*13b540*/  HMMA.16816.F32 R20, R12, R8, R20 ;  /* 0x000000080c14723c */ /* 0x004fe60000001814 */
        /* <DEDUP_REMOVED lines=15> */
[----:B------:R-:W-:-:S02]  /*13b640*/  IMAD.MOV.U32 R11, RZ, RZ, R0 ;  /* 0x000000ffff0b7224 */ /* 0x000fc400078e0000 */
[----:B------:R-:W-:-:S05]  /*13b650*/  IMAD.MOV.U32 R0, RZ, RZ, R9 ;  /* 0x000000ffff007224 */ /* 0x000fca00078e0009 */
[----:B---3--:R-:W-:Y:S01]  /*13b660*/  HMMA.16816.F32 R8, R12, R10, R20 ;  /* 0x0000000a0c08723c */ /* 0x008fe20000001814 */
[----:B------:R-:W3:Y:S04]  /*13b670*/  LDL.LU.64 R22, [R1+0x8638] ;  /* 0x0086380001167983 */ /* 0x000ee80000300a00 */
[----:B------:R-:W4:-:S15]  /*13b680*/  LDL.LU.64 R20, [R1+0x8630] ;  /* 0x0086300001147983 */ /* 0x000f1e0000300a00 */
[----:B------:R-:W-:-:S03]  /*13b690*/  NOP ;  /* 0x0000000000007918 */ /* 0x000fc60000000000 */
[----:B------:R-:W-:Y:S04]  /*13b6a0*/  STL.64 [R1+0xe20], R8 ;  /* 0x000e200801007387 */ /* 0x000fe80000100a00 */
[----:B------:R0:W-:Y:S04]  /*13b6b0*/  STL.64 [R1+0xe28], R10 ;  /* 0x000e280a01007387 */ /* 0x0001e80000100a00 */
[----:B0-----:R-:W3:Y:S04]  /*13b6c0*/  LDL.LU.64 R10, [R1+0x8628] ;  /* 0x00862800010a7983 */ /* 0x001ee80000300a00 */
[----:B------:R-:W3:Y:S02]  /*13b6d0*/  LDL.LU.64 R8, [R1+0x8620] ;  /* 0x0086200001087983 */ /* 0x000ee40000300a00 */
[----:B---3--:R-:W-:-:S15]  /*13b6e0*/  HMMA.16816.F32 R8, R12, R22, R8 ;  /* 0x000000160c08723c */ /* 0x008fde0000001808 */
[----:B------:R-:W-:-:S08]  /*13b6f0*/  NOP ;  /* 0x0000000000007918 */ /* 0x000fd00000000000 */
[----:B------:R0:W-:Y:S02]  /*13b700*/  STL.64 [R1+0xe10], R8 ;  /* 0x000e100801007387 */ /* 0x0001e40000100a00 */
[----:B0-----:R-:W-:Y:S02]  /*13b710*/  IMAD.MOV.U32 R8, RZ, RZ, R22 ;  /* 0x000000ffff087224 */ /* 0x001fe400078e0016 */
[----:B------:R-:W-:Y:S02]  /*13b720*/  IMAD.MOV.U32 R9, RZ, RZ, R23 ;  /* 0x000000ffff097224 */ /* 0x000fe400078e0017 */
[C---:B----4-:R-:W-:Y:S01]  /*13b730*/  HMMA.16816.F32 R20, R12.reuse, R20, R24 ;  /* 0x000000140c14723c */ /* 0x050fe20000001818 */
[----:B------:R0:W-:Y:S04]  /*13b740*/  STL.64 [R1+0xe18], R10 ;  /* 0x000e180a01007387 */ /* 0x0001e80000100a00 */
[----:B0-----:R-:W3:Y:S04]  /*13b750*/  LDL.LU.64 R10, [R1+0x8618] ;  /* 0x00861800010a7983 */ /* 0x001ee80000300a00 */
[----:B------:R-:W4:Y:S04]  /*13b760*/  LDL.LU.64 R26, [R1+0x8610] ;  /* 0x00861000011a7983 */ /* 0x000f280000300a00 */
[----:B------:R-:W4:Y:S10]  /*13b770*/  LDL.LU.64 R24, [R1+0x8608] ;  /* 0x0086080001187983 */ /* 0x000f340000300a00 */
        /* <DEDUP_REMOVED lines=80> */
[----:B------:R3:W-:Y:S02]  /*13bc80*/  STL.64 [R1+0x82b0], R16 ;  /* 0x0082b01001007387 */ /* 0x0007e40000100a00 */
[----:B---3--:R-:W-:-:S15]  /*13bc90*/  HMMA.16816.F32 R16, R12, R10, R20 ;  /* 0x0000000a0c10723c */ /* 0x008fde0000001814 */
        /* <DEDUP_REMOVED lines=8> */
[----:B------:R-:W3:Y:S04]  /*13bd20*/  LDL.LU R9, [R1+0x8538] ;  /* 0x0085380001097983 */ /* 0x000ee80000300800 */
[----:B------:R-:W4:Y:S04]  /*13bd30*/  LDL.LU R20, [R1+0x5b0] ;  /* 0x0005b00001147983 */ /* 0x000f280000300800 */
[----:B------:R-:W4:Y:S04]  /*13bd40*/  LDL.LU R21, [R1+0x5b4] ;  /* 0x0005b40001157983 */ /* 0x000f280000300800 */
[----:B------:R-:W2:Y:S04]  /*13bd50*/  LDL.LU R22, [R1+0x5b8] ;  /* 0x0005b80001167983 */ /* 0x000ea80000300800 */
[----:B------:R-:W2:Y:S04]  /*13bd60*/  LDL.LU R23, [R1+0x5bc] ;  /* 0x0005bc0001177983 */ /* 0x000ea80000300800 */
[----:B--2---:R-:W-:Y:S04]  /*13bd70*/  STL.64 [R1+0x8360], R22 ;  /* 0x0083601601007387 */ /* 0x004fe80000100a00 */
[----:B----4-:R2:W-:Y:S04]  /*13bd80*/  STL.64 [R1+0x8358], R20 ;  /* 0x0083581401007387 */ /* 0x0105e80000100a00 */
[----:B0-----:R-:W4:Y:S04]  /*13bd90*/  LDL.LU R16, [R1+0x5c0] ;  /* 0x0005c00001107983 */ /* 0x001f280000300800 */
[----:B------:R-:W4:Y:S04]  /*13bda0*/  LDL.LU R17, [R1+0x5c4] ;  /* 0x0005c40001117983 */ /* 0x000f280000300800 */
[----:B-1----:R-:W3:Y:S04]  /*13bdb0*/  LDL.LU R18, [R1+0x5c8] ;  /* 0x0005c80001127983 */ /* 0x002ee80000300800 */
[----:B------:R-:W3:Y:S04]  /*13bdc0*/  LDL.LU R19, [R1+0x5cc] ;  /* 0x0005cc0001137983 */ /* 0x000ee80000300800 */
[----:B---3--:R0:W-:Y:S04]  /*13bdd0*/  STL.64 [R1+0x8370], R18 ;  /* 0x0083701201007387 */ /* 0x0081e80000100a00 */
[----:B----4-:R-:W-:Y:S04]  /*13bde0*/  STL.64 [R1+0x8368], R16 ;  /* 0x0083681001007387 */ /* 0x010fe80000100a00 */
[----:B--2---:R-:W2:Y:S04]  /*13bdf0*/  LDL.LU R20, [R1+0x5e0] ;  /* 0x0005e00001147983 */ /* 0x004ea80000300800 */
        /* <DEDUP_REMOVED lines=19> */
[----:B----4-:R0:W-:Y:S02]  /*13bf30*/  STL.64 [R1+0x83a0], R22 ;  /* 0x0083a01601007387 */ /* 0x0101e40000100a00 */
[----:B0-----:R-:W-:-:S02]  /*13bf40*/  IMAD.MOV.U32 R22, RZ, RZ, R9 ;  /* 0x000000ffff167224 */ /* 0x001fc400078e0009 */
[----:B------:R-:W-:Y:S01]  /*13bf50*/  IMAD.MOV.U32 R23, RZ, RZ, R8 ;  /* 0x000000ffff177224 */ /* 0x000fe200078e0008 */
[----:B------:R-:W4:Y:S04]  /*13bf60*/  LDL.LU R9, [R1+0x852c] ;  /* 0x00852c0001097983 */ /* 0x000f280000300800 */
[----:B------:R-:W4:Y:S04]  /*13bf70*/  LDL.LU R8, [R1+0x8528] ;  /* 0x0085280001087983 */ /* 0x000f280000300800 */
[----:B--2---:R0:W-:Y:S04]  /*13bf80*/  STL.64 [R1+0x8398], R20 ;  /* 0x0083981401007387 */ /* 0x0041e80000100a00 */
[----:B0-----:R-:W2:Y:S04]  /*13bf90*/  LDL.64 R20, [R1+0x58] ;  /* 0x0000580001147983 */ /* 0x001ea80000100a00 */
[----:B------:R3:W-:Y:S04]  /*13bfa0*/  STL.64 [R1+0x83d0], R22 ;  /* 0x0083d01601007387 */ /* 0x0007e80000100a00 */
        /* <DEDUP_REMOVED lines=8> */
[----:B------:R-:W3:Y:S01]  /*13c030*/  LDL.LU R19, [R1+0x61c] ;  /* 0x00061c0001137983 */ /* 0x000ee20000300800 */
[----:B------:R-:W-:-:S03]  /*13c040*/  IMAD.MOV.U32 R23, RZ, RZ, R3 ;  /* 0x000000ffff177224 */ /* 0x000fc600078e0003 */
        /* <DEDUP_REMOVED lines=60> */
[----:B------:R-:W2:Y:S04]  /*13c410*/  LDL.LU R3, [R1+0x84f4] ;  /* 0x0084f40001037983 */ /* 0x000ea80000300800 */
[----:B------:R-:W2:Y:S04]  /*13c420*/  LDL.LU R2, [R1+0x84f0] ;  /* 0x0084f00001027983 */ /* 0x000ea80000300800 */
[----:B------:R-:W-:Y:S01]  /*13c430*/  STL.64 [R1+0x8478], R22 ;  /* 0x0084781601007387 */ /* 0x000fe20000100a00 */
[----:B----4-:R-:W-:-:S02]  /*13c440*/  IMAD.MOV.U32 R20, RZ, RZ, R9 ;  /* 0x000000ffff147224 */ /* 0x010fc400078e0009 */
[----:B------:R-:W-:Y:S01]  /*13c450*/  IMAD.MOV.U32 R21, RZ, RZ, R8 ;  /* 0x000000ffff157224 */ /* 0x000fe200078e0008 */
        /* <DEDUP_REMOVED lines=10> */
[----:B------:R-:W4:Y:S04]  /*13c500*/  LDL.LU R2, [R1+0x84e4] ;  /* 0x0084e40001027983 */ /* 0x000f280000300800 */
[----:B------:R-:W4:Y:S04]  /*13c510*/  LDL.LU R3, [R1+0x84e0] ;  /* 0x0084e00001037983 */ /* 0x000f280000300800 */
[----:B------:R4:W-:Y:S04]  /*13c520*/  STL.64 [R1+0x8490], R20 ;  /* 0x0084901401007387 */ /* 0x0009e80000100a00 */
[----:B---3--:R-:W-:Y:S04]  /*13c530*/  STL.64 [R1+0x8458], R18 ;  /* 0x0084581201007387 */ /* 0x008fe80000100a00 */
[----:B--2---:R0:W-:Y:S01]  /*13c540*/  STL.64 [R1+0x8450], R16 ;  /* 0x0084501001007387 */ /* 0x0041e20000100a00 */
[----:B----4-:R-:W-:-:S02]  /*13c550*/  IMAD.MOV.U32 R20, RZ, RZ, R8 ;  /* 0x000000ffff147224 */ /* 0x010fc400078e0008 */
[----:B------:R-:W-:Y:S01]  /*13c560*/  IMAD.MOV.U32 R21, RZ, RZ, R9 ;  /* 0x000000ffff157224 */ /* 0x000fe200078e0009 */
[----:B0-----:R-:W2:Y:S04]  /*13c570*/  LDL.LU R16, [R1+0x680] ;  /* 0x0006800001107983 */ /* 0x001ea80000300800 */
[----:B------:R-:W2:Y:S04]  /*13c580*/  LDL.LU R17, [R1+0x684] ;  /* 0x0006840001117983 */ /* 0x000ea80000300800 */
[----:B------:R-:W3:Y:S04]  /*13c590*/  LDL.LU R18, [R1+0x688] ;  /* 0x0006880001127983 */ /* 0x000ee80000300800 */
        /* <DEDUP_REMOVED lines=33> */
[----:B------:R-:W3:Y:S01]  /*13c7b0*/  LDL.LU R19, [R1+0x6bc] ;  /* 0x0006bc0001137983 */ /* 0x000ee20000300800 */
[----:B------:R-:W-:-:S02]  /*13c7c0*/  IMAD R4, R4, 0x100, R24 ;  /* 0x0000010004047824 */ /* 0x000fc400078e0218 */
[----:B------:R-:W-:Y:S01]  /*13c7d0*/  IMAD R5, R5, 0x100, R25 ;  /* 0x0000010005057824 */ /* 0x000fe200078e0219 */
[----:B---3--:R-:W-:Y:S04]  /*13c7e0*/  STL.64 [R1+0x84b0], R18 ;  /* 0x0084b01201007387 */ /* 0x008fe80000100a00 */
[----:B--2---:R0:W-:Y:S04]  /*13c7f0*/  STL.64 [R1+0x84a8], R16 ;  /* 0x0084a81001007387 */ /* 0x0041e80000100a00 */
[----:B0-----:R-:W2:Y:S04]  /*13c800*/  LDL.LU R16, [R1+0x6c0] ;  /* 0x0006c00001107983 */ /* 0x001ea80000300800 */
[----:B------:R-:W2:Y:S04]  /*13c810*/  LDL.LU R17, [R1+0x6c4] ;  /* 0x0006c40001117983 */ /* 0x000ea80000300800 */
[----:B------:R-:W2:Y:S04]  /*13c820*/  LDL.LU R18, [R1+0x6c8] ;  /* 0x0006c80001127983 */ /* 0x000ea80000300800 */
[----:B------:R-:W2:Y:S04]  /*13c830*/  LDL.LU R19, [R1+0x6cc] ;  /* 0x0006cc0001137983 */ /* 0x000ea80000300800 */
[----:B------:R-:W3:Y:S04]  /*13c840*/  LDL.64 R24, [R1+0x28] ;  /* 0x0000280001187983 */ /* 0x000ee80000100a00 */
[----:B------:R-:W-:Y:S04]  /*13c850*/  STL.64 [R1+0xd30], R20 ;  /* 0x000d301401007387 */ /* 0x000fe80000100a00 */
[----:B------:R0:W-:Y:S04]  /*13c860*/  STL.64 [R1+0xd38], R22 ;  /* 0x000d381601007387 */ /* 0x0001e80000100a00 */
[----:B0-----:R-:W4:Y:S04]  /*13c870*/  LDL.LU.64 R22, [R1+0x84d0] ;  /* 0x0084d00001167983 */ /* 0x001f280000300a00 */
[----:B------:R-:W4:Y:S04]  /*13c880*/  LDL.LU.64 R20, [R1+0x84c8] ;  /* 0x0084c80001147983 */ /* 0x000f280000300a00 */
[----:B------:R0:W-:Y:S04]  /*13c890*/  STL.64 [R1+0x8298], R10 ;  /* 0x0082980a01007387 */ /* 0x0001e80000100a00 */
[----:B0-----:R-:W3:Y:S04]  /*13c8a0*/  LDL R10, [R1+0x30] ;  /* 0x00003000010a7983 */ /* 0x001ee80000100800 */
[----:B------:R0:W-:Y:S04]  /*13c8b0*/  STL.64 [R1+0x8290], R8 ;  /* 0x0082900801007387 */ /* 0x0001e80000100a00 */
[----:B0-----:R-:W3:Y:S01]  /*13c8c0*/  LDL.64 R8, [R1+0x38] ;  /* 0x0000380001087983 */ /* 0x001ee20000100a00 */
        /* <DEDUP_REMOVED lines=92> */
[----:B------:R-:W-:Y:S01]  /*13ce90*/  STL [R1+0x8240], R0 ;  /* 0x0082400001007387 */ /* 0x000fe20000100800 */
[----:B---3--:R-:W-:Y:S03]  /*13cea0*/  HMMA.16816.F32 R20, R4, R22, R16 ;  /* 0x000000160414723c */ /* 0x008fe60000001810 */
[----:B------:R-:W3:Y:S04]  /*13ceb0*/  LDL.LU.64 R18, [R1+0x83b0] ;  /* 0x0083b00001127983 */ /* 0x000ee80000300a00 */
        /* <DEDUP_REMOVED lines=30> */
[----:B----4-:R-:W-:Y:S01]  /*13d0a0*/  HMMA.16816.F32 R8, R4, R24, R16 ;  /* 0x000000180408723c */ /* 0x010fe20000001810 */
[----:B------:R0:W-:-:S15]  /*13d0b0*/  STL [R1+0x8248], R0 ;  /* 0x0082480001007387 */ /* 0x0001de0000100800 */
[----:B------:R-:W-:-:S01]  /*13d0c0*/  NOP ;  /* 0x0000000000007918 */ /* 0x000fc20000000000 */
[----:B------:R-:W-:Y:S04]  /*13d0d0*/  STL.64 [R1+0xc00], R12 ;  /* 0x000c000c01007387 */ /* 0x000fe80000100a00 */
[----:B------:R-:W-:Y:S01]  /*13d0e0*/  STL.64 [R1+0xc08], R14 ;  /* 0x000c080e01007387 */ /* 0x000fe20000100a00 */
[----:B0-----:R-:W-:-:S05]  /*13d0f0*/  IMAD.MOV.U32 R0, RZ, RZ, R25 ;  /* 0x000000ffff007224 */ /* 0x001fca00078e0019 */
[----:B------:R-:W-:Y:S04]  /*13d100*/  STL [R1+0x824c], R0 ;  /* 0x00824c0001007387 */ /* 0x000fe80000100800 */
[----:B------:R0:W-:Y:S04]  /*13d110*/  STL.64 [R1+0xbf0], R8 ;  /* 0x000bf00801007387 */ /* 0x0001e80000100a00 */
[----:B------:R1:W-:Y:S04]  /*13d120*/  STL.64 [R1+0xbf8], R10 ;  /* 0x000bf80a01007387 */ /* 0x0003e80000100a00 */
[----:B0-----:R-:W2:Y:S01]  /*13d130*/  LDL.LU R8, [R1+0x500] ;  /* 0x0005000001087983 */ /* 0x001ea20000300800 */
[----:B---3--:R-:W-:-:S15]  /*13d140*/  HMMA.16816.F32 R12, R4, R26, R20 ;  /* 0x0000001a040c723c */ /* 0x008fde0000001814 */
[----:B------:R-:W-:-:S08]  /*13d150*/  NOP ;  /* 0x0000000000007918 */ /* 0x000fd00000000000 */
[----:B------:R-:W-:Y:S04]  /*13d160*/  STL.64 [R1+0xbe0], R12 ;  /* 0x000be00c01007387 */ /* 0x000fe80000100a00 */
[----:B------:R-:W-:Y:S04]  /*13d170*/  STL.64 [R1+0xbe8], R14 ;  /* 0x000be80e01007387 */ /* 0x000fe80000100a00 */
[----:B------:R-:W2:Y:S04]  /*13d180*/  LDL.LU R9, [R1+0x504] ;  /* 0x0005040001097983 */ /* 0x000ea80000300800 */
[----:B-1----:R-:W3:Y:S04]  /*13d190*/  LDL.LU R10, [R1+0x508] ;  /* 0x00050800010a7983 */ /* 0x002ee80000300800 */
        /* <DEDUP_REMOVED lines=52> */
[----:B----4-:R-:W-:Y:S03]  /*13d4e0*/  HMMA.16816.F32 R24, R4, R12, R24 ;  /* 0x0000000c0418723c */ /* 0x010fe60000001818 */
        /* <DEDUP_REMOVED lines=115> */
[----:B------:R0:W-:Y:S04]  /*13dc20*/  STL.64 [R1+0x8268], R12 ;  /* 0x0082680c01007387 */ /* 0x0001e80000100a00 */
[----:B0-----:R-:W2:Y:S04]  /*13dc30*/  LDL R12, [R1+0xa0] ;  /* 0x0000a000010c7983 */ /* 0x001ea80000100800 */
[----:B------:R-:W2:Y:S04]  /*13dc40*/  LDL R13, [R1+0xa4] ;  /* 0x0000a400010d7983 */ /* 0x000ea80000100800 */
[----:B------:R-:W3:Y:S04]  /*13dc50*/  LDL.LU.64 R10, [R1+0x90] ;  /* 0x00009000010a7983 */ /* 0x000ee80000300a00 */
[----:B------:R-:W4:Y:S05]  /*13dc60*/  LDL.LU.64 R20, [R1+0x88] ;  /* 0x0000880001147983 */ /* 0x000f2a0000300a00 */
        /* <DEDUP_REMOVED lines=27> */
[----:B------:R-:W3:Y:S01]  /*13de20*/  LDL.LU R26, [R1+0x488] ;  /* 0x00048800011a7983 */ /* 0x000ee20000300800 */
[----:B------:R-:W-:-:S02]  /*13de30*/  IMAD R14, R14, 0x100, R28 ;  /* 0x000001000e0e7824 */ /* 0x000fc400078e021c */
[----:B------:R-:W-:Y:S01]  /*13de40*/  IMAD R15, R15, 0x100, R29 ;  /* 0x000001000f0f7824 */ /* 0x000fe200078e021d */
[----:B------:R-:W3:Y:S04]  /*13de50*/  LDL.LU R27, [R1+0x48c] ;  /* 0x00048c00011b7983 */ /* 0x000ee80000300800 */
[----:B------:R-:W3:Y:S04]  /*13de60*/  LDL.LU.64 R28, [R1+0x78] ;  /* 0x00007800011c7983 */ /* 0x000ee80000300a00 */
[----:B------:R-:W-:Y:S04]  /*13de70*/  STL [R1+0x805c], R8 ;  /* 0x00805c0801007387 */ /* 0x000fe80000100800 */
[----:B------:R0:W-:Y:S04]  /*13de80*/  STL [R1+0x8058], R9 ;  /* 0x0080580901007387 */ /* 0x0001e80000100800 */
[----:B0-----:R-:W4:Y:S01]  /*13de90*/  LDL.LU.64 R8, [R1+0x98] ;  /* 0x0000980001087983 */ /* 0x001f220000300a00 */
        /* <DEDUP_REMOVED lines=8> */
[----:B0-----:R-:W3:Y:S01]  /*13df20*/  LDL.LU.64 R2, [R1+0xa8] ;  /* 0x0000a80001027983 */ /* 0x001ee20000300a00 */
[----:B--2---:R-:W-:Y:S03]  /*13df30*/  HMMA.16816.F32 R4, R4, R12, R16 ;  /* 0x0000000c0404723c */ /* 0x004fe60000001810 */
[----:B------:R-:W2:Y:S04]  /*13df40*/  LDL.LU.64 R18, [R1+0x8278] ;  /* 0x0082780001127983 */ /* 0x000ea80000300a00 */
[----:B------:R-:W2:Y:S04]  /*13df50*/  LDL.LU.64 R16, [R1+0x8270] ;  /* 0x0082700001107983 */ /* 0x000ea80000300a00 */
[----:B------:R-:W3:-:S12]  /*13df60*/  LDL.LU.64 R12, [R1+0x8268] ;  /* 0x00826800010c7983 */ /* 0x000ed80000300a00 */
[----:B------:R0:W-:Y:S04]  /*13df70*/  STL.64 [R1+0xae0], R4 ;  /* 0x000ae00401007387 */ /* 0x0001e80000100a00 */
[----:B------:R1:W-:Y:S04]  /*13df80*/  STL.64 [R1+0xae8], R6 ;  /* 0x000ae80601007387 */ /* 0x0003e80000100a00 */
[----:B0-----:R-:W3:Y:S04]  /*13df90*/  LDL.LU R4, [R1+0x4d0] ;  /* 0x0004d00001047983 */ /* 0x001ee80000300800 */
[----:B------:R-:W3:Y:S04]  /*13dfa0*/  LDL.LU R5, [R1+0x4d4] ;  /* 0x0004d40001057983 */ /* 0x000ee80000300800 */
[----:B-1----:R-:W3:Y:S04]  /*13dfb0*/  LDL.LU R6, [R1+0x4d8] ;  /* 0x0004d80001067983 */ /* 0x002ee80000300800 */
[----:B------:R-:W3:Y:S01]  /*13dfc0*/  LDL.LU R7, [R1+0x4dc] ;  /* 0x0004dc0001077983 */ /* 0x000ee20000300800 */
[----:B------:R-:W-:-:S02]  /*13dfd0*/  F2FP.F16.E5M2.UNPACK_B R14, R14 ;  /* 0x0000000eff0e723e */ /* 0x000fc400020004ff */
[----:B------:R-:W-:-:S07]  /*13dfe0*/  F2FP.F16.E5M2.UNPACK_B R15, R15 ;  /* 0x0000000fff0f723e */ /* 0x000fce00020004ff */
[----:B---3--:R-:W-:-:S15]  /*13dff0*/  HMMA.16816.F32 R4, R12, R2, R4 ;  /* 0x000000020c04723c */ /* 0x008fde0000001804 */
[----:B------:R-:W-:-:S08]  /*13e000*/  NOP ;  /* 0x0000000000007918 */ /* 0x000fd00000000000 */
[----:B------:R0:W-:Y:S04]  /*13e010*/  STL.64 [R1+0xac0], R4 ;  /* 0x000ac00401007387 */ /* 0x0001e80000100a00 */
[----:B------:R-:W-:Y:S01]  /*13e020*/  STL.64 [R1+0xac8], R6 ;  /* 0x000ac80601007387 */ /* 0x000fe20000100a00 */
[----:B0-----:R-:W-:Y:S02]  /*13e030*/  IMAD.MOV.U32 R4, RZ, RZ, R3 ;  /* 0x000000ffff047224 */ /* 0x001fe400078e0003 */
[----:B------:R-:W-:-:S03]  /*13e040*/  IMAD.MOV.U32 R5, RZ, RZ, R2 ;  /* 0x000000ffff057224 */ /* 0x000fc600078e0002 */
[----:B------:R0:W-:Y:S04]  /*13e050*/  STL [R1+0x8084], R4 ;  /* 0x0080840401007387 */ /* 0x0001e80000100800 */
[----:B------:R1:W-:Y:S04]  /*13e060*/  STL [R1+0x8080], R5 ;  /* 0x0080800501007387 */ /* 0x0003e80000100800 */
[----:B0-----:R-:W4:Y:S04]  /*13e070*/  LDL.LU R4, [R1+0x4c0] ;  /* 0x0004c00001047983 */ /* 0x001f280000300800 */
[----:B-1----:R-:W4:Y:S04]  /*13e080*/  LDL.LU R5, [R1+0x4c4] ;  /* 0x0004c40001057983 */ /* 0x002f280000300800 */
[----:B------:R-:W4:Y:S04]  /*13e090*/  LDL.LU R6, [R1+0x4c8] ;  /* 0x0004c80001067983 */ /* 0x000f280000300800 */
[----:B------:R-:W4:Y:S01]  /*13e0a0*/  LDL.LU R7, [R1+0x4cc] ;  /* 0x0004cc0001077983 */ /* 0x000f220000300800 */
[C---:B--2---:R-:W-:Y:S06]  /*13e0b0*/  HMMA.16816.F32 R16, R12.reuse, R10, R16 ;  /* 0x0000000a0c10723c */ /* 0x044fec0000001810 */
        /* <DEDUP_REMOVED lines=18> */
[----:B------:R-:W-:Y:S02]  /*13e1e0*/  IMAD.MOV.U32 R11, RZ, RZ, R20 ;  /* 0x000000ffff0b7224 */ /* 0x000fe400078e0014 */
[----:B------:R-:W-:Y:S01]  /*13e1f0*/  IMAD.MOV.U32 R10, RZ, RZ, R21 ;  /* 0x000000ffff0a7224 */ /* 0x000fe200078e0015 */
[----:B------:R-:W-:Y:S04]  /*13e200*/  STL [R1+0x8094], R8 ;  /* 0x0080940801007387 */ /* 0x000fe80000100800 */
[----:B------:R-:W-:Y:S01]  /*13e210*/  STL [R1+0x8090], R9 ;  /* 0x0080900901007387 */ /* 0x000fe20000100800 */
[----:B------:R-:W-:-:S02]  /*13e220*/  IMAD.MOV.U32 R2, RZ, RZ, R22 ;  /* 0x000000ffff027224 */ /* 0x000fc400078e0016 */
[----:B------:R-:W-:Y:S01]  /*13e230*/  IMAD.MOV.U32 R3, RZ, RZ, R23 ;  /* 0x000000ffff037224 */ /* 0x000fe200078e0017 */
[----:B--2---:R-:W-:-:S15]  /*13e240*/  HMMA.16816.F32 R4, R12, R20, R4 ;  /* 0x000000140c04723c */ /* 0x004fde0000001804 */
[----:B------:R-:W-:-:S08]  /*13e250*/  NOP ;  /* 0x0000000000007918 */ /* 0x000fd00000000000 */
[----:B------:R-:W-:Y:S04]  /*13e260*/  STL.64 [R1+0xa90], R4 ;  /* 0x000a900401007387 */ /* 0x000fe80000100a00 */
[----:B------:R3:W-:Y:S04]  /*13e270*/  STL.64 [R1+0xa98], R6 ;  /* 0x000a980601007387 */ /* 0x0007e80000100a00 */
[----:B------:R0:W-:Y:S01]  /*13e280*/  STL.64 [R1+0x8210], R10 ;  /* 0x0082100a01007387 */ /* 0x0001e20000100a00 */
[C---:B---3--:R-:W-:Y:S06]  /*13e290*/  HMMA.16816.F32 R4, R12.reuse, R22, R16 ;  /* 0x000000160c04723c */ /* 0x048fec0000001810 */
[----:B0-----:R-:W-:-:S15]  /*13e2a0*/  HMMA.16816.F32 R8, R12, R28, R24 ;  /* 0x0000001c0c08723c */ /* 0x001fde0000001818 */
[----:B------:R-:W-:-:S02]  /*13e2b0*/  NOP ;  /* 0x0000000000007918 */ /* 0x000fc40000000000 */
[----:B------:R0:W-:Y:S04]  /*13e2c0*/  STL.64 [R1+0xa80], R4 ;  /* 0x000a800401007387 */ /* 0x0001e80000100a00 */
[----:B------:R-:W-:Y:S04]  /*13e2d0*/  STL.64 [R1+0xa88], R6 ;  /* 0x000a880601007387 */ /* 0x000fe80000100a00 */
[----:B------:R-:W-:Y:S04]  /*13e2e0*/  STL.64 [R1+0x8228], R2 ;  /* 0x0082280201007387 */ /* 0x000fe80000100a00 */
[----:B------:R-:W-:Y:S04]  /*13e2f0*/  STL.64 [R1+0xa70], R8 ;  /* 0x000a700801007387 */ /* 0x000fe80000100a00 */
[----:B------:R-:W-:Y:S01]  /*13e300*/  STL.64 [R1+0xa78], R10 ;  /* 0x000a780a01007387 */ /* 0x000fe20000100a00 */
[----:B0-----:R-:W-:-:S02]  /*13e310*/  IMAD.MOV.U32 R4, RZ, RZ, R28 ;  /* 0x000000ffff047224 */ /* 0x001fc400078e001c */
[----:B------:R-:W-:-:S05]  /*13e320*/  IMAD.MOV.U32 R5, RZ, RZ, R29 ;  /* 0x000000ffff057224 */ /* 0x000fca00078e001d */
        /* <DEDUP_REMOVED lines=14> */
[----:B--2---:R0:W-:Y:S04]  /*13e410*/  STL.64 [R1+0x80e8], R20 ;  /* 0x0080e81401007387 */ /* 0x0041e80000100a00 */
        /* <DEDUP_REMOVED lines=109> */
[----:B------:R-:W3:Y:S04]  /*13eaf0*/  LDL.64 R2, [R1+0x70] ;  /* 0x0000700001027983 */ /* 0x000ee80000100a00 */
[----:B------:R-:W2:Y:S04]  /*13eb00*/  LDL.LU.64 R28, [R1+0x68] ;  /* 0x00006800011c7983 */ /* 0x000ea80000300a00 */
        /* <DEDUP_REMOVED lines=34> */
[----:B------:R-:W-:Y:S01]  /*13ed30*/  HMMA.16816.F32 R4, R12, R28, R4 ;  /* 0x0000001c0c04723c */ /* 0x000fe20000001804 */
[----:B------:R-:W-:-:S02]  /*13ed40*/  IMAD.MOV.U32 R21, RZ, RZ, R0 ;  /* 0x000000ffff157224 */ /* 0x000fc400078e0000 */
[----:B------:R-:W-:Y:S02]  /*13ed50*/  IMAD.MOV.U32 R0, RZ, RZ, R3 ;  /* 0x000000ffff007224 */ /* 0x000fe400078e0003 */
[----:B------:R-:W3:-:S15]  /*13ed60*/  LDL.LU.64 R2, [R1+0x8228] ;  /* 0x0082280001027983 */ /* 0x000ede0000300a00 */
[----:B------:R-:W-:-:S03]  /*13ed70*/  NOP ;  /* 0x0000000000007918 */ /* 0x000fc60000000000 */
[----:B------:R0:W-:Y:S04]  /*13ed80*/  STL.64 [R1+0xa50], R4 ;  /* 0x000a500401007387 */ /* 0x0001e80000100a00 */
[----:B------:R1:W-:Y:S04]  /*13ed90*/  STL.64 [R1+0xa58], R6 ;  /* 0x000a580601007387 */ /* 0x0003e80000100a00 */
[----:B0-----:R-:W3:Y:S01]  /*13eda0*/  LDL.LU.64 R4, [R1+0x8220] ;  /* 0x0082200001047983 */ /* 0x001ee20000300a00 */
[----:B-1----:R-:W-:Y:S02]  /*13edb0*/  IMAD.MOV.U32 R6, RZ, RZ, R28 ;  /* 0x000000ffff067224 */ /* 0x002fe400078e001c */
[----:B------:R-:W-:-:S02]  /*13edc0*/  IMAD.MOV.U32 R7, RZ, RZ, R29 ;  /* 0x000000ffff077224 */ /* 0x000fc400078e001d */
[----:B------:R-:W3:Y:S01]  /*13edd0*/  LDL.LU.64 R28, [R1+0x8218] ;  /* 0x00821800011c7983 */ /* 0x000ee20000300a00 */
[----:B----4-:R-:W-:-:S15]  /*13ede0*/  HMMA.16816.F32 R8, R12, R22, R8 ;  /* 0x000000160c08723c */ /* 0x010fde0000001808 */
[----:B------:R-:W-:-:S08]  /*13edf0*/  NOP ;  /* 0x0000000000007918 */ /* 0x000fd00000000000 */
[----:B------:R0:W-:Y:S02]  /*13ee00*/  STL.64 [R1+0xa40], R8 ;  /* 0x000a400801007387 */ /* 0x0001e40000100a00 */
[----:B0-----:R-:W-:Y:S02]  /*13ee10*/  IMAD.MOV.U32 R8, RZ, RZ, R22 ;  /* 0x000000ffff087224 */ /* 0x001fe400078e0016 */
[----:B------:R-:W-:Y:S02]  /*13ee20*/  IMAD.MOV.U32 R9, RZ, RZ, R23 ;  /* 0x000000ffff097224 */ /* 0x000fe400078e0017 */
[C---:B--2---:R-:W-:Y:S01]  /*13ee30*/  HMMA.16816.F32 R20, R12.reuse, R20, R24 ;  /* 0x000000140c14723c */ /* 0x044fe20000001818 */
[----:B------:R0:W-:Y:S04]  /*13ee40*/  STL.64 [R1+0xa48], R10 ;  /* 0x000a480a01007387 */ /* 0x0001e80000100a00 */
[----:B0-----:R-:W2:Y:S04]  /*13ee50*/  LDL.LU.64 R10, [R1+0x8210] ;  /* 0x00821000010a7983 */ /* 0x001ea80000300a00 */
        /* <DEDUP_REMOVED lines=135> */
[----:B------:R-:W3:Y:S04]  /*13f6d0*/  LDL.LU R9, [R1+0x8090] ;  /* 0x0080900001097983 */ /* 0x000ee80000300800 */
[----:B0-----:R-:W4:Y:S04]  /*13f6e0*/  LDL.LU R20, [R1+0x270] ;  /* 0x0002700001147983 */ /* 0x001f280000300800 */
[----:B------:R-:W4:Y:S04]  /*13f6f0*/  LDL.LU R21, [R1+0x274] ;  /* 0x0002740001157983 */ /* 0x000f280000300800 */
[----:B-1----:R-:W2:Y:S04]  /*13f700*/  LDL.LU R22, [R1+0x278] ;  /* 0x0002780001167983 */ /* 0x002ea80000300800 */
        /* <DEDUP_REMOVED lines=9> */
[----:B0-----:R-:W-:-:S02]  /*13f7a0*/  IMAD.MOV.U32 R22, RZ, RZ, R4 ;  /* 0x000000ffff167224 */ /* 0x001fc400078e0004 */
[----:B------:R-:W-:Y:S01]  /*13f7b0*/  IMAD.MOV.U32 R23, RZ, RZ, R5 ;  /* 0x000000ffff177224 */ /* 0x000fe200078e0005 */
[----:B------:R-:W2:Y:S04]  /*13f7c0*/  LDL.LU R4, [R1+0x8084] ;  /* 0x0080840001047983 */ /* 0x000ea80000300800 */
[----:B------:R-:W2:Y:S04]  /*13f7d0*/  LDL.LU R5, [R1+0x8080] ;  /* 0x0080800001057983 */ /* 0x000ea80000300800 */
[----:B------:R-:W-:Y:S04]  /*13f7e0*/  STL.64 [R1+0x7fb0], R22 ;  /* 0x007fb01601007387 */ /* 0x000fe80000100a00 */
[----:B-1----:R-:W3:Y:S04]  /*13f7f0*/  LDL.LU R24, [R1+0x2a0] ;  /* 0x0002a00001187983 */ /* 0x002ee80000300800 */
[----:B------:R-:W3:Y:S04]  /*13f800*/  LDL.LU R25, [R1+0x2a4] ;  /* 0x0002a40001197983 */ /* 0x000ee80000300800 */
[----:B------:R-:W4:Y:S04]  /*13f810*/  LDL.LU R26, [R1+0x2a8] ;  /* 0x0002a800011a7983 */ /* 0x000f280000300800 */
[----:B------:R-:W4:Y:S01]  /*13f820*/  LDL.LU R27, [R1+0x2ac] ;  /* 0x0002ac00011b7983 */ /* 0x000f220000300800 */
[----:B------:R-:W-:-:S02]  /*13f830*/  IMAD.MOV.U32 R20, RZ, RZ, R2 ;  /* 0x000000ffff147224 */ /* 0x000fc400078e0002 */
[----:B------:R-:W-:Y:S01]  /*13f840*/  IMAD.MOV.U32 R21, RZ, RZ, R3 ;  /* 0x000000ffff157224 */ /* 0x000fe200078e0003 */
[----:B----4-:R-:W-:Y:S04]  /*13f850*/  STL.64 [R1+0x7fc0], R26 ;  /* 0x007fc01a01007387 */ /* 0x010fe80000100a00 */
[----:B---3--:R0:W-:Y:S04]  /*13f860*/  STL.64 [R1+0x7fb8], R24 ;  /* 0x007fb81801007387 */ /* 0x0081e80000100a00 */
[----:B------:R-:W3:Y:S04]  /*13f870*/  LDL.LU R2, [R1+0x807c] ;  /* 0x00807c0001027983 */ /* 0x000ee80000300800 */
        /* <DEDUP_REMOVED lines=26> */
[----:B------:R-:W4:Y:S04]  /*13fa20*/  LDL.LU R27, [R1+0x2dc] ;  /* 0x0002dc00011b7983 */ /* 0x000f280000300800 */
[----:B------:R-:W3:Y:S01]  /*13fa30*/  LDL.64 R22, [R1+0xa0] ;  /* 0x0000a00001167983 */ /* 0x000ee20000100a00 */
[----:B------:R-:W-:-:S02]  /*13fa40*/  IMAD.MOV.U32 R20, RZ, RZ, R5 ;  /* 0x000000ffff147224 */ /* 0x000fc400078e0005 */
[----:B------:R-:W-:Y:S01]  /*13fa50*/  IMAD.MOV.U32 R21, RZ, RZ, R4 ;  /* 0x000000ffff157224 */ /* 0x000fe200078e0004 */
        /* <DEDUP_REMOVED lines=85> */
[----:B------:R-:W4:Y:S01]  /*13ffb0*/  LDL.LU.64 R24, [R1+0x8028] ;  /* 0x0080280001187983 */ /* 0x000f220000300a00 */
[----:B------:R-:W-:-:S02]  /*13ffc0*/  IMAD.MOV.U32 R11, RZ, RZ, R0 ;  /* 0x000000ffff0b7224 */ /* 0x000fc400078e0000 */
[----:B------:R-:W-:-:S15]  /*13ffd0*/  IMAD.MOV.U32 R0, RZ, RZ, R23 ;  /* 0x000000ffff007224 */ /* 0x000fde00078e0017 */
        /* <DEDUP_REMOVED lines=60> */
[C---:B-1----:R-:W-:Y:S11]  /*1403a0*/  HMMA.16816.F32 R12, R4.reuse, R26, R20 ;  /* 0x0000001a040c723c */ /* 0x042ff60000001814 */
        /* <DEDUP_REMOVED lines=284> */
[C---:B---3--:R-:W-:Y:S06]  /*141570*/  HMMA.16816.F32 R12, R4.reuse, R10, R12 ;  /* 0x0000000a040c723c */ /* 0x048fec000000180c */
[----:B----4-:R-:W-:-:S15]  /*141580*/  HMMA.16816.F32 R8, R4, R8, R16 ;  /* 0x000000080408723c */ /* 0x010fde0000001810 */
[----:B------:R-:W-:-:S02]  /*141590*/  NOP ;  /* 0x0000000000007918 */ /* 0x000fc40000000000 */
[----:B------:R-:W-:Y:S04]  /*1415a0*/  STL.64 [R1+0x160], R12 ;  /* 0x0001600c01007387 */ /* 0x000fe80000100a00 */
[----:B------:R0:W-:Y:S04]  /*1415b0*/  STL.64 [R1+0x168], R14 ;  /* 0x0001680e01007387 */ /* 0x0001e80000100a00 */
[----:B0-----:R-:W3:Y:S04]  /*1415c0*/  LDL.LU.64 R14, [R1+0x7e00] ;  /* 0x007e0000010e7983 */ /* 0x001ee80000300a00 */
[----:B------:R-:W2:Y:S04]  /*1415d0*/  LDL.LU.64 R12, [R1+0x7df8] ;  /* 0x007df800010c7983 */ /* 0x000ea80000300a00 */
[----:B------:R-:W-:Y:S04]  /*1415e0*/  STL.64 [R1+0x120], R8 ;  /* 0x0001200801007387 */ /* 0x000fe80000100a00 */
[----:B------:R0:W-:Y:S02]  /*1415f0*/  STL.64 [R1+0x128], R10 ;  /* 0x0001280a01007387 */ /* 0x0001e40000100a00 */
[----:B0-----:R-:W-:Y:S02]  /*141600*/  HMMA.16816.F32 R8, R4, R2, R24 ;  /* 0x000000020408723c */ /* 0x001fe40000001818 */
[----:B------:R-:W4:-:S15]  /*141610*/  LDL.LU R24, [R1+0x950] ;  /* 0x0009500001187983 */ /* 0x000f1e0000300800 */
[----:B------:R-:W-:-:S06]  /*141620*/  NOP ;  /* 0x0000000000007918 */ /* 0x000fcc0000000000 */
[----:B------:R0:W-:Y:S04]  /*141630*/  STL.64 [R1+0xe0], R8 ;  /* 0x0000e00801007387 */ /* 0x0001e80000100a00 */
[----:B------:R1:W-:Y:S04]  /*141640*/  STL.64 [R1+0xe8], R10 ;  /* 0x0000e80a01007387 */ /* 0x0003e80000100a00 */
[----:B------:R-:W4:Y:S04]  /*141650*/  LDL.LU R25, [R1+0x954] ;  /* 0x0009540001197983 */ /* 0x000f280000300800 */
[----:B------:R-:W3:Y:S04]  /*141660*/  LDL.LU R26, [R1+0x958] ;  /* 0x00095800011a7983 */ /* 0x000ee80000300800 */
[----:B------:R-:W3:Y:S01]  /*141670*/  LDL.LU R27, [R1+0x95c] ;  /* 0x00095c00011b7983 */ /* 0x000ee20000300800 */
[----:B--2---:R-:W-:-:S02]  /*141680*/  IMAD R12, R12, 0x100, R22 ;  /* 0x000001000c0c7824 */ /* 0x004fc400078e0216 */
[----:B------:R-:W-:Y:S01]  /*141690*/  IMAD R13, R13, 0x100, R23 ;  /* 0x000001000d0d7824 */ /* 0x000fe200078e0217 */
[----:B---3--:R-:W-:Y:S04]  /*1416a0*/  STL.64 [R1+0x7d60], R26 ;  /* 0x007d601a01007387 */ /* 0x008fe80000100a00 */
[----:B----4-:R2:W-:Y:S04]  /*1416b0*/  STL.64 [R1+0x7d58], R24 ;  /* 0x007d581801007387 */ /* 0x0105e80000100a00 */
[----:B------:R-:W3:Y:S04]  /*1416c0*/  LDL.LU R20, [R1+0x940] ;  /* 0x0009400001147983 */ /* 0x000ee80000300800 */
[----:B------:R-:W3:Y:S04]  /*1416d0*/  LDL.LU R21, [R1+0x944] ;  /* 0x0009440001157983 */ /* 0x000ee80000300800 */
[----:B------:R-:W4:Y:S04]  /*1416e0*/  LDL.LU R22, [R1+0x948] ;  /* 0x0009480001167983 */ /* 0x000f280000300800 */
[----:B------:R-:W4:Y:S04]  /*1416f0*/  LDL.LU R23, [R1+0x94c] ;  /* 0x00094c0001177983 */ /* 0x000f280000300800 */
[----:B----4-:R-:W-:Y:S04]  /*141700*/  STL.64 [R1+0x7d70], R22 ;  /* 0x007d701601007387 */ /* 0x010fe80000100a00 */
[----:B---3--:R-:W-:Y:S04]  /*141710*/  STL.64 [R1+0x7d68], R20 ;  /* 0x007d681401007387 */ /* 0x008fe80000100a00 */
[----:B0-----:R-:W3:Y:S04]  /*141720*/  LDL.LU R8, [R1+0x930] ;  /* 0x0009300001087983 */ /* 0x001ee80000300800 */
[----:B------:R-:W3:Y:S04]  /*141730*/  LDL.LU R9, [R1+0x934] ;  /* 0x0009340001097983 */ /* 0x000ee80000300800 */
[----:B-1----:R-:W4:Y:S04]  /*141740*/  LDL.LU R10, [R1+0x938] ;  /* 0x00093800010a7983 */ /* 0x002f280000300800 */
[----:B------:R-:W4:Y:S04]  /*141750*/  LDL.LU R11, [R1+0x93c] ;  /* 0x00093c00010b7983 */ /* 0x000f280000300800 */
[----:B----4-:R-:W-:Y:S04]  /*141760*/  STL.64 [R1+0x7d80], R10 ;  /* 0x007d800a01007387 */ /* 0x010fe80000100a00 */
[----:B---3--:R-:W-:Y:S04]  /*141770*/  STL.64 [R1+0x7d78], R8 ;  /* 0x007d780801007387 */ /* 0x008fe80000100a00 */
[----:B------:R-:W3:Y:S04]  /*141780*/  LDL.LU R3, [R1+0x37f0] ;  /* 0x0037f00001037983 */ /* 0x000ee80000300800 */
[----:B--2---:R-:W2:Y:S04]  /*141790*/  LDL.LU R24, [R1+0x910] ;  /* 0x0009100001187983 */ /* 0x004ea80000300800 */
        /* <DEDUP_REMOVED lines=10> */
[----:B----4-:R-:W-:Y:S04]  /*141840*/  STL.64 [R1+0x7da0], R26 ;  /* 0x007da01a01007387 */ /* 0x010fe80000100a00 */
[----:B--2---:R0:W-:Y:S04]  /*141850*/  STL.64 [R1+0x7d98], R24 ;  /* 0x007d981801007387 */ /* 0x0041e80000100a00 */
[----:B0-----:R-:W2:Y:S04]  /*141860*/  LDL.LU R24, [R1+0x180] ;  /* 0x0001800001187983 */ /* 0x001ea80000300800 */
[----:B------:R-:W2:Y:S04]  /*141870*/  LDL.LU R25, [R1+0x184] ;  /* 0x0001840001197983 */ /* 0x000ea80000300800 */
[----:B------:R-:W4:Y:S04]  /*141880*/  LDL.LU R26, [R1+0x188] ;  /* 0x00018800011a7983 */ /* 0x000f280000300800 */
[----:B------:R-:W4:Y:S04]  /*141890*/  LDL.LU R27, [R1+0x18c] ;  /* 0x00018c00011b7983 */ /* 0x000f280000300800 */
[----:B----4-:R0:W-:Y:S04]  /*1418a0*/  STL.64 [R1+0x7db0], R26 ;  /* 0x007db01a01007387 */ /* 0x0101e80000100a00 */
[----:B0-----:R-:W4:Y:S04]  /*1418b0*/  LDL.LU R26, [R1+0x37b0] ;  /* 0x0037b000011a7983 */ /* 0x001f280000300800 */
[----:B------:R-:W4:Y:S04]  /*1418c0*/  LDL.LU R27, [R1+0x37b4] ;  /* 0x0037b400011b7983 */ /* 0x000f280000300800 */
[----:B--2---:R-:W-:Y:S04]  /*1418d0*/  STL.64 [R1+0x7da8], R24 ;  /* 0x007da81801007387 */ /* 0x004fe80000100a00 */
        /* <DEDUP_REMOVED lines=8> */
[----:B------:R-:W3:Y:S04]  /*141960*/  LDL.LU R11, [R1+0x14c] ;  /* 0x00014c00010b7983 */ /* 0x000ee80000300800 */
[----:B------:R-:W2:Y:S04]  /*141970*/  LDL.LU R24, [R1+0x37a0] ;  /* 0x0037a00001187983 */ /* 0x000ea80000300800 */
[----:B------:R-:W2:Y:S04]  /*141980*/  LDL.LU R25, [R1+0x37a4] ;  /* 0x0037a40001197983 */ /* 0x000ea80000300800 */
[----:B----4-:R-:W-:Y:S04]  /*141990*/  STL.64 [R1+0x7df0], R26 ;  /* 0x007df01a01007387 */ /* 0x010fe80000100a00 */
[----:B--2---:R0:W-:Y:S04]  /*1419a0*/  STL.64 [R1+0x7de8], R24 ;  /* 0x007de81801007387 */ /* 0x0041e80000100a00 */
[----:B0-----:R-:W2:Y:S04]  /*1419b0*/  LDL.LU R24, [R1+0xc0] ;  /* 0x0000c00001187983 */ /* 0x001ea80000300800 */
[----:B------:R-:W2:Y:S04]  /*1419c0*/  LDL.LU R25, [R1+0xc4] ;  /* 0x0000c40001197983 */ /* 0x000ea80000300800 */
[----:B------:R-:W2:Y:S04]  /*1419d0*/  LDL.LU R26, [R1+0xc8] ;  /* 0x0000c800011a7983 */ /* 0x000ea80000300800 */
[----:B------:R-:W2:Y:S04]  /*1419e0*/  LDL.LU R27, [R1+0xcc] ;  /* 0x0000cc00011b7983 */ /* 0x000ea80000300800 */
[----:B---3--:R0:W-:Y:S04]  /*1419f0*/  STL.64 [R1+0x7dd0], R10 ;  /* 0x007dd00a01007387 */ /* 0x0081e80000100a00 */
[----:B0-----:R-:W2:Y:S04]  /*141a00*/  LDL.LU R10, [R1+0xa0] ;  /* 0x0000a000010a7983 */ /* 0x001ea80000300800 */
[----:B------:R0:W-:Y:S04]  /*141a10*/  STL.64 [R1+0x7dc8], R8 ;  /* 0x007dc80801007387 */ /* 0x0001e80000100a00 */
[----:B0-----:R-:W3:Y:S04]  /*141a20*/  LDL.LU R8, [R1+0x3790] ;  /* 0x0037900001087983 */ /* 0x001ee80000300800 */
[----:B------:R-:W4:Y:S04]  /*141a30*/  LDL.LU R9, [R1+0x3794] ;  /* 0x0037940001097983 */ /* 0x000f280000300800 */
[----:B------:R-:W4:Y:S04]  /*141a40*/  LDL.LU R2, [R1+0x37e4] ;  /* 0x0037e40001027983 */ /* 0x000f280000300800 */
[----:B------:R-:W2:Y:S04]  /*141a50*/  LDL.LU R20, [R1+0x8f0] ;  /* 0x0008f00001147983 */ /* 0x000ea80000300800 */
[----:B------:R-:W2:Y:S04]  /*141a60*/  LDL.LU R21, [R1+0x8f4] ;  /* 0x0008f40001157983 */ /* 0x000ea80000300800 */
[----:B------:R-:W3:Y:S04]  /*141a70*/  LDL.LU R22, [R1+0x8f8] ;  /* 0x0008f80001167983 */ /* 0x000ee80000300800 */
[----:B------:R-:W3:Y:S01]  /*141a80*/  LDL.LU R23, [R1+0x8fc] ;  /* 0x0008fc0001177983 */ /* 0x000ee20000300800 */
[----:B------:R-:W-:-:S02]  /*141a90*/  IMAD.MOV.U32 R11, RZ, RZ, R0 ;  /* 0x000000ffff0b7224 */ /* 0x000fc400078e0000 */
[----:B------:R-:W-:Y:S02]  /*141aa0*/  IMAD R14, R14, 0x100, R28 ;  /* 0x000001000e0e7824 */ /* 0x000fe400078e021c */
[----:B------:R-:W-:Y:S01]  /*141ab0*/  IMAD R15, R15, 0x100, R29 ;  /* 0x000001000f0f7824 */ /* 0x000fe200078e021d */
[----:B---3--:R-:W-:Y:S04]  /*141ac0*/  STL.64 [R1+0x7de0], R22 ;  /* 0x007de01601007387 */ /* 0x008fe80000100a00 */
[----:B--2---:R0:W-:Y:S04]  /*141ad0*/  STL.64 [R1+0x7dd8], R20 ;  /* 0x007dd81401007387 */ /* 0x0041e80000100a00 */
[----:B0-----:R-:W2:Y:S04]  /*141ae0*/  LDL.LU R20, [R1+0x100] ;  /* 0x0001000001147983 */ /* 0x001ea80000300800 */
[----:B------:R-:W2:Y:S04]  /*141af0*/  LDL.LU R21, [R1+0x104] ;  /* 0x0001040001157983 */ /* 0x000ea80000300800 */
[----:B------:R-:W2:Y:S04]  /*141b00*/  LDL.LU R22, [R1+0x108] ;  /* 0x0001080001167983 */ /* 0x000ea80000300800 */
[----:B------:R-:W2:Y:S01]  /*141b10*/  LDL.LU R23, [R1+0x10c] ;  /* 0x00010c0001177983 */ /* 0x000ea20000300800 */
[----:B------:R-:W-:Y:S03]  /*141b20*/  HMMA.16816.F32 R4, R4, R10, R24 ;  /* 0x0000000a0404723c */ /* 0x000fe60000001818 */
[----:B------:R-:W3:Y:S04]  /*141b30*/  LDL.LU R16, [R1+0x37f4] ;  /* 0x0037f40001107983 */ /* 0x000ee80000300800 */
[----:B------:R-:W3:Y:S04]  /*141b40*/  LDL.LU R17, [R1+0x3800] ;  /* 0x0038000001117983 */ /* 0x000ee80000300800 */
[----:B------:R-:W3:Y:S04]  /*141b50*/  LDL.LU R18, [R1+0x3804] ;  /* 0x0038040001127983 */ /* 0x000ee80000300800 */
[----:B------:R-:W3:Y:S04]  /*141b60*/  LDL.LU R19, [R1+0x3810] ;  /* 0x0038100001137983 */ /* 0x000ee80000300800 */
[----:B------:R-:W3:Y:S04]  /*141b70*/  LDL.LU R28, [R1+0x3814] ;  /* 0x00381400011c7983 */ /* 0x000ee80000300800 */
[----:B------:R-:W3:Y:S04]  /*141b80*/  LDL.LU R29, [R1+0x3820] ;  /* 0x00382000011d7983 */ /* 0x000ee80000300800 */
[----:B------:R-:W3:Y:S01]  /*141b90*/  LDL.LU R0, [R1+0x3824] ;  /* 0x0038240001007983 */ /* 0x000ee20000300800 */
[----:B------:R-:W-:-:S02]  /*141ba0*/  F2FP.F16.E5M2.UNPACK_B R12, R12 ;  /* 0x0000000cff0c723e */ /* 0x000fc400020004ff */
[----:B------:R-:W-:Y:S02]  /*141bb0*/  F2FP.F16.E5M2.UNPACK_B R13, R13 ;  /* 0x0000000dff0d723e */ /* 0x000fe400020004ff */
[----:B------:R-:W-:Y:S02]  /*141bc0*/  F2FP.F16.E5M2.UNPACK_B R14, R14 ;  /* 0x0000000eff0e723e */ /* 0x000fe400020004ff */
[----:B------:R-:W-:Y:S02]  /*141bd0*/  F2FP.F16.E5M2.UNPACK_B R15, R15 ;  /* 0x0000000fff0f723e */ /* 0x000fe400020004ff */
[----:B------:R-:W-:Y:S02]  /*141be0*/  F2FP.F16.E5M2.UNPACK_B R8, R8.H1 ;  /* 0x00000008ff08723e */ /* 0x000fe400030004ff */
[----:B----4-:R-:W-:Y:S01]  /*141bf0*/  F2FP.F16.E5M2.UNPACK_B R9, R9.H1 ;  /* 0x00000009ff09723e */ /* 0x010fe200030004ff */
[----:B------:R-:W4:Y:S04]  /*141c00*/  LDL.LU.64 R26, [R1+0x7df0] ;  /* 0x007df000011a7983 */ /* 0x000f280000300a00 */
[----:B------:R-:W3:Y:S04]  /*141c10*/  LDL.LU.64 R24, [R1+0x7de8] ;  /* 0x007de80001187983 */ /* 0x000ee80000300a00 */
[----:B------:R0:W-:Y:S04]  /*141c20*/  STL.64 [R1+0xc0], R4 ;  /* 0x0000c00401007387 */ /* 0x0001e80000100a00 */
[----:B------:R-:W-:Y:S04]  /*141c30*/  STL.64 [R1+0xc8], R6 ;  /* 0x0000c80601007387 */ /* 0x000fe80000100a00 */
[----:B0-----:R-:W4:Y:S04]  /*141c40*/  LDL.LU R5, [R1+0x37e0] ;  /* 0x0037e00001057983 */ /* 0x001f280000300800 */
        /* <DEDUP_REMOVED lines=8> */
[----:B0-----:R-:W2:Y:S04]  /*141cd0*/  LDL.LU.64 R10, [R1+0x7dd0] ;  /* 0x007dd000010a7983 */ /* 0x001ea80000300a00 */
[----:B------:R-:W2:Y:S01]  /*141ce0*/  LDL.LU.64 R8, [R1+0x7dc8] ;  /* 0x007dc80001087983 */ /* 0x000ea20000300a00 */
[----:B---3--:R-:W-:-:S02]  /*141cf0*/  F2FP.F16.E5M2.UNPACK_B R24, R24.H1 ;  /* 0x00000018ff18723e */ /* 0x008fc400030004ff */
[----:B------:R-:W-:Y:S02]  /*141d00*/  F2FP.F16.E5M2.UNPACK_B R25, R25.H1 ;  /* 0x00000019ff19723e */ /* 0x000fe400030004ff */
[----:B----4-:R-:W-:Y:S02]  /*141d10*/  F2FP.F16.E5M2.UNPACK_B R6, R26.H1 ;  /* 0x0000001aff06723e */ /* 0x010fe400030004ff */
[----:B------:R-:W-:Y:S01]  /*141d20*/  F2FP.F16.E5M2.UNPACK_B R7, R27.H1 ;  /* 0x0000001bff07723e */ /* 0x000fe200030004ff */
[----:B------:R-:W-:Y:S04]  /*141d30*/  STL [R1+0x98], R24 ;  /* 0x0000981801007387 */ /* 0x000fe80000100800 */
[----:B------:R2:W-:Y:S02]  /*141d40*/  STL [R1+0x9c], R25 ;  /* 0x00009c1901007387 */ /* 0x0005e40000100800 */
[----:B--2---:R-:W-:Y:S02]  /*141d50*/  HMMA.16816.F32 R24, R12, R24, R8 ;  /* 0x000000180c18723c */ /* 0x004fe40000001808 */
[----:B------:R-:W2:Y:S04]  /*141d60*/  LDL.LU.64 R10, [R1+0x7dc0] ;  /* 0x007dc000010a7983 */ /* 0x000ea80000300a00 */
[----:B------:R-:W3:-:S15]  /*141d70*/  LDL.LU.64 R8, [R1+0x7db8] ;  /* 0x007db80001087983 */ /* 0x000ede0000300a00 */
[----:B------:R-:W-:-:S02]  /*141d80*/  NOP ;  /* 0x0000000000007918 */ /* 0x000fc40000000000 */
        /* <DEDUP_REMOVED lines=18> */
[C---:B------:R-:W-:Y:S06]  /*141eb0*/  HMMA.16816.F32 R20, R12.reuse, R6, R20 ;  /* 0x000000060c14723c */ /* 0x040fec0000001814 */
[----:B----4-:R-:W-:Y:S01]  /*141ec0*/  HMMA.16816.F32 R8, R12, R8, R24 ;  /* 0x000000080c08723c */ /* 0x010fe20000001818 */
        /* <DEDUP_REMOVED lines=13> */
[----:B------:R-:W-:-:S02]  /*141fa0*/  F2FP.F16.E5M2.UNPACK_B R4, R5.H1 ;  /* 0x00000005ff04723e */ /* 0x000fc400030004ff */
[----:B------:R-:W-:-:S03]  /*141fb0*/  F2FP.F16.E5M2.UNPACK_B R5, R2.H1 ;  /* 0x00000002ff05723e */ /* 0x000fc600030004ff */
[----:B------:R-:W-:Y:S04]  /*141fc0*/  STL [R1+0x78], R4 ;  /* 0x0000780401007387 */ /* 0x000fe80000100800 */
[----:B------:R2:W-:Y:S02]  /*141fd0*/  STL [R1+0x7c], R5 ;  /* 0x00007c0501007387 */ /* 0x0005e40000100800 */
[----:B--2---:R-:W-:Y:S02]  /*141fe0*/  HMMA.16816.F32 R4, R12, R4, R24 ;  /* 0x000000040c04723c */ /* 0x004fe40000001818 */
[----:B------:R-:W2:Y:S04]  /*141ff0*/  LDL.LU.64 R26, [R1+0x7d60] ;  /* 0x007d6000011a7983 */ /* 0x000ea80000300a00 */
[----:B------:R-:W2:Y:S01]  /*142000*/  LDL.LU.64 R24, [R1+0x7d58] ;  /* 0x007d580001187983 */ /* 0x000ea20000300a00 */
[----:B------:R-:W-:-:S02]  /*142010*/  F2FP.F16.E5M2.UNPACK_B R2, R3.H1 ;  /* 0x00000003ff02723e */ /* 0x000fc400030004ff */
[----:B------:R-:W-:-:S07]  /*142020*/  F2FP.F16.E5M2.UNPACK_B R3, R16.H1 ;  /* 0x00000010ff03723e */ /* 0x000fce00030004ff */
[----:B---3--:R-:W-:Y:S07]  /*142030*/  HMMA.16816.F32 R8, R12, R2, R8 ;  /* 0x000000020c08723c */ /* 0x008fee0000001808 */
[----:B------:R0:W-:Y:S04]  /*142040*/  STL.64 [R1+0x140], R4 ;  /* 0x0001400401007387 */ /* 0x0001e80000100a00 */
[----:B------:R-:W-:Y:S04]  /*142050*/  STL.64 [R1+0x148], R6 ;  /* 0x0001480601007387 */ /* 0x000fe80000100a00 */
[----:B------:R-:W-:Y:S04]  /*142060*/  STL [R1+0x70], R2 ;  /* 0x0000700201007387 */ /* 0x000fe80000100800 */
[----:B------:R-:W-:Y:S01]  /*142070*/  STL [R1+0x74], R3 ;  /* 0x0000740301007387 */ /* 0x000fe20000100800 */
[----:B0-----:R-:W-:-:S02]  /*142080*/  F2FP.F16.E5M2.UNPACK_B R4, R17.H1 ;  /* 0x00000011ff04723e */ /* 0x001fc400030004ff */
[----:B------:R-:W-:-:S03]  /*142090*/  F2FP.F16.E5M2.UNPACK_B R5, R18.H1 ;  /* 0x00000012ff05723e */ /* 0x000fc600030004ff */
[----:B------:R-:W-:Y:S04]  /*1420a0*/  STL [R1+0x68], R4 ;  /* 0x0000680401007387 */ /* 0x000fe80000100800 */
[----:B------:R-:W-:Y:S04]  /*1420b0*/  STL.64 [R1+0x150], R8 ;  /* 0x0001500801007387 */ /* 0x000fe80000100a00 */
[----:B------:R-:W-:Y:S04]  /*1420c0*/  STL.64 [R1+0x158], R10 ;  /* 0x0001580a01007387 */ /* 0x000fe80000100a00 */
[----:B------:R4:W-:Y:S02]  /*1420d0*/  STL [R1+0x6c], R5 ;  /* 0x00006c0501007387 */ /* 0x0009e40000100800 */
[----:B----4-:R-:W-:Y:S01]  /*1420e0*/  HMMA.16816.F32 R4, R12, R4, R20 ;  /* 0x000000040c04723c */ /* 0x010fe20000001814 */
[----:B------:R-:W-:-:S02]  /*1420f0*/  F2FP.F16.E5M2.UNPACK_B R2, R19.H1 ;  /* 0x00000013ff02723e */ /* 0x000fc400030004ff */
[----:B------:R-:W-:-:S03]  /*142100*/  F2FP.F16.E5M2.UNPACK_B R3, R28.H1 ;  /* 0x0000001cff03723e */ /* 0x000fc600030004ff */
[----:B------:R-:W-:-:S15]  /*142110*/  STL [R1+0x60], R2 ;  /* 0x0000600201007387 */ /* 0x000fde0000100800 */
[----:B------:R-:W-:-:S02]  /*142120*/  NOP ;  /* 0x0000000000007918 */ /* 0x000fc40000000000 */
[----:B------:R-:W-:Y:S04]  /*142130*/  STL.64 [R1+0x170], R4 ;  /* 0x0001700401007387 */ /* 0x000fe80000100a00 */
[----:B------:R2:W-:Y:S01]  /*142140*/  STL.64 [R1+0x178], R6 ;  /* 0x0001780601007387 */ /* 0x0005e20000100a00 */
[----:B------:R-:W-:-:S03]  /*142150*/  F2FP.F16.E5M2.UNPACK_B R16, R29.H1 ;  /* 0x0000001dff10723e */ /* 0x000fc600030004ff */
[----:B------:R-:W-:Y:S01]  /*142160*/  STL [R1+0x64], R3 ;  /* 0x0000640301007387 */ /* 0x000fe20000100800 */
[----:B------:R-:W-:-:S03]  /*142170*/  F2FP.F16.E5M2.UNPACK_B R0, R0.H1 ;  /* 0x00000000ff00723e */ /* 0x000fc600030004ff */
[----:B------:R-:W3:Y:S01]  /*142180*/  LDL.LU R20, [R1+0xfd0] ;  /* 0x000fd00001147983 */ /* 0x000ee20000300800 */
[----:B--2---:R-:W-:-:S15]  /*142190*/  HMMA.16816.F32 R4, R12, R2, R24 ;  /* 0x000000020c04723c */ /* 0x004fde0000001818 */
[----:B------:R-:W-:-:S08]  /*1421a0*/  NOP ;  /* 0x0000000000007918 */ /* 0x000fd00000000000 */
[----:B------:R-:W-:Y:S04]  /*1421b0*/  STL.64 [R1+0x180], R4 ;  /* 0x0001800401007387 */ /* 0x000fe80000100a00 */
[----:B------:R0:W-:Y:S04]  /*1421c0*/  STL.64 [R1+0x188], R6 ;  /* 0x0001880601007387 */ /* 0x0001e80000100a00 */
[----:B------:R-:W-:Y:S04]  /*1421d0*/  STL [R1+0x58], R16 ;  /* 0x0000581001007387 */ /* 0x000fe80000100800 */
[----:B------:R-:W3:Y:S04]  /*1421e0*/  LDL.LU R21, [R1+0xfd4] ;  /* 0x000fd40001157983 */ /* 0x000ee80000300800 */
[----:B------:R-:W-:Y:S04]  /*1421f0*/  STL [R1+0x5c], R0 ;  /* 0x00005c0001007387 */ /* 0x000fe80000100800 */
        /* <DEDUP_REMOVED lines=9> */
[----:B--2---:R2:W-:Y:S04]  /*142290*/  STL.64 [R1+0x7cc8], R8 ;  /* 0x007cc80801007387 */ /* 0x0045e80000100a00 */
[----:B0-----:R-:W3:Y:S04]  /*1422a0*/  LDL.LU R7, [R1+0x3890] ;  /* 0x0038900001077983 */ /* 0x001ee80000300800 */
[----:B-1----:R-:W4:Y:S04]  /*1422b0*/  LDL.LU R20, [R1+0xe50] ;  /* 0x000e500001147983 */ /* 0x002f280000300800 */
[----:B------:R-:W4:Y:S04]  /*1422c0*/  LDL.LU R21, [R1+0xe54] ;  /* 0x000e540001157983 */ /* 0x000f280000300800 */
[----:B------:R-:W2:Y:S04]  /*1422d0*/  LDL.LU R22, [R1+0xe58] ;  /* 0x000e580001167983 */ /* 0x000ea80000300800 */
[----:B------:R-:W2:Y:S04]  /*1422e0*/  LDL.LU R23, [R1+0xe5c] ;  /* 0x000e5c0001177983 */ /* 0x000ea80000300800 */
[----:B--2---:R0:W-:Y:S04]  /*1422f0*/  STL.64 [R1+0x7ce0], R22 ;  /* 0x007ce01601007387 */ /* 0x0041e80000100a00 */
[----:B----4-:R1:W-:Y:S04]  /*142300*/  STL.64 [R1+0x7cd8], R20 ;  /* 0x007cd81401007387 */ /* 0x0103e80000100a00 */
[----:B------:R-:W2:Y:S04]  /*142310*/  LDL.LU R2, [R1+0x3880] ;  /* 0x0038800001027983 */ /* 0x000ea80000300800 */
[----:B------:R-:W4:Y:S04]  /*142320*/  LDL.LU R3, [R1+0x3884] ;  /* 0x0038840001037983 */ /* 0x000f280000300800 */
[----:B------:R-:W2:Y:S04]  /*142330*/  LDL.LU R8, [R1+0xd80] ;  /* 0x000d800001087983 */ /* 0x000ea80000300800 */
[----:B------:R-:W2:Y:S04]  /*142340*/  LDL.LU R9, [R1+0xd84] ;  /* 0x000d840001097983 */ /* 0x000ea80000300800 */
[----:B------:R-:W4:Y:S04]  /*142350*/  LDL.LU R10, [R1+0xd88] ;  /* 0x000d8800010a7983 */ /* 0x000f280000300800 */
[----:B------:R-:W4:Y:S04]  /*142360*/  LDL.LU R11, [R1+0xd8c] ;  /* 0x000d8c00010b7983 */ /* 0x000f280000300800 */
[----:B0-----:R-:W3:Y:S04]  /*142370*/  LDL.LU R22, [R1+0x3860] ;  /* 0x0038600001167983 */ /* 0x001ee80000300800 */
[----:B------:R-:W3:Y:S04]  /*142380*/  LDL.LU R23, [R1+0x3864] ;  /* 0x0038640001177983 */ /* 0x000ee80000300800 */
[----:B---3--:R0:W-:Y:S04]  /*142390*/  STL.64 [R1+0x7d18], R22 ;  /* 0x007d181601007387 */ /* 0x0081e80000100a00 */
[----:B-1----:R-:W3:Y:S04]  /*1423a0*/  LDL.LU R20, [R1+0xb60] ;  /* 0x000b600001147983 */ /* 0x002ee80000300800 */
[----:B------:R-:W3:Y:S04]  /*1423b0*/  LDL.LU R21, [R1+0xb64] ;  /* 0x000b640001157983 */ /* 0x000ee80000300800 */
[----:B0-----:R-:W2:Y:S04]  /*1423c0*/  LDL.LU R22, [R1+0xb68] ;  /* 0x000b680001167983 */ /* 0x001ea80000300800 */
[----:B------:R-:W2:Y:S04]  /*1423d0*/  LDL.LU R23, [R1+0xb6c] ;  /* 0x000b6c0001177983 */ /* 0x000ea80000300800 */
[----:B--2---:R0:W-:Y:S04]  /*1423e0*/  STL.64 [R1+0x7d28], R22 ;  /* 0x007d281601007387 */ /* 0x0041e80000100a00 */
[----:B0-----:R-:W2:Y:S04]  /*1423f0*/  LDL.LU R22, [R1+0x3840] ;  /* 0x0038400001167983 */ /* 0x001ea80000300800 */
[----:B------:R-:W2:Y:S04]  /*142400*/  LDL.LU R23, [R1+0x3844] ;  /* 0x0038440001177983 */ /* 0x000ea80000300800 */
[----:B---3--:R-:W-:Y:S04]  /*142410*/  STL.64 [R1+0x7d20], R20 ;  /* 0x007d201401007387 */ /* 0x008fe80000100a00 */
[----:B------:R-:W3:Y:S04]  /*142420*/  LDL.LU R4, [R1+0x3850] ;  /* 0x0038500001047983 */ /* 0x000ee80000300800 */
[----:B------:R-:W4:Y:S04]  /*142430*/  LDL.LU R5, [R1+0x3870] ;  /* 0x0038700001057983 */ /* 0x000f280000300800 */
[----:B------:R-:W2:Y:S04]  /*142440*/  LDL.LU R6, [R1+0x3874] ;  /* 0x0038740001067983 */ /* 0x000ea80000300800 */
[----:B--2---:R-:W-:Y:S04]  /*142450*/  STL.64 [R1+0x7d00], R6 ;  /* 0x007d000601007387 */ /* 0x004fe80000100a00 */
[----:B----4-:R0:W-:Y:S04]  /*142460*/  STL [R1+0x7cf8], R5 ;  /* 0x007cf80501007387 */ /* 0x0101e80000100800 */
[----:B0-----:R-:W3:Y:S04]  /*142470*/  LDL.LU R5, [R1+0x3854] ;  /* 0x0038540001057983 */ /* 0x001ee80000300800 */
[----:B---3--:R-:W-:Y:S04]  /*142480*/  STL.64 [R1+0x7d40], R4 ;  /* 0x007d400401007387 */ /* 0x008fe80000100a00 */
        /* <DEDUP_REMOVED lines=39> */
[----:B--2---:R-:W-:Y:S03]  /*142700*/  HMMA.16816.F32 R4, R12, R6, R8 ;  /* 0x000000060c04723c */ /* 0x004fe60000001808 */
[----:B------:R-:W2:Y:S04]  /*142710*/  LDL.LU.64 R10, [R1+0x7d50] ;  /* 0x007d5000010a7983 */ /* 0x000ea80000300a00 */
[----:B------:R-:W2:Y:S01]  /*142720*/  LDL.LU.64 R8, [R1+0x7d48] ;  /* 0x007d480001087983 */ /* 0x000ea20000300a00 */
[----:B----4-:R-:W-:-:S02]  /*142730*/  F2FP.F16.E5M2.UNPACK_B R20, R20.H1 ;  /* 0x00000014ff14723e */ /* 0x010fc400030004ff */
[----:B------:R-:W-:-:S13]  /*142740*/  F2FP.F16.E5M2.UNPACK_B R21, R21.H1 ;  /* 0x00000015ff15723e */ /* 0x000fda00030004ff */
[----:B------:R0:W-:Y:S04]  /*142750*/  STL.64 [R1+0x190], R4 ;  /* 0x0001900401007387 */ /* 0x0001e80000100a00 */
[----:B------:R1:W-:Y:S04]  /*142760*/  STL.64 [R1+0x198], R6 ;  /* 0x0001980601007387 */ /* 0x0003e80000100a00 */
[----:B0-----:R-:W4:Y:S04]  /*142770*/  LDL.LU.64 R4, [R1+0x7d40] ;  /* 0x007d400001047983 */ /* 0x001f280000300a00 */
[----:B------:R-:W-:Y:S01]  /*142780*/  STL [R1+0x50], R20 ;  /* 0x0000501401007387 */ /* 0x000fe20000100800 */
[----:B-1----:R-:W-:-:S02]  /*142790*/  F2FP.F16.E5M2.UNPACK_B R6, R22.H1 ;  /* 0x00000016ff06723e */ /* 0x002fc400030004ff */
        /* <DEDUP_REMOVED lines=41> */
[----:B----4-:R-:W-:-:S02]  /*142a30*/  F2FP.F16.E5M2.UNPACK_B R4, R5.H1 ;  /* 0x00000005ff04723e */ /* 0x010fc400030004ff */
[----:B------:R-:W-:Y:S02]  /*142a40*/  F2FP.F16.E5M2.UNPACK_B R5, R6.H1 ;  /* 0x00000006ff05723e */ /* 0x000fe400030004ff */
[----:B------:R-:W-:Y:S02]  /*142a50*/  F2FP.F16.E5M2.UNPACK_B R2, R2.H1 ;  /* 0x00000002ff02723e */ /* 0x000fe400030004ff */
[----:B------:R-:W-:Y:S01]  /*142a60*/  F2FP.F16.E5M2.UNPACK_B R3, R3.H1 ;  /* 0x00000003ff03723e */ /* 0x000fe200030004ff */
[----:B------:R-:W-:Y:S04]  /*142a70*/  STL [R1+0x30], R4 ;  /* 0x0000300401007387 */ /* 0x000fe80000100800 */
[----:B------:R-:W-:Y:S01]  /*142a80*/  STL [R1+0x34], R5 ;  /* 0x0000340501007387 */ /* 0x000fe20000100800 */
[----:B--2---:R-:W-:-:S15]  /*142a90*/  HMMA.16816.F32 R8, R12, R4, R8 ;  /* 0x000000040c08723c */ /* 0x004fde0000001808 */
[----:B------:R-:W-:-:S08]  /*142aa0*/  NOP ;  /* 0x0000000000007918 */ /* 0x000fd00000000000 */
[----:B------:R-:W-:Y:S04]  /*142ab0*/  STL.64 [R1+0x200], R8 ;  /* 0x0002000801007387 */ /* 0x000fe80000100a00 */
[----:B------:R0:W-:Y:S01]  /*142ac0*/  STL.64 [R1+0x208], R10 ;  /* 0x0002080a01007387 */ /* 0x0001e20000100a00 */
[----:B---3--:R-:W-:Y:S03]  /*142ad0*/  HMMA.16816.F32 R20, R12, R2, R20 ;  /* 0x000000020c14723c */ /* 0x008fe60000001814 */
[----:B0-----:R-:W2:Y:S04]  /*142ae0*/  LDL.LU.64 R10, [R1+0x7cd0] ;  /* 0x007cd000010a7983 */ /* 0x001ea80000300a00 */
[----:B------:R-:W2:Y:S04]  /*142af0*/  LDL.LU.64 R8, [R1+0x7cc8] ;  /* 0x007cc80001087983 */ /* 0x000ea80000300a00 */
[----:B------:R-:W-:Y:S04]  /*142b00*/  STL [R1+0x28], R2 ;  /* 0x0000280201007387 */ /* 0x000fe80000100800 */
[----:B------:R-:W-:Y:S08]  /*142b10*/  STL [R1+0x2c], R3 ;  /* 0x00002c0301007387 */ /* 0x000ff00000100800 */
[----:B------:R-:W-:Y:S04]  /*142b20*/  STL.64 [R1+0x220], R20 ;  /* 0x0002201401007387 */ /* 0x000fe80000100a00 */
[----:B------:R0:W-:Y:S04]  /*142b30*/  STL.64 [R1+0x228], R22 ;  /* 0x0002281601007387 */ /* 0x0001e80000100a00 */
[----:B0-----:R-:W3:Y:S04]  /*142b40*/  LDL.LU.64 R22, [R1+0x7cc0] ;  /* 0x007cc00001167983 */ /* 0x001ee80000300a00 */
[----:B------:R-:W3:Y:S01]  /*142b50*/  LDL.LU.64 R20, [R1+0x7cb8] ;  /* 0x007cb80001147983 */ /* 0x000ee20000300a00 */
[----:B------:R-:W-:-:S02]  /*142b60*/  F2FP.F16.E5M2.UNPACK_B R4, R7.H1 ;  /* 0x00000007ff04723e */ /* 0x000fc400030004ff */
[----:B------:R-:W-:Y:S02]  /*142b70*/  F2FP.F16.E5M2.UNPACK_B R5, R16.H1 ;  /* 0x00000010ff05723e */ /* 0x000fe400030004ff */
[----:B------:R-:W-:Y:S02]  /*142b80*/  F2FP.F16.E5M2.UNPACK_B R2, R17.H1 ;  /* 0x00000011ff02723e */ /* 0x000fe400030004ff */
[----:B------:R-:W-:Y:S01]  /*142b90*/  F2FP.F16.E5M2.UNPACK_B R3, R18.H1 ;  /* 0x00000012ff03723e */ /* 0x000fe200030004ff */
[----:B------:R-:W-:Y:S04]  /*142ba0*/  STL [R1+0x20], R4 ;  /* 0x0000200401007387 */ /* 0x000fe80000100800 */
[----:B------:R-:W-:Y:S04]  /*142bb0*/  STL [R1+0x24], R5 ;  /* 0x0000240501007387 */ /* 0x000fe80000100800 */
[----:B------:R-:W-:Y:S01]  /*142bc0*/  STL [R1+0x18], R2 ;  /* 0x0000180201007387 */ /* 0x000fe20000100800 */
[----:B------:R-:W-:Y:S01]  /*142bd0*/  F2FP.F16.E5M2.UNPACK_B R0, R0.H1 ;  /* 0x00000000ff00723e */ /* 0x000fe200030004ff */
[----:B--2---:R-:W-:-:S15]  /*142be0*/  HMMA.16816.F32 R8, R12, R4, R8 ;  /* 0x000000040c08723c */ /* 0x004fde0000001808 */
[----:B------:R-:W-:-:S08]  /*142bf0*/  NOP ;  /* 0x0000000000007918 */ /* 0x000fd00000000000 */
[----:B------:R-:W-:Y:S04]  /*142c00*/  STL.64 [R1+0x230], R8 ;  /* 0x0002300801007387 */ /* 0x000fe80000100a00 */
[----:B------:R3:W-:Y:S02]  /*142c10*/  STL.64 [R1+0x238], R10 ;  /* 0x0002380a01007387 */ /* 0x0007e40000100a00 */
[----:B---3--:R-:W-:Y:S01]  /*142c20*/  HMMA.16816.F32 R8, R12, R2, R20 ;  /* 0x000000020c08723c */ /* 0x008fe20000001814 */
[----:B------:R-:W-:Y:S02]  /*142c30*/  F2FP.F16.E5M2.UNPACK_B R4, R19.H1 ;  /* 0x00000013ff04723e */ /* 0x000fe400030004ff */
[----:B------:R-:W-:-:S03]  /*142c40*/  F2FP.F16.E5M2.UNPACK_B R5, R28.H1 ;  /* 0x0000001cff05723e */ /* 0x000fc600030004ff */
[----:B------:R-:W-:Y:S04]  /*142c50*/  STL [R1+0x1c], R3 ;  /* 0x00001c0301007387 */ /* 0x000fe80000100800 */
[----:B------:R-:W-:-:S13]  /*142c60*/  STL [R1+0x10], R4 ;  /* 0x0000100401007387 */ /* 0x000fda0000100800 */
[----:B------:R-:W-:Y:S04]  /*142c70*/  STL.64 [R1+0x250], R8 ;  /* 0x0002500801007387 */ /* 0x000fe80000100a00 */
[----:B------:R0:W-:Y:S02]  /*142c80*/  STL.64 [R1+0x258], R10 ;  /* 0x0002580a01007387 */ /* 0x0001e40000100a00 */
[----:B0-----:R-:W-:Y:S01]  /*142c90*/  HMMA.16816.F32 R8, R12, R4, R24 ;  /* 0x000000040c08723c */ /* 0x001fe20000001818 */
[----:B------:R-:W-:-:S05]  /*142ca0*/  F2FP.F16.E5M2.UNPACK_B R2, R29.H1 ;  /* 0x0000001dff02723e */ /* 0x000fca00030004ff */
[----:B------:R0:W-:Y:S04]  /*142cb0*/  STL [R1+0x14], R5 ;  /* 0x0000140501007387 */ /* 0x0001e80000100800 */
[----:B------:R-:W2:-:S13]  /*142cc0*/  LDL.LU R4, [R1+0x1370] ;  /* 0x0013700001047983 */ /* 0x000e9a0000300800 */
[----:B------:R-:W-:Y:S04]  /*142cd0*/  STL.64 [R1+0x260], R8 ;  /* 0x0002600801007387 */ /* 0x000fe80000100a00 */
[----:B------:R-:W-:Y:S04]  /*142ce0*/  STL.64 [R1+0x268], R10 ;  /* 0x0002680a01007387 */ /* 0x000fe80000100a00 */
[----:B------:R-:W-:Y:S04]  /*142cf0*/  STL [R1+0x8], R2 ;  /* 0x0000080201007387 */ /* 0x000fe80000100800 */
[----:B0-----:R-:W2:Y:S04]  /*142d00*/  LDL.LU R5, [R1+0x1374] ;  /* 0x0013740001057983 */ /* 0x001ea80000300800 */
        /* <DEDUP_REMOVED lines=20> */
[----:B------:R-:W4:Y:S04]  /*142e50*/  LDL.LU R3, [R1+0x38d0] ;  /* 0x0038d00001037983 */ /* 0x000f280000300800 */
[----:B------:R-:W4:Y:S04]  /*142e60*/  LDL.LU R8, [R1+0x38d4] ;  /* 0x0038d40001087983 */ /* 0x000f280000300800 */
[----:B--2---:R-:W-:Y:S04]  /*142e70*/  STL.64 [R1+0x7c98], R24 ;  /* 0x007c981801007387 */ /* 0x004fe80000100a00 */
        /* <DEDUP_REMOVED lines=48> */
[----:B------:R-:W-:-:S02]  /*143180*/  F2FP.F16.E5M2.UNPACK_B R2, R3.H1 ;  /* 0x00000003ff02723e */ /* 0x000fc400030004ff */
[----:B------:R-:W-:Y:S02]  /*143190*/  F2FP.F16.E5M2.UNPACK_B R3, R8.H1 ;  /* 0x00000008ff03723e */ /* 0x000fe400030004ff */
[----:B--2---:R-:W-:Y:S02]  /*1431a0*/  F2FP.F16.E5M2.UNPACK_B R28, R28.H1 ;  /* 0x0000001cff1c723e */ /* 0x004fe400030004ff */
[----:B------:R-:W-:Y:S01]  /*1431b0*/  F2FP.F16.E5M2.UNPACK_B R29, R29.H1 ;  /* 0x0000001dff1d723e */ /* 0x000fe200030004ff */
[----:B------:R-:W-:Y:S04]  /*1431c0*/  STL [R1], R2 ;  /* 0x0000000201007387 */ /* 0x000fe80000100800 */
[----:B------:R-:W-:Y:S02]  /*1431d0*/  STL [R1+0x4], R3 ;  /* 0x0000040301007387 */ /* 0x000fe40000100800 */
[C---:B---3--:R-:W-:Y:S06]  /*1431e0*/  HMMA.16816.F32 R4, R12.reuse, R28, R4 ;  /* 0x0000001c0c04723c */ /* 0x048fec0000001804 */
        /* <DEDUP_REMOVED lines=10> */
[----:B------:R-:W-:Y:S01]  /*143290*/  STL.64 [R1+0x7b10], R28 ;  /* 0x007b101c01007387 */ /* 0x000fe20000100a00 */
        /* <DEDUP_REMOVED lines=17> */
[----:B------:R-:W-:Y:S01]  /*1433b0*/  F2FP.F16.E5M2.UNPACK_B R23, R23.H1 ;  /* 0x00000017ff17723e */ /* 0x000fe200030004ff */
        /* <DEDUP_REMOVED lines=17> */
[----:B------:R2:W-:Y:S01]  /*1434d0*/  STL.64 [R1+0x7ae0], R20 ;  /* 0x007ae01401007387 */ /* 0x0005e20000100a00 */
[----:B---3--:R-:W-:-:S15]  /*1434e0*/  HMMA.16816.F32 R24, R12, R20, R24 ;  /* 0x000000140c18723c */ /* 0x008fde0000001818 */
[----:B------:R-:W-:-:S08]  /*1434f0*/  NOP ;  /* 0x0000000000007918 */ /* 0x000fd00000000000 */
[----:B------:R-:W-:Y:S04]  /*143500*/  STL.64 [R1+0x310], R24 ;  /* 0x0003101801007387 */ /* 0x000fe80000100a00 */
[----:B------:R-:W-:Y:S01]  /*143510*/  STL.64 [R1+0x318], R26 ;  /* 0x0003181a01007387 */ /* 0x000fe20000100a00 */
[----:B--2---:R-:W-:Y:S07]  /*143520*/  HMMA.16816.F32 R20, R12, R18, R4 ;  /* 0x000000120c14723c */ /* 0x004fee0000001804 */
[----:B------:R-:W-:-:S05]  /*143530*/  IMAD R4, R10, 0x100, R9 ;  /* 0x000001000a047824 */ /* 0x000fca00078e0209 */
[----:B------:R-:W-:Y:S01]  /*143540*/  STL [R1+0x7c30], R4 ;  /* 0x007c300401007387 */ /* 0x000fe20000100800 */
[----:B------:R-:W-:-:S10]  /*143550*/  IMAD R5, R0, 0x100, R11 ;  /* 0x0000010000057824 */ /* 0x000fd400078e020b */
[----:B------:R-:W-:Y:S04]  /*143560*/  STL.64 [R1+0x320], R20 ;  /* 0x0003201401007387 */ /* 0x000fe80000100a00 */
[----:B------:R0:W-:Y:S04]  /*143570*/  STL.64 [R1+0x328], R22 ;  /* 0x0003281601007387 */ /* 0x0001e80000100a00 */
[----:B------:R-:W2:Y:S04]  /*143580*/  LDL.LU R6, [R1+0x6df8] ;  /* 0x006df80001067983 */ /* 0x000ea80000300800 */
[----:B0-----:R-:W3:Y:S04]  /*143590*/  LDL.64 R22, [R1+0xa8] ;  /* 0x0000a80001167983 */ /* 0x001ee80000100a00 */
[----:B------:R-:W4:Y:S04]  /*1435a0*/  LDL.LU R24, [R1+0x1490] ;  /* 0x0014900001187983 */ /* 0x000f280000300800 */
[----:B------:R-:W4:Y:S04]  /*1435b0*/  LDL.LU R25, [R1+0x1494] ;  /* 0x0014940001197983 */ /* 0x000f280000300800 */
        /* <DEDUP_REMOVED lines=10> */
[----:B------:R-:W2:Y:S04]  /*143660*/  LDL.LU R21, [R1+0x3980] ;  /* 0x0039800001157983 */ /* 0x000ea80000300800 */
[----:B---3--:R-:W-:Y:S04]  /*143670*/  STL.64 [R1+0x7c28], R22 ;  /* 0x007c281601007387 */ /* 0x008fe80000100a00 */
[----:B--2---:R0:W-:Y:S04]  /*143680*/  STL [R1+0x7c20], R21 ;  /* 0x007c201501007387 */ /* 0x0041e80000100800 */
[----:B------:R-:W2:Y:S04]  /*143690*/  LDL.LU R20, [R1+0x1420] ;  /* 0x0014200001147983 */ /* 0x000ea80000300800 */
[----:B0-----:R-:W2:Y:S04]  /*1436a0*/  LDL.LU R21, [R1+0x1424] ;  /* 0x0014240001157983 */ /* 0x001ea80000300800 */
        /* <DEDUP_REMOVED lines=9> */
[----:B------:R0:W-:Y:S04]  /*143740*/  STL.64 [R1+0x7c08], R26 ;  /* 0x007c081a01007387 */ /* 0x0001e80000100a00 */
[----:B0-----:R-:W2:Y:S04]  /*143750*/  LDL.LU R27, [R1+0x6dfc] ;  /* 0x006dfc00011b7983 */ /* 0x001ea80000300800 */
[----:B----4-:R0:W-:Y:S04]  /*143760*/  STL.64 [R1+0x7c00], R24 ;  /* 0x007c001801007387 */ /* 0x0101e80000100a00 */
[----:B------:R-:W4:Y:S04]  /*143770*/  LDL.64 R28, [R1+0x98] ;  /* 0x00009800011c7983 */ /* 0x000f280000100a00 */
[----:B0-----:R-:W3:Y:S04]  /*143780*/  LDL.LU R24, [R1+0x2950] ;  /* 0x0029500001187983 */ /* 0x001ee80000300800 */
[----:B------:R-:W3:Y:S04]  /*143790*/  LDL.LU R25, [R1+0x2954] ;  /* 0x0029540001197983 */ /* 0x000ee80000300800 */
[----:B------:R-:W4:Y:S01]  /*1437a0*/  LDL.LU R26, [R1+0x2958] ;  /* 0x00295800011a7983 */ /* 0x000f220000300800 */
[----:B------:R-:W-:-:S02]  /*1437b0*/  F2FP.F16.E5M2.UNPACK_B R16, R16.H1 ;  /* 0x00000010ff10723e */ /* 0x000fc400030004ff */
[----:B------:R-:W-:Y:S01]  /*1437c0*/  F2FP.F16.E5M2.UNPACK_B R17, R17.H1 ;  /* 0x00000011ff11723e */ /* 0x000fe200030004ff */
[----:B--2---:R-:W-:Y:S02]  /*1437d0*/  IMAD R6, R6, 0x100, R27 ;  /* 0x0000010006067824 */ /* 0x004fe400078e021b */
[----:B------:R-:W4:Y:S04]  /*1437e0*/  LDL.LU R27, [R1+0x295c] ;  /* 0x00295c00011b7983 */ /* 0x000f280000300800 */
[----:B------:R-:W-:Y:S01]  /*1437f0*/  HMMA.16816.F32 R20, R12, R16, R20 ;  /* 0x000000100c14723c */ /* 0x000fe20000001814 */
        /* <DEDUP_REMOVED lines=10> */
[----:B------:R-:W-:-:S02]  /*1438a0*/  F2FP.F16.E5M2.UNPACK_B R10, R10.H1 ;  /* 0x0000000aff0a723e */ /* 0x000fc400030004ff */
[----:B------:R-:W-:Y:S01]  /*1438b0*/  F2FP.F16.E5M2.UNPACK_B R11, R11.H1 ;  /* 0x0000000bff0b723e */ /* 0x000fe200030004ff */
[----:B------:R-:W-:Y:S04]  /*1438c0*/  STL.64 [R1+0x7ac8], R18 ;  /* 0x007ac81201007387 */ /* 0x000fe80000100a00 */
[----:B------:R0:W-:Y:S01]  /*1438d0*/  STL.64 [R1+0x7ac0], R16 ;  /* 0x007ac01001007387 */ /* 0x0001e20000100a00 */
[----:B------:R-:W-:-:S03]  /*1438e0*/  IMAD R7, R7, 0x100, R4 ;  /* 0x0000010007077824 */ /* 0x000fc600078e0204 */
[----:B0-----:R-:W4:Y:S04]  /*1438f0*/  LDL.LU R16, [R1+0x1460] ;  /* 0x0014600001107983 */ /* 0x001f280000300800 */
        /* <DEDUP_REMOVED lines=9> */
[----:B------:R-:W4:Y:S01]  /*143990*/  LDL.LU R21, [R1+0x7c20] ;  /* 0x007c200001157983 */ /* 0x000f220000300800 */
[----:B------:R-:W-:-:S02]  /*1439a0*/  F2FP.F16.E5M2.UNPACK_B R8, R8.H1 ;  /* 0x00000008ff08723e */ /* 0x000fc400030004ff */
[----:B------:R-:W-:-:S07]  /*1439b0*/  F2FP.F16.E5M2.UNPACK_B R9, R9.H1 ;  /* 0x00000009ff09723e */ /* 0x000fce00030004ff */
[----:B--2---:R-:W-:-:S15]  /*1439c0*/  HMMA.16816.F32 R24, R12, R8, R24 ;  /* 0x000000080c18723c */ /* 0x004fde0000001818 */
[----:B------:R-:W-:-:S08]  /*1439d0*/  NOP ;  /* 0x0000000000007918 */ /* 0x000fd00000000000 */
[----:B------:R-:W-:Y:S04]  /*1439e0*/  STL.64 [R1+0x1c60], R24 ;  /* 0x001c601801007387 */ /* 0x000fe80000100a00 */
[----:B------:R0:W-:Y:S04]  /*1439f0*/  STL.64 [R1+0x1c68], R26 ;  /* 0x001c681a01007387 */ /* 0x0001e80000100a00 */
[----:B0-----:R-:W2:Y:S04]  /*143a00*/  LDL.LU.64 R26, [R1+0x7c18] ;  /* 0x007c1800011a7983 */ /* 0x001ea80000300a00 */
[----:B------:R-:W2:Y:S04]  /*143a10*/  LDL.LU.64 R24, [R1+0x7c10] ;  /* 0x007c100001187983 */ /* 0x000ea80000300a00 */
[----:B------:R-:W-:Y:S01]  /*143a20*/  STL.64 [R1+0x7aa8], R10 ;  /* 0x007aa80a01007387 */ /* 0x000fe20000100a00 */
[----:B----4-:R-:W-:-:S05]  /*143a30*/  F2FP.F16.E5M2.UNPACK_B R20, R21.H1 ;  /* 0x00000015ff14723e */ /* 0x010fca00030004ff */
[----:B------:R-:W-:Y:S04]  /*143a40*/  STL [R1+0xa0], R20 ;  /* 0x0000a01401007387 */ /* 0x000fe80000100800 */
[----:B------:R0:W-:Y:S04]  /*143a50*/  STL.64 [R1+0x7aa0], R8 ;  /* 0x007aa00801007387 */ /* 0x0001e80000100a00 */
[----:B0-----:R-:W4:Y:S04]  /*143a60*/  LDL.LU R8, [R1+0x1440] ;  /* 0x0014400001087983 */ /* 0x001f280000300800 */
[----:B------:R-:W4:Y:S04]  /*143a70*/  LDL.LU R9, [R1+0x1444] ;  /* 0x0014440001097983 */ /* 0x000f280000300800 */
[----:B------:R-:W4:Y:S04]  /*143a80*/  LDL.LU R10, [R1+0x1448] ;  /* 0x00144800010a7983 */ /* 0x000f280000300800 */
[----:B------:R-:W4:Y:S01]  /*143a90*/  LDL.LU R11, [R1+0x144c] ;  /* 0x00144c00010b7983 */ /* 0x000f220000300800 */
[----:B------:R-:W-:-:S02]  /*143aa0*/  F2FP.F16.E5M2.UNPACK_B R2, R2.H1 ;  /* 0x00000002ff02723e */ /* 0x000fc400030004ff */
[----:B------:R-:W-:Y:S02]  /*143ab0*/  F2FP.F16.E5M2.UNPACK_B R3, R3.H1 ;  /* 0x00000003ff03723e */ /* 0x000fe400030004ff */
[----:B------:R-:W-:Y:S02]  /*143ac0*/  F2FP.F16.E5M2.UNPACK_B R21, R0.H1 ;  /* 0x00000000ff15723e */ /* 0x000fe400030004ff */
[----:B------:R-:W-:Y:S02]  /*143ad0*/  F2FP.F16.E5M2.UNPACK_B R4, R4 ;  /* 0x00000004ff04723e */ /* 0x000fe400020004ff */
[----:B------:R-:W-:Y:S02]  /*143ae0*/  F2FP.F16.E5M2.UNPACK_B R5, R5 ;  /* 0x00000005ff05723e */ /* 0x000fe400020004ff */
[----:B------:R-:W-:Y:S02]  /*143af0*/  F2FP.F16.E5M2.UNPACK_B R6, R6 ;  /* 0x00000006ff06723e */ /* 0x000fe400020004ff */
[----:B------:R-:W-:Y:S01]  /*143b00*/  F2FP.F16.E5M2.UNPACK_B R7, R7 ;  /* 0x00000007ff07723e */ /* 0x000fe200020004ff */
[----:B--2---:R-:W-:Y:S01]  /*143b10*/  HMMA.16816.F32 R24, R12, R2, R24 ;  /* 0x000000020c18723c */ /* 0x004fe20000001818 */
[----:B------:R-:W-:Y:S01]  /*143b20*/  STL [R1+0xa4], R21 ;  /* 0x0000a41501007387 */ /* 0x000fe20000100800 */
[----:B---3--:R-:W-:-:S15]  /*143b30*/  IMAD.MOV.U32 R0, RZ, RZ, R23 ;  /* 0x000000ffff007224 */ /* 0x008fde00078e0017 */
[----:B------:R-:W-:-:S06]  /*143b40*/  NOP ;  /* 0x0000000000007918 */ /* 0x000fcc0000000000 */
[----:B------:R-:W-:Y:S04]  /*143b50*/  STL.64 [R1+0x1c10], R24 ;  /* 0x001c101801007387 */ /* 0x000fe80000100a00 */
[----:B------:R0:W-:Y:S04]  /*143b60*/  STL.64 [R1+0x1c18], R26 ;  /* 0x001c181a01007387 */ /* 0x0001e80000100a00 */
[----:B0-----:R-:W2:Y:S04]  /*143b70*/  LDL.LU.64 R26, [R1+0x7c08] ;  /* 0x007c0800011a7983 */ /* 0x001ea80000300a00 */
[----:B------:R-:W2:Y:S04]  /*143b80*/  LDL.LU.64 R24, [R1+0x7c00] ;  /* 0x007c000001187983 */ /* 0x000ea80000300a00 */
[----:B------:R-:W-:Y:S04]  /*143b90*/  STL [R1+0x7a2c], R2 ;  /* 0x007a2c0201007387 */ /* 0x000fe80000100800 */
[----:B------:R0:W-:Y:S02]  /*143ba0*/  STL [R1+0x7a28], R3 ;  /* 0x007a280301007387 */ /* 0x0001e40000100800 */
[----:B0-----:R-:W-:Y:S01]  /*143bb0*/  IMAD.MOV.U32 R3, RZ, RZ, R22 ;  /* 0x000000ffff037224 */ /* 0x001fe200078e0016 */
[----:B----4-:R-:W-:Y:S06]  /*143bc0*/  HMMA.16816.F32 R12, R12, R20, R8 ;  /* 0x000000140c0c723c */ /* 0x010fec0000001808 */
[----:B------:R-:W-:-:S15]  /*143bd0*/  HMMA.16816.F32 R8, R4, R22, R16 ;  /* 0x000000160408723c */ /* 0x000fde0000001810 */
[----:B------:R-:W-:-:S02]  /*143be0*/  NOP ;  /* 0x0000000000007918 */ /* 0x000fc40000000000 */
[----:B------:R-:W-:Y:S04]  /*143bf0*/  STL.64 [R1+0x720], R12 ;  /* 0x0007200c01007387 */ /* 0x000fe80000100a00 */
[----:B------:R0:W-:Y:S04]  /*143c00*/  STL.64 [R1+0x728], R14 ;  /* 0x0007280e01007387 */ /* 0x0001e80000100a00 */
[----:B------:R-:W-:Y:S04]  /*143c10*/  STL.64 [R1+0x710], R8 ;  /* 0x0007100801007387 */ /* 0x000fe80000100a00 */
[----:B------:R2:W-:Y:S04]  /*143c20*/  STL.64 [R1+0x718], R10 ;  /* 0x0007180a01007387 */ /* 0x0005e80000100a00 */
[----:B------:R-:W-:Y:S04]  /*143c30*/  STL [R1+0x7a34], R0 ;  /* 0x007a340001007387 */ /* 0x000fe80000100800 */
[----:B------:R-:W-:Y:S04]  /*143c40*/  STL [R1+0x7a30], R3 ;  /* 0x007a300301007387 */ /* 0x000fe80000100800 */
[----:B0-----:R-:W3:Y:S01]  /*143c50*/  LDL.64 R14, [R1+0x70] ;  /* 0x00007000010e7983 */ /* 0x001ee20000100a00 */
[----:B--2---:R-:W-:-:S15]  /*143c60*/  HMMA.16816.F32 R8, R4, R28, R24 ;  /* 0x0000001c0408723c */ /* 0x004fde0000001818 */
[----:B------:R-:W-:-:S08]  /*143c70*/  NOP ;  /* 0x0000000000007918 */ /* 0x000fd00000000000 */
[----:B------:R0:W-:Y:S04]  /*143c80*/  STL.64 [R1+0x700], R8 ;  /* 0x0007000801007387 */ /* 0x0001e80000100a00 */
[----:B------:R1:W-:Y:S04]  /*143c90*/  STL.64 [R1+0x708], R10 ;  /* 0x0007080a01007387 */ /* 0x0003e80000100a00 */
[----:B---3--:R2:W-:Y:S04]  /*143ca0*/  STL.64 [R1+0x7bc8], R14 ;  /* 0x007bc80e01007387 */ /* 0x0085e80000100a00 */
[----:B0-----:R-:W3:Y:S04]  /*143cb0*/  LDL.LU R8, [R1+0x28c0] ;  /* 0x0028c00001087983 */ /* 0x001ee80000300800 */
[----:B------:R-:W3:Y:S04]  /*143cc0*/  LDL.LU R9, [R1+0x28c4] ;  /* 0x0028c40001097983 */ /* 0x000ee80000300800 */
[----:B-1----:R-:W4:Y:S04]  /*143cd0*/  LDL.LU R10, [R1+0x28c8] ;  /* 0x0028c800010a7983 */ /* 0x002f280000300800 */
[----:B------:R-:W4:Y:S04]  /*143ce0*/  LDL.LU R11, [R1+0x28cc] ;  /* 0x0028cc00010b7983 */ /* 0x000f280000300800 */
[----:B------:R-:W3:Y:S04]  /*143cf0*/  LDL.64 R12, [R1+0x78] ;  /* 0x00007800010c7983 */ /* 0x000ee80000100a00 */
[----:B--2---:R-:W2:Y:S04]  /*143d00*/  LDL.64 R14, [R1+0x80] ;  /* 0x00008000010e7983 */ /* 0x004ea80000100a00 */
        /* <DEDUP_REMOVED lines=42> */
[----:B------:R0:W-:Y:S04]  /*143fb0*/  STL [R1+0x7a38], R2 ;  /* 0x007a380201007387 */ /* 0x0001e80000100800 */
[----:B0-----:R-:W2:Y:S02]  /*143fc0*/  LDL.64 R2, [R1+0x90] ;  /* 0x0000900001027983 */ /* 0x001ea40000100a00 */
[----:B--2---:R-:W-:Y:S06]  /*143fd0*/  HMMA.16816.F32 R12, R4, R2, R12 ;  /* 0x00000002040c723c */ /* 0x004fec000000180c */
[----:B------:R-:W-:-:S15]  /*143fe0*/  IMAD.MOV.U32 R0, RZ, RZ, R2 ;  /* 0x000000ffff007224 */ /* 0x000fde00078e0002 */
[----:B------:R-:W-:-:S02]  /*143ff0*/  NOP ;  /* 0x0000000000007918 */ /* 0x000fc40000000000 */
[----:B------:R-:W-:Y:S04]  /*144000*/  STL.64 [R1+0x6f0], R12 ;  /* 0x0006f00c01007387 */ /* 0x000fe80000100a00 */
[----:B------:R0:W-:Y:S04]  /*144010*/  STL.64 [R1+0x6f8], R14 ;  /* 0x0006f80e01007387 */ /* 0x0001e80000100a00 */
[----:B0-----:R-:W2:Y:S04]  /*144020*/  LDL.LU.64 R14, [R1+0x7bf8] ;  /* 0x007bf800010e7983 */ /* 0x001ea80000300a00 */
[----:B------:R-:W2:Y:S04]  /*144030*/  LDL.LU.64 R12, [R1+0x7bf0] ;  /* 0x007bf000010c7983 */ /* 0x000ea80000300a00 */
[----:B------:R0:W-:Y:S04]  /*144040*/  STL [R1+0x7a40], R3 ;  /* 0x007a400301007387 */ /* 0x0001e80000100800 */
[----:B0-----:R-:W2:Y:S04]  /*144050*/  LDL.64 R2, [R1+0x88] ;  /* 0x0000880001027983 */ /* 0x001ea80000100a00 */
[----:B------:R-:W-:Y:S01]  /*144060*/  STL [R1+0x7a3c], R0 ;  /* 0x007a3c0001007387 */ /* 0x000fe20000100800 */
[----:B--2---:R-:W-:-:S15]  /*144070*/  HMMA.16816.F32 R12, R4, R2, R12 ;  /* 0x00000002040c723c */ /* 0x004fde000000180c */
[----:B------:R-:W-:-:S08]  /*144080*/  NOP ;  /* 0x0000000000007918 */ /* 0x000fd00000000000 */
[----:B------:R-:W-:Y:S04]  /*144090*/  STL.64 [R1+0x6e0], R12 ;  /* 0x0006e00c01007387 */ /* 0x000fe80000100a00 */
[----:B------:R0:W-:Y:S04]  /*1440a0*/  STL.64 [R1+0x6e8], R14 ;  /* 0x0006e80e01007387 */ /* 0x0001e80000100a00 */
[----:B0-----:R-:W3:Y:S01]  /*1440b0*/  LDL.LU.64 R14, [R1+0x7be8] ;  /* 0x007be800010e7983 */ /* 0x001ee20000300a00 */
[----:B------:R-:W-:-:S03]  /*1440c0*/  IMAD.MOV.U32 R2, RZ, RZ, R3 ;  /* 0x000000ffff027224 */ /* 0x000fc600078e0003 */
[----:B------:R-:W2:Y:S04]  /*1440d0*/  LDL.LU.64 R12, [R1+0x7be0] ;  /* 0x007be000010c7983 */ /* 0x000ea80000300a00 */
        /* <DEDUP_REMOVED lines=8> */
[----:B------:R-:W-:Y:S02]  /*144160*/  IMAD.MOV.U32 R3, RZ, RZ, R14 ;  /* 0x000000ffff037224 */ /* 0x000fe400078e000e */
[----:B------:R-:W3:Y:S04]  /*144170*/  LDL.LU.64 R14, [R1+0x7bc8] ;  /* 0x007bc800010e7983 */ /* 0x000ee80000300a00 */
[----:B------:R-:W-:Y:S04]  /*144180*/  STL [R1+0x7a4c], R0 ;  /* 0x007a4c0001007387 */ /* 0x000fe80000100800 */
[----:B------:R-:W-:Y:S01]  /*144190*/  STL [R1+0x7a48], R3 ;  /* 0x007a480301007387 */ /* 0x000fe20000100800 */
        /* <DEDUP_REMOVED lines=16> */
[----:B----4-:R-:W-:Y:S01]  /*1442a0*/  IMAD.MOV.U32 R2, RZ, RZ, R21 ;  /* 0x000000ffff027224 */ /* 0x010fe200078e0015 */
[----:B------:R0:W-:Y:S04]  /*1442b0*/  STL [R1+0x7a58], R3 ;  /* 0x007a580301007387 */ /* 0x0001e80000100800 */
[----:B------:R1:W-:Y:S04]  /*1442c0*/  STL [R1+0x7a54], R0 ;  /* 0x007a540001007387 */ /* 0x0003e80000100800 */
[----:B------:R-:W-:Y:S01]  /*1442d0*/  STL [R1+0x7a5c], R2 ;  /* 0x007a5c0201007387 */ /* 0x000fe20000100800 */
[----:B0-----:R-:W-:-:S02]  /*1442e0*/  IMAD.MOV.U32 R3, RZ, RZ, R22 ;  /* 0x000000ffff037224 */ /* 0x001fc400078e0016 */
[----:B-1----:R-:W-:Y:S01]  /*1442f0*/  IMAD.MOV.U32 R0, RZ, RZ, R23 ;  /* 0x000000ffff007224 */ /* 0x002fe200078e0017 */
[----:B--2---:R-:W-:-:S15]  /*144300*/  HMMA.16816.F32 R8, R4, R20, R8 ;  /* 0x000000140408723c */ /* 0x004fde0000001808 */
[----:B------:R-:W-:-:S08]  /*144310*/  NOP ;  /* 0x0000000000007918 */ /* 0x000fd00000000000 */
[----:B------:R-:W-:Y:S04]  /*144320*/  STL.64 [R1+0x6a0], R8 ;  /* 0x0006a00801007387 */ /* 0x000fe80000100a00 */
[----:B------:R0:W-:Y:S02]  /*144330*/  STL.64 [R1+0x6a8], R10 ;  /* 0x0006a80a01007387 */ /* 0x0001e40000100a00 */
[----:B0-----:R-:W-:-:S15]  /*144340*/  HMMA.16816.F32 R8, R4, R22, R16 ;  /* 0x000000160408723c */ /* 0x001fde0000001810 */
[----:B------:R-:W-:-:S08]  /*144350*/  NOP ;  /* 0x0000000000007918 */ /* 0x000fd00000000000 */
[----:B------:R-:W-:Y:S04]  /*144360*/  STL.64 [R1+0x690], R8 ;  /* 0x0006900801007387 */ /* 0x000fe80000100a00 */
[----:B------:R0:W-:Y:S04]  /*144370*/  STL.64 [R1+0x698], R10 ;  /* 0x0006980a01007387 */ /* 0x0001e80000100a00 */
[----:B------:R-:W-:Y:S04]  /*144380*/  STL [R1+0x7a64], R0 ;  /* 0x007a640001007387 */ /* 0x000fe80000100800 */
[----:B------:R-:W-:Y:S04]  /*144390*/  STL [R1+0x7a60], R3 ;  /* 0x007a600301007387 */ /* 0x000fe80000100800 */
[----:B------:R-:W2:Y:S01]  /*1443a0*/  LDL.64 R14, [R1+0x30] ;  /* 0x00003000010e7983 */ /* 0x000ea20000100a00 */
[----:B0-----:R-:W-:-:S15]  /*1443b0*/  HMMA.16816.F32 R8, R4, R28, R24 ;  /* 0x0000001c0408723c */ /* 0x001fde0000001818 */
[----:B------:R-:W-:-:S08]  /*1443c0*/  NOP ;  /* 0x0000000000007918 */ /* 0x000fd00000000000 */
[----:B------:R0:W-:Y:S04]  /*1443d0*/  STL.64 [R1+0x680], R8 ;  /* 0x0006800801007387 */ /* 0x0001e80000100a00 */
[----:B------:R1:W-:Y:S04]  /*1443e0*/  STL.64 [R1+0x688], R10 ;  /* 0x0006880a01007387 */ /* 0x0003e80000100a00 */
[----:B--2---:R2:W-:Y:S04]  /*1443f0*/  STL.64 [R1+0x7b70], R14 ;  /* 0x007b700e01007387 */ /* 0x0045e80000100a00 */
        /* <DEDUP_REMOVED lines=98> */
[----:B------:R3:W-:Y:S01]  /*144a20*/  STL [R1+0x7a8c], R2 ;  /* 0x007a8c0201007387 */ /* 0x0007e20000100800 */
[----:B------:R-:W-:Y:S01]  /*144a30*/  HMMA.16816.F32 R12, R4, R28, R24 ;  /* 0x0000001c040c723c */ /* 0x000fe20000001818 */
[----:B0-----:R-:W-:-:S02]  /*144a40*/  IMAD.MOV.U32 R3, RZ, RZ, R22 ;  /* 0x000000ffff037224 */ /* 0x001fc400078e0016 */
[----:B-1----:R-:W-:-:S03]  /*144a50*/  IMAD.MOV.U32 R0, RZ, RZ, R23 ;  /* 0x000000ffff007224 */ /* 0x002fc600078e0017 */
[----:B---3--:R-:W-:Y:S01]  /*144a60*/  IMAD.MOV.U32 R2, RZ, RZ, R29 ;  /* 0x000000ffff027224 */ /* 0x008fe200078e001d */
[----:B--2---:R-:W-:-:S15]  /*144a70*/  HMMA.16816.F32 R8, R4, R20, R8 ;  /* 0x000000140408723c */ /* 0x004fde0000001808 */
[----:B------:R-:W-:-:S08]  /*144a80*/  NOP ;  /* 0x0000000000007918 */ /* 0x000fd00000000000 */
[----:B------:R-:W-:Y:S04]  /*144a90*/  STL.64 [R1+0x620], R8 ;  /* 0x0006200801007387 */ /* 0x000fe80000100a00 */
[----:B------:R0:W-:Y:S02]  /*144aa0*/  STL.64 [R1+0x628], R10 ;  /* 0x0006280a01007387 */ /* 0x0001e40000100a00 */
[----:B0-----:R-:W-:-:S15]  /*144ab0*/  HMMA.16816.F32 R8, R4, R22, R16 ;  /* 0x000000160408723c */ /* 0x001fde0000001810 */
[----:B------:R-:W-:-:S08]  /*144ac0*/  NOP ;  /* 0x0000000000007918 */ /* 0x000fd00000000000 */
[----:B------:R0:W-:Y:S04]  /*144ad0*/  STL.64 [R1+0x610], R8 ;  /* 0x0006100801007387 */ /* 0x0001e80000100a00 */
[----:B------:R1:W-:Y:S04]  /*144ae0*/  STL.64 [R1+0x618], R10 ;  /* 0x0006180a01007387 */ /* 0x0003e80000100a00 */
[----:B------:R-:W-:Y:S04]  /*144af0*/  STL [R1+0x7a94], R0 ;  /* 0x007a940001007387 */ /* 0x000fe80000100800 */
[----:B------:R-:W-:Y:S04]  /*144b00*/  STL [R1+0x7a90], R3 ;  /* 0x007a900301007387 */ /* 0x000fe80000100800 */
[----:B0-----:R-:W2:Y:S04]  /*144b10*/  LDL.LU R8, [R1+0x2740] ;  /* 0x0027400001087983 */ /* 0x001ea80000300800 */
        /* <DEDUP_REMOVED lines=13> */
[----:B------:R-:W2:Y:S04]  /*144bf0*/  LDL.64 R28, [R1] ;  /* 0x00000000011c7983 */ /* 0x000ea80000100a00 */
        /* <DEDUP_REMOVED lines=10> */
[----:B------:R-:W2:Y:S04]  /*144ca0*/  LDL.64 R12, [R1+0x10] ;  /* 0x00001000010c7983 */ /* 0x000ea80000100a00 */
[----:B----4-:R0:W-:Y:S04]  /*144cb0*/  STL.64 [R1+0x7b30], R26 ;  /* 0x007b301a01007387 */ /* 0x0101e80000100a00 */
[----:B0-----:R-:W4:Y:S04]  /*144cc0*/  LDL R26, [R1+0x8] ;  /* 0x00000800011a7983 */ /* 0x001f280000100800 */
[----:B------:R-:W4:Y:S04]  /*144cd0*/  LDL R27, [R1+0xc] ;  /* 0x00000c00011b7983 */ /* 0x000f280000100800 */
[----:B---3--:R0:W-:Y:S04]  /*144ce0*/  STL.64 [R1+0x7b28], R24 ;  /* 0x007b281801007387 */ /* 0x0081e80000100a00 */
[----:B----4-:R1:W-:Y:S04]  /*144cf0*/  STL.64 [R1+0x7b48], R26 ;  /* 0x007b481a01007387 */ /* 0x0103e80000100a00 */
[----:B0-----:R-:W2:Y:S04]  /*144d00*/  LDL.LU R24, [R1+0x27f0] ;  /* 0x0027f00001187983 */ /* 0x001ea80000300800 */
[----:B------:R-:W2:Y:S04]  /*144d10*/  LDL.LU R25, [R1+0x27f4] ;  /* 0x0027f40001197983 */ /* 0x000ea80000300800 */
[----:B-1----:R-:W2:Y:S04]  /*144d20*/  LDL.LU R26, [R1+0x27f8] ;  /* 0x0027f800011a7983 */ /* 0x002ea80000300800 */
[----:B------:R-:W2:Y:S04]  /*144d30*/  LDL.LU R27, [R1+0x27fc] ;  /* 0x0027fc00011b7983 */ /* 0x000ea80000300800 */
[----:B------:R-:W-:Y:S04]  /*144d40*/  STL.64 [R1+0x7af8], R22 ;  /* 0x007af81601007387 */ /* 0x000fe80000100a00 */
        /* <DEDUP_REMOVED lines=25> */
[----:B------:R-:W4:Y:S04]  /*144ee0*/  LDL.LU R15, [R1+0x6e20] ;  /* 0x006e2000010f7983 */ /* 0x000f280000300800 */
[----:B------:R-:W-:Y:S04]  /*144ef0*/  STL [R1+0x7a98], R2 ;  /* 0x007a980201007387 */ /* 0x000fe80000100800 */
[----:B------:R-:W-:Y:S04]  /*144f00*/  STL.64 [R1+0x5f0], R24 ;  /* 0x0005f01801007387 */ /* 0x000fe80000100a00 */
[----:B------:R0:W-:Y:S04]  /*144f10*/  STL.64 [R1+0x5f8], R26 ;  /* 0x0005f81a01007387 */ /* 0x0001e80000100a00 */
[----:B0-----:R-:W2:Y:S01]  /*144f20*/  LDL.LU.64 R26, [R1+0x7b48] ;  /* 0x007b4800011a7983 */ /* 0x001ea20000300a00 */
[----:B------:R-:W-:-:S02]  /*144f30*/  IMAD.MOV.U32 R0, RZ, RZ, R12 ;  /* 0x000000ffff007224 */ /* 0x000fc400078e000c */
[----:B------:R-:W-:Y:S01]  /*144f40*/  IMAD.MOV.U32 R3, RZ, RZ, R13 ;  /* 0x000000ffff037224 */ /* 0x000fe200078e000d */
        /* <DEDUP_REMOVED lines=13> */
[----:B---3--:R-:W-:-:S15]  /*145020*/  HMMA.16816.F32 R24, R4, R28, R24 ;  /* 0x0000001c0418723c */ /* 0x008fde0000001818 */
[----:B------:R-:W-:-:S08]  /*145030*/  NOP ;  /* 0x0000000000007918 */ /* 0x000fd00000000000 */
[----:B------:R-:W-:Y:S04]  /*145040*/  STL.64 [R1+0x5d0], R24 ;  /* 0x0005d01801007387 */ /* 0x000fe80000100a00 */
[----:B------:R0:W-:Y:S04]  /*145050*/  STL.64 [R1+0x5d8], R26 ;  /* 0x0005d81a01007387 */ /* 0x0001e80000100a00 */
[----:B0-----:R-:W3:Y:S04]  /*145060*/  LDL.LU.64 R26, [R1+0x7b20] ;  /* 0x007b2000011a7983 */ /* 0x001ee80000300a00 */
[----:B------:R-:W3:Y:S04]  /*145070*/  LDL.LU.64 R24, [R1+0x7b18] ;  /* 0x007b180001187983 */ /* 0x000ee80000300a00 */
        /* <DEDUP_REMOVED lines=57> */
[----:B------:R-:W2:Y:S04]  /*145410*/  LDL.LU.64 R8, [R1+0x7aa0] ;  /* 0x007aa00001087983 */ /* 0x000ea80000300a00 */
[----:B------:R0:W-:Y:S04]  /*145420*/  STL.64 [R1+0x7808], R18 ;  /* 0x0078081201007387 */ /* 0x0001e80000100a00 */
[----:B0-----:R-:W4:Y:S04]  /*145430*/  LDL.LU R18, [R1+0x6e0c] ;  /* 0x006e0c0001127983 */ /* 0x001f280000300800 */
[----:B------:R-:W3:Y:S04]  /*145440*/  LDL.LU R19, [R1+0x6e14] ;  /* 0x006e140001137983 */ /* 0x000ee80000300800 */
[----:B------:R0:W-:Y:S01]  /*145450*/  STL.64 [R1+0x7800], R16 ;  /* 0x0078001001007387 */ /* 0x0001e20000100a00 */
[----:B----4-:R-:W-:-:S02]  /*145460*/  IMAD R12, R12, 0x100, R18 ;  /* 0x000001000c0c7824 */ /* 0x010fc400078e0212 */
[----:B---3--:R-:W-:Y:S02]  /*145470*/  IMAD R13, R13, 0x100, R19 ;  /* 0x000001000d0d7824 */ /* 0x008fe400078e0213 */
[----:B0-----:R-:W-:Y:S06]  /*145480*/  HMMA.16816.F32 R16, R4, R10, R20 ;  /* 0x0000000a0410723c */ /* 0x001fec0000001814 */
[----:B------:R-:W-:Y:S04]  /*145490*/  STL [R1+0x77dc], R10 ;  /* 0x0077dc0a01007387 */ /* 0x000fe80000100800 */
[----:B------:R-:W-:-:S13]  /*1454a0*/  STL [R1+0x77d8], R11 ;  /* 0x0077d80b01007387 */ /* 0x000fda0000100800 */
[----:B------:R-:W-:Y:S04]  /*1454b0*/  STL.64 [R1+0x550], R16 ;  /* 0x0005501001007387 */ /* 0x000fe80000100a00 */
[----:B------:R2:W-:Y:S04]  /*1454c0*/  STL.64 [R1+0x558], R18 ;  /* 0x0005581201007387 */ /* 0x0005e80000100a00 */
[----:B------:R-:W3:Y:S04]  /*1454d0*/  LDL.LU R20, [R1+0x2530] ;  /* 0x0025300001147983 */ /* 0x000ee80000300800 */
[----:B------:R-:W3:Y:S04]  /*1454e0*/  LDL.LU R21, [R1+0x2534] ;  /* 0x0025340001157983 */ /* 0x000ee80000300800 */
[----:B------:R-:W4:Y:S04]  /*1454f0*/  LDL.LU R22, [R1+0x2538] ;  /* 0x0025380001167983 */ /* 0x000f280000300800 */
[----:B------:R-:W4:Y:S01]  /*145500*/  LDL.LU R23, [R1+0x253c] ;  /* 0x00253c0001177983 */ /* 0x000f220000300800 */
[----:B--2---:R-:W-:Y:S01]  /*145510*/  HMMA.16816.F32 R16, R4, R8, R24 ;  /* 0x000000080410723c */ /* 0x004fe20000001818 */
[----:B------:R-:W-:-:S02]  /*145520*/  IMAD.MOV.U32 R10, RZ, RZ, R0 ;  /* 0x000000ffff0a7224 */ /* 0x000fc400078e0000 */
[----:B------:R-:W-:Y:S01]  /*145530*/  IMAD.MOV.U32 R11, RZ, RZ, R2 ;  /* 0x000000ffff0b7224 */ /* 0x000fe200078e0002 */
[----:B----4-:R0:W-:Y:S04]  /*145540*/  STL.64 [R1+0x7850], R22 ;  /* 0x0078501601007387 */ /* 0x0101e80000100a00 */
[----:B---3--:R1:W-:Y:S04]  /*145550*/  STL.64 [R1+0x7848], R20 ;  /* 0x0078481401007387 */ /* 0x0083e80000100a00 */
[----:B------:R-:W2:Y:S04]  /*145560*/  LDL.LU R0, [R1+0x7a9c] ;  /* 0x007a9c0001007983 */ /* 0x000ea80000300800 */
[----:B------:R-:W3:Y:S04]  /*145570*/  LDL.LU R2, [R1+0x7a98] ;  /* 0x007a980001027983 */ /* 0x000ee80000300800 */
[----:B------:R-:W-:Y:S04]  /*145580*/  STL.64 [R1+0x7860], R10 ;  /* 0x0078600a01007387 */ /* 0x000fe80000100a00 */
[----:B------:R-:W-:Y:S04]  /*145590*/  STL.64 [R1+0x7858], R8 ;  /* 0x0078580801007387 */ /* 0x000fe80000100a00 */
[----:B------:R-:W-:Y:S04]  /*1455a0*/  STL.64 [R1+0x1bb0], R16 ;  /* 0x001bb01001007387 */ /* 0x000fe80000100a00 */
[----:B------:R-:W-:Y:S04]  /*1455b0*/  STL.64 [R1+0x1bb8], R18 ;  /* 0x001bb81201007387 */ /* 0x000fe80000100a00 */
[----:B------:R-:W4:Y:S04]  /*1455c0*/  LDL.LU R24, [R1+0x2550] ;  /* 0x0025500001187983 */ /* 0x000f280000300800 */
[----:B------:R-:W4:Y:S04]  /*1455d0*/  LDL.LU R25, [R1+0x2554] ;  /* 0x0025540001197983 */ /* 0x000f280000300800 */
[----:B------:R-:W3:Y:S04]  /*1455e0*/  LDL.LU R26, [R1+0x2558] ;  /* 0x00255800011a7983 */ /* 0x000ee80000300800 */
[----:B------:R-:W3:Y:S01]  /*1455f0*/  LDL.LU R27, [R1+0x255c] ;  /* 0x00255c00011b7983 */ /* 0x000ee20000300800 */
[----:B0-----:R-:W-:-:S02]  /*145600*/  IMAD.MOV.U32 R23, RZ, RZ, R3 ;  /* 0x000000ffff177224 */ /* 0x001fc400078e0003 */
[----:B--2---:R-:W-:Y:S01]  /*145610*/  IMAD.MOV.U32 R22, RZ, RZ, R0 ;  /* 0x000000ffff167224 */ /* 0x004fe200078e0000 */
[----:B---3--:R-:W-:Y:S04]  /*145620*/  STL.64 [R1+0x7870], R26 ;  /* 0x0078701a01007387 */ /* 0x008fe80000100a00 */
[----:B----4-:R0:W-:Y:S04]  /*145630*/  STL.64 [R1+0x7868], R24 ;  /* 0x0078681801007387 */ /* 0x0101e80000100a00 */
[----:B------:R-:W2:Y:S04]  /*145640*/  LDL.LU R0, [R1+0x7a94] ;  /* 0x007a940001007983 */ /* 0x000ea80000300800 */
[----:B------:R-:W3:Y:S04]  /*145650*/  LDL.LU R3, [R1+0x7a90] ;  /* 0x007a900001037983 */ /* 0x000ee80000300800 */
[----:B-1----:R-:W4:Y:S01]  /*145660*/  LDL R20, [R1+0x18] ;  /* 0x0000180001147983 */ /* 0x002f220000100800 */
[----:B------:R-:W-:-:S03]  /*145670*/  IMAD.MOV.U32 R21, RZ, RZ, R2 ;  /* 0x000000ffff157224 */ /* 0x000fc600078e0002 */
[----:B------:R-:W2:Y:S04]  /*145680*/  LDL.LU R2, [R1+0x7a8c] ;  /* 0x007a8c0001027983 */ /* 0x000ea80000300800 */
[----:B------:R3:W-:Y:S04]  /*145690*/  STL.64 [R1+0x7880], R22 ;  /* 0x0078801601007387 */ /* 0x0007e80000100a00 */
[----:B----4-:R-:W-:Y:S04]  /*1456a0*/  STL.64 [R1+0x7878], R20 ;  /* 0x0078781401007387 */ /* 0x010fe80000100a00 */
[----:B0-----:R-:W4:Y:S04]  /*1456b0*/  LDL.LU R24, [R1+0x2570] ;  /* 0x0025700001187983 */ /* 0x001f280000300800 */
[----:B------:R-:W4:Y:S04]  /*1456c0*/  LDL.LU R25, [R1+0x2574] ;  /* 0x0025740001197983 */ /* 0x000f280000300800 */
[----:B------:R-:W4:Y:S04]  /*1456d0*/  LDL.LU R26, [R1+0x2578] ;  /* 0x00257800011a7983 */ /* 0x000f280000300800 */
[----:B------:R-:W4:Y:S01]  /*1456e0*/  LDL.LU R27, [R1+0x257c] ;  /* 0x00257c00011b7983 */ /* 0x000f220000300800 */
[----:B---3--:R-:W-:-:S02]  /*1456f0*/  IMAD.MOV.U32 R22, RZ, RZ, R3 ;  /* 0x000000ffff167224 */ /* 0x008fc400078e0003 */
[----:B--2---:R-:W-:Y:S01]  /*145700*/  IMAD.MOV.U32 R23, RZ, RZ, R0 ;  /* 0x000000ffff177224 */ /* 0x004fe200078e0000 */
[----:B----4-:R-:W-:Y:S04]  /*145710*/  STL.64 [R1+0x7890], R26 ;  /* 0x0078901a01007387 */ /* 0x010fe80000100a00 */
        /* <DEDUP_REMOVED lines=12> */
[----:B------:R-:W4:Y:S04]  /*1457e0*/  LDL.LU R2, [R1+0x7a80] ;  /* 0x007a800001027983 */ /* 0x000f280000300800 */
[----:B--2---:R1:W-:Y:S04]  /*1457f0*/  STL.64 [R1+0x78b0], R20 ;  /* 0x0078b01401007387 */ /* 0x0043e80000100a00 */
[----:B0-----:R-:W2:Y:S04]  /*145800*/  LDL.LU R24, [R1+0x2590] ;  /* 0x0025900001187983 */ /* 0x001ea80000300800 */
[----:B------:R-:W2:Y:S04]  /*145810*/  LDL.LU R25, [R1+0x2594] ;  /* 0x0025940001197983 */ /* 0x000ea80000300800 */
[----:B------:R-:W4:Y:S04]  /*145820*/  LDL.LU R26, [R1+0x2598] ;  /* 0x00259800011a7983 */ /* 0x000f280000300800 */
[----:B------:R-:W4:Y:S01]  /*145830*/  LDL.LU R27, [R1+0x259c] ;  /* 0x00259c00011b7983 */ /* 0x000f220000300800 */
[----:B---3--:R-:W-:-:S02]  /*145840*/  IMAD.MOV.U32 R22, RZ, RZ, R0 ;  /* 0x000000ffff167224 */ /* 0x008fc400078e0000 */
[----:B------:R-:W-:Y:S01]  /*145850*/  IMAD.MOV.U32 R23, RZ, RZ, R3 ;  /* 0x000000ffff177224 */ /* 0x000fe200078e0003 */
[----:B----4-:R-:W-:Y:S04]  /*145860*/  STL.64 [R1+0x78c0], R26 ;  /* 0x0078c01a01007387 */ /* 0x010fe80000100a00 */
[----:B--2---:R0:W-:Y:S04]  /*145870*/  STL.64 [R1+0x78b8], R24 ;  /* 0x0078b81801007387 */ /* 0x0041e80000100a00 */
        /* <DEDUP_REMOVED lines=21> */
[----:B------:R-:W2:Y:S04]  /*1459d0*/  LDL.LU R27, [R1+0x25cc] ;  /* 0x0025cc00011b7983 */ /* 0x000ea80000300800 */
[----:B------:R-:W3:Y:S01]  /*1459e0*/  LDL R20, [R1+0x48] ;  /* 0x0000480001147983 */ /* 0x000ee20000100800 */
[----:B------:R-:W-:-:S03]  /*1459f0*/  IMAD.MOV.U32 R21, RZ, RZ, R2 ;  /* 0x000000ffff157224 */ /* 0x000fc600078e0002 */
[----:B------:R-:W4:Y:S04]  /*145a00*/  LDL.LU R2, [R1+0x7a68] ;  /* 0x007a680001027983 */ /* 0x000f280000300800 */
[----:B---3--:R-:W-:Y:S04]  /*145a10*/  STL.64 [R1+0x7910], R20 ;  /* 0x0079101401007387 */ /* 0x008fe80000100a00 */
[----:B--2---:R-:W-:Y:S04]  /*145a20*/  STL.64 [R1+0x78f0], R26 ;  /* 0x0078f01a01007387 */ /* 0x004fe80000100a00 */
[----:B----4-:R0:W-:Y:S04]  /*145a30*/  STL.64 [R1+0x78e8], R24 ;  /* 0x0078e81801007387 */ /* 0x0101e80000100a00 */
        /* <DEDUP_REMOVED lines=14> */
[----:B------:R-:W3:Y:S04]  /*145b20*/  LDL.LU R27, [R1+0x25fc] ;  /* 0x0025fc00011b7983 */ /* 0x000ee80000300800 */
[----:B------:R-:W2:Y:S01]  /*145b30*/  LDL R20, [R1+0x58] ;  /* 0x0000580001147983 */ /* 0x000ea20000100800 */
[----:B------:R-:W-:-:S03]  /*145b40*/  IMAD.MOV.U32 R21, RZ, RZ, R2 ;  /* 0x000000ffff157224 */ /* 0x000fc600078e0002 */
[----:B------:R-:W3:Y:S01]  /*145b50*/  LDL.LU R2, [R1+0x7a5c] ;  /* 0x007a5c0001027983 */ /* 0x000ee20000300800 */
[----:B----4-:R-:W-:Y:S02]  /*145b60*/  IMAD.MOV.U32 R22, RZ, RZ, R3 ;  /* 0x000000ffff167224 */ /* 0x010fe400078e0003 */
[----:B------:R-:W-:Y:S01]  /*145b70*/  IMAD.MOV.U32 R23, RZ, RZ, R0 ;  /* 0x000000ffff177224 */ /* 0x000fe200078e0000 */
        /* <DEDUP_REMOVED lines=9> */
[----:B------:R-:W2:Y:S01]  /*145c10*/  LDL R20, [R1+0x68] ;  /* 0x0000680001147983 */ /* 0x000ea20000100800 */
[----:B------:R-:W-:-:S03]  /*145c20*/  IMAD.MOV.U32 R21, RZ, RZ, R2 ;  /* 0x000000ffff157224 */ /* 0x000fc600078e0002 */
[----:B------:R-:W4:Y:S04]  /*145c30*/  LDL.LU R2, [R1+0x7a50] ;  /* 0x007a500001027983 */ /* 0x000f280000300800 */
[----:B------:R-:W-:Y:S04]  /*145c40*/  STL.64 [R1+0x7958], R22 ;  /* 0x0079581601007387 */ /* 0x000fe80000100a00 */
[----:B--2---:R-:W-:Y:S04]  /*145c50*/  STL.64 [R1+0x7970], R20 ;  /* 0x0079701401007387 */ /* 0x004fe80000100a00 */
[----:B---3--:R-:W-:Y:S04]  /*145c60*/  STL.64 [R1+0x7938], R26 ;  /* 0x0079381a01007387 */ /* 0x008fe80000100a00 */
[----:B------:R0:W-:Y:S04]  /*145c70*/  STL.64 [R1+0x7930], R24 ;  /* 0x0079301801007387 */ /* 0x0001e80000100a00 */
        /* <DEDUP_REMOVED lines=60> */
[----:B------:R-:W3:Y:S04]  /*146040*/  LDL.LU R27, [R1+0x26ac] ;  /* 0x0026ac00011b7983 */ /* 0x000ee80000300800 */
[----:B------:R-:W2:Y:S04]  /*146050*/  LDL R16, [R1+0xa0] ;  /* 0x0000a00001107983 */ /* 0x000ea80000100800 */
[----:B------:R-:W2:Y:S01]  /*146060*/  LDL R17, [R1+0xa4] ;  /* 0x0000a40001117983 */ /* 0x000ea20000100800 */
[----:B----4-:R-:W-:-:S02]  /*146070*/  IMAD.MOV.U32 R18, RZ, RZ, R3 ;  /* 0x000000ffff127224 */ /* 0x010fc400078e0003 */
[----:B------:R-:W-:Y:S01]  /*146080*/  IMAD.MOV.U32 R19, RZ, RZ, R0 ;  /* 0x000000ffff137224 */ /* 0x000fe200078e0000 */
[----:B------:R-:W4:Y:S04]  /*146090*/  LDL.LU R3, [R1+0x7a28] ;  /* 0x007a280001037983 */ /* 0x000f280000300800 */
[----:B------:R-:W-:Y:S04]  /*1460a0*/  STL.64 [R1+0x7a20], R18 ;  /* 0x007a201201007387 */ /* 0x000fe80000100a00 */
[----:B--2---:R0:W-:Y:S04]  /*1460b0*/  STL.64 [R1+0x7a18], R16 ;  /* 0x007a181001007387 */ /* 0x0041e80000100a00 */
[----:B------:R-:W2:Y:S04]  /*1460c0*/  LDL.LU R20, [R1+0x26f0] ;  /* 0x0026f00001147983 */ /* 0x000ea80000300800 */
[----:B------:R-:W2:Y:S04]  /*1460d0*/  LDL.LU R21, [R1+0x26f4] ;  /* 0x0026f40001157983 */ /* 0x000ea80000300800 */
[----:B------:R-:W3:Y:S04]  /*1460e0*/  LDL.LU R22, [R1+0x26f8] ;  /* 0x0026f80001167983 */ /* 0x000ee80000300800 */
[----:B------:R-:W3:Y:S04]  /*1460f0*/  LDL.LU R23, [R1+0x26fc] ;  /* 0x0026fc0001177983 */ /* 0x000ee80000300800 */
        /* <DEDUP_REMOVED lines=55> */
[----:B------:R-:W2:-:S15]  /*146470*/  LDL.LU.64 R20, [R1+0x7a00] ;  /* 0x007a000001147983 */ /* 0x000e9e0000300a00 */
[----:B------:R-:W-:-:S05]  /*146480*/  NOP ;  /* 0x0000000000007918 */ /* 0x000fca0000000000 */
        /* <DEDUP_REMOVED lines=123> */
[----:B0-----:R-:W2:Y:S04]  /*146c40*/  LDL.LU.64 R26, [R1+0x7870] ;  /* 0x00787000011a7983 */ /* 0x001ea80000300a00 */
[----:B------:R-:W2:Y:S01]  /*146c50*/  LDL.LU.64 R24, [R1+0x7868] ;  /* 0x0078680001187983 */ /* 0x000ea20000300a00 */
[----:B----4-:R-:W-:Y:S03]  /*146c60*/  HMMA.16816.F32 R20, R12, R22, R8 ;  /* 0x000000160c14723c */ /* 0x010fe60000001808 */
[----:B------:R-:W3:Y:S04]  /*146c70*/  LDL.LU.64 R10, [R1+0x7860] ;  /* 0x00786000010a7983 */ /* 0x000ee80000300a00 */
[----:B------:R-:W4:Y:S01]  /*146c80*/  LDL.LU.64 R8, [R1+0x7858] ;  /* 0x0078580001087983 */ /* 0x000f220000300a00 */
[----:B------:R-:W-:-:S15]  /*146c90*/  IMAD.MOV.U32 R0, RZ, RZ, R29 ;  /* 0x000000ffff007224 */ /* 0x000fde00078e001d */
        /* <DEDUP_REMOVED lines=10> */
[----:B------:R-:W4:Y:S01]  /*146d40*/  LDL.LU.64 R28, [R1+0x7830] ;  /* 0x00783000011c7983 */ /* 0x000f220000300a00 */
[----:B---3--:R-:W-:-:S15]  /*146d50*/  HMMA.16816.F32 R4, R12, R10, R4 ;  /* 0x0000000a0c04723c */ /* 0x008fde0000001804 */
[----:B------:R-:W-:-:S08]  /*146d60*/  NOP ;  /* 0x0000000000007918 */ /* 0x000fd00000000000 */
[----:B------:R-:W-:Y:S04]  /*146d70*/  STL.64 [R1+0x3f0], R4 ;  /* 0x0003f00401007387 */ /* 0x000fe80000100a00 */
[----:B------:R4:W-:Y:S02]  /*146d80*/  STL.64 [R1+0x3f8], R6 ;  /* 0x0003f80601007387 */ /* 0x0009e40000100a00 */
[C---:B----4-:R-:W-:Y:S06]  /*146d90*/  HMMA.16816.F32 R4, R12.reuse, R28, R20 ;  /* 0x0000001c0c04723c */ /* 0x050fec0000001814 */
[----:B--2---:R-:W-:Y:S01]  /*146da0*/  HMMA.16816.F32 R16, R12, R26, R16 ;  /* 0x0000001a0c10723c */ /* 0x004fe20000001810 */
[----:B------:R-:W2:-:S15]  /*146db0*/  LDL.LU R20, [R1+0x2510] ;  /* 0x0025100001147983 */ /* 0x000e9e0000300800 */
[----:B------:R-:W-:-:S01]  /*146dc0*/  NOP ;  /* 0x0000000000007918 */ /* 0x000fc20000000000 */
[----:B------:R-:W-:Y:S04]  /*146dd0*/  STL.64 [R1+0x3e0], R4 ;  /* 0x0003e00401007387 */ /* 0x000fe80000100a00 */
[----:B------:R0:W-:Y:S04]  /*146de0*/  STL.64 [R1+0x3e8], R6 ;  /* 0x0003e80601007387 */ /* 0x0001e80000100a00 */
[----:B------:R-:W2:Y:S04]  /*146df0*/  LDL.LU R21, [R1+0x2514] ;  /* 0x0025140001157983 */ /* 0x000ea80000300800 */
[----:B------:R-:W2:Y:S04]  /*146e00*/  LDL.LU R22, [R1+0x2518] ;  /* 0x0025180001167983 */ /* 0x000ea80000300800 */
[----:B------:R-:W2:Y:S04]  /*146e10*/  LDL.LU R23, [R1+0x251c] ;  /* 0x00251c0001177983 */ /* 0x000ea80000300800 */
[----:B0-----:R-:W3:Y:S04]  /*146e20*/  LDL.LU R6, [R1+0x6e38] ;  /* 0x006e380001067983 */ /* 0x001ee80000300800 */
[----:B------:R-:W4:Y:S04]  /*146e30*/  LDL.LU R7, [R1+0x6e40] ;  /* 0x006e400001077983 */ /* 0x000f280000300800 */
[----:B------:R0:W-:Y:S04]  /*146e40*/  STL.64 [R1+0x7718], R28 ;  /* 0x0077181c01007387 */ /* 0x0001e80000100a00 */
[----:B0-----:R-:W3:Y:S04]  /*146e50*/  LDL.64 R28, [R1+0xa0] ;  /* 0x0000a000011c7983 */ /* 0x001ee80000100a00 */
[----:B------:R0:W-:Y:S04]  /*146e60*/  STL.64 [R1+0x3d0], R16 ;  /* 0x0003d01001007387 */ /* 0x0001e80000100a00 */
[----:B------:R1:W-:Y:S04]  /*146e70*/  STL.64 [R1+0x3d8], R18 ;  /* 0x0003d81201007387 */ /* 0x0003e80000100a00 */
[----:B0-----:R-:W2:Y:S04]  /*146e80*/  LDL.LU R16, [R1+0x24f0] ;  /* 0x0024f00001107983 */ /* 0x001ea80000300800 */
[----:B------:R-:W2:Y:S04]  /*146e90*/  LDL.LU R17, [R1+0x24f4] ;  /* 0x0024f40001117983 */ /* 0x000ea80000300800 */
[----:B-1----:R-:W4:Y:S04]  /*146ea0*/  LDL.LU R18, [R1+0x24f8] ;  /* 0x0024f80001127983 */ /* 0x002f280000300800 */
        /* <DEDUP_REMOVED lines=9> */
[----:B------:R-:W4:Y:S01]  /*146f40*/  LDL.LU R11, [R1+0x6e34] ;  /* 0x006e3400010b7983 */ /* 0x000f220000300800 */
[C---:B------:R-:W-:Y:S03]  /*146f50*/  HMMA.16816.F32 R20, R12.reuse, R24, R20 ;  /* 0x000000180c14723c */ /* 0x040fe60000001814 */
        /* <DEDUP_REMOVED lines=81> */
[----:B------:R-:W-:Y:S04]  /*147470*/  STL.64 [R1+0x3760], R16 ;  /* 0x0037601001007387 */ /* 0x000fe80000100a00 */
[----:B------:R-:W-:Y:S04]  /*147480*/  STL.64 [R1+0x3768], R18 ;  /* 0x0037681201007387 */ /* 0x000fe80000100a00 */
        /* <DEDUP_REMOVED lines=9> */
[----:B------:R0:W-:Y:S04]  /*147520*/  STL.64 [R1+0x35c0], R12 ;  /* 0x0035c00c01007387 */ /* 0x0001e80000100a00 */
[----:B------:R1:W-:Y:S04]  /*147530*/  STL.64 [R1+0x35c8], R14 ;  /* 0x0035c80e01007387 */ /* 0x0003e80000100a00 */
[----:B0-----:R-:W2:Y:S04]  /*147540*/  LDL.LU R12, [R1+0x2470] ;  /* 0x00247000010c7983 */ /* 0x001ea80000300800 */
[----:B------:R-:W2:Y:S04]  /*147550*/  LDL.LU R13, [R1+0x2474] ;  /* 0x00247400010d7983 */ /* 0x000ea80000300800 */
[----:B-1----:R-:W2:Y:S04]  /*147560*/  LDL.LU R14, [R1+0x2478] ;  /* 0x00247800010e7983 */ /* 0x002ea80000300800 */
[----:B------:R-:W2:Y:S04]  /*147570*/  LDL.LU R15, [R1+0x247c] ;  /* 0x00247c00010f7983 */ /* 0x000ea80000300800 */
[----:B------:R-:W2:Y:S04]  /*147580*/  LDL.64 R10, [R1+0xa8] ;  /* 0x0000a800010a7983 */ /* 0x000ea80000100a00 */
[----:B------:R-:W3:Y:S04]  /*147590*/  LDL.64 R20, [R1+0x80] ;  /* 0x0000800001147983 */ /* 0x000ee80000100a00 */
[----:B------:R-:W4:Y:S04]  /*1475a0*/  LDL.LU R16, [R1+0x2420] ;  /* 0x0024200001107983 */ /* 0x000f280000300800 */
[----:B------:R-:W4:Y:S04]  /*1475b0*/  LDL.LU R17, [R1+0x2424] ;  /* 0x0024240001117983 */ /* 0x000f280000300800 */
[----:B------:R-:W2:Y:S04]  /*1475c0*/  LDL.LU R18, [R1+0x2428] ;  /* 0x0024280001127983 */ /* 0x000ea80000300800 */
[----:B------:R-:W2:Y:S04]  /*1475d0*/  LDL.LU R19, [R1+0x242c] ;  /* 0x00242c0001137983 */ /* 0x000ea80000300800 */
        /* <DEDUP_REMOVED lines=13> */
[----:B------:R-:W-:-:S02]  /*1476b0*/  F2FP.F16.E5M2.UNPACK_B R4, R4 ;  /* 0x00000004ff04723e */ /* 0x000fc400020004ff */
[----:B------:R-:W-:Y:S02]  /*1476c0*/  F2FP.F16.E5M2.UNPACK_B R5, R5 ;  /* 0x00000005ff05723e */ /* 0x000fe400020004ff */
[----:B------:R-:W-:Y:S02]  /*1476d0*/  F2FP.F16.E5M2.UNPACK_B R6, R6 ;  /* 0x00000006ff06723e */ /* 0x000fe400020004ff */
[----:B------:R-:W-:Y:S01]  /*1476e0*/  F2FP.F16.E5M2.UNPACK_B R7, R7 ;  /* 0x00000007ff07723e */ /* 0x000fe200020004ff */
[----:B----4-:R-:W-:Y:S04]  /*1476f0*/  STL.64 [R1+0x77c0], R18 ;  /* 0x0077c01201007387 */ /* 0x010fe80000100a00 */
[----:B--2---:R0:W-:Y:S04]  /*147700*/  STL.64 [R1+0x77b8], R16 ;  /* 0x0077b81001007387 */ /* 0x0041e80000100a00 */
[----:B0-----:R-:W3:Y:S04]  /*147710*/  LDL.LU R16, [R1+0x2460] ;  /* 0x0024600001107983 */ /* 0x001ee80000300800 */
[----:B------:R-:W3:Y:S04]  /*147720*/  LDL.LU R17, [R1+0x2464] ;  /* 0x0024640001117983 */ /* 0x000ee80000300800 */
[----:B------:R-:W3:Y:S04]  /*147730*/  LDL.LU R18, [R1+0x2468] ;  /* 0x0024680001127983 */ /* 0x000ee80000300800 */
[----:B------:R-:W3:Y:S01]  /*147740*/  LDL.LU R19, [R1+0x246c] ;  /* 0x00246c0001137983 */ /* 0x000ee20000300800 */
[----:B------:R-:W-:Y:S03]  /*147750*/  HMMA.16816.F32 R12, R4, R10, R12 ;  /* 0x0000000a040c723c */ /* 0x000fe6000000180c */
[----:B------:R-:W2:Y:S01]  /*147760*/  LDL.64 R22, [R1+0x78] ;  /* 0x0000780001167983 */ /* 0x000ea20000100a00 */
        /* <DEDUP_REMOVED lines=11> */
[----:B------:R0:W-:Y:S02]  /*147820*/  STL.64 [R1+0x35b8], R14 ;  /* 0x0035b80e01007387 */ /* 0x0001e40000100a00 */
[----:B0-----:R-:W-:-:S02]  /*147830*/  IMAD.MOV.U32 R14, RZ, RZ, R11 ;  /* 0x000000ffff0e7224 */ /* 0x001fc400078e000b */
[----:B------:R-:W-:-:S03]  /*147840*/  IMAD.MOV.U32 R15, RZ, RZ, R10 ;  /* 0x000000ffff0f7224 */ /* 0x000fc600078e000a */
[----:B------:R0:W-:Y:S04]  /*147850*/  STL [R1+0x7604], R14 ;  /* 0x0076040e01007387 */ /* 0x0001e80000100800 */
[----:B------:R1:W-:Y:S04]  /*147860*/  STL [R1+0x7600], R15 ;  /* 0x0076000f01007387 */ /* 0x0003e80000100800 */
[----:B------:R-:W4:Y:S04]  /*147870*/  LDL.LU R12, [R1+0x2430] ;  /* 0x00243000010c7983 */ /* 0x000f280000300800 */
[----:B------:R-:W4:Y:S04]  /*147880*/  LDL.LU R13, [R1+0x2434] ;  /* 0x00243400010d7983 */ /* 0x000f280000300800 */
[----:B0-----:R-:W4:Y:S04]  /*147890*/  LDL.LU R14, [R1+0x2438] ;  /* 0x00243800010e7983 */ /* 0x001f280000300800 */
[----:B-1----:R-:W4:Y:S01]  /*1478a0*/  LDL.LU R15, [R1+0x243c] ;  /* 0x00243c00010f7983 */ /* 0x002f220000300800 */
        /* <DEDUP_REMOVED lines=27> */
[----:B------:R-:W2:Y:S01]  /*147a60*/  LDL.LU.64 R16, [R1+0x7798] ;  /* 0x0077980001107983 */ /* 0x000ea20000300a00 */
[----:B------:R-:W-:-:S03]  /*147a70*/  IMAD.MOV.U32 R8, RZ, RZ, R10 ;  /* 0x000000ffff087224 */ /* 0x000fc600078e000a */
[----:B------:R-:W-:Y:S04]  /*147a80*/  STL [R1+0x761c], R9 ;  /* 0x00761c0901007387 */ /* 0x000fe80000100800 */
[----:B------:R4:W-:Y:S02]  /*147a90*/  STL [R1+0x7618], R8 ;  /* 0x0076180801007387 */ /* 0x0009e40000100800 */
[----:B----4-:R-:W-:Y:S07]  /*147aa0*/  HMMA.16816.F32 R8, R4, R20, R12 ;  /* 0x000000140408723c */ /* 0x010fee000000180c */
[----:B------:R-:W-:-:S02]  /*147ab0*/  IMAD.MOV.U32 R15, RZ, RZ, R21 ;  /* 0x000000ffff0f7224 */ /* 0x000fc400078e0015 */
[----:B------:R-:W-:-:S14]  /*147ac0*/  IMAD.MOV.U32 R14, RZ, RZ, R20 ;  /* 0x000000ffff0e7224 */ /* 0x000fdc00078e0014 */
[----:B------:R-:W-:Y:S04]  /*147ad0*/  STL.64 [R1+0x3590], R8 ;  /* 0x0035900801007387 */ /* 0x000fe80000100a00 */
[----:B------:R0:W-:Y:S04]  /*147ae0*/  STL.64 [R1+0x3598], R10 ;  /* 0x0035980a01007387 */ /* 0x0001e80000100a00 */
[----:B------:R-:W-:Y:S04]  /*147af0*/  STL [R1+0x7624], R15 ;  /* 0x0076240f01007387 */ /* 0x000fe80000100800 */
[----:B------:R2:W-:Y:S01]  /*147b00*/  STL [R1+0x7620], R14 ;  /* 0x0076200e01007387 */ /* 0x0005e20000100800 */
[----:B0-----:R-:W-:-:S02]  /*147b10*/  IMAD.MOV.U32 R10, RZ, RZ, R23 ;  /* 0x000000ffff0a7224 */ /* 0x001fc400078e0017 */
[----:B------:R-:W-:Y:S01]  /*147b20*/  IMAD.MOV.U32 R11, RZ, RZ, R22 ;  /* 0x000000ffff0b7224 */ /* 0x000fe200078e0016 */
[----:B--2---:R-:W-:-:S15]  /*147b30*/  HMMA.16816.F32 R12, R4, R22, R16 ;  /* 0x00000016040c723c */ /* 0x004fde0000001810 */
[----:B------:R-:W-:-:S08]  /*147b40*/  NOP ;  /* 0x0000000000007918 */ /* 0x000fd00000000000 */
[----:B------:R-:W-:Y:S04]  /*147b50*/  STL.64 [R1+0x1920], R12 ;  /* 0x0019200c01007387 */ /* 0x000fe80000100a00 */
[----:B------:R-:W-:Y:S04]  /*147b60*/  STL.64 [R1+0x1928], R14 ;  /* 0x0019280e01007387 */ /* 0x000fe80000100a00 */
[----:B------:R-:W-:Y:S04]  /*147b70*/  STL [R1+0x762c], R10 ;  /* 0x00762c0a01007387 */ /* 0x000fe80000100800 */
[----:B------:R0:W-:Y:S02]  /*147b80*/  STL [R1+0x7628], R11 ;  /* 0x0076280b01007387 */ /* 0x0001e40000100800 */
[----:B0-----:R-:W-:-:S15]  /*147b90*/  HMMA.16816.F32 R8, R4, R28, R24 ;  /* 0x0000001c0408723c */ /* 0x001fde0000001818 */
[----:B------:R-:W-:-:S08]  /*147ba0*/  NOP ;  /* 0x0000000000007918 */ /* 0x000fd00000000000 */
        /* <DEDUP_REMOVED lines=32> */
[----:B------:R-:W3:Y:S01]  /*147db0*/  LDL.64 R22, [R1+0x40] ;  /* 0x0000400001167983 */ /* 0x000ee20000100a00 */
[----:B------:R-:W-:-:S03]  /*147dc0*/  IMAD.MOV.U32 R2, RZ, RZ, R29 ;  /* 0x000000ffff027224 */ /* 0x000fc600078e001d */
[----:B------:R-:W3:Y:S01]  /*147dd0*/  LDL.LU R24, [R1+0x23a0] ;  /* 0x0023a00001187983 */ /* 0x000ee20000300800 */
[----:B------:R-:W-:-:S03]  /*147de0*/  IMAD.MOV.U32 R3, RZ, RZ, R28 ;  /* 0x000000ffff037224 */ /* 0x000fc600078e001c */
[----:B------:R-:W3:Y:S04]  /*147df0*/  LDL.LU R25, [R1+0x23a4] ;  /* 0x0023a40001197983 */ /* 0x000ee80000300800 */
[----:B------:R-:W3:Y:S04]  /*147e00*/  LDL.LU R26, [R1+0x23a8] ;  /* 0x0023a800011a7983 */ /* 0x000ee80000300800 */
[----:B------:R-:W3:Y:S04]  /*147e10*/  LDL.LU R27, [R1+0x23ac] ;  /* 0x0023ac00011b7983 */ /* 0x000ee80000300800 */
[----:B------:R-:W3:Y:S04]  /*147e20*/  LDL.64 R28, [R1+0x38] ;  /* 0x00003800011c7983 */ /* 0x000ee80000100a00 */
[----:B------:R-:W-:Y:S04]  /*147e30*/  STL [R1+0x7634], R2 ;  /* 0x0076340201007387 */ /* 0x000fe80000100800 */
[----:B------:R0:W-:Y:S04]  /*147e40*/  STL [R1+0x7630], R3 ;  /* 0x0076300301007387 */ /* 0x0001e80000100800 */
[----:B0-----:R-:W4:Y:S04]  /*147e50*/  LDL.64 R2, [R1+0x58] ;  /* 0x0000580001027983 */ /* 0x001f280000100a00 */
[----:B------:R0:W-:Y:S04]  /*147e60*/  STL.64 [R1+0x1900], R8 ;  /* 0x0019000801007387 */ /* 0x0001e80000100a00 */
[----:B------:R-:W-:Y:S01]  /*147e70*/  STL.64 [R1+0x1908], R10 ;  /* 0x0019080a01007387 */ /* 0x000fe20000100a00 */
[----:B0-----:R-:W-:-:S02]  /*147e80*/  IMAD.MOV.U32 R8, RZ, RZ, R15 ;  /* 0x000000ffff087224 */ /* 0x001fc400078e000f */
        /* <DEDUP_REMOVED lines=14> */
[----:B------:R-:W2:Y:S04]  /*147f70*/  LDL.LU R12, [R1+0x23c0] ;  /* 0x0023c000010c7983 */ /* 0x000ea80000300800 */
[----:B------:R-:W2:Y:S04]  /*147f80*/  LDL.LU R13, [R1+0x23c4] ;  /* 0x0023c400010d7983 */ /* 0x000ea80000300800 */
[----:B0-----:R-:W2:Y:S04]  /*147f90*/  LDL.LU R14, [R1+0x23c8] ;  /* 0x0023c800010e7983 */ /* 0x001ea80000300800 */
[----:B-1----:R-:W2:Y:S01]  /*147fa0*/  LDL.LU R15, [R1+0x23cc] ;  /* 0x0023cc00010f7983 */ /* 0x002ea20000300800 */
        /* <DEDUP_REMOVED lines=16> */
[----:B--2---:R-:W-:Y:S01]  /*1480b0*/  HMMA.16816.F32 R12, R4, R20, R12 ;  /* 0x00000014040c723c */ /* 0x004fe2000000180c */
[----:B------:R-:W-:-:S02]  /*1480c0*/  IMAD.MOV.U32 R3, RZ, RZ, R9 ;  /* 0x000000ffff037224 */ /* 0x000fc400078e0009 */
[----:B------:R-:W-:-:S03]  /*1480d0*/  IMAD.MOV.U32 R2, RZ, RZ, R8 ;  /* 0x000000ffff027224 */ /* 0x000fc600078e0008 */
[----:B------:R-:W-:Y:S02]  /*1480e0*/  IMAD.MOV.U32 R9, RZ, RZ, R21 ;  /* 0x000000ffff097224 */ /* 0x000fe400078e0015 */
[----:B------:R-:W-:Y:S01]  /*1480f0*/  IMAD.MOV.U32 R8, RZ, RZ, R20 ;  /* 0x000000ffff087224 */ /* 0x000fe200078e0014 */
[----:B------:R-:W-:Y:S04]  /*148100*/  STL [R1+0x7654], R3 ;  /* 0x0076540301007387 */ /* 0x000fe80000100800 */
[----:B------:R-:W-:Y:S10]  /*148110*/  STL [R1+0x7650], R2 ;  /* 0x0076500201007387 */ /* 0x000ff40000100800 */
[----:B------:R-:W-:Y:S04]  /*148120*/  STL.64 [R1+0x3580], R12 ;  /* 0x0035800c01007387 */ /* 0x000fe80000100a00 */
[----:B------:R0:W-:Y:S04]  /*148130*/  STL.64 [R1+0x3588], R14 ;  /* 0x0035880e01007387 */ /* 0x0001e80000100a00 */
[----:B------:R-:W-:Y:S04]  /*148140*/  STL [R1+0x765c], R9 ;  /* 0x00765c0901007387 */ /* 0x000fe80000100800 */
[----:B------:R3:W-:Y:S01]  /*148150*/  STL [R1+0x7658], R8 ;  /* 0x0076580801007387 */ /* 0x0007e20000100800 */
[----:B0-----:R-:W-:-:S02]  /*148160*/  IMAD.MOV.U32 R15, RZ, RZ, R23 ;  /* 0x000000ffff0f7224 */ /* 0x001fc400078e0017 */
[----:B------:R-:W-:Y:S01]  /*148170*/  IMAD.MOV.U32 R14, RZ, RZ, R22 ;  /* 0x000000ffff0e7224 */ /* 0x000fe200078e0016 */
        /* <DEDUP_REMOVED lines=31> */
[----:B--2---:R1:W-:Y:S04]  /*148370*/  STL.64 [R1+0x76e0], R24 ;  /* 0x0076e01801007387 */ /* 0x0043e80000100a00 */
[----:B0-----:R-:W2:Y:S04]  /*148380*/  LDL R22, [R1] ;  /* 0x0000000001167983 */ /* 0x001ea80000100800 */
[----:B------:R-:W2:Y:S04]  /*148390*/  LDL R23, [R1+0x4] ;  /* 0x0000040001177983 */ /* 0x000ea80000100800 */
[----:B--2---:R0:W-:Y:S04]  /*1483a0*/  STL.64 [R1+0x76f0], R22 ;  /* 0x0076f01601007387 */ /* 0x0041e80000100a00 */
[----:B-1----:R-:W2:Y:S04]  /*1483b0*/  LDL.LU R24, [R1+0x2320] ;  /* 0x0023200001187983 */ /* 0x002ea80000300800 */
[----:B------:R-:W2:Y:S04]  /*1483c0*/  LDL.LU R25, [R1+0x2324] ;  /* 0x0023240001197983 */ /* 0x000ea80000300800 */
[----:B------:R-:W4:Y:S04]  /*1483d0*/  LDL.LU R26, [R1+0x2328] ;  /* 0x00232800011a7983 */ /* 0x000f280000300800 */
[----:B------:R-:W4:Y:S01]  /*1483e0*/  LDL.LU R27, [R1+0x232c] ;  /* 0x00232c00011b7983 */ /* 0x000f220000300800 */
[----:B------:R-:W-:-:S03]  /*1483f0*/  IMAD.MOV.U32 R21, RZ, RZ, R0 ;  /* 0x000000ffff157224 */ /* 0x000fc600078e0000 */
[----:B----4-:R-:W-:Y:S04]  /*148400*/  STL.64 [R1+0x7700], R26 ;  /* 0x0077001a01007387 */ /* 0x010fe80000100a00 */
[----:B--2---:R1:W-:Y:S04]  /*148410*/  STL.64 [R1+0x76f8], R24 ;  /* 0x0076f81801007387 */ /* 0x0043e80000100a00 */
[----:B------:R-:W2:Y:S04]  /*148420*/  LDL R20, [R1+0x8] ;  /* 0x0000080001147983 */ /* 0x000ea80000100800 */
[----:B------:R-:W4:Y:S04]  /*148430*/  LDL.LU R0, [R1+0x7760] ;  /* 0x0077600001007983 */ /* 0x000f280000300800 */
[----:B0-----:R-:W3:Y:S04]  /*148440*/  LDL.64 R22, [R1+0x10] ;  /* 0x0000100001167983 */ /* 0x001ee80000100a00 */
[----:B---3--:R-:W-:Y:S04]  /*148450*/  STL.64 [R1+0x7728], R22 ;  /* 0x0077281601007387 */ /* 0x008fe80000100a00 */
[----:B--2---:R0:W-:Y:S04]  /*148460*/  STL.64 [R1+0x7720], R20 ;  /* 0x0077201401007387 */ /* 0x0041e80000100a00 */
[----:B-1----:R-:W2:Y:S04]  /*148470*/  LDL.LU R24, [R1+0x2330] ;  /* 0x0023300001187983 */ /* 0x002ea80000300800 */
[----:B------:R-:W2:Y:S04]  /*148480*/  LDL.LU R25, [R1+0x2334] ;  /* 0x0023340001197983 */ /* 0x000ea80000300800 */
[----:B------:R-:W3:Y:S04]  /*148490*/  LDL.LU R26, [R1+0x2338] ;  /* 0x00233800011a7983 */ /* 0x000ee80000300800 */
[----:B------:R-:W3:Y:S04]  /*1484a0*/  LDL.LU R27, [R1+0x233c] ;  /* 0x00233c00011b7983 */ /* 0x000ee80000300800 */
[----:B------:R-:W4:Y:S04]  /*1484b0*/  LDL.64 R14, [R1+0x28] ;  /* 0x00002800010e7983 */ /* 0x000f280000100a00 */
        /* <DEDUP_REMOVED lines=22> */
[----:B------:R-:W4:Y:S01]  /*148620*/  LDL.LU R23, [R1+0x239c] ;  /* 0x00239c0001177983 */ /* 0x000f220000300800 */
[----:B------:R-:W-:-:S02]  /*148630*/  IMAD.MOV.U32 R11, RZ, RZ, R28 ;  /* 0x000000ffff0b7224 */ /* 0x000fc400078e001c */
[----:B------:R-:W-:Y:S02]  /*148640*/  IMAD.MOV.U32 R10, RZ, RZ, R29 ;  /* 0x000000ffff0a7224 */ /* 0x000fe400078e001d */
[----:B------:R-:W2:Y:S04]  /*148650*/  LDL.64 R28, [R1+0x18] ;  /* 0x00001800011c7983 */ /* 0x000ea80000100a00 */
        /* <DEDUP_REMOVED lines=14> */
[----:B------:R-:W-:Y:S04]  /*148740*/  STL [R1+0x766c], R10 ;  /* 0x00766c0a01007387 */ /* 0x000fe80000100800 */
[----:B------:R0:W-:Y:S04]  /*148750*/  STL [R1+0x7668], R11 ;  /* 0x0076680b01007387 */ /* 0x0001e80000100800 */
[----:B0-----:R-:W3:Y:S01]  /*148760*/  LDL.64 R10, [R1+0x20] ;  /* 0x00002000010a7983 */ /* 0x001ee20000100a00 */
        /* <DEDUP_REMOVED lines=22> */
[----:B------:R-:W-:Y:S02]  /*1488d0*/  IMAD.MOV.U32 R15, RZ, RZ, R10 ;  /* 0x000000ffff0f7224 */ /* 0x000fe400078e000a */
[----:B------:R-:W-:-:S05]  /*1488e0*/  IMAD.MOV.U32 R14, RZ, RZ, R11 ;  /* 0x000000ffff0e7224 */ /* 0x000fca00078e000b */
[----:B------:R-:W-:Y:S04]  /*1488f0*/  STL.64 [R1+0x7678], R14 ;  /* 0x0076780e01007387 */ /* 0x000fe80000100a00 */
[----:B--2---:R0:W-:Y:S04]  /*148900*/  STL.64 [R1+0x7670], R12 ;  /* 0x0076700c01007387 */ /* 0x0041e80000100a00 */
[----:B0-----:R-:W2:Y:S04]  /*148910*/  LDL.LU R12, [R1+0x22c0] ;  /* 0x0022c000010c7983 */ /* 0x001ea80000300800 */
        /* <DEDUP_REMOVED lines=8> */
[----:B------:R-:W-:-:S02]  /*1489a0*/  IMAD.MOV.U32 R10, RZ, RZ, R28 ;  /* 0x000000ffff0a7224 */ /* 0x000fc400078e001c */
[----:B------:R-:W-:Y:S02]  /*1489b0*/  IMAD.MOV.U32 R11, RZ, RZ, R29 ;  /* 0x000000ffff0b7224 */ /* 0x000fe400078e001d */
[----:B------:R-:W2:Y:S01]  /*1489c0*/  LDL.LU.64 R28, [R1+0x7718] ;  /* 0x00771800011c7983 */ /* 0x000ea20000300a00 */
        /* <DEDUP_REMOVED lines=63> */
[C---:B--2---:R-:W-:Y:S06]  /*148dc0*/  HMMA.16816.F32 R12, R4.reuse, R18, R12 ;  /* 0x00000012040c723c */ /* 0x044fec000000180c */
[----:B---3--:R-:W-:-:S15]  /*148dd0*/  HMMA.16816.F32 R20, R4, R16, R20 ;  /* 0x000000100414723c */ /* 0x008fde0000001814 */
[----:B------:R-:W-:-:S02]  /*148de0*/  NOP ;  /* 0x0000000000007918 */ /* 0x000fc40000000000 */
[----:B------:R-:W-:Y:S04]  /*148df0*/  STL.64 [R1+0x34a0], R12 ;  /* 0x0034a00c01007387 */ /* 0x000fe80000100a00 */
[----:B------:R0:W-:Y:S04]  /*148e00*/  STL.64 [R1+0x34a8], R14 ;  /* 0x0034a80e01007387 */ /* 0x0001e80000100a00 */
[----:B0-----:R-:W2:Y:S04]  /*148e10*/  LDL.LU.64 R14, [R1+0x7678] ;  /* 0x00767800010e7983 */ /* 0x001ea80000300a00 */
[----:B------:R-:W4:Y:S04]  /*148e20*/  LDL.LU.64 R12, [R1+0x7670] ;  /* 0x00767000010c7983 */ /* 0x000f280000300a00 */
[----:B------:R-:W-:Y:S04]  /*148e30*/  STL.64 [R1+0x73f8], R18 ;  /* 0x0073f81201007387 */ /* 0x000fe80000100a00 */
[----:B------:R-:W-:Y:S04]  /*148e40*/  STL.64 [R1+0x73f0], R16 ;  /* 0x0073f01001007387 */ /* 0x000fe80000100a00 */
[----:B------:R-:W-:Y:S04]  /*148e50*/  STL.64 [R1+0x3490], R20 ;  /* 0x0034901401007387 */ /* 0x000fe80000100a00 */
[----:B------:R0:W-:Y:S02]  /*148e60*/  STL.64 [R1+0x3498], R22 ;  /* 0x0034981601007387 */ /* 0x0001e40000100a00 */
[----:B0-----:R-:W-:-:S02]  /*148e70*/  IMAD.MOV.U32 R22, RZ, RZ, R10 ;  /* 0x000000ffff167224 */ /* 0x001fc400078e000a */
[----:B------:R-:W-:Y:S01]  /*148e80*/  IMAD.MOV.U32 R23, RZ, RZ, R11 ;  /* 0x000000ffff177224 */ /* 0x000fe200078e000b */
[----:B------:R-:W3:Y:S04]  /*148e90*/  LDL.LU R10, [R1+0x766c] ;  /* 0x00766c00010a7983 */ /* 0x000ee80000300800 */
[----:B------:R-:W4:Y:S04]  /*148ea0*/  LDL.LU R11, [R1+0x7668] ;  /* 0x00766800010b7983 */ /* 0x000f280000300800 */
[----:B------:R-:W-:Y:S04]  /*148eb0*/  STL.64 [R1+0x7400], R22 ;  /* 0x0074001601007387 */ /* 0x000fe80000100a00 */
[----:B------:R-:W3:Y:S04]  /*148ec0*/  LDL.LU R16, [R1+0x2140] ;  /* 0x0021400001107983 */ /* 0x000ee80000300800 */
[----:B------:R-:W3:Y:S04]  /*148ed0*/  LDL.LU R17, [R1+0x2144] ;  /* 0x0021440001117983 */ /* 0x000ee80000300800 */
[----:B------:R-:W4:Y:S04]  /*148ee0*/  LDL.LU R18, [R1+0x2148] ;  /* 0x0021480001127983 */ /* 0x000f280000300800 */
[----:B------:R-:W4:Y:S01]  /*148ef0*/  LDL.LU R19, [R1+0x214c] ;  /* 0x00214c0001137983 */ /* 0x000f220000300800 */
[----:B--2---:R-:W-:-:S02]  /*148f00*/  IMAD.MOV.U32 R20, RZ, RZ, R15 ;  /* 0x000000ffff147224 */ /* 0x004fc400078e000f */
[----:B------:R-:W-:Y:S01]  /*148f10*/  IMAD.MOV.U32 R21, RZ, RZ, R14 ;  /* 0x000000ffff157224 */ /* 0x000fe200078e000e */
[----:B----4-:R-:W-:Y:S04]  /*148f20*/  STL.64 [R1+0x7410], R18 ;  /* 0x0074101201007387 */ /* 0x010fe80000100a00 */
[----:B---3--:R0:W-:Y:S04]  /*148f30*/  STL.64 [R1+0x7408], R16 ;  /* 0x0074081001007387 */ /* 0x0081e80000100a00 */
        /* <DEDUP_REMOVED lines=25> */
[----:B------:R-:W3:Y:S04]  /*1490d0*/  LDL.LU R2, [R1+0x7650] ;  /* 0x0076500001027983 */ /* 0x000ee80000300800 */
[----:B------:R-:W2:Y:S04]  /*1490e0*/  LDL.LU R11, [R1+0x764c] ;  /* 0x00764c00010b7983 */ /* 0x000ea80000300800 */
[----:B------:R-:W2:Y:S04]  /*1490f0*/  LDL.LU R10, [R1+0x7648] ;  /* 0x00764800010a7983 */ /* 0x000ea80000300800 */
[----:B------:R1:W-:Y:S04]  /*149100*/  STL.64 [R1+0x7448], R20 ;  /* 0x0074481401007387 */ /* 0x0003e80000100a00 */
[----:B------:R-:W-:Y:S04]  /*149110*/  STL.64 [R1+0x7460], R22 ;  /* 0x0074601601007387 */ /* 0x000fe80000100a00 */
[----:B0-----:R-:W4:Y:S04]  /*149120*/  LDL.LU R16, [R1+0x2170] ;  /* 0x0021700001107983 */ /* 0x001f280000300800 */
[----:B------:R-:W4:Y:S04]  /*149130*/  LDL.LU R17, [R1+0x2174] ;  /* 0x0021740001117983 */ /* 0x000f280000300800 */
[----:B------:R-:W3:Y:S04]  /*149140*/  LDL.LU R18, [R1+0x2178] ;  /* 0x0021780001127983 */ /* 0x000ee80000300800 */
[----:B------:R-:W3:Y:S01]  /*149150*/  LDL.LU R19, [R1+0x217c] ;  /* 0x00217c0001137983 */ /* 0x000ee20000300800 */
[----:B-1----:R-:W-:-:S02]  /*149160*/  IMAD.MOV.U32 R20, RZ, RZ, R14 ;  /* 0x000000ffff147224 */ /* 0x002fc400078e000e */
[----:B------:R-:W-:Y:S01]  /*149170*/  IMAD.MOV.U32 R21, RZ, RZ, R15 ;  /* 0x000000ffff157224 */ /* 0x000fe200078e000f */
        /* <DEDUP_REMOVED lines=21> */
[----:B--2---:R-:W-:Y:S01]  /*1492d0*/  IMAD.MOV.U32 R21, RZ, RZ, R3 ;  /* 0x000000ffff157224 */ /* 0x004fe200078e0003 */
        /* <DEDUP_REMOVED lines=119> */
[----:B------:R-:W2:Y:S04]  /*149a50*/  LDL.LU R14, [R1+0x6e58] ;  /* 0x006e5800010e7983 */ /* 0x000ea80000300800 */
[----:B------:R-:W4:Y:S04]  /*149a60*/  LDL.LU R9, [R1+0x6e64] ;  /* 0x006e640001097983 */ /* 0x000f280000300800 */
[----:B------:R-:W2:Y:S01]  /*149a70*/  LDL.LU R15, [R1+0x6e60] ;  /* 0x006e6000010f7983 */ /* 0x000ea20000300800 */
[----:B------:R-:W-:-:S02]  /*149a80*/  IMAD R12, R12, 0x100, R26 ;  /* 0x000001000c0c7824 */ /* 0x000fc400078e021a */
[----:B------:R-:W-:Y:S01]  /*149a90*/  IMAD R13, R13, 0x100, R27 ;  /* 0x000001000d0d7824 */ /* 0x000fe200078e021b */
[----:B--2---:R-:W-:Y:S04]  /*149aa0*/  STL.64 [R1+0x75e0], R14 ;  /* 0x0075e00e01007387 */ /* 0x004fe80000100a00 */
[----:B------:R0:W-:Y:S04]  /*149ab0*/  STL.64 [R1+0x75d8], R12 ;  /* 0x0075d80c01007387 */ /* 0x0001e80000100a00 */
        /* <DEDUP_REMOVED lines=33> */
[----:B------:R-:W-:Y:S04]  /*149cd0*/  STL.64 [R1+0x3480], R12 ;  /* 0x0034800c01007387 */ /* 0x000fe80000100a00 */
[----:B------:R0:W-:Y:S04]  /*149ce0*/  STL.64 [R1+0x3488], R14 ;  /* 0x0034880e01007387 */ /* 0x0001e80000100a00 */
[----:B0-----:R-:W3:Y:S04]  /*149cf0*/  LDL.LU.64 R14, [R1+0x75e0] ;  /* 0x0075e000010e7983 */ /* 0x001ee80000300a00 */
[----:B------:R-:W2:Y:S01]  /*149d00*/  LDL.LU.64 R12, [R1+0x75d8] ;  /* 0x0075d800010c7983 */ /* 0x000ea20000300a00 */
[----:B---3--:R-:W-:-:S02]  /*149d10*/  IMAD R14, R14, 0x100, R8 ;  /* 0x000001000e0e7824 */ /* 0x008fc400078e0208 */
[----:B------:R-:W-:Y:S01]  /*149d20*/  IMAD R15, R15, 0x100, R9 ;  /* 0x000001000f0f7824 */ /* 0x000fe200078e0209 */
[----:B------:R-:W3:Y:S04]  /*149d30*/  LDL.LU R8, [R1+0x75d4] ;  /* 0x0075d40001087983 */ /* 0x000ee80000300800 */
        /* <DEDUP_REMOVED lines=13> */
[----:B--2---:R-:W-:-:S02]  /*149e10*/  F2FP.F16.E5M2.UNPACK_B R12, R12 ;  /* 0x0000000cff0c723e */ /* 0x004fc400020004ff */
[----:B------:R-:W-:Y:S02]  /*149e20*/  F2FP.F16.E5M2.UNPACK_B R13, R13 ;  /* 0x0000000dff0d723e */ /* 0x000fe400020004ff */
[----:B------:R-:W-:Y:S02]  /*149e30*/  F2FP.F16.E5M2.UNPACK_B R14, R14 ;  /* 0x0000000eff0e723e */ /* 0x000fe400020004ff */
[----:B------:R-:W-:Y:S01]  /*149e40*/  F2FP.F16.E5M2.UNPACK_B R15, R15 ;  /* 0x0000000fff0f723e */ /* 0x000fe200020004ff */
[----:B---3--:R-:W-:Y:S01]  /*149e50*/  HMMA.16816.F32 R4, R4, R22, R16 ;  /* 0x000000160404723c */ /* 0x008fe20000001810 */
[----:B------:R-:W4:Y:S04]  /*149e60*/  LDL.LU.64 R18, [R1+0x75a8] ;  /* 0x0075a80001127983 */ /* 0x000f280000300a00 */
[----:B------:R-:W4:-:S15]  /*149e70*/  LDL.LU.64 R16, [R1+0x75a0] ;  /* 0x0075a00001107983 */ /* 0x000f1e0000300a00 */
[----:B------:R-:W-:-:S03]  /*149e80*/  NOP ;  /* 0x0000000000007918 */ /* 0x000fc60000000000 */
[----:B------:R-:W-:Y:S04]  /*149e90*/  STL.64 [R1+0x3470], R4 ;  /* 0x0034700401007387 */ /* 0x000fe80000100a00 */
[----:B------:R0:W-:Y:S04]  /*149ea0*/  STL.64 [R1+0x3478], R6 ;  /* 0x0034780601007387 */ /* 0x0001e80000100a00 */
[----:B0-----:R-:W2:Y:S01]  /*149eb0*/  LDL R6, [R1+0x10] ;  /* 0x0000100001067983 */ /* 0x001ea20000100800 */
[----:B------:R-:W-:-:S03]  /*149ec0*/  IMAD.MOV.U32 R7, RZ, RZ, R0 ;  /* 0x000000ffff077224 */ /* 0x000fc600078e0000 */
        /* <DEDUP_REMOVED lines=120> */
[C---:B--2---:R-:W-:Y:S06]  /*14a650*/  HMMA.16816.F32 R4, R12.reuse, R6, R24 ;  /* 0x000000060c04723c */ /* 0x044fec0000001818 */
[----:B----4-:R-:W-:Y:S01]  /*14a660*/  HMMA.16816.F32 R20, R12, R22, R16 ;  /* 0x000000160c14723c */ /* 0x010fe20000001810 */
[----:B------:R-:W2:Y:S04]  /*14a670*/  LDL.LU.64 R18, [R1+0x73f8] ;  /* 0x0073f80001127983 */ /* 0x000ea80000300a00 */
[----:B------:R-:W4:-:S15]  /*14a680*/  LDL.LU.64 R16, [R1+0x73f0] ;  /* 0x0073f00001107983 */ /* 0x000f1e0000300a00 */
[----:B------:R-:W-:-:S03]  /*14a690*/  NOP ;  /* 0x0000000000007918 */ /* 0x000fc60000000000 */
[----:B------:R-:W-:Y:S04]  /*14a6a0*/  STL.64 [R1+0x3350], R20 ;  /* 0x0033501401007387 */ /* 0x000fe80000100a00 */
[----:B------:R0:W-:Y:S04]  /*14a6b0*/  STL.64 [R1+0x3358], R22 ;  /* 0x0033581601007387 */ /* 0x0001e80000100a00 */
[----:B0-----:R-:W3:Y:S04]  /*14a6c0*/  LDL.LU.64 R22, [R1+0x73e8] ;  /* 0x0073e80001167983 */ /* 0x001ee80000300a00 */
[----:B------:R-:W2:Y:S04]  /*14a6d0*/  LDL.LU.64 R20, [R1+0x73e0] ;  /* 0x0073e00001147983 */ /* 0x000ea80000300a00 */
[----:B------:R-:W4:Y:S04]  /*14a6e0*/  LDL.LU.64 R26, [R1+0x73d8] ;  /* 0x0073d800011a7983 */ /* 0x000f280000300a00 */
[----:B------:R-:W3:Y:S04]  /*14a6f0*/  LDL.LU.64 R24, [R1+0x73d0] ;  /* 0x0073d00001187983 */ /* 0x000ee80000300a00 */
[----:B------:R-:W-:Y:S04]  /*14a700*/  STL.64 [R1+0x3340], R4 ;  /* 0x0033400401007387 */ /* 0x000fe80000100a00 */
[----:B------:R-:W-:Y:S04]  /*14a710*/  STL.64 [R1+0x3348], R6 ;  /* 0x0033480601007387 */ /* 0x000fe80000100a00 */
[----:B----4-:R-:W-:Y:S04]  /*14a720*/  STL.64 [R1+0xdb28], R26 ;  /* 0x00db281a01007387 */ /* 0x010fe80000100a00 */
[----:B---3--:R-:W-:Y:S04]  /*14a730*/  STL.64 [R1+0xdb20], R24 ;  /* 0x00db201801007387 */ /* 0x008fe80000100a00 */
[----:B------:R-:W-:Y:S04]  /*14a740*/  STL.64 [R1+0xdb08], R22 ;  /* 0x00db081601007387 */ /* 0x000fe80000100a00 */
[----:B--2---:R-:W-:Y:S04]  /*14a750*/  STL.64 [R1+0xdb00], R20 ;  /* 0x00db001401007387 */ /* 0x004fe80000100a00 */
        /* <DEDUP_REMOVED lines=58> */
[----:B------:R0:W-:Y:S04]  /*14ab00*/  STL [R1+0xdab8], R3 ;  /* 0x00dab80301007387 */ /* 0x0001e80000100800 */
[----:B0-----:R-:W3:Y:S04]  /*14ab10*/  LDL.LU R3, [R1+0x6e6c] ;  /* 0x006e6c0001037983 */ /* 0x001ee80000300800 */
[----:B------:R-:W3:Y:S04]  /*14ab20*/  LDL.LU R4, [R1+0x6e68] ;  /* 0x006e680001047983 */ /* 0x000ee80000300800 */
[----:B------:R-:W4:Y:S04]  /*14ab30*/  LDL.LU R5, [R1+0x6e70] ;  /* 0x006e700001057983 */ /* 0x000f280000300800 */
[----:B------:R-:W4:Y:S04]  /*14ab40*/  LDL.LU R6, [R1+0x6e78] ;  /* 0x006e780001067983 */ /* 0x000f280000300800 */
[----:B------:R-:W4:Y:S04]  /*14ab50*/  LDL.LU R7, [R1+0x6e80] ;  /* 0x006e800001077983 */ /* 0x000f280000300800 */
[----:B------:R0:W-:Y:S04]  /*14ab60*/  STL [R1+0x73d0], R0 ;  /* 0x0073d00001007387 */ /* 0x0001e80000100800 */
[----:B0-----:R-:W4:Y:S04]  /*14ab70*/  LDL.LU R0, [R1+0x6e84] ;  /* 0x006e840001007983 */ /* 0x001f280000300800 */
        /* <DEDUP_REMOVED lines=63> */
[----:B------:R-:W3:Y:S01]  /*14af70*/  LDL.LU.64 R8, [R1+0xdad0] ;  /* 0x00dad00001087983 */ /* 0x000ee20000300a00 */
[----:B------:R-:W-:Y:S01]  /*14af80*/  IMAD R4, R4, 0x100, R3 ;  /* 0x0000010004047824 */ /* 0x000fe200078e0203 */
        /* <DEDUP_REMOVED lines=11> */
[----:B------:R-:W3:Y:S04]  /*14b040*/  LDL.LU R19, [R1+0x209c] ;  /* 0x00209c0001137983 */ /* 0x000ee80000300800 */
[----:B------:R-:W3:Y:S01]  /*14b050*/  LDL.LU R3, [R1+0xdab8] ;  /* 0x00dab80001037983 */ /* 0x000ee20000300800 */
[----:B----4-:R-:W-:Y:S01]  /*14b060*/  IMAD R6, R6, 0x100, R29 ;  /* 0x0000010006067824 */ /* 0x010fe200078e021d */
[----:B------:R-:W-:Y:S01]  /*14b070*/  F2FP.F16.E5M2.UNPACK_B R4, R4 ;  /* 0x00000004ff04723e */ /* 0x000fe200020004ff */
[----:B------:R-:W-:-:S02]  /*14b080*/  IMAD R7, R7, 0x100, R0 ;  /* 0x0000010007077824 */ /* 0x000fc400078e0200 */
[----:B------:R-:W-:Y:S01]  /*14b090*/  IMAD R5, R5, 0x100, R28 ;  /* 0x0000010005057824 */ /* 0x000fe200078e021c */
[----:B------:R-:W-:Y:S02]  /*14b0a0*/  F2FP.F16.E5M2.UNPACK_B R6, R6 ;  /* 0x00000006ff06723e */ /* 0x000fe400020004ff */
[----:B------:R-:W-:Y:S02]  /*14b0b0*/  F2FP.F16.E5M2.UNPACK_B R7, R7 ;  /* 0x00000007ff07723e */ /* 0x000fe400020004ff */
[----:B------:R-:W-:Y:S01]  /*14b0c0*/  F2FP.F16.E5M2.UNPACK_B R5, R5 ;  /* 0x00000005ff05723e */ /* 0x000fe200020004ff */
[----:B--2---:R-:W-:Y:S04]  /*14b0d0*/  STL [R1+0xd884], R10 ;  /* 0x00d8840a01007387 */ /* 0x004fe80000100800 */
[----:B------:R-:W-:Y:S01]  /*14b0e0*/  STL [R1+0xd880], R11 ;  /* 0x00d8800b01007387 */ /* 0x000fe20000100800 */
[----:B---3--:R-:W-:-:S15]  /*14b0f0*/  HMMA.16816.F32 R16, R12, R10, R16 ;  /* 0x0000000a0c10723c */ /* 0x008fde0000001810 */
[----:B------:R-:W-:-:S08]  /*14b100*/  NOP ;  /* 0x0000000000007918 */ /* 0x000fd00000000000 */
[----:B------:R-:W-:Y:S04]  /*14b110*/  STL.64 [R1+0x1af0], R16 ;  /* 0x001af01001007387 */ /* 0x000fe80000100a00 */
[----:B------:R0:W-:Y:S04]  /*14b120*/  STL.64 [R1+0x1af8], R18 ;  /* 0x001af81201007387 */ /* 0x0001e80000100a00 */
[----:B------:R-:W-:Y:S01]  /*14b130*/  STL.64 [R1+0xd8f8], R8 ;  /* 0x00d8f80801007387 */ /* 0x000fe20000100a00 */
[----:B0-----:R-:W-:-:S15]  /*14b140*/  HMMA.16816.F32 R16, R12, R8, R20 ;  /* 0x000000080c10723c */ /* 0x001fde0000001814 */
[----:B------:R-:W-:-:S08]  /*14b150*/  NOP ;  /* 0x0000000000007918 */ /* 0x000fd00000000000 */
        /* <DEDUP_REMOVED lines=11> */
[----:B------:R-:W3:Y:S04]  /*14b210*/  LDL.LU R23, [R1+0x1e7c] ;  /* 0x001e7c0001177983 */ /* 0x000ee80000300800 */
[----:B---3--:R-:W-:Y:S04]  /*14b220*/  STL.64 [R1+0xd918], R22 ;  /* 0x00d9181601007387 */ /* 0x008fe80000100a00 */
[----:B--2---:R-:W-:Y:S04]  /*14b230*/  STL.64 [R1+0xd910], R20 ;  /* 0x00d9101401007387 */ /* 0x004fe80000100a00 */
[----:B------:R-:W2:Y:S04]  /*14b240*/  LDL.64 R10, [R1+0x18] ;  /* 0x00001800010a7983 */ /* 0x000ea80000100a00 */
[----:B------:R-:W3:Y:S04]  /*14b250*/  LDL R8, [R1+0x20] ;  /* 0x0000200001087983 */ /* 0x000ee80000100800 */
[----:B------:R-:W3:Y:S04]  /*14b260*/  LDL R9, [R1+0x24] ;  /* 0x0000240001097983 */ /* 0x000ee80000100800 */
        /* <DEDUP_REMOVED lines=12> */
[----:B------:R-:W2:Y:S04]  /*14b330*/  LDL.64 R28, [R1+0x28] ;  /* 0x00002800011c7983 */ /* 0x000ea80000100a00 */
[----:B------:R-:W4:Y:S04]  /*14b340*/  LDL.LU R20, [R1+0x1eb0] ;  /* 0x001eb00001147983 */ /* 0x000f280000300800 */
[----:B------:R-:W4:Y:S04]  /*14b350*/  LDL.LU R21, [R1+0x1eb4] ;  /* 0x001eb40001157983 */ /* 0x000f280000300800 */
[----:B------:R-:W2:Y:S04]  /*14b360*/  LDL.LU R22, [R1+0x1eb8] ;  /* 0x001eb80001167983 */ /* 0x000ea80000300800 */
[----:B------:R-:W2:Y:S04]  /*14b370*/  LDL.LU R23, [R1+0x1ebc] ;  /* 0x001ebc0001177983 */ /* 0x000ea80000300800 */
[----:B0-----:R-:W4:Y:S04]  /*14b380*/  LDL.64 R8, [R1+0x38] ;  /* 0x0000380001087983 */ /* 0x001f280000100a00 */
        /* <DEDUP_REMOVED lines=408> */
[----:B--2---:R-:W-:-:S03]  /*14cd10*/  IMAD R12, R12, 0x100, R10 ;  /* 0x000001000c0c7824 */ /* 0x004fc600078e020a */
[----:B------:R-:W4:Y:S01]  /*14cd20*/  LDL.LU R10, [R1+0xd884] ;  /* 0x00d88400010a7983 */ /* 0x000f220000300800 */
[----:B------:R-:W-:-:S03]  /*14cd30*/  IMAD R13, R13, 0x100, R11 ;  /* 0x000001000d0d7824 */ /* 0x000fc600078e020b */
        /* <DEDUP_REMOVED lines=9> */
[----:B------:R-:W-:Y:S01]  /*14cdd0*/  STL [R1+0xd64c], R8 ;  /* 0x00d64c0801007387 */ /* 0x000fe20000100800 */
[C---:B0-----:R-:W-:Y:S06]  /*14cde0*/  HMMA.16816.F32 R16, R4.reuse, R8, R20 ;  /* 0x000000080410723c */ /* 0x041fec0000001814 */
[----:B------:R0:W-:Y:S02]  /*14cdf0*/  STL [R1+0xd648], R9 ;  /* 0x00d6480901007387 */ /* 0x0001e40000100800 */
[----:B0-----:R-:W-:-:S15]  /*14ce00*/  HMMA.16816.F32 R8, R4, R2, R24 ;  /* 0x000000020408723c */ /* 0x001fde0000001818 */
        /* <DEDUP_REMOVED lines=101> */
[----:B------:R-:W-:Y:S01]  /*14d460*/  IMAD.MOV.U32 R8, RZ, RZ, R20 ;  /* 0x000000ffff087224 */ /* 0x000fe200078e0014 */
[----:B------:R-:W-:Y:S01]  /*14d470*/  STL [R1+0xd69c], R3 ;  /* 0x00d69c0301007387 */ /* 0x000fe20000100800 */
[----:B------:R-:W-:-:S03]  /*14d480*/  IMAD.MOV.U32 R9, RZ, RZ, R21 ;  /* 0x000000ffff097224 */ /* 0x000fc600078e0015 */
[----:B------:R-:W-:-:S12]  /*14d490*/  STL [R1+0xd698], R2 ;  /* 0x00d6980201007387 */ /* 0x000fd80000100800 */
        /* <DEDUP_REMOVED lines=303> */
[----:B------:R-:W4:Y:S01]  /*14e790*/  LDL.LU R3, [R1+0xd69c] ;  /* 0x00d69c0001037983 */ /* 0x000f220000300800 */
[----:B------:R-:W-:Y:S02]  /*14e7a0*/  IMAD.MOV.U32 R27, RZ, RZ, R2 ;  /* 0x000000ffff1b7224 */ /* 0x000fe400078e0002 */
[----:B------:R-:W-:Y:S02]  /*14e7b0*/  IMAD.MOV.U32 R24, RZ, RZ, R16 ;  /* 0x000000ffff187224 */ /* 0x000fe400078e0010 */
[----:B------:R-:W-:-:S09]  /*14e7c0*/  IMAD.MOV.U32 R25, RZ, RZ, R17 ;  /* 0x000000ffff197224 */ /* 0x000fd200078e0011 */
        /* <DEDUP_REMOVED lines=168> */
[----:B------:R-:W-:Y:S01]  /*14f250*/  F2FP.F16.E5M2.UNPACK_B R4, R4 ;  /* 0x00000004ff04723e */ /* 0x000fe200020004ff */
[----:B--2---:R-:W-:Y:S02]  /*14f260*/  HMMA.16816.F32 R12, R12, R26, R20 ;  /* 0x0000001a0c0c723c */ /* 0x004fe40000001814 */
[----:B------:R-:W4:Y:S04]  /*14f270*/  LDL.LU.64 R22, [R1+0xd620] ;  /* 0x00d6200001167983 */ /* 0x000f280000300a00 */
[----:B------:R-:W4:Y:S01]  /*14f280*/  LDL.LU.64 R20, [R1+0xd618] ;  /* 0x00d6180001147983 */ /* 0x000f220000300a00 */
[----:B------:R-:W-:-:S02]  /*14f290*/  F2FP.F16.E5M2.UNPACK_B R5, R5 ;  /* 0x00000005ff05723e */ /* 0x000fc400020004ff */
[----:B------:R-:W-:Y:S02]  /*14f2a0*/  F2FP.F16.E5M2.UNPACK_B R6, R6 ;  /* 0x00000006ff06723e */ /* 0x000fe400020004ff */
[----:B------:R-:W-:-:S12]  /*14f2b0*/  F2FP.F16.E5M2.UNPACK_B R7, R7 ;  /* 0x00000007ff07723e */ /* 0x000fd800020004ff */
        /* <DEDUP_REMOVED lines=335> */
[----:B------:R-:W3:Y:S04]  /*1507b0*/  LDL.64 R20, [R1+0x98] ;  /* 0x0000980001147983 */ /* 0x000ee80000100a00 */
        /* <DEDUP_REMOVED lines=29> */
[----:B------:R-:W4:Y:S01]  /*150990*/  LDL.64 R22, [R1+0x90] ;  /* 0x0000900001167983 */ /* 0x000f220000100a00 */
[----:B------:R-:W-:-:S03]  /*1509a0*/  IMAD R13, R13, 0x100, R28 ;  /* 0x000001000d0d7824 */ /* 0x000fc600078e021c */
[----:B------:R-:W4:Y:S01]  /*1509b0*/  LDL.LU R24, [R1+0x1820] ;  /* 0x0018200001187983 */ /* 0x000f220000300800 */
[----:B------:R-:W-:-:S03]  /*1509c0*/  IMAD R14, R14, 0x100, R29 ;  /* 0x000001000e0e7824 */ /* 0x000fc600078e021d */
[----:B------:R-:W4:Y:S04]  /*1509d0*/  LDL.LU R25, [R1+0x1824] ;  /* 0x0018240001197983 */ /* 0x000f280000300800 */
[----:B------:R-:W4:Y:S04]  /*1509e0*/  LDL.LU R26, [R1+0x1828] ;  /* 0x00182800011a7983 */ /* 0x000f280000300800 */
[----:B------:R-:W4:Y:S04]  /*1509f0*/  LDL.LU R27, [R1+0x182c] ;  /* 0x00182c00011b7983 */ /* 0x000f280000300800 */
[----:B------:R-:W4:Y:S01]  /*150a00*/  LDL.64 R28, [R1+0x88] ;  /* 0x00008800011c7983 */ /* 0x000f220000100a00 */
        /* <DEDUP_REMOVED lines=20> */
[----:B------:R-:W-:Y:S01]  /*150b50*/  IMAD.MOV.U32 R0, RZ, RZ, R3 ;  /* 0x000000ffff007224 */ /* 0x000fe200078e0003 */
[----:B------:R-:W2:Y:S01]  /*150b60*/  LDL.LU.64 R16, [R1+0xd3b8] ;  /* 0x00d3b80001107983 */ /* 0x000ea20000300a00 */
[----:B------:R-:W-:-:S15]  /*150b70*/  IMAD.MOV.U32 R9, RZ, RZ, R2 ;  /* 0x000000ffff097224 */ /* 0x000fde00078e0002 */
        /* <DEDUP_REMOVED lines=311> */
[----:B0-----:R-:W3:Y:S02]  /*151ef0*/  LDL.64 R8, [R1+0x10] ;  /* 0x0000100001087983 */ /* 0x001ee40000100a00 */
        /* <DEDUP_REMOVED lines=89> */
[----:B-1----:R-:W4:Y:S04]  /*152490*/  LDL.LU R18, [R1+0x14e8] ;  /* 0x0014e80001127983 */ /* 0x002f280000300800 */
[----:B------:R-:W4:Y:S01]  /*1524a0*/  LDL.LU R19, [R1+0x14ec] ;  /* 0x0014ec0001137983 */ /* 0x000f220000300800 */
[----:B--2---:R-:W-:-:S02]  /*1524b0*/  IMAD R6, R6, 0x100, R26 ;  /* 0x0000010006067824 */ /* 0x004fc400078e021a */
[----:B---3--:R-:W-:Y:S02]  /*1524c0*/  IMAD R4, R4, 0x100, R24 ;  /* 0x0000010004047824 */ /* 0x008fe400078e0218 */
[----:B------:R-:W-:Y:S02]  /*1524d0*/  IMAD R5, R5, 0x100, R25 ;  /* 0x0000010005057824 */ /* 0x000fe400078e0219 */
[----:B------:R-:W-:Y:S01]  /*1524e0*/  IMAD R7, R7, 0x100, R27 ;  /* 0x0000010007077824 */ /* 0x000fe200078e021b */
[----:B----4-:R-:W-:Y:S04]  /*1524f0*/  STL.64 [R1+0xcfc8], R18 ;  /* 0x00cfc81201007387 */ /* 0x010fe80000100a00 */
[----:B------:R0:W-:Y:S04]  /*152500*/  STL.64 [R1+0xcfc0], R16 ;  /* 0x00cfc01001007387 */ /* 0x0001e80000100a00 */
[----:B------:R-:W2:Y:S04]  /*152510*/  LDL.LU R24, [R1+0x1500] ;  /* 0x0015000001187983 */ /* 0x000ea80000300800 */
[----:B------:R-:W2:Y:S04]  /*152520*/  LDL.LU R25, [R1+0x1504] ;  /* 0x0015040001197983 */ /* 0x000ea80000300800 */
[----:B------:R-:W3:Y:S04]  /*152530*/  LDL.LU R26, [R1+0x1508] ;  /* 0x00150800011a7983 */ /* 0x000ee80000300800 */
[----:B------:R-:W3:Y:S01]  /*152540*/  LDL.LU R27, [R1+0x150c] ;  /* 0x00150c00011b7983 */ /* 0x000ee20000300800 */
[----:B------:R-:W-:-:S02]  /*152550*/  IMAD.MOV.U32 R22, RZ, RZ, R3 ;  /* 0x000000ffff167224 */ /* 0x000fc400078e0003 */
[----:B------:R-:W-:Y:S01]  /*152560*/  IMAD.MOV.U32 R23, RZ, RZ, R0 ;  /* 0x000000ffff177224 */ /* 0x000fe200078e0000 */
[----:B---3--:R-:W-:Y:S04]  /*152570*/  STL.64 [R1+0xcfd8], R26 ;  /* 0x00cfd81a01007387 */ /* 0x008fe80000100a00 */
[----:B--2---:R-:W-:Y:S04]  /*152580*/  STL.64 [R1+0xcfd0], R24 ;  /* 0x00cfd01801007387 */ /* 0x004fe80000100a00 */
[----:B------:R-:W2:Y:S04]  /*152590*/  LDL.LU R3, [R1+0xd280] ;  /* 0x00d2800001037983 */ /* 0x000ea80000300800 */
[----:B------:R-:W3:Y:S04]  /*1525a0*/  LDL.LU R0, [R1+0xd27c] ;  /* 0x00d27c0001007983 */ /* 0x000ee80000300800 */
[----:B0-----:R-:W4:Y:S04]  /*1525b0*/  LDL.LU R16, [R1+0x1510] ;  /* 0x0015100001107983 */ /* 0x001f280000300800 */
[----:B------:R-:W4:Y:S04]  /*1525c0*/  LDL.LU R17, [R1+0x1514] ;  /* 0x0015140001117983 */ /* 0x000f280000300800 */
[----:B------:R-:W3:Y:S04]  /*1525d0*/  LDL.LU R18, [R1+0x1518] ;  /* 0x0015180001127983 */ /* 0x000ee80000300800 */
[----:B------:R-:W3:Y:S01]  /*1525e0*/  LDL.LU R19, [R1+0x151c] ;  /* 0x00151c0001137983 */ /* 0x000ee20000300800 */
[----:B------:R-:W-:-:S02]  /*1525f0*/  IMAD.MOV.U32 R20, RZ, RZ, R9 ;  /* 0x000000ffff147224 */ /* 0x000fc400078e0009 */
[----:B------:R-:W-:Y:S02]  /*152600*/  IMAD.MOV.U32 R21, RZ, RZ, R2 ;  /* 0x000000ffff157224 */ /* 0x000fe400078e0002 */
[----:B------:R-:W-:Y:S02]  /*152610*/  IMAD.MOV.U32 R11, RZ, RZ, R8 ;  /* 0x000000ffff0b7224 */ /* 0x000fe400078e0008 */
[----:B--2---:R-:W-:Y:S01]  /*152620*/  IMAD.MOV.U32 R10, RZ, RZ, R3 ;  /* 0x000000ffff0a7224 */ /* 0x004fe200078e0003 */
[----:B---3--:R-:W-:Y:S04]  /*152630*/  STL.64 [R1+0xcfe8], R18 ;  /* 0x00cfe81201007387 */ /* 0x008fe80000100a00 */
[----:B----4-:R0:W-:Y:S04]  /*152640*/  STL.64 [R1+0xcfe0], R16 ;  /* 0x00cfe01001007387 */ /* 0x0101e80000100a00 */
[----:B------:R-:W2:Y:S04]  /*152650*/  LDL.LU R9, [R1+0xd278] ;  /* 0x00d2780001097983 */ /* 0x000ea80000300800 */
[----:B------:R-:W3:Y:S04]  /*152660*/  LDL.LU R2, [R1+0xd274] ;  /* 0x00d2740001027983 */ /* 0x000ee80000300800 */
[----:B------:R1:W-:Y:S04]  /*152670*/  STL.64 [R1+0xcff8], R22 ;  /* 0x00cff81601007387 */ /* 0x0003e80000100a00 */
[----:B------:R-:W-:Y:S04]  /*152680*/  STL.64 [R1+0xcff0], R20 ;  /* 0x00cff01401007387 */ /* 0x000fe80000100a00 */
[----:B------:R-:W4:Y:S04]  /*152690*/  LDL.LU R3, [R1+0xd270] ;  /* 0x00d2700001037983 */ /* 0x000f280000300800 */
[----:B------:R-:W3:Y:S04]  /*1526a0*/  LDL.LU R8, [R1+0xd26c] ;  /* 0x00d26c0001087983 */ /* 0x000ee80000300800 */
        /* <DEDUP_REMOVED lines=376> */
[----:B------:R-:W3:Y:S01]  /*153e30*/  LDL.LU.64 R20, [R1+0xcff0] ;  /* 0x00cff00001147983 */ /* 0x000ee20000300a00 */
        /* <DEDUP_REMOVED lines=9> */
[----:B0-----:R-:W3:Y:S04]  /*153ed0*/  LDL.LU.64 R26, [R1+0xcfd8] ;  /* 0x00cfd800011a7983 */ /* 0x001ee80000300a00 */
[----:B------:R-:W3:Y:S01]  /*153ee0*/  LDL.LU.64 R24, [R1+0xcfd0] ;  /* 0x00cfd00001187983 */ /* 0x000ee20000300a00 */
[C---:B--2---:R-:W-:Y:S03]  /*153ef0*/  HMMA.16816.F32 R20, R4.reuse, R22, R16 ;  /* 0x000000160414723c */ /* 0x044fe60000001810 */
[----:B------:R-:W2:Y:S04]  /*153f00*/  LDL.LU.64 R18, [R1+0xcfc8] ;  /* 0x00cfc80001127983 */ /* 0x000ea80000300a00 */
[----:B------:R-:W2:Y:S01]  /*153f10*/  LDL.LU.64 R16, [R1+0xcfc0] ;  /* 0x00cfc00001107983 */ /* 0x000ea20000300a00 */
[----:B---3--:R-:W-:-:S15]  /*153f20*/  HMMA.16816.F32 R24, R4, R28, R24 ;  /* 0x0000001c0418723c */ /* 0x008fde0000001818 */
[----:B------:R-:W-:Y:S04]  /*153f30*/  STL.64 [R1+0x2b60], R20 ;  /* 0x002b601401007387 */ /* 0x000fe80000100a00 */
[----:B------:R0:W-:Y:S04]  /*153f40*/  STL.64 [R1+0x2b68], R22 ;  /* 0x002b681601007387 */ /* 0x0001e80000100a00 */
[----:B0-----:R-:W3:Y:S04]  /*153f50*/  LDL.LU.64 R22, [R1+0xcfb8] ;  /* 0x00cfb80001167983 */ /* 0x001ee80000300a00 */
[----:B------:R-:W4:Y:S04]  /*153f60*/  LDL.LU.64 R20, [R1+0xcfb0] ;  /* 0x00cfb00001147983 */ /* 0x000f280000300a00 */
[----:B------:R-:W-:Y:S04]  /*153f70*/  STL.64 [R1+0x2b50], R24 ;  /* 0x002b501801007387 */ /* 0x000fe80000100a00 */
[----:B------:R0:W-:Y:S04]  /*153f80*/  STL.64 [R1+0x2b58], R26 ;  /* 0x002b581a01007387 */ /* 0x0001e80000100a00 */
[----:B0-----:R-:W2:Y:S04]  /*153f90*/  LDL.LU.64 R26, [R1+0xcfa8] ;  /* 0x00cfa800011a7983 */ /* 0x001ea80000300a00 */
[----:B------:R-:W3:Y:S04]  /*153fa0*/  LDL.LU.64 R24, [R1+0xcfa0] ;  /* 0x00cfa00001187983 */ /* 0x000ee80000300a00 */
[----:B------:R-:W4:Y:S01]  /*153fb0*/  LDL.LU R10, [R1+0x6f0c] ;  /* 0x006f0c00010a7983 */ /* 0x000f220000300800 */
[C---:B--2---:R-:W-:Y:S06]  /*153fc0*/  HMMA.16816.F32 R12, R4.reuse, R26, R12 ;  /* 0x0000001a040c723c */ /* 0x044fec000000180c */
[----:B---3--:R-:W-:-:S15]  /*153fd0*/  HMMA.16816.F32 R16, R4, R24, R16 ;  /* 0x000000180410723c */ /* 0x008fde0000001810 */
[----:B------:R-:W-:-:S02]  /*153fe0*/  NOP ;  /* 0x0000000000007918 */ /* 0x000fc40000000000 */
[----:B------:R0:W-:Y:S04]  /*153ff0*/  STL.64 [R1+0x2b40], R12 ;  /* 0x002b400c01007387 */ /* 0x0001e80000100a00 */
[----:B------:R-:W-:Y:S04]  /*154000*/  STL.64 [R1+0x2b48], R14 ;  /* 0x002b480e01007387 */ /* 0x000fe80000100a00 */
[----:B0-----:R-:W2:Y:S04]  /*154010*/  LDL.LU R12, [R1+0x6f08] ;  /* 0x006f0800010c7983 */ /* 0x001ea80000300800 */
[----:B------:R-:W-:Y:S04]  /*154020*/  STL.64 [R1+0x2b30], R16 ;  /* 0x002b301001007387 */ /* 0x000fe80000100a00 */
[----:B------:R-:W-:Y:S04]  /*154030*/  STL.64 [R1+0x2b38], R18 ;  /* 0x002b381201007387 */ /* 0x000fe80000100a00 */
[----:B------:R-:W4:Y:S04]  /*154040*/  LDL.LU R11, [R1+0x6f14] ;  /* 0x006f1400010b7983 */ /* 0x000f280000300800 */
[----:B----4-:R-:W-:Y:S04]  /*154050*/  STL.64 [R1+0xcf68], R10 ;  /* 0x00cf680a01007387 */ /* 0x010fe80000100a00 */
[----:B------:R0:W-:Y:S04]  /*154060*/  STL.64 [R1+0xcf60], R8 ;  /* 0x00cf600801007387 */ /* 0x0001e80000100a00 */
        /* <DEDUP_REMOVED lines=25> */
[----:B0-----:R-:W2:Y:S04]  /*154200*/  LDL.64 R26, [R1+0xa8] ;  /* 0x0000a800011a7983 */ /* 0x001ea80000100a00 */
[----:B------:R0:W-:Y:S04]  /*154210*/  STL.64 [R1+0xcd50], R24 ;  /* 0x00cd501801007387 */ /* 0x0001e80000100a00 */
[----:B0-----:R-:W3:Y:S04]  /*154220*/  LDL.64 R24, [R1+0xa0] ;  /* 0x0000a00001187983 */ /* 0x001ee80000100a00 */
        /* <DEDUP_REMOVED lines=54> */
[----:B------:R-:W2:Y:S01]  /*154590*/  LDL.LU R10, [R1+0xcf5c] ;  /* 0x00cf5c00010a7983 */ /* 0x000ea20000300800 */
[----:B------:R-:W-:-:S03]  /*1545a0*/  IMAD R13, R13, 0x100, R11 ;  /* 0x000001000d0d7824 */ /* 0x000fc600078e020b */
        /* <DEDUP_REMOVED lines=26> */
[----:B------:R-:W-:Y:S02]  /*154750*/  F2FP.F16.E5M2.UNPACK_B R13, R13 ;  /* 0x0000000dff0d723e */ /* 0x000fe400020004ff */
[----:B------:R-:W-:Y:S02]  /*154760*/  F2FP.F16.E5M2.UNPACK_B R14, R14 ;  /* 0x0000000eff0e723e */ /* 0x000fe400020004ff */
[----:B------:R-:W-:Y:S01]  /*154770*/  F2FP.F16.E5M2.UNPACK_B R15, R15 ;  /* 0x0000000fff0f723e */ /* 0x000fe200020004ff */
[----:B------:R-:W-:Y:S04]  /*154780*/  STL [R1+0xcce8], R2 ;  /* 0x00cce80201007387 */ /* 0x000fe80000100800 */
[----:B------:R-:W-:Y:S01]  /*154790*/  STL [R1+0xcce4], R3 ;  /* 0x00cce40301007387 */ /* 0x000fe20000100800 */
[----:B----4-:R-:W-:Y:S06]  /*1547a0*/  HMMA.16816.F32 R4, R4, R24, R16 ;  /* 0x000000180404723c */ /* 0x010fec0000001810 */
[----:B------:R-:W-:-:S15]  /*1547b0*/  IMAD.MOV.U32 R9, RZ, RZ, R24 ;  /* 0x000000ffff097224 */ /* 0x000fde00078e0018 */
[----:B------:R-:W-:-:S02]  /*1547c0*/  NOP ;  /* 0x0000000000007918 */ /* 0x000fc40000000000 */
[----:B------:R-:W-:Y:S04]  /*1547d0*/  STL.64 [R1+0x2af0], R4 ;  /* 0x002af00401007387 */ /* 0x000fe80000100a00 */
[----:B------:R-:W-:Y:S04]  /*1547e0*/  STL.64 [R1+0x2af8], R6 ;  /* 0x002af80601007387 */ /* 0x000fe80000100a00 */
[----:B------:R3:W-:Y:S02]  /*1547f0*/  STL.64 [R1+0xcd48], R8 ;  /* 0x00cd480801007387 */ /* 0x0007e40000100a00 */
[----:B---3--:R-:W-:Y:S06]  /*154800*/  HMMA.16816.F32 R8, R12, R26, R20 ;  /* 0x0000001a0c08723c */ /* 0x008fec0000001814 */
[----:B------:R-:W-:-:S02]  /*154810*/  IMAD.MOV.U32 R5, RZ, RZ, R26 ;  /* 0x000000ffff057224 */ /* 0x000fc400078e001a */
[----:B------:R-:W-:-:S15]  /*154820*/  IMAD.MOV.U32 R4, RZ, RZ, R27 ;  /* 0x000000ffff047224 */ /* 0x000fde00078e001b */
[----:B------:R0:W-:Y:S04]  /*154830*/  STL.64 [R1+0x2ae0], R8 ;  /* 0x002ae00801007387 */ /* 0x0001e80000100a00 */
[----:B------:R1:W-:Y:S04]  /*154840*/  STL.64 [R1+0x2ae8], R10 ;  /* 0x002ae80a01007387 */ /* 0x0003e80000100a00 */
[----:B------:R-:W-:Y:S04]  /*154850*/  STL.64 [R1+0xcef0], R4 ;  /* 0x00cef00401007387 */ /* 0x000fe80000100a00 */
[----:B0-----:R-:W2:Y:S04]  /*154860*/  LDL.LU R8, [R1+0x1230] ;  /* 0x0012300001087983 */ /* 0x001ea80000300800 */
        /* <DEDUP_REMOVED lines=141> */
[----:B------:R-:W3:Y:S04]  /*155140*/  LDL.LU R7, [R1+0x13bc] ;  /* 0x0013bc0001077983 */ /* 0x000ee80000300800 */
[----:B---3--:R-:W-:Y:S04]  /*155150*/  STL.64 [R1+0xcf10], R6 ;  /* 0x00cf100601007387 */ /* 0x008fe80000100a00 */
[----:B--2---:R2:W-:Y:S04]  /*155160*/  STL.64 [R1+0xcf08], R4 ;  /* 0x00cf080401007387 */ /* 0x0045e80000100a00 */
[----:B0-----:R-:W3:Y:S04]  /*155170*/  LDL R10, [R1+0x90] ;  /* 0x00009000010a7983 */ /* 0x001ee80000100800 */
[----:B------:R-:W3:Y:S04]  /*155180*/  LDL R11, [R1+0x94] ;  /* 0x00009400010b7983 */ /* 0x000ee80000100800 */
[----:B-1----:R-:W4:Y:S04]  /*155190*/  LDL.64 R8, [R1+0x98] ;  /* 0x0000980001087983 */ /* 0x002f280000100a00 */
[----:B--2---:R-:W2:Y:S04]  /*1551a0*/  LDL.LU R4, [R1+0x13c0] ;  /* 0x0013c00001047983 */ /* 0x004ea80000300800 */
        /* <DEDUP_REMOVED lines=55> */
[----:B------:R0:W-:Y:S04]  /*155520*/  STL.64 [R1+0xc10], R4 ;  /* 0x000c100401007387 */ /* 0x0001e80000100a00 */
[----:B------:R1:W-:Y:S04]  /*155530*/  STL.64 [R1+0xc18], R6 ;  /* 0x000c180601007387 */ /* 0x0003e80000100a00 */
[----:B0-----:R-:W2:Y:S01]  /*155540*/  LDL.LU.64 R4, [R1+0xcef0] ;  /* 0x00cef00001047983 */ /* 0x001ea20000300a00 */
[----:B-1----:R-:W-:Y:S02]  /*155550*/  IMAD.MOV.U32 R7, RZ, RZ, R16 ;  /* 0x000000ffff077224 */ /* 0x002fe400078e0010 */
[----:B------:R-:W-:-:S02]  /*155560*/  IMAD.MOV.U32 R6, RZ, RZ, R17 ;  /* 0x000000ffff067224 */ /* 0x000fc400078e0011 */
[----:B---3--:R-:W-:Y:S01]  /*155570*/  HMMA.16816.F32 R16, R12, R18, R8 ;  /* 0x000000120c10723c */ /* 0x008fe20000001808 */
[----:B------:R-:W3:-:S15]  /*155580*/  LDL.LU.64 R8, [R1+0xcee8] ;  /* 0x00cee80001087983 */ /* 0x000ede0000300a00 */
[----:B------:R-:W-:-:S07]  /*155590*/  NOP ;  /* 0x0000000000007918 */ /* 0x000fce0000000000 */
[----:B------:R0:W-:Y:S04]  /*1555a0*/  STL.64 [R1+0x2ab0], R16 ;  /* 0x002ab01001007387 */ /* 0x0001e80000100a00 */
[----:B------:R1:W-:Y:S04]  /*1555b0*/  STL.64 [R1+0x2ab8], R18 ;  /* 0x002ab81201007387 */ /* 0x0003e80000100a00 */
[----:B0-----:R-:W2:Y:S04]  /*1555c0*/  LDL.LU R16, [R1+0x1210] ;  /* 0x0012100001107983 */ /* 0x001ea80000300800 */
[----:B------:R-:W2:Y:S04]  /*1555d0*/  LDL.LU R17, [R1+0x1214] ;  /* 0x0012140001117983 */ /* 0x000ea80000300800 */
[----:B-1----:R-:W2:Y:S04]  /*1555e0*/  LDL.LU R18, [R1+0x1218] ;  /* 0x0012180001127983 */ /* 0x002ea80000300800 */
[----:B------:R-:W2:Y:S01]  /*1555f0*/  LDL.LU R19, [R1+0x121c] ;  /* 0x00121c0001137983 */ /* 0x000ea20000300800 */
        /* <DEDUP_REMOVED lines=122> */
[----:B------:R0:W-:Y:S04]  /*155da0*/  STL.64 [R1+0x29a0], R8 ;  /* 0x0029a00801007387 */ /* 0x0001e80000100a00 */
[----:B------:R-:W-:Y:S04]  /*155db0*/  STL.64 [R1+0x29a8], R10 ;  /* 0x0029a80a01007387 */ /* 0x000fe80000100a00 */
[----:B0-----:R-:W3:Y:S04]  /*155dc0*/  LDL.LU.64 R8, [R1+0xcd48] ;  /* 0x00cd480001087983 */ /* 0x001ee80000300a00 */
[----:B------:R-:W-:Y:S04]  /*155dd0*/  STL.64 [R1+0xad0], R20 ;  /* 0x000ad01401007387 */ /* 0x000fe80000100a00 */
[----:B------:R0:W-:Y:S04]  /*155de0*/  STL.64 [R1+0xad8], R22 ;  /* 0x000ad81601007387 */ /* 0x0001e80000100a00 */
[----:B0-----:R-:W2:Y:S04]  /*155df0*/  LDL.LU.64 R22, [R1+0xcd40] ;  /* 0x00cd400001167983 */ /* 0x001ea80000300a00 */
[----:B------:R-:W4:Y:S04]  /*155e00*/  LDL.LU.64 R20, [R1+0xcd38] ;  /* 0x00cd380001147983 */ /* 0x000f280000300a00 */
[----:B------:R-:W-:Y:S04]  /*155e10*/  STL.64 [R1+0xcaf8], R26 ;  /* 0x00caf81a01007387 */ /* 0x000fe80000100a00 */
[----:B------:R0:W-:Y:S04]  /*155e20*/  STL.64 [R1+0xcaf0], R24 ;  /* 0x00caf01801007387 */ /* 0x0001e80000100a00 */
[----:B0-----:R-:W3:Y:S01]  /*155e30*/  LDL.64 R24, [R1+0x90] ;  /* 0x0000900001187983 */ /* 0x001ee20000100a00 */
[----:B------:R-:W-:-:S02]  /*155e40*/  IMAD.MOV.U32 R26, RZ, RZ, R7 ;  /* 0x000000ffff1a7224 */ /* 0x000fc400078e0007 */
[----:B------:R-:W-:-:S05]  /*155e50*/  IMAD.MOV.U32 R27, RZ, RZ, R6 ;  /* 0x000000ffff1b7224 */ /* 0x000fca00078e0006 */
[----:B------:R-:W-:Y:S04]  /*155e60*/  STL.64 [R1+0xcc98], R26 ;  /* 0x00cc981a01007387 */ /* 0x000fe80000100a00 */
[----:B---3--:R0:W-:Y:S04]  /*155e70*/  STL.64 [R1+0xcc90], R24 ;  /* 0x00cc901801007387 */ /* 0x0081e80000100a00 */
        /* <DEDUP_REMOVED lines=14> */
[----:B------:R-:W-:Y:S04]  /*155f60*/  STL.64 [R1+0xcad8], R22 ;  /* 0x00cad81601007387 */ /* 0x000fe80000100a00 */
[----:B------:R4:W-:Y:S01]  /*155f70*/  STL.64 [R1+0xcad0], R20 ;  /* 0x00cad01401007387 */ /* 0x0009e20000100a00 */
[----:B0-----:R-:W-:-:S02]  /*155f80*/  IMAD.MOV.U32 R24, RZ, RZ, R9 ;  /* 0x000000ffff187224 */ /* 0x001fc400078e0009 */
[----:B-1----:R-:W-:Y:S02]  /*155f90*/  IMAD.MOV.U32 R26, RZ, RZ, R5 ;  /* 0x000000ffff1a7224 */ /* 0x002fe400078e0005 */
[----:B------:R-:W-:Y:S01]  /*155fa0*/  IMAD.MOV.U32 R27, RZ, RZ, R4 ;  /* 0x000000ffff1b7224 */ /* 0x000fe200078e0004 */
[----:B----4-:R-:W4:Y:S01]  /*155fb0*/  LDL.LU R20, [R1+0x1140] ;  /* 0x0011400001147983 */ /* 0x010f220000300800 */
[----:B------:R-:W-:-:S03]  /*155fc0*/  IMAD.MOV.U32 R25, RZ, RZ, R0 ;  /* 0x000000ffff197224 */ /* 0x000fc600078e0000 */
[----:B------:R-:W4:Y:S04]  /*155fd0*/  LDL.LU R21, [R1+0x1144] ;  /* 0x0011440001157983 */ /* 0x000f280000300800 */
        /* <DEDUP_REMOVED lines=8> */
[----:B------:R-:W2:Y:S04]  /*156060*/  LDL.LU R10, [R1+0x6f2c] ;  /* 0x006f2c00010a7983 */ /* 0x000ea80000300800 */
[----:B------:R-:W3:Y:S04]  /*156070*/  LDL.LU R4, [R1+0x6f28] ;  /* 0x006f280001047983 */ /* 0x000ee80000300800 */
[----:B------:R-:W2:Y:S04]  /*156080*/  LDL.LU R11, [R1+0x6f34] ;  /* 0x006f3400010b7983 */ /* 0x000ea80000300800 */
[----:B------:R-:W3:Y:S04]  /*156090*/  LDL.LU R5, [R1+0x6f30] ;  /* 0x006f300001057983 */ /* 0x000ee80000300800 */
[----:B------:R-:W4:Y:S04]  /*1560a0*/  LDL.LU R9, [R1+0x6f3c] ;  /* 0x006f3c0001097983 */ /* 0x000f280000300800 */
        /* <DEDUP_REMOVED lines=15> */
[----:B------:R-:W-:Y:S04]  /*1561a0*/  STL.64 [R1+0xccd8], R26 ;  /* 0x00ccd81a01007387 */ /* 0x000fe80000100a00 */
[----:B---3--:R0:W-:Y:S04]  /*1561b0*/  STL.64 [R1+0xccd0], R24 ;  /* 0x00ccd01801007387 */ /* 0x0081e80000100a00 */
        /* <DEDUP_REMOVED lines=56> */
[----:B------:R-:W2:Y:S02]  /*156540*/  LDL.LU R9, [R1+0xcce0] ;  /* 0x00cce00001097983 */ /* 0x000ea40000300800 */
[----:B--2---:R-:W-:-:S15]  /*156550*/  HMMA.16816.F32 R24, R12, R8, R24 ;  /* 0x000000080c18723c */ /* 0x004fde0000001818 */
[----:B------:R-:W-:-:S08]  /*156560*/  NOP ;  /* 0x0000000000007918 */ /* 0x000fd00000000000 */
[----:B------:R-:W-:Y:S04]  /*156570*/  STL.64 [R1+0x3660], R24 ;  /* 0x0036601801007387 */ /* 0x000fe80000100a00 */
[----:B------:R0:W-:Y:S04]  /*156580*/  STL.64 [R1+0x3668], R26 ;  /* 0x0036681a01007387 */ /* 0x0001e80000100a00 */
[----:B0-----:R-:W4:Y:S04]  /*156590*/  LDL.LU.64 R26, [R1+0xccd8] ;  /* 0x00ccd800011a7983 */ /* 0x001f280000300a00 */
[----:B------:R-:W4:Y:S04]  /*1565a0*/  LDL.LU.64 R24, [R1+0xccd0] ;  /* 0x00ccd00001187983 */ /* 0x000f280000300a00 */
[----:B------:R-:W-:Y:S01]  /*1565b0*/  STL.64 [R1+0xcc88], R8 ;  /* 0x00cc880801007387 */ /* 0x000fe20000100a00 */
[----:B----4-:R-:W-:-:S15]  /*1565c0*/  HMMA.16816.F32 R24, R12, R2, R24 ;  /* 0x000000020c18723c */ /* 0x010fde0000001818 */
[----:B------:R-:W-:-:S08]  /*1565d0*/  NOP ;  /* 0x0000000000007918 */ /* 0x000fd00000000000 */
[----:B------:R-:W-:Y:S04]  /*1565e0*/  STL.64 [R1+0x3650], R24 ;  /* 0x0036501801007387 */ /* 0x000fe80000100a00 */
[----:B------:R0:W-:Y:S04]  /*1565f0*/  STL.64 [R1+0x3658], R26 ;  /* 0x0036581a01007387 */ /* 0x0001e80000100a00 */
[----:B0-----:R-:W2:Y:S04]  /*156600*/  LDL.LU.64 R26, [R1+0xccc8] ;  /* 0x00ccc800011a7983 */ /* 0x001ea80000300a00 */
[----:B------:R-:W3:Y:S01]  /*156610*/  LDL.LU.64 R24, [R1+0xccc0] ;  /* 0x00ccc00001187983 */ /* 0x000ee20000300a00 */
[----:B------:R-:W-:Y:S01]  /*156620*/  IMAD R7, R0, 0x100, R7 ;  /* 0x0000010000077824 */ /* 0x000fe200078e0207 */
[----:B------:R-:W-:-:S02]  /*156630*/  F2FP.F16.E5M2.UNPACK_B R4, R4 ;  /* 0x00000004ff04723e */ /* 0x000fc400020004ff */
[----:B------:R-:W-:Y:S02]  /*156640*/  F2FP.F16.E5M2.UNPACK_B R5, R5 ;  /* 0x00000005ff05723e */ /* 0x000fe400020004ff */
[----:B------:R-:W-:Y:S01]  /*156650*/  F2FP.F16.E5M2.UNPACK_B R6, R6 ;  /* 0x00000006ff06723e */ /* 0x000fe200020004ff */
[----:B---3--:R-:W-:Y:S01]  /*156660*/  HMMA.16816.F32 R12, R12, R24, R20 ;  /* 0x000000180c0c723c */ /* 0x008fe20000001814 */
[----:B------:R-:W2:Y:S04]  /*156670*/  LDL.LU.64 R22, [R1+0xccb8] ;  /* 0x00ccb80001167983 */ /* 0x000ea80000300a00 */
[----:B------:R-:W2:Y:S01]  /*156680*/  LDL.LU.64 R20, [R1+0xccb0] ;  /* 0x00ccb00001147983 */ /* 0x000ea20000300a00 */
[----:B------:R-:W-:-:S15]  /*156690*/  F2FP.F16.E5M2.UNPACK_B R7, R7 ;  /* 0x00000007ff07723e */ /* 0x000fde00020004ff */
[----:B------:R-:W-:-:S02]  /*1566a0*/  NOP ;  /* 0x0000000000007918 */ /* 0x000fc40000000000 */
        /* <DEDUP_REMOVED lines=20> */
[----:B------:R-:W-:-:S15]  /*1567f0*/  IMAD.MOV.U32 R0, RZ, RZ, R25 ;  /* 0x000000ffff007224 */ /* 0x000fde00078e0019 */
[----:B------:R-:W-:-:S01]  /*156800*/  NOP ;  /* 0x0000000000007918 */ /* 0x000fc20000000000 */
        /* <DEDUP_REMOVED lines=184> */
[----:B------:R1:W-:Y:S04]  /*157390*/  STL.64 [R1+0x2918], R10 ;  /* 0x0029180a01007387 */ /* 0x0003e80000100a00 */
[----:B0-----:R-:W4:Y:S01]  /*1573a0*/  LDL.LU.64 R8, [R1+0xcc88] ;  /* 0x00cc880001087983 */ /* 0x001f220000300a00 */
[----:B-1----:R-:W-:-:S02]  /*1573b0*/  IMAD.MOV.U32 R11, RZ, RZ, R26 ;  /* 0x000000ffff0b7224 */ /* 0x002fc400078e001a */
[----:B------:R-:W-:Y:S02]  /*1573c0*/  IMAD.MOV.U32 R10, RZ, RZ, R27 ;  /* 0x000000ffff0a7224 */ /* 0x000fe400078e001b */
        /* <DEDUP_REMOVED lines=148> */
[----:B------:R-:W2:Y:S04]  /*157d10*/  LDL.LU.64 R16, [R1+0xcab0] ;  /* 0x00cab00001107983 */ /* 0x000ea80000300a00 */
[----:B------:R-:W-:Y:S04]  /*157d20*/  STL.64 [R1+0xc8a0], R22 ;  /* 0x00c8a01601007387 */ /* 0x000fe80000100a00 */
[----:B------:R3:W-:Y:S02]  /*157d30*/  STL.64 [R1+0xc898], R20 ;  /* 0x00c8981401007387 */ /* 0x0007e40000100a00 */
[C---:B---3--:R-:W-:Y:S06]  /*157d40*/  HMMA.16816.F32 R20, R4.reuse, R18, R24 ;  /* 0x000000120414723c */ /* 0x048fec0000001818 */
[----:B--2---:R-:W-:-:S15]  /*157d50*/  HMMA.16816.F32 R12, R4, R16, R12 ;  /* 0x00000010040c723c */ /* 0x004fde000000180c */
[----:B------:R-:W-:-:S02]  /*157d60*/  NOP ;  /* 0x0000000000007918 */ /* 0x000fc40000000000 */
[----:B------:R0:W-:Y:S04]  /*157d70*/  STL.64 [R1+0x2810], R20 ;  /* 0x0028101401007387 */ /* 0x0001e80000100a00 */
[----:B------:R1:W-:Y:S04]  /*157d80*/  STL.64 [R1+0x2818], R22 ;  /* 0x0028181601007387 */ /* 0x0003e80000100a00 */
[----:B------:R-:W-:Y:S04]  /*157d90*/  STL.64 [R1+0x1a10], R12 ;  /* 0x001a100c01007387 */ /* 0x000fe80000100a00 */
[----:B------:R-:W-:Y:S04]  /*157da0*/  STL.64 [R1+0x1a18], R14 ;  /* 0x001a180e01007387 */ /* 0x000fe80000100a00 */
[----:B------:R-:W2:Y:S01]  /*157db0*/  LDL.64 R24, [R1+0x88] ;  /* 0x0000880001187983 */ /* 0x000ea20000100a00 */
[----:B------:R-:W-:-:S02]  /*157dc0*/  IMAD.MOV.U32 R26, RZ, RZ, R11 ;  /* 0x000000ffff1a7224 */ /* 0x000fc400078e000b */
[----:B------:R-:W-:-:S05]  /*157dd0*/  IMAD.MOV.U32 R27, RZ, RZ, R10 ;  /* 0x000000ffff1b7224 */ /* 0x000fca00078e000a */
[----:B------:R-:W-:Y:S04]  /*157de0*/  STL.64 [R1+0xca40], R26 ;  /* 0x00ca401a01007387 */ /* 0x000fe80000100a00 */
[----:B--2---:R-:W-:Y:S04]  /*157df0*/  STL.64 [R1+0xca38], R24 ;  /* 0x00ca381801007387 */ /* 0x004fe80000100a00 */
[----:B0-----:R-:W2:Y:S04]  /*157e00*/  LDL.LU R20, [R1+0xee0] ;  /* 0x000ee00001147983 */ /* 0x001ea80000300800 */
[----:B------:R-:W2:Y:S04]  /*157e10*/  LDL.LU R21, [R1+0xee4] ;  /* 0x000ee40001157983 */ /* 0x000ea80000300800 */
[----:B--2---:R-:W-:Y:S04]  /*157e20*/  STL.64 [R1+0xca48], R20 ;  /* 0x00ca481401007387 */ /* 0x004fe80000100a00 */
[----:B-1----:R-:W2:Y:S04]  /*157e30*/  LDL.LU R22, [R1+0xee8] ;  /* 0x000ee80001167983 */ /* 0x002ea80000300800 */
[----:B------:R-:W2:Y:S04]  /*157e40*/  LDL.LU R23, [R1+0xeec] ;  /* 0x000eec0001177983 */ /* 0x000ea80000300800 */
[----:B--2---:R0:W-:Y:S04]  /*157e50*/  STL.64 [R1+0xca60], R22 ;  /* 0x00ca601601007387 */ /* 0x0041e80000100a00 */
[----:B0-----:R-:W2:Y:S04]  /*157e60*/  LDL.64 R22, [R1+0xa0] ;  /* 0x0000a00001167983 */ /* 0x001ea80000100a00 */
        /* <DEDUP_REMOVED lines=74> */
[----:B----4-:R-:W-:-:S02]  /*158310*/  IMAD R14, R14, 0x100, R11 ;  /* 0x000001000e0e7824 */ /* 0x010fc400078e020b */
[----:B---3--:R-:W-:Y:S01]  /*158320*/  IMAD R15, R15, 0x100, R10 ;  /* 0x000001000f0f7824 */ /* 0x008fe200078e020a */
[----:B------:R-:W-:Y:S02]  /*158330*/  F2FP.F16.E5M2.UNPACK_B R12, R12 ;  /* 0x0000000cff0c723e */ /* 0x000fe400020004ff */
[----:B------:R-:W-:Y:S01]  /*158340*/  F2FP.F16.E5M2.UNPACK_B R13, R13 ;  /* 0x0000000dff0d723e */ /* 0x000fe200020004ff */
[----:B--2---:R-:W-:Y:S01]  /*158350*/  HMMA.16816.F32 R4, R4, R22, R24 ;  /* 0x000000160404723c */ /* 0x004fe20000001818 */
[----:B------:R-:W2:Y:S04]  /*158360*/  LDL.LU.64 R26, [R1+0xca70] ;  /* 0x00ca7000011a7983 */ /* 0x000ea80000300a00 */
[----:B------:R-:W2:Y:S01]  /*158370*/  LDL.LU.64 R24, [R1+0xca68] ;  /* 0x00ca680001187983 */ /* 0x000ea20000300a00 */
[----:B------:R-:W-:-:S02]  /*158380*/  F2FP.F16.E5M2.UNPACK_B R14, R14 ;  /* 0x0000000eff0e723e */ /* 0x000fc400020004ff */
[----:B------:R-:W-:Y:S01]  /*158390*/  F2FP.F16.E5M2.UNPACK_B R15, R15 ;  /* 0x0000000fff0f723e */ /* 0x000fe200020004ff */
[----:B------:R-:W-:Y:S02]  /*1583a0*/  IMAD.MOV.U32 R11, RZ, RZ, R22 ;  /* 0x000000ffff0b7224 */ /* 0x000fe400078e0016 */
[----:B------:R-:W-:-:S12]  /*1583b0*/  IMAD.MOV.U32 R10, RZ, RZ, R23 ;  /* 0x000000ffff0a7224 */ /* 0x000fd800078e0017 */
[----:B------:R-:W-:Y:S04]  /*1583c0*/  STL.64 [R1+0x890], R4 ;  /* 0x0008900401007387 */ /* 0x000fe80000100a00 */
[----:B------:R0:W-:Y:S04]  /*1583d0*/  STL.64 [R1+0x898], R6 ;  /* 0x0008980601007387 */ /* 0x0001e80000100a00 */
[----:B------:R-:W3:Y:S04]  /*1583e0*/  LDL.LU.64 R22, [R1+0xca60] ;  /* 0x00ca600001167983 */ /* 0x000ee80000300a00 */
[----:B0-----:R-:W4:Y:S04]  /*1583f0*/  LDL R6, [R1+0x90] ;  /* 0x0000900001067983 */ /* 0x001f280000100800 */
        /* <DEDUP_REMOVED lines=14> */
[----:B------:R-:W3:Y:S01]  /*1584e0*/  LDL.LU.64 R20, [R1+0xca48] ;  /* 0x00ca480001147983 */ /* 0x000ee20000300a00 */
[----:B------:R-:W-:Y:S01]  /*1584f0*/  IMAD.MOV.U32 R7, RZ, RZ, R0 ;  /* 0x000000ffff077224 */ /* 0x000fe200078e0000 */
[----:B--2---:R-:W-:-:S15]  /*158500*/  HMMA.16816.F32 R24, R12, R28, R24 ;  /* 0x0000001c0c18723c */ /* 0x004fde0000001818 */
[----:B------:R-:W-:-:S08]  /*158510*/  NOP ;  /* 0x0000000000007918 */ /* 0x000fd00000000000 */
[----:B------:R-:W-:Y:S04]  /*158520*/  STL.64 [R1+0x2800], R24 ;  /* 0x0028001801007387 */ /* 0x000fe80000100a00 */
[----:B------:R0:W-:Y:S04]  /*158530*/  STL.64 [R1+0x2808], R26 ;  /* 0x0028081a01007387 */ /* 0x0001e80000100a00 */
[----:B0-----:R-:W3:Y:S04]  /*158540*/  LDL.LU.64 R26, [R1+0xca40] ;  /* 0x00ca4000011a7983 */ /* 0x001ee80000300a00 */
[----:B------:R-:W2:Y:S01]  /*158550*/  LDL.LU.64 R24, [R1+0xca38] ;  /* 0x00ca380001187983 */ /* 0x000ea20000300a00 */
[----:B----4-:R-:W-:Y:S01]  /*158560*/  HMMA.16816.F32 R8, R12, R6, R8 ;  /* 0x000000060c08723c */ /* 0x010fe20000001808 */
[----:B------:R-:W-:-:S02]  /*158570*/  IMAD.MOV.U32 R0, RZ, RZ, R29 ;  /* 0x000000ffff007224 */ /* 0x000fc400078e001d */
[----:B------:R-:W4:Y:S04]  /*158580*/  LDL.LU.64 R28, [R1+0xca30] ;  /* 0x00ca3000011c7983 */ /* 0x000f280000300a00 */
[----:B------:R-:W-:-:S15]  /*158590*/  STL [R1+0xc800], R0 ;  /* 0x00c8000001007387 */ /* 0x000fde0000100800 */
[----:B------:R-:W-:-:S01]  /*1585a0*/  NOP ;  /* 0x0000000000007918 */ /* 0x000fc20000000000 */
[----:B------:R-:W-:Y:S04]  /*1585b0*/  STL.64 [R1+0x27f0], R8 ;  /* 0x0027f00801007387 */ /* 0x000fe80000100a00 */
[----:B------:R2:W-:Y:S02]  /*1585c0*/  STL.64 [R1+0x27f8], R10 ;  /* 0x0027f80a01007387 */ /* 0x0005e40000100a00 */
[----:B--2---:R-:W-:Y:S06]  /*1585d0*/  HMMA.16816.F32 R8, R12, R24, R16 ;  /* 0x000000180c08723c */ /* 0x004fec0000001810 */
[----:B------:R-:W-:-:S05]  /*1585e0*/  IMAD.MOV.U32 R0, RZ, RZ, R25 ;  /* 0x000000ffff007224 */ /* 0x000fca00078e0019 */
[----:B------:R-:W-:-:S12]  /*1585f0*/  STL [R1+0xc804], R0 ;  /* 0x00c8040001007387 */ /* 0x000fd80000100800 */
[----:B------:R-:W-:Y:S04]  /*158600*/  STL.64 [R1+0x27e0], R8 ;  /* 0x0027e00801007387 */ /* 0x000fe80000100a00 */
[----:B------:R3:W-:Y:S04]  /*158610*/  STL.64 [R1+0x27e8], R10 ;  /* 0x0027e80a01007387 */ /* 0x0007e80000100a00 */
[----:B------:R-:W2:Y:S01]  /*158620*/  LDL.LU R16, [R1+0xda0] ;  /* 0x000da00001107983 */ /* 0x000ea20000300800 */
[----:B---3--:R-:W-:-:S15]  /*158630*/  HMMA.16816.F32 R8, R12, R26, R20 ;  /* 0x0000001a0c08723c */ /* 0x008fde0000001814 */
[----:B------:R-:W-:-:S08]  /*158640*/  NOP ;  /* 0x0000000000007918 */ /* 0x000fd00000000000 */
[----:B------:R0:W-:Y:S04]  /*158650*/  STL.64 [R1+0x27d0], R8 ;  /* 0x0027d00801007387 */ /* 0x0001e80000100a00 */
[----:B------:R1:W-:Y:S04]  /*158660*/  STL.64 [R1+0x27d8], R10 ;  /* 0x0027d80a01007387 */ /* 0x0003e80000100a00 */
[----:B------:R-:W2:Y:S04]  /*158670*/  LDL.LU R17, [R1+0xda4] ;  /* 0x000da40001117983 */ /* 0x000ea80000300800 */
[----:B------:R-:W3:Y:S04]  /*158680*/  LDL.LU R18, [R1+0xda8] ;  /* 0x000da80001127983 */ /* 0x000ee80000300800 */
[----:B------:R-:W3:Y:S04]  /*158690*/  LDL.LU R19, [R1+0xdac] ;  /* 0x000dac0001137983 */ /* 0x000ee80000300800 */
[----:B---3--:R3:W-:Y:S04]  /*1586a0*/  STL.64 [R1+0xc8d0], R18 ;  /* 0x00c8d01201007387 */ /* 0x0087e80000100a00 */
[----:B--2---:R-:W-:Y:S04]  /*1586b0*/  STL.64 [R1+0xc8c8], R16 ;  /* 0x00c8c81001007387 */ /* 0x004fe80000100a00 */
[----:B------:R-:W2:Y:S04]  /*1586c0*/  LDL.LU R24, [R1+0xdc0] ;  /* 0x000dc00001187983 */ /* 0x000ea80000300800 */
[----:B------:R-:W2:Y:S04]  /*1586d0*/  LDL.LU R25, [R1+0xdc4] ;  /* 0x000dc40001197983 */ /* 0x000ea80000300800 */
[----:B------:R-:W4:Y:S04]  /*1586e0*/  LDL.LU R26, [R1+0xdc8] ;  /* 0x000dc800011a7983 */ /* 0x000f280000300800 */
[----:B------:R-:W4:Y:S04]  /*1586f0*/  LDL.LU R27, [R1+0xdcc] ;  /* 0x000dcc00011b7983 */ /* 0x000f280000300800 */
[----:B----4-:R-:W-:Y:S04]  /*158700*/  STL.64 [R1+0xc8e0], R26 ;  /* 0x00c8e01a01007387 */ /* 0x010fe80000100a00 */
[----:B--2---:R-:W-:Y:S04]  /*158710*/  STL.64 [R1+0xc8d8], R24 ;  /* 0x00c8d81801007387 */ /* 0x004fe80000100a00 */
[----:B------:R-:W2:Y:S04]  /*158720*/  LDL R6, [R1] ;  /* 0x0000000001067983 */ /* 0x000ea80000100800 */
[----:B------:R-:W2:Y:S04]  /*158730*/  LDL R7, [R1+0x4] ;  /* 0x0000040001077983 */ /* 0x000ea80000100800 */
[----:B--2---:R-:W-:Y:S04]  /*158740*/  STL.64 [R1+0xc8f0], R6 ;  /* 0x00c8f00601007387 */ /* 0x004fe80000100a00 */
[----:B------:R2:W-:Y:S04]  /*158750*/  STL.64 [R1+0xc8e8], R4 ;  /* 0x00c8e80401007387 */ /* 0x0005e80000100a00 */
[----:B0-----:R-:W4:Y:S04]  /*158760*/  LDL.LU R8, [R1+0xdd0] ;  /* 0x000dd00001087983 */ /* 0x001f280000300800 */
[----:B------:R-:W4:Y:S04]  /*158770*/  LDL.LU R9, [R1+0xdd4] ;  /* 0x000dd40001097983 */ /* 0x000f280000300800 */
[----:B-1----:R-:W3:Y:S04]  /*158780*/  LDL.LU R10, [R1+0xdd8] ;  /* 0x000dd800010a7983 */ /* 0x002ee80000300800 */
[----:B------:R-:W3:Y:S04]  /*158790*/  LDL.LU R11, [R1+0xddc] ;  /* 0x000ddc00010b7983 */ /* 0x000ee80000300800 */
[----:B---3--:R0:W-:Y:S04]  /*1587a0*/  STL.64 [R1+0xc900], R10 ;  /* 0x00c9000a01007387 */ /* 0x0081e80000100a00 */
[----:B----4-:R-:W-:Y:S04]  /*1587b0*/  STL.64 [R1+0xc8f8], R8 ;  /* 0x00c8f80801007387 */ /* 0x010fe80000100a00 */
[----:B------:R-:W3:Y:S04]  /*1587c0*/  LDL R18, [R1+0x8] ;  /* 0x0000080001127983 */ /* 0x000ee80000100800 */
[----:B------:R-:W3:Y:S04]  /*1587d0*/  LDL R19, [R1+0xc] ;  /* 0x00000c0001137983 */ /* 0x000ee80000100800 */
[----:B--2---:R-:W2:Y:S04]  /*1587e0*/  LDL.LU R4, [R1+0xdf0] ;  /* 0x000df00001047983 */ /* 0x004ea80000300800 */
[----:B------:R-:W2:Y:S04]  /*1587f0*/  LDL.LU R5, [R1+0xdf4] ;  /* 0x000df40001057983 */ /* 0x000ea80000300800 */
[----:B------:R-:W4:Y:S04]  /*158800*/  LDL.LU R6, [R1+0xdf8] ;  /* 0x000df80001067983 */ /* 0x000f280000300800 */
[----:B------:R-:W4:Y:S04]  /*158810*/  LDL.LU R7, [R1+0xdfc] ;  /* 0x000dfc0001077983 */ /* 0x000f280000300800 */
[----:B----4-:R-:W-:Y:S04]  /*158820*/  STL.64 [R1+0xc910], R6 ;  /* 0x00c9100601007387 */ /* 0x010fe80000100a00 */
[----:B--2---:R1:W-:Y:S04]  /*158830*/  STL.64 [R1+0xc908], R4 ;  /* 0x00c9080401007387 */ /* 0x0043e80000100a00 */
[----:B0-----:R-:W2:Y:S04]  /*158840*/  LDL R10, [R1+0x18] ;  /* 0x00001800010a7983 */ /* 0x001ea80000100800 */
[----:B------:R-:W2:Y:S04]  /*158850*/  LDL R11, [R1+0x1c] ;  /* 0x00001c00010b7983 */ /* 0x000ea80000100800 */
[----:B-1----:R-:W4:Y:S04]  /*158860*/  LDL.LU R4, [R1+0xe00] ;  /* 0x000e000001047983 */ /* 0x002f280000300800 */
        /* <DEDUP_REMOVED lines=207> */
[----:B------:R0:W-:Y:S01]  /*159560*/  STL [R1+0xc81c], R0 ;  /* 0x00c81c0001007387 */ /* 0x0001e20000100800 */
[----:B--2---:R-:W-:Y:S03]  /*159570*/  HMMA.16816.F32 R8, R12, R10, R4 ;  /* 0x0000000a0c08723c */ /* 0x004fe60000001804 */
[----:B------:R-:W2:Y:S04]  /*159580*/  LDL.LU.64 R6, [R1+0xc910] ;  /* 0x00c9100001067983 */ /* 0x000ea80000300a00 */
[----:B------:R-:W2:Y:S01]  /*159590*/  LDL.LU.64 R4, [R1+0xc908] ;  /* 0x00c9080001047983 */ /* 0x000ea20000300a00 */
[----:B0-----:R-:W-:-:S15]  /*1595a0*/  IMAD.MOV.U32 R0, RZ, RZ, R17 ;  /* 0x000000ffff007224 */ /* 0x001fde00078e0011 */
        /* <DEDUP_REMOVED lines=9> */
[----:B0-----:R-:W4:Y:S04]  /*159640*/  LDL.LU.64 R6, [R1+0xc8f0] ;  /* 0x00c8f00001067983 */ /* 0x001f280000300a00 */
[----:B------:R-:W2:Y:S04]  /*159650*/  LDL.LU.64 R4, [R1+0xc8e8] ;  /* 0x00c8e80001047983 */ /* 0x000ea80000300a00 */
[----:B------:R-:W3:Y:S04]  /*159660*/  LDL.LU.64 R26, [R1+0xc8e0] ;  /* 0x00c8e000011a7983 */ /* 0x000ee80000300a00 */
[----:B------:R-:W3:Y:S04]  /*159670*/  LDL.LU.64 R24, [R1+0xc8d8] ;  /* 0x00c8d80001187983 */ /* 0x000ee80000300a00 */
[----:B------:R-:W-:Y:S04]  /*159680*/  STL.64 [R1+0x26e0], R16 ;  /* 0x0026e01001007387 */ /* 0x000fe80000100a00 */
[----:B------:R0:W-:Y:S04]  /*159690*/  STL.64 [R1+0x26e8], R18 ;  /* 0x0026e81201007387 */ /* 0x0001e80000100a00 */
[----:B0-----:R-:W2:Y:S04]  /*1596a0*/  LDL.LU.64 R18, [R1+0xc8d0] ;  /* 0x00c8d00001127983 */ /* 0x001ea80000300a00 */
[----:B------:R-:W2:Y:S01]  /*1596b0*/  LDL.LU.64 R16, [R1+0xc8c8] ;  /* 0x00c8c80001107983 */ /* 0x000ea20000300a00 */
        /* <DEDUP_REMOVED lines=20> */
[----:B------:R1:W-:Y:S04]  /*159800*/  STL.64 [R1+0x26a8], R18 ;  /* 0x0026a81201007387 */ /* 0x0003e80000100a00 */
[----:B------:R4:W-:Y:S04]  /*159810*/  STL.64 [R1+0xc648], R24 ;  /* 0x00c6481801007387 */ /* 0x0009e80000100a00 */
[----:B0-----:R-:W2:Y:S04]  /*159820*/  LDL.LU R16, [R1+0xd70] ;  /* 0x000d700001107983 */ /* 0x001ea80000300800 */
[----:B------:R-:W2:Y:S04]  /*159830*/  LDL.LU R17, [R1+0xd74] ;  /* 0x000d740001117983 */ /* 0x000ea80000300800 */
[----:B-1----:R-:W3:Y:S04]  /*159840*/  LDL.LU R18, [R1+0xd78] ;  /* 0x000d780001127983 */ /* 0x002ee80000300800 */
[----:B------:R-:W3:Y:S01]  /*159850*/  LDL.LU R19, [R1+0xd7c] ;  /* 0x000d7c0001137983 */ /* 0x000ee20000300800 */
[----:B----4-:R-:W-:-:S02]  /*159860*/  IMAD.MOV.U32 R25, RZ, RZ, R10 ;  /* 0x000000ffff197224 */ /* 0x010fc400078e000a */
[----:B------:R-:W-:Y:S02]  /*159870*/  IMAD.MOV.U32 R27, RZ, RZ, R4 ;  /* 0x000000ffff1b7224 */ /* 0x000fe400078e0004 */
        /* <DEDUP_REMOVED lines=15> */
[----:B------:R-:W2:Y:S01]  /*159970*/  LDL.LU R11, [R1+0xd5c] ;  /* 0x000d5c00010b7983 */ /* 0x000ea20000300800 */
[----:B------:R-:W-:-:S03]  /*159980*/  IMAD.MOV.U32 R26, RZ, RZ, R5 ;  /* 0x000000ffff1a7224 */ /* 0x000fc600078e0005 */
        /* <DEDUP_REMOVED lines=88> */
[----:B---3--:R-:W-:-:S02]  /*159f10*/  IMAD R6, R6, 0x100, R11 ;  /* 0x0000010006067824 */ /* 0x008fc400078e020b */
[----:B--2---:R-:W-:Y:S01]  /*159f20*/  IMAD R7, R7, 0x100, R10 ;  /* 0x0000010007077824 */ /* 0x004fe200078e020a */
[----:B------:R-:W-:Y:S02]  /*159f30*/  F2FP.F16.E5M2.UNPACK_B R4, R4 ;  /* 0x00000004ff04723e */ /* 0x000fe400020004ff */
[----:B------:R-:W-:Y:S02]  /*159f40*/  F2FP.F16.E5M2.UNPACK_B R5, R5 ;  /* 0x00000005ff05723e */ /* 0x000fe400020004ff */
[----:B------:R-:W-:Y:S02]  /*159f50*/  F2FP.F16.E5M2.UNPACK_B R6, R6 ;  /* 0x00000006ff06723e */ /* 0x000fe400020004ff */
[----:B------:R-:W-:Y:S01]  /*159f60*/  F2FP.F16.E5M2.UNPACK_B R7, R7 ;  /* 0x00000007ff07723e */ /* 0x000fe200020004ff */
[----:B----4-:R-:W-:Y:S06]  /*159f70*/  HMMA.16816.F32 R16, R12, R24, R16 ;  /* 0x000000180c10723c */ /* 0x010fec0000001810 */
[----:B------:R-:W-:Y:S01]  /*159f80*/  HMMA.16816.F32 R12, R4, R26, R20 ;  /* 0x0000001a040c723c */ /* 0x000fe20000001814 */
[----:B------:R-:W2:Y:S01]  /*159f90*/  LDL R24, [R1+0x10] ;  /* 0x0000100001187983 */ /* 0x000ea20000100800 */
[----:B------:R-:W-:-:S15]  /*159fa0*/  IMAD.MOV.U32 R25, RZ, RZ, R0 ;  /* 0x000000ffff197224 */ /* 0x000fde00078e0000 */
[----:B------:R-:W-:Y:S04]  /*159fb0*/  STL.64 [R1+0x2660], R16 ;  /* 0x0026601001007387 */ /* 0x000fe80000100a00 */
[----:B------:R-:W-:Y:S04]  /*159fc0*/  STL.64 [R1+0x2668], R18 ;  /* 0x0026681201007387 */ /* 0x000fe80000100a00 */
[----:B------:R0:W-:Y:S04]  /*159fd0*/  STL.64 [R1+0x2650], R12 ;  /* 0x0026500c01007387 */ /* 0x0001e80000100a00 */
[----:B------:R1:W-:Y:S04]  /*159fe0*/  STL.64 [R1+0x2658], R14 ;  /* 0x0026580e01007387 */ /* 0x0003e80000100a00 */
[----:B------:R-:W3:Y:S04]  /*159ff0*/  LDL.LU R0, [R1+0xc81c] ;  /* 0x00c81c0001007983 */ /* 0x000ee80000300800 */
[----:B0-----:R-:W4:Y:S04]  /*15a000*/  LDL.LU R12, [R1+0xbd0] ;  /* 0x000bd000010c7983 */ /* 0x001f280000300800 */
[----:B------:R-:W4:Y:S04]  /*15a010*/  LDL.LU R13, [R1+0xbd4] ;  /* 0x000bd400010d7983 */ /* 0x000f280000300800 */
[----:B-1----:R-:W2:Y:S04]  /*15a020*/  LDL.LU R14, [R1+0xbd8] ;  /* 0x000bd800010e7983 */ /* 0x002ea80000300800 */
        /* <DEDUP_REMOVED lines=280> */
[----:B------:R-:W-:Y:S01]  /*15b1b0*/  HMMA.16816.F32 R16, R4, R24, R16 ;  /* 0x000000180410723c */ /* 0x000fe20000001810 */
[----:B--2---:R-:W-:-:S05]  /*15b1c0*/  IMAD.MOV.U32 R0, RZ, RZ, R11 ;  /* 0x000000ffff007224 */ /* 0x004fca00078e000b */
[----:B------:R-:W-:Y:S01]  /*15b1d0*/  STL [R1+0xc5a8], R0 ;  /* 0x00c5a80001007387 */ /* 0x000fe20000100800 */
[----:B---3--:R-:W-:-:S15]  /*15b1e0*/  HMMA.16816.F32 R12, R4, R10, R12 ;  /* 0x0000000a040c723c */ /* 0x008fde000000180c */
        /* <DEDUP_REMOVED lines=8> */
[----:B------:R-:W4:Y:S04]  /*15b270*/  LDL.LU R20, [R1+0xb70] ;  /* 0x000b700001147983 */ /* 0x000f280000300800 */
[----:B------:R-:W-:-:S15]  /*15b280*/  IMAD.MOV.U32 R0, RZ, RZ, R27 ;  /* 0x000000ffff007224 */ /* 0x000fde00078e001b */
[----:B------:R-:W-:-:S02]  /*15b290*/  NOP ;  /* 0x0000000000007918 */ /* 0x000fc40000000000 */
        /* <DEDUP_REMOVED lines=125> */
[----:B------:R-:W-:Y:S01]  /*15ba70*/  HMMA.16816.F32 R24, R4, R2, R24 ;  /* 0x000000020418723c */ /* 0x000fe20000001818 */
[----:B------:R-:W-:Y:S02]  /*15ba80*/  IMAD R14, R14, 0x100, R28 ;  /* 0x000001000e0e7824 */ /* 0x000fe400078e021c */
[----:B------:R-:W-:Y:S01]  /*15ba90*/  IMAD R15, R15, 0x100, R29 ;  /* 0x000001000f0f7824 */ /* 0x000fe200078e021d */
[----:B------:R-:W-:-:S02]  /*15baa0*/  F2FP.F16.E5M2.UNPACK_B R12, R12 ;  /* 0x0000000cff0c723e */ /* 0x000fc400020004ff */
[----:B------:R-:W-:Y:S02]  /*15bab0*/  F2FP.F16.E5M2.UNPACK_B R13, R13 ;  /* 0x0000000dff0d723e */ /* 0x000fe400020004ff */
[----:B------:R-:W-:Y:S02]  /*15bac0*/  F2FP.F16.E5M2.UNPACK_B R14, R14 ;  /* 0x0000000eff0e723e */ /* 0x000fe400020004ff */
[----:B------:R-:W-:Y:S01]  /*15bad0*/  F2FP.F16.E5M2.UNPACK_B R15, R15 ;  /* 0x0000000fff0f723e */ /* 0x000fe200020004ff */
[----:B---3--:R-:W-:Y:S06]  /*15bae0*/  HMMA.16816.F32 R16, R4, R10, R16 ;  /* 0x0000000a0410723c */ /* 0x008fec0000001810 */
[----:B------:R-:W-:Y:S04]  /*15baf0*/  STL [R1+0xc3c4], R10 ;  /* 0x00c3c40a01007387 */ /* 0x000fe80000100800 */
[----:B------:R0:W-:-:S13]  /*15bb00*/  STL [R1+0xc3c0], R11 ;  /* 0x00c3c00b01007387 */ /* 0x0001da0000100800 */
[----:B------:R-:W-:Y:S04]  /*15bb10*/  STL.64 [R1+0x19c0], R16 ;  /* 0x0019c01001007387 */ /* 0x000fe80000100a00 */
[----:B------:R1:W-:Y:S04]  /*15bb20*/  STL.64 [R1+0x19c8], R18 ;  /* 0x0019c81201007387 */ /* 0x0003e80000100a00 */
[----:B0-----:R-:W2:Y:S01]  /*15bb30*/  LDL.64 R10, [R1+0xa0] ;  /* 0x0000a000010a7983 */ /* 0x001ea20000100a00 */
[----:B-1----:R-:W-:Y:S06]  /*15bb40*/  HMMA.16816.F32 R16, R4, R8, R20 ;  /* 0x000000080410723c */ /* 0x002fec0000001814 */
[----:B------:R-:W-:-:S15]  /*15bb50*/  STL [R1+0xc3ac], R8 ;  /* 0x00c3ac0801007387 */ /* 0x000fde0000100800 */
[----:B------:R-:W-:-:S02]  /*15bb60*/  NOP ;  /* 0x0000000000007918 */ /* 0x000fc40000000000 */
[----:B------:R-:W-:Y:S04]  /*15bb70*/  STL.64 [R1+0x3600], R16 ;  /* 0x0036001001007387 */ /* 0x000fe80000100a00 */
[----:B------:R-:W-:Y:S04]  /*15bb80*/  STL.64 [R1+0x3608], R18 ;  /* 0x0036081201007387 */ /* 0x000fe80000100a00 */
[----:B------:R-:W-:Y:S04]  /*15bb90*/  STL [R1+0xc3a8], R9 ;  /* 0x00c3a80901007387 */ /* 0x000fe80000100800 */
[----:B------:R-:W-:Y:S04]  /*15bba0*/  STL.64 [R1+0xc5d8], R14 ;  /* 0x00c5d80e01007387 */ /* 0x000fe80000100a00 */
[----:B------:R0:W-:Y:S04]  /*15bbb0*/  STL.64 [R1+0xc5d0], R12 ;  /* 0x00c5d00c01007387 */ /* 0x0001e80000100a00 */
[----:B0-----:R-:W2:Y:S04]  /*15bbc0*/  LDL.LU R12, [R1+0xae0] ;  /* 0x000ae000010c7983 */ /* 0x001ea80000300800 */
[----:B------:R-:W2:Y:S04]  /*15bbd0*/  LDL.LU R13, [R1+0xae4] ;  /* 0x000ae400010d7983 */ /* 0x000ea80000300800 */
[----:B------:R-:W2:Y:S04]  /*15bbe0*/  LDL.LU R14, [R1+0xae8] ;  /* 0x000ae800010e7983 */ /* 0x000ea80000300800 */
[----:B------:R-:W2:Y:S04]  /*15bbf0*/  LDL.LU R15, [R1+0xaec] ;  /* 0x000aec00010f7983 */ /* 0x000ea80000300800 */
[----:B------:R-:W3:Y:S04]  /*15bc00*/  LDL.LU.64 R20, [R1+0x88] ;  /* 0x0000880001147983 */ /* 0x000ee80000300a00 */
[----:B------:R-:W4:Y:S04]  /*15bc10*/  LDL.LU R16, [R1+0xa80] ;  /* 0x000a800001107983 */ /* 0x000f280000300800 */
[----:B------:R-:W-:Y:S04]  /*15bc20*/  STL.64 [R1+0x35f0], R24 ;  /* 0x0035f01801007387 */ /* 0x000fe80000100a00 */
[----:B------:R-:W-:Y:S04]  /*15bc30*/  STL.64 [R1+0x35f8], R26 ;  /* 0x0035f81a01007387 */ /* 0x000fe80000100a00 */
        /* <DEDUP_REMOVED lines=24> */
[----:B0-----:R-:W3:Y:S04]  /*15bdc0*/  LDL.LU.64 R2, [R1+0x90] ;  /* 0x0000900001027983 */ /* 0x001ee80000300a00 */
[----:B------:R-:W2:Y:S04]  /*15bdd0*/  LDL.LU.64 R14, [R1+0xc5d8] ;  /* 0x00c5d800010e7983 */ /* 0x000ea80000300a00 */
[----:B------:R-:W2:Y:S04]  /*15bde0*/  LDL.LU.64 R12, [R1+0xc5d0] ;  /* 0x00c5d000010c7983 */ /* 0x000ea80000300a00 */
[----:B------:R-:W-:Y:S04]  /*15bdf0*/  STL.64 [R1+0x24a0], R4 ;  /* 0x0024a00401007387 */ /* 0x000fe80000100a00 */
[----:B------:R0:W-:Y:S04]  /*15be00*/  STL.64 [R1+0x24a8], R6 ;  /* 0x0024a80601007387 */ /* 0x0001e80000100a00 */
[----:B0-----:R-:W2:Y:S01]  /*15be10*/  LDL.LU.64 R6, [R1+0xa8] ;  /* 0x0000a80001067983 */ /* 0x001ea20000300a00 */
[----:B------:R-:W-:-:S02]  /*15be20*/  IMAD.MOV.U32 R8, RZ, RZ, R11 ;  /* 0x000000ffff087224 */ /* 0x000fc400078e000b */
[----:B------:R-:W-:-:S03]  /*15be30*/  IMAD.MOV.U32 R9, RZ, RZ, R10 ;  /* 0x000000ffff097224 */ /* 0x000fc600078e000a */
[----:B------:R0:W-:Y:S04]  /*15be40*/  STL [R1+0xc3d4], R8 ;  /* 0x00c3d40801007387 */ /* 0x0001e80000100800 */
[----:B------:R1:W-:Y:S04]  /*15be50*/  STL [R1+0xc3d0], R9 ;  /* 0x00c3d00901007387 */ /* 0x0003e80000100800 */
[----:B0-----:R-:W3:Y:S04]  /*15be60*/  LDL.LU R8, [R1+0xaa0] ;  /* 0x000aa00001087983 */ /* 0x001ee80000300800 */
[----:B-1----:R-:W3:Y:S04]  /*15be70*/  LDL.LU R9, [R1+0xaa4] ;  /* 0x000aa40001097983 */ /* 0x002ee80000300800 */
[----:B------:R-:W3:Y:S04]  /*15be80*/  LDL.LU R10, [R1+0xaa8] ;  /* 0x000aa800010a7983 */ /* 0x000ee80000300800 */
[----:B------:R-:W3:Y:S01]  /*15be90*/  LDL.LU R11, [R1+0xaac] ;  /* 0x000aac00010b7983 */ /* 0x000ee20000300800 */
        /* <DEDUP_REMOVED lines=17> */
[----:B------:R0:W-:Y:S04]  /*15bfb0*/  STL [R1+0xc3e4], R6 ;  /* 0x00c3e40601007387 */ /* 0x0001e80000100800 */
[----:B------:R1:W-:Y:S04]  /*15bfc0*/  STL [R1+0xc3e0], R7 ;  /* 0x00c3e00701007387 */ /* 0x0003e80000100800 */
[----:B------:R-:W2:Y:S04]  /*15bfd0*/  LDL.LU R4, [R1+0xa90] ;  /* 0x000a900001047983 */ /* 0x000ea80000300800 */
[----:B------:R-:W2:Y:S04]  /*15bfe0*/  LDL.LU R5, [R1+0xa94] ;  /* 0x000a940001057983 */ /* 0x000ea80000300800 */
[----:B0-----:R-:W2:Y:S04]  /*15bff0*/  LDL.LU R6, [R1+0xa98] ;  /* 0x000a980001067983 */ /* 0x001ea80000300800 */
[----:B-1----:R-:W2:Y:S01]  /*15c000*/  LDL.LU R7, [R1+0xa9c] ;  /* 0x000a9c0001077983 */ /* 0x002ea20000300800 */
[----:B---3--:R-:W-:-:S15]  /*15c010*/  HMMA.16816.F32 R8, R12, R2, R8 ;  /* 0x000000020c08723c */ /* 0x008fde0000001808 */
[----:B------:R-:W-:-:S08]  /*15c020*/  NOP ;  /* 0x0000000000007918 */ /* 0x000fd00000000000 */
[----:B------:R-:W-:Y:S04]  /*15c030*/  STL.64 [R1+0x2470], R8 ;  /* 0x0024700801007387 */ /* 0x000fe80000100a00 */
[----:B------:R0:W-:Y:S02]  /*15c040*/  STL.64 [R1+0x2478], R10 ;  /* 0x0024780a01007387 */ /* 0x0001e40000100a00 */
[----:B0-----:R-:W-:Y:S02]  /*15c050*/  IMAD.MOV.U32 R10, RZ, RZ, R3 ;  /* 0x000000ffff0a7224 */ /* 0x001fe400078e0003 */
[----:B------:R-:W-:-:S03]  /*15c060*/  IMAD.MOV.U32 R11, RZ, RZ, R2 ;  /* 0x000000ffff0b7224 */ /* 0x000fc600078e0002 */
[----:B------:R-:W-:Y:S04]  /*15c070*/  STL [R1+0xc3ec], R10 ;  /* 0x00c3ec0a01007387 */ /* 0x000fe80000100800 */
[----:B------:R-:W-:Y:S01]  /*15c080*/  STL [R1+0xc3e8], R11 ;  /* 0x00c3e80b01007387 */ /* 0x000fe20000100800 */
[----:B------:R-:W-:Y:S02]  /*15c090*/  IMAD.MOV.U32 R2, RZ, RZ, R20 ;  /* 0x000000ffff027224 */ /* 0x000fe400078e0014 */
[----:B------:R-:W-:Y:S02]  /*15c0a0*/  IMAD.MOV.U32 R3, RZ, RZ, R21 ;  /* 0x000000ffff037224 */ /* 0x000fe400078e0015 */
[----:B----4-:R-:W-:Y:S02]  /*15c0b0*/  IMAD.MOV.U32 R8, RZ, RZ, R22 ;  /* 0x000000ffff087224 */ /* 0x010fe400078e0016 */
[----:B------:R-:W-:Y:S01]  /*15c0c0*/  IMAD.MOV.U32 R9, RZ, RZ, R23 ;  /* 0x000000ffff097224 */ /* 0x000fe200078e0017 */
[----:B--2---:R-:W-:-:S15]  /*15c0d0*/  HMMA.16816.F32 R4, R12, R20, R4 ;  /* 0x000000140c04723c */ /* 0x004fde0000001804 */
[----:B------:R-:W-:-:S08]  /*15c0e0*/  NOP ;  /* 0x0000000000007918 */ /* 0x000fd00000000000 */
[----:B------:R-:W-:Y:S04]  /*15c0f0*/  STL.64 [R1+0x2460], R4 ;  /* 0x0024600401007387 */ /* 0x000fe80000100a00 */
[----:B------:R0:W-:Y:S02]  /*15c100*/  STL.64 [R1+0x2468], R6 ;  /* 0x0024680601007387 */ /* 0x0001e40000100a00 */
[----:B0-----:R-:W-:Y:S02]  /*15c110*/  HMMA.16816.F32 R4, R12, R22, R16 ;  /* 0x000000160c04723c */ /* 0x001fe40000001810 */
[----:B------:R-:W-:-:S15]  /*15c120*/  STL.64 [R1+0xc580], R2 ;  /* 0x00c5800201007387 */ /* 0x000fde0000100a00 */
[----:B------:R-:W-:-:S06]  /*15c130*/  NOP ;  /* 0x0000000000007918 */ /* 0x000fcc0000000000 */
[----:B------:R-:W-:Y:S04]  /*15c140*/  STL.64 [R1+0x2450], R4 ;  /* 0x0024500401007387 */ /* 0x000fe80000100a00 */
[----:B------:R-:W-:Y:S04]  /*15c150*/  STL.64 [R1+0x2458], R6 ;  /* 0x0024580601007387 */ /* 0x000fe80000100a00 */
[----:B------:R0:W-:Y:S02]  /*15c160*/  STL.64 [R1+0xc578], R8 ;  /* 0x00c5780801007387 */ /* 0x0001e40000100a00 */
[----:B0-----:R-:W-:Y:S06]  /*15c170*/  HMMA.16816.F32 R8, R12, R28, R24 ;  /* 0x0000001c0c08723c */ /* 0x001fec0000001818 */
[----:B------:R-:W-:-:S02]  /*15c180*/  IMAD.MOV.U32 R4, RZ, RZ, R28 ;  /* 0x000000ffff047224 */ /* 0x000fc400078e001c */
[----:B------:R-:W-:-:S15]  /*15c190*/  IMAD.MOV.U32 R5, RZ, RZ, R29 ;  /* 0x000000ffff057224 */ /* 0x000fde00078e001d */
        /* <DEDUP_REMOVED lines=175> */
[----:B------:R0:W-:Y:S04]  /*15cc90*/  STL.64 [R1+0x2410], R4 ;  /* 0x0024100401007387 */ /* 0x0001e80000100a00 */
[----:B------:R1:W-:Y:S04]  /*15cca0*/  STL.64 [R1+0x2418], R6 ;  /* 0x0024180601007387 */ /* 0x0003e80000100a00 */
[----:B0-----:R-:W4:Y:S01]  /*15ccb0*/  LDL.LU.64 R4, [R1+0xc568] ;  /* 0x00c5680001047983 */ /* 0x001f220000300a00 */
[----:B-1----:R-:W-:Y:S02]  /*15ccc0*/  IMAD.MOV.U32 R6, RZ, RZ, R22 ;  /* 0x000000ffff067224 */ /* 0x002fe400078e0016 */
        /* <DEDUP_REMOVED lines=131> */
[----:B------:R0:W-:Y:S04]  /*15d500*/  STL.64 [R1+0x22f0], R24 ;  /* 0x0022f01801007387 */ /* 0x0001e80000100a00 */
[----:B------:R1:W-:Y:S01]  /*15d510*/  STL.64 [R1+0x22f8], R26 ;  /* 0x0022f81a01007387 */ /* 0x0003e20000100a00 */
[----:B0-----:R-:W-:Y:S02]  /*15d520*/  IMAD.MOV.U32 R24, RZ, RZ, R10 ;  /* 0x000000ffff187224 */ /* 0x001fe400078e000a */
[----:B------:R-:W-:Y:S01]  /*15d530*/  IMAD.MOV.U32 R25, RZ, RZ, R11 ;  /* 0x000000ffff197224 */ /* 0x000fe200078e000b */
[----:B------:R-:W2:Y:S04]  /*15d540*/  LDL.LU R10, [R1+0xc3ec] ;  /* 0x00c3ec00010a7983 */ /* 0x000ea80000300800 */
[----:B------:R-:W3:Y:S01]  /*15d550*/  LDL.LU R11, [R1+0xc3e8] ;  /* 0x00c3e800010b7983 */ /* 0x000ee20000300800 */
[----:B-1----:R-:W-:-:S02]  /*15d560*/  IMAD.MOV.U32 R26, RZ, RZ, R6 ;  /* 0x000000ffff1a7224 */ /* 0x002fc400078e0006 */
[----:B------:R-:W-:Y:S01]  /*15d570*/  IMAD.MOV.U32 R27, RZ, RZ, R7 ;  /* 0x000000ffff1b7224 */ /* 0x000fe200078e0007 */
[----:B------:R-:W4:Y:S04]  /*15d580*/  LDL.LU R6, [R1+0xc3e4] ;  /* 0x00c3e40001067983 */ /* 0x000f280000300800 */
[----:B------:R0:W-:Y:S04]  /*15d590*/  STL.64 [R1+0x19b0], R20 ;  /* 0x0019b01401007387 */ /* 0x0001e80000100a00 */
[----:B------:R1:W-:Y:S04]  /*15d5a0*/  STL.64 [R1+0x19b8], R22 ;  /* 0x0019b81601007387 */ /* 0x0003e80000100a00 */
[----:B------:R-:W4:Y:S04]  /*15d5b0*/  LDL.LU R7, [R1+0xc3e0] ;  /* 0x00c3e00001077983 */ /* 0x000f280000300800 */
[----:B------:R1:W-:Y:S04]  /*15d5c0*/  STL.64 [R1+0xc2e8], R26 ;  /* 0x00c2e81a01007387 */ /* 0x0003e80000100a00 */
[----:B------:R-:W-:Y:S04]  /*15d5d0*/  STL.64 [R1+0xc2e0], R24 ;  /* 0x00c2e01801007387 */ /* 0x000fe80000100a00 */
        /* <DEDUP_REMOVED lines=189> */
[----:B------:R-:W-:-:S07]  /*15e1b0*/  IMAD.MOV.U32 R11, RZ, RZ, R0 ;  /* 0x000000ffff0b7224 */ /* 0x000fce00078e0000 */
[----:B---3--:R-:W-:-:S15]  /*15e1c0*/  HMMA.16816.F32 R12, R4, R10, R12 ;  /* 0x0000000a040c723c */ /* 0x008fde000000180c */
[----:B------:R-:W-:-:S08]  /*15e1d0*/  NOP ;  /* 0x0000000000007918 */ /* 0x000fd00000000000 */
[----:B------:R0:W-:Y:S04]  /*15e1e0*/  STL.64 [R1+0x2270], R12 ;  /* 0x0022700c01007387 */ /* 0x0001e80000100a00 */
[----:B------:R1:W-:Y:S04]  /*15e1f0*/  STL.64 [R1+0x2278], R14 ;  /* 0x0022780e01007387 */ /* 0x0003e80000100a00 */
[----:B0-----:R-:W3:Y:S04]  /*15e200*/  LDL.LU R12, [R1+0x6fc8] ;  /* 0x006fc800010c7983 */ /* 0x001ee80000300800 */
[----:B------:R-:W3:Y:S01]  /*15e210*/  LDL.LU R13, [R1+0x6fd0] ;  /* 0x006fd000010d7983 */ /* 0x000ee20000300800 */
[----:B----4-:R-:W-:-:S15]  /*15e220*/  HMMA.16816.F32 R8, R4, R24, R16 ;  /* 0x000000180408723c */ /* 0x010fde0000001810 */
[----:B------:R-:W-:-:S08]  /*15e230*/  NOP ;  /* 0x0000000000007918 */ /* 0x000fd00000000000 */
[----:B------:R-:W-:Y:S04]  /*15e240*/  STL.64 [R1+0x2260], R8 ;  /* 0x0022600801007387 */ /* 0x000fe80000100a00 */
[----:B------:R2:W-:Y:S04]  /*15e250*/  STL.64 [R1+0x2268], R10 ;  /* 0x0022680a01007387 */ /* 0x0005e80000100a00 */
[----:B-1----:R-:W4:Y:S04]  /*15e260*/  LDL.LU R14, [R1+0x6fd8] ;  /* 0x006fd800010e7983 */ /* 0x002f280000300800 */
[----:B------:R-:W4:Y:S01]  /*15e270*/  LDL.LU R15, [R1+0x6fe0] ;  /* 0x006fe000010f7983 */ /* 0x000f220000300800 */
[----:B--2---:R-:W-:-:S15]  /*15e280*/  HMMA.16816.F32 R8, R4, R26, R20 ;  /* 0x0000001a0408723c */ /* 0x004fde0000001814 */
[----:B------:R-:W-:-:S09]  /*15e290*/  NOP ;  /* 0x0000000000007918 */ /* 0x000fd20000000000 */
[----:B------:R-:W-:Y:S01]  /*15e2a0*/  IMAD.MOV.U32 R0, RZ, RZ, R11 ;  /* 0x000000ffff007224 */ /* 0x000fe200078e000b */
[----:B----4-:R-:W-:Y:S04]  /*15e2b0*/  STL.64 [R1+0xc140], R14 ;  /* 0x00c1400e01007387 */ /* 0x010fe80000100a00 */
[----:B---3--:R-:W-:Y:S04]  /*15e2c0*/  STL.64 [R1+0xc138], R12 ;  /* 0x00c1380c01007387 */ /* 0x008fe80000100a00 */
[----:B------:R0:W-:Y:S04]  /*15e2d0*/  STL.64 [R1+0x2250], R8 ;  /* 0x0022500801007387 */ /* 0x0001e80000100a00 */
[----:B------:R1:W-:Y:S04]  /*15e2e0*/  STL [R1+0x2258], R10 ;  /* 0x0022580a01007387 */ /* 0x0003e80000100800 */
        /* <DEDUP_REMOVED lines=19> */
[----:B0-----:R-:W4:Y:S04]  /*15e420*/  LDL.LU R22, [R1] ;  /* 0x0000000001167983 */ /* 0x001f280000300800 */
[----:B------:R-:W4:Y:S04]  /*15e430*/  LDL.LU R23, [R1+0x4] ;  /* 0x0000040001177983 */ /* 0x000f280000300800 */
[----:B---3--:R0:W-:Y:S04]  /*15e440*/  STL.64 [R1+0xc1b8], R20 ;  /* 0x00c1b81401007387 */ /* 0x0081e80000100a00 */
[----:B----4-:R-:W-:Y:S04]  /*15e450*/  STL.64 [R1+0xc1d8], R22 ;  /* 0x00c1d81601007387 */ /* 0x010fe80000100a00 */
[----:B------:R-:W3:Y:S04]  /*15e460*/  LDL.LU R24, [R1+0x2d0] ;  /* 0x0002d00001187983 */ /* 0x000ee80000300800 */
[----:B------:R-:W3:Y:S04]  /*15e470*/  LDL.LU R25, [R1+0x2d4] ;  /* 0x0002d40001197983 */ /* 0x000ee80000300800 */
[----:B------:R-:W4:Y:S04]  /*15e480*/  LDL.LU R26, [R1+0x2d8] ;  /* 0x0002d800011a7983 */ /* 0x000f280000300800 */
[----:B------:R-:W4:Y:S04]  /*15e490*/  LDL.LU R27, [R1+0x2dc] ;  /* 0x0002dc00011b7983 */ /* 0x000f280000300800 */
[----:B0-----:R-:W2:Y:S04]  /*15e4a0*/  LDL.LU R20, [R1+0x8] ;  /* 0x0000080001147983 */ /* 0x001ea80000300800 */
[----:B------:R-:W2:Y:S04]  /*15e4b0*/  LDL.LU R21, [R1+0xc] ;  /* 0x00000c0001157983 */ /* 0x000ea80000300800 */
[----:B--2---:R-:W-:Y:S04]  /*15e4c0*/  STL.64 [R1+0xc1f0], R20 ;  /* 0x00c1f01401007387 */ /* 0x004fe80000100a00 */
        /* <DEDUP_REMOVED lines=117> */
[----:B------:R0:W-:Y:S04]  /*15ec20*/  STL [R1+0x9f60], R0 ;  /* 0x009f600001007387 */ /* 0x0001e80000100800 */
[----:B0-----:R-:W3:Y:S01]  /*15ec30*/  LDL.LU R0, [R1+0x6fe4] ;  /* 0x006fe40001007983 */ /* 0x001ee20000300800 */
        /* <DEDUP_REMOVED lines=90> */
[----:B------:R-:W4:Y:S04]  /*15f1e0*/  LDL.LU.64 R24, [R1+0xc1a8] ;  /* 0x00c1a80001187983 */ /* 0x000f280000300a00 */
        /* <DEDUP_REMOVED lines=8> */
[----:B----4-:R-:W-:Y:S02]  /*15f270*/  HMMA.16816.F32 R24, R4, R24, R20 ;  /* 0x000000180418723c */ /* 0x010fe40000001814 */
[----:B------:R-:W2:Y:S04]  /*15f280*/  LDL.LU.64 R22, [R1+0xc190] ;  /* 0x00c1900001167983 */ /* 0x000ea80000300a00 */
[----:B------:R-:W4:-:S15]  /*15f290*/  LDL.LU.64 R20, [R1+0xc188] ;  /* 0x00c1880001147983 */ /* 0x000f1e0000300a00 */
[----:B------:R-:W-:-:S02]  /*15f2a0*/  NOP ;  /* 0x0000000000007918 */ /* 0x000fc40000000000 */
        /* <DEDUP_REMOVED lines=11> */
[----:B------:R-:W4:Y:S04]  /*15f360*/  LDL.LU.64 R16, [R1+0xc178] ;  /* 0x00c1780001107983 */ /* 0x000f280000300a00 */
[----:B------:R-:W2:Y:S01]  /*15f370*/  LDL.LU R23, [R1+0x6fcc] ;  /* 0x006fcc0001177983 */ /* 0x000ea20000300800 */
        /* <DEDUP_REMOVED lines=30> */
[----:B------:R-:W-:Y:S04]  /*15f560*/  STL.64 [R1+0x1ee0], R8 ;  /* 0x001ee00801007387 */ /* 0x000fe80000100a00 */
[----:B------:R0:W-:Y:S04]  /*15f570*/  STL.64 [R1+0x1ee8], R10 ;  /* 0x001ee80a01007387 */ /* 0x0001e80000100a00 */
[----:B------:R-:W4:Y:S01]  /*15f580*/  LDL.LU R22, [R1+0xa0] ;  /* 0x0000a00001167983 */ /* 0x000f220000300800 */
[----:B0-----:R-:W-:-:S15]  /*15f590*/  HMMA.16816.F32 R8, R4, R2, R24 ;  /* 0x000000020408723c */ /* 0x001fde0000001818 */
[----:B------:R-:W-:-:S08]  /*15f5a0*/  NOP ;  /* 0x0000000000007918 */ /* 0x000fd00000000000 */
[----:B------:R-:W-:Y:S04]  /*15f5b0*/  STL.64 [R1+0x1ed0], R8 ;  /* 0x001ed00801007387 */ /* 0x000fe80000100a00 */
[----:B------:R-:W-:Y:S01]  /*15f5c0*/  STL.64 [R1+0x1ed8], R10 ;  /* 0x001ed80a01007387 */ /* 0x000fe20000100a00 */
[----:B--2---:R-:W-:-:S03]  /*15f5d0*/  IMAD R12, R12, 0x100, R23 ;  /* 0x000001000c0c7824 */ /* 0x004fc600078e0217 */
[----:B------:R-:W4:Y:S04]  /*15f5e0*/  LDL.LU R23, [R1+0xa4] ;  /* 0x0000a40001177983 */ /* 0x000f280000300800 */
[----:B------:R-:W2:Y:S04]  /*15f5f0*/  LDL.LU R16, [R1+0x110] ;  /* 0x0001100001107983 */ /* 0x000ea80000300800 */
[----:B------:R-:W2:Y:S04]  /*15f600*/  LDL.LU R17, [R1+0x114] ;  /* 0x0001140001117983 */ /* 0x000ea80000300800 */
[----:B--2---:R0:W-:Y:S04]  /*15f610*/  STL.64 [R1+0xc108], R16 ;  /* 0x00c1081001007387 */ /* 0x0041e80000100a00 */
[----:B------:R-:W2:Y:S04]  /*15f620*/  LDL.LU R18, [R1+0x118] ;  /* 0x0001180001127983 */ /* 0x000ea80000300800 */
[----:B------:R-:W2:Y:S04]  /*15f630*/  LDL.LU R19, [R1+0x11c] ;  /* 0x00011c0001137983 */ /* 0x000ea80000300800 */
[----:B------:R-:W4:Y:S04]  /*15f640*/  LDL R21, [R1+0x3798] ;  /* 0x0037980001157983 */ /* 0x000f280000100800 */
[----:B------:R-:W4:Y:S01]  /*15f650*/  LDL R26, [R1+0x379c] ;  /* 0x00379c00011a7983 */ /* 0x000f220000100800 */
[----:B------:R-:W-:-:S02]  /*15f660*/  IMAD R13, R13, 0x100, R28 ;  /* 0x000001000d0d7824 */ /* 0x000fc400078e021c */
[----:B---3--:R-:W-:Y:S02]  /*15f670*/  IMAD R14, R14, 0x100, R29 ;  /* 0x000001000e0e7824 */ /* 0x008fe400078e021d */
[----:B------:R-:W-:Y:S01]  /*15f680*/  IMAD R15, R15, 0x100, R0 ;  /* 0x000001000f0f7824 */ /* 0x000fe200078e0200 */
[----:B--2---:R1:W-:Y:S04]  /*15f690*/  STL.64 [R1+0xc130], R18 ;  /* 0x00c1301201007387 */ /* 0x0043e80000100a00 */
[----:B0-----:R-:W4:Y:S04]  /*15f6a0*/  LDL.LU R16, [R1+0xc0] ;  /* 0x0000c00001107983 */ /* 0x001f280000300800 */
[----:B------:R-:W4:Y:S04]  /*15f6b0*/  LDL.LU R17, [R1+0xc4] ;  /* 0x0000c40001117983 */ /* 0x000f280000300800 */
[----:B-1----:R-:W4:Y:S04]  /*15f6c0*/  LDL.LU R18, [R1+0xc8] ;  /* 0x0000c80001127983 */ /* 0x002f280000300800 */
[----:B------:R-:W4:Y:S04]  /*15f6d0*/  LDL.LU R19, [R1+0xcc] ;  /* 0x0000cc0001137983 */ /* 0x000f280000300800 */
[----:B------:R-:W2:Y:S04]  /*15f6e0*/  LDL R27, [R1+0x37a8] ;  /* 0x0037a800011b7983 */ /* 0x000ea80000100800 */
[----:B------:R-:W3:Y:S04]  /*15f6f0*/  LDL R28, [R1+0x37ac] ;  /* 0x0037ac00011c7983 */ /* 0x000ee80000100800 */
[----:B------:R-:W3:Y:S04]  /*15f700*/  LDL R29, [R1+0x37b8] ;  /* 0x0037b800011d7983 */ /* 0x000ee80000100800 */
[----:B------:R-:W3:Y:S04]  /*15f710*/  LDL R0, [R1+0x37bc] ;  /* 0x0037bc0001007983 */ /* 0x000ee80000100800 */
        /* <DEDUP_REMOVED lines=11> */
[----:B------:R-:W-:-:S02]  /*15f7d0*/  F2FP.F16.E5M2.UNPACK_B R20, R21 ;  /* 0x00000015ff14723e */ /* 0x000fc400020004ff */
[----:B----4-:R-:W-:Y:S04]  /*15f7e0*/  STL.64 [R1+0xc128], R10 ;  /* 0x00c1280a01007387 */ /* 0x010fe80000100a00 */
[----:B--2---:R0:W-:Y:S04]  /*15f7f0*/  STL.64 [R1+0xc120], R8 ;  /* 0x00c1200801007387 */ /* 0x0041e80000100a00 */
[----:B0-----:R-:W2:Y:S04]  /*15f800*/  LDL.LU R8, [R1+0xd0] ;  /* 0x0000d00001087983 */ /* 0x001ea80000300800 */
[----:B------:R-:W2:Y:S04]  /*15f810*/  LDL.LU R9, [R1+0xd4] ;  /* 0x0000d40001097983 */ /* 0x000ea80000300800 */
[----:B------:R-:W2:Y:S04]  /*15f820*/  LDL.LU R10, [R1+0xd8] ;  /* 0x0000d800010a7983 */ /* 0x000ea80000300800 */
[----:B------:R-:W2:Y:S04]  /*15f830*/  LDL.LU R11, [R1+0xdc] ;  /* 0x0000dc00010b7983 */ /* 0x000ea80000300800 */
[----:B------:R-:W4:Y:S04]  /*15f840*/  LDL R3, [R1+0x37cc] ;  /* 0x0037cc0001037983 */ /* 0x000f280000100800 */
[----:B------:R-:W4:Y:S04]  /*15f850*/  LDL R24, [R1+0x37d8] ;  /* 0x0037d80001187983 */ /* 0x000f280000100800 */
[----:B------:R-:W4:Y:S01]  /*15f860*/  LDL R25, [R1+0x37dc] ;  /* 0x0037dc0001197983 */ /* 0x000f220000100800 */
[----:B------:R-:W-:-:S02]  /*15f870*/  F2FP.F16.E5M2.UNPACK_B R12, R12 ;  /* 0x0000000cff0c723e */ /* 0x000fc400020004ff */
[----:B------:R-:W-:Y:S02]  /*15f880*/  F2FP.F16.E5M2.UNPACK_B R13, R13 ;  /* 0x0000000dff0d723e */ /* 0x000fe400020004ff */
[----:B------:R-:W-:Y:S02]  /*15f890*/  F2FP.F16.E5M2.UNPACK_B R14, R14 ;  /* 0x0000000eff0e723e */ /* 0x000fe400020004ff */
[----:B------:R-:W-:Y:S02]  /*15f8a0*/  F2FP.F16.E5M2.UNPACK_B R15, R15 ;  /* 0x0000000fff0f723e */ /* 0x000fe400020004ff */
[----:B------:R-:W-:Y:S01]  /*15f8b0*/  F2FP.F16.E5M2.UNPACK_B R21, R26 ;  /* 0x0000001aff15723e */ /* 0x000fe200020004ff */
[----:B------:R-:W4:Y:S04]  /*15f8c0*/  LDL.LU.64 R18, [R1+0xc130] ;  /* 0x00c1300001127983 */ /* 0x000f280000300a00 */
[----:B------:R-:W-:Y:S04]  /*15f8d0*/  STL.64 [R1+0xc0], R4 ;  /* 0x0000c00401007387 */ /* 0x000fe80000100a00 */
[----:B------:R0:W-:Y:S01]  /*15f8e0*/  STL.64 [R1+0xc8], R6 ;  /* 0x0000c80601007387 */ /* 0x0001e20000100a00 */
[----:B------:R-:W-:-:S03]  /*15f8f0*/  F2FP.F16.E5M2.UNPACK_B R16, R27 ;  /* 0x0000001bff10723e */ /* 0x000fc600020004ff */
[----:B0-----:R-:W4:Y:S04]  /*15f900*/  LDL R7, [R1+0x37c8] ;  /* 0x0037c80001077983 */ /* 0x001f280000100800 */
[----:B------:R-:W-:Y:S04]  /*15f910*/  STL [R1+0xa8], R20 ;  /* 0x0000a81401007387 */ /* 0x000fe80000100800 */
[----:B------:R2:W-:Y:S04]  /*15f920*/  STL [R1+0xac], R21 ;  /* 0x0000ac1501007387 */ /* 0x0005e80000100800 */
[----:B------:R-:W4:Y:S04]  /*15f930*/  LDL R26, [R1+0x37e8] ;  /* 0x0037e800011a7983 */ /* 0x000f280000100800 */
[----:B------:R-:W4:Y:S04]  /*15f940*/  LDL R27, [R1+0x37ec] ;  /* 0x0037ec00011b7983 */ /* 0x000f280000100800 */
[----:B------:R-:W-:Y:S01]  /*15f950*/  STL [R1+0x98], R16 ;  /* 0x0000981001007387 */ /* 0x000fe20000100800 */
[----:B--2---:R-:W-:Y:S03]  /*15f960*/  HMMA.16816.F32 R20, R12, R20, R8 ;  /* 0x000000140c14723c */ /* 0x004fe60000001808 */
[----:B------:R-:W2:Y:S04]  /*15f970*/  LDL.LU.64 R10, [R1+0xc128] ;  /* 0x00c12800010a7983 */ /* 0x000ea80000300a00 */
[----:B------:R-:W2:Y:S01]  /*15f980*/  LDL.LU.64 R8, [R1+0xc120] ;  /* 0x00c1200001087983 */ /* 0x000ea20000300a00 */
[----:B---3--:R-:W-:-:S02]  /*15f990*/  F2FP.F16.E5M2.UNPACK_B R17, R28 ;  /* 0x0000001cff11723e */ /* 0x008fc400020004ff */
[----:B------:R-:W-:-:S03]  /*15f9a0*/  F2FP.F16.E5M2.UNPACK_B R4, R29 ;  /* 0x0000001dff04723e */ /* 0x000fc600020004ff */
[----:B------:R-:W-:Y:S10]  /*15f9b0*/  STL [R1+0x9c], R17 ;  /* 0x00009c1101007387 */ /* 0x000ff40000100800 */
[----:B------:R0:W-:Y:S04]  /*15f9c0*/  STL.64 [R1+0x1a0], R20 ;  /* 0x0001a01401007387 */ /* 0x0001e80000100a00 */
[----:B------:R1:W-:Y:S04]  /*15f9d0*/  STL.64 [R1+0x1a8], R22 ;  /* 0x0001a81601007387 */ /* 0x0003e80000100a00 */
[----:B0-----:R-:W3:Y:S04]  /*15f9e0*/  LDL.LU R20, [R1+0x130] ;  /* 0x0001300001147983 */ /* 0x001ee80000300800 */
[----:B------:R-:W3:Y:S04]  /*15f9f0*/  LDL.LU R21, [R1+0x134] ;  /* 0x0001340001157983 */ /* 0x000ee80000300800 */
[----:B-1----:R-:W3:Y:S04]  /*15fa00*/  LDL.LU R22, [R1+0x138] ;  /* 0x0001380001167983 */ /* 0x002ee80000300800 */
[----:B------:R-:W3:Y:S04]  /*15fa10*/  LDL.LU R23, [R1+0x13c] ;  /* 0x00013c0001177983 */ /* 0x000ee80000300800 */
[----:B------:R-:W3:Y:S04]  /*15fa20*/  LDL R28, [R1+0x37f8] ;  /* 0x0037f800011c7983 */ /* 0x000ee80000100800 */
[----:B------:R-:W3:Y:S04]  /*15fa30*/  LDL R29, [R1+0x37fc] ;  /* 0x0037fc00011d7983 */ /* 0x000ee80000100800 */
[----:B------:R-:W-:Y:S01]  /*15fa40*/  STL [R1+0x90], R4 ;  /* 0x0000900401007387 */ /* 0x000fe20000100800 */
[----:B------:R-:W-:Y:S01]  /*15fa50*/  F2FP.F16.E5M2.UNPACK_B R5, R0 ;  /* 0x00000000ff05723e */ /* 0x000fe200020004ff */
[----:B------:R-:W-:-:S02]  /*15fa60*/  IMAD.MOV.U32 R2, RZ, RZ, R16 ;  /* 0x000000ffff027224 */ /* 0x000fc400078e0010 */
[----:B------:R-:W-:Y:S01]  /*15fa70*/  IMAD.MOV.U32 R0, RZ, RZ, R17 ;  /* 0x000000ffff007224 */ /* 0x000fe200078e0011 */
[----:B--2---:R-:W-:-:S15]  /*15fa80*/  HMMA.16816.F32 R8, R12, R16, R8 ;  /* 0x000000100c08723c */ /* 0x004fde0000001808 */
[----:B------:R-:W-:-:S08]  /*15fa90*/  NOP ;  /* 0x0000000000007918 */ /* 0x000fd00000000000 */
[----:B------:R-:W-:Y:S04]  /*15faa0*/  STL.64 [R1+0x1f00], R8 ;  /* 0x001f000801007387 */ /* 0x000fe80000100a00 */
[----:B------:R0:W-:Y:S04]  /*15fab0*/  STL.64 [R1+0x1f08], R10 ;  /* 0x001f080a01007387 */ /* 0x0001e80000100a00 */
[----:B0-----:R-:W2:Y:S04]  /*15fac0*/  LDL.LU.64 R10, [R1+0xc118] ;  /* 0x00c11800010a7983 */ /* 0x001ea80000300a00 */
[----:B------:R-:W2:Y:S04]  /*15fad0*/  LDL.LU.64 R8, [R1+0xc110] ;  /* 0x00c1100001087983 */ /* 0x000ea80000300a00 */
[----:B------:R-:W3:Y:S01]  /*15fae0*/  LDL.LU.64 R16, [R1+0xc108] ;  /* 0x00c1080001107983 */ /* 0x000ee20000300a00 */
[----:B----4-:R-:W-:-:S02]  /*15faf0*/  F2FP.F16.E5M2.UNPACK_B R6, R7 ;  /* 0x00000007ff06723e */ /* 0x010fc400020004ff */
[----:B------:R-:W-:Y:S01]  /*15fb00*/  F2FP.F16.E5M2.UNPACK_B R7, R3 ;  /* 0x00000003ff07723e */ /* 0x000fe200020004ff */
[----:B------:R-:W-:Y:S04]  /*15fb10*/  STL [R1+0x94], R5 ;  /* 0x0000940501007387 */ /* 0x000fe80000100800 */
[----:B------:R-:W-:Y:S04]  /*15fb20*/  STL [R1+0xbfbc], R0 ;  /* 0x00bfbc0001007387 */ /* 0x000fe80000100800 */
[----:B------:R0:W-:Y:S01]  /*15fb30*/  STL [R1+0xbfb8], R2 ;  /* 0x00bfb80201007387 */ /* 0x0001e20000100800 */
[----:B------:R-:W-:-:S02]  /*15fb40*/  IMAD.MOV.U32 R3, RZ, RZ, R5 ;  /* 0x000000ffff037224 */ /* 0x000fc400078e0005 */
[----:B0-----:R-:W-:Y:S02]  /*15fb50*/  IMAD.MOV.U32 R2, RZ, RZ, R4 ;  /* 0x000000ffff027224 */ /* 0x001fe400078e0004 */
[----:B------:R-:W-:Y:S01]  /*15fb60*/  IMAD.MOV.U32 R0, RZ, RZ, R7 ;  /* 0x000000ffff007224 */ /* 0x000fe200078e0007 */
[----:B--2---:R-:W-:-:S15]  /*15fb70*/  HMMA.16816.F32 R8, R12, R4, R8 ;  /* 0x000000040c08723c */ /* 0x004fde0000001808 */
[----:B------:R-:W-:-:S08]  /*15fb80*/  NOP ;  /* 0x0000000000007918 */ /* 0x000fd00000000000 */
[----:B------:R-:W-:Y:S04]  /*15fb90*/  STL.64 [R1+0x1f30], R8 ;  /* 0x001f300801007387 */ /* 0x000fe80000100a00 */
[----:B------:R3:W-:Y:S02]  /*15fba0*/  STL.64 [R1+0x1f38], R10 ;  /* 0x001f380a01007387 */ /* 0x0007e40000100a00 */
[----:B---3--:R-:W-:Y:S01]  /*15fbb0*/  HMMA.16816.F32 R8, R12, R6, R16 ;  /* 0x000000060c08723c */ /* 0x008fe20000001810 */
[----:B------:R-:W-:Y:S02]  /*15fbc0*/  F2FP.F16.E5M2.UNPACK_B R4, R24 ;  /* 0x00000018ff04723e */ /* 0x000fe400020004ff */
[----:B------:R-:W-:-:S03]  /*15fbd0*/  F2FP.F16.E5M2.UNPACK_B R5, R25 ;  /* 0x00000019ff05723e */ /* 0x000fc600020004ff */
[----:B------:R-:W-:Y:S04]  /*15fbe0*/  STL.64 [R1+0x88], R6 ;  /* 0x0000880601007387 */ /* 0x000fe80000100a00 */
[----:B------:R-:W-:Y:S04]  /*15fbf0*/  STL [R1+0xbfc4], R3 ;  /* 0x00bfc40301007387 */ /* 0x000fe80000100800 */
[----:B------:R-:W-:Y:S09]  /*15fc00*/  STL [R1+0xbfc0], R2 ;  /* 0x00bfc00201007387 */ /* 0x000ff20000100800 */
[----:B------:R-:W-:Y:S04]  /*15fc10*/  STL.64 [R1+0x20e0], R8 ;  /* 0x0020e00801007387 */ /* 0x000fe80000100a00 */
[----:B------:R0:W-:Y:S02]  /*15fc20*/  STL.64 [R1+0x20e8], R10 ;  /* 0x0020e80a01007387 */ /* 0x0001e40000100a00 */
[----:B0-----:R-:W-:Y:S01]  /*15fc30*/  HMMA.16816.F32 R8, R12, R4, R20 ;  /* 0x000000040c08723c */ /* 0x001fe20000001814 */
[----:B------:R-:W-:-:S05]  /*15fc40*/  IMAD.MOV.U32 R2, RZ, RZ, R6 ;  /* 0x000000ffff027224 */ /* 0x000fca00078e0006 */
[----:B------:R-:W-:Y:S04]  /*15fc50*/  STL.64 [R1+0x80], R4 ;  /* 0x0000800401007387 */ /* 0x000fe80000100a00 */
[----:B------:R-:W-:Y:S01]  /*15fc60*/  STL [R1+0xbfcc], R0 ;  /* 0x00bfcc0001007387 */ /* 0x000fe20000100800 */
[----:B------:R-:W-:-:S03]  /*15fc70*/  F2FP.F16.E5M2.UNPACK_B R18, R26 ;  /* 0x0000001aff12723e */ /* 0x000fc600020004ff */
[----:B------:R0:W-:Y:S04]  /*15fc80*/  STL [R1+0xbfc8], R2 ;  /* 0x00bfc80201007387 */ /* 0x0001e80000100800 */
[----:B------:R-:W2:Y:S01]  /*15fc90*/  LDL.LU R24, [R1+0x140] ;  /* 0x0001400001187983 */ /* 0x000ea20000300800 */
[----:B------:R-:W-:-:S03]  /*15fca0*/  F2FP.F16.E5M2.UNPACK_B R19, R27 ;  /* 0x0000001bff13723e */ /* 0x000fc600020004ff */
[----:B------:R-:W2:Y:S04]  /*15fcb0*/  LDL.LU R25, [R1+0x144] ;  /* 0x0001440001197983 */ /* 0x000ea80000300800 */
[----:B------:R-:W2:Y:S01]  /*15fcc0*/  LDL.LU R26, [R1+0x148] ;  /* 0x00014800011a7983 */ /* 0x000ea20000300800 */
[----:B------:R-:W-:-:S03]  /*15fcd0*/  IMAD.MOV.U32 R3, RZ, RZ, R5 ;  /* 0x000000ffff037224 */ /* 0x000fc600078e0005 */
[----:B------:R-:W2:Y:S01]  /*15fce0*/  LDL.LU R27, [R1+0x14c] ;  /* 0x00014c00011b7983 */ /* 0x000ea20000300800 */
[----:B0-----:R-:W-:Y:S01]  /*15fcf0*/  IMAD.MOV.U32 R2, RZ, RZ, R4 ;  /* 0x000000ffff027224 */ /* 0x001fe200078e0004 */
[----:B------:R-:W-:Y:S02]  /*15fd00*/  F2FP.F16.E5M2.UNPACK_B R0, R29 ;  /* 0x0000001dff00723e */ /* 0x000fe400020004ff */
[----:B------:R0:W-:Y:S04]  /*15fd10*/  STL.64 [R1+0x20d0], R8 ;  /* 0x0020d00801007387 */ /* 0x0001e80000100a00 */
[----:B------:R-:W-:Y:S04]  /*15fd20*/  STL.64 [R1+0x20d8], R10 ;  /* 0x0020d80a01007387 */ /* 0x000fe80000100a00 */
[----:B------:R-:W-:Y:S04]  /*15fd30*/  STL.64 [R1+0x78], R18 ;  /* 0x0000781201007387 */ /* 0x000fe80000100a00 */
[----:B------:R-:W-:Y:S04]  /*15fd40*/  STL [R1+0xbfd4], R3 ;  /* 0x00bfd40301007387 */ /* 0x000fe80000100800 */
[----:B------:R1:W-:Y:S04]  /*15fd50*/  STL [R1+0xbfd0], R2 ;  /* 0x00bfd00201007387 */ /* 0x0003e80000100800 */
[----:B0-----:R-:W3:Y:S01]  /*15fd60*/  LDL.LU R8, [R1+0x180] ;  /* 0x0001800001087983 */ /* 0x001ee20000300800 */
[----:B-1----:R-:W-:-:S05]  /*15fd70*/  F2FP.F16.E5M2.UNPACK_B R2, R28 ;  /* 0x0000001cff02723e */ /* 0x002fca00020004ff */
[----:B------:R-:W-:Y:S04]  /*15fd80*/  STL [R1+0x70], R2 ;  /* 0x0000700201007387 */ /* 0x000fe80000100800 */
[----:B------:R-:W-:Y:S04]  /*15fd90*/  STL [R1+0x74], R0 ;  /* 0x0000740001007387 */ /* 0x000fe80000100800 */
[----:B------:R-:W3:Y:S04]  /*15fda0*/  LDL.LU R9, [R1+0x184] ;  /* 0x0001840001097983 */ /* 0x000ee80000300800 */
[----:B------:R-:W4:Y:S04]  /*15fdb0*/  LDL.LU R10, [R1+0x188] ;  /* 0x00018800010a7983 */ /* 0x000f280000300800 */
[----:B------:R-:W4:Y:S04]  /*15fdc0*/  LDL.LU R11, [R1+0x18c] ;  /* 0x00018c00010b7983 */ /* 0x000f280000300800 */
[----:B------:R-:W2:Y:S04]  /*15fdd0*/  LDL R6, [R1+0x3808] ;  /* 0x0038080001067983 */ /* 0x000ea80000100800 */
[----:B------:R-:W2:Y:S04]  /*15fde0*/  LDL R7, [R1+0x380c] ;  /* 0x00380c0001077983 */ /* 0x000ea80000100800 */
[----:B------:R-:W2:Y:S04]  /*15fdf0*/  LDL R4, [R1+0x3818] ;  /* 0x0038180001047983 */ /* 0x000ea80000100800 */
[----:B------:R-:W2:Y:S04]  /*15fe00*/  LDL R5, [R1+0x381c] ;  /* 0x00381c0001057983 */ /* 0x000ea80000100800 */
[----:B----4-:R-:W-:Y:S04]  /*15fe10*/  STL.64 [R1+0xc0f0], R10 ;  /* 0x00c0f00a01007387 */ /* 0x010fe80000100a00 */
[----:B---3--:R0:W-:Y:S04]  /*15fe20*/  STL.64 [R1+0xc0e8], R8 ;  /* 0x00c0e80801007387 */ /* 0x0081e80000100a00 */
[----:B0-----:R-:W3:Y:S04]  /*15fe30*/  LDL.LU R8, [R1+0x170] ;  /* 0x0001700001087983 */ /* 0x001ee80000300800 */
[----:B------:R-:W3:Y:S04]  /*15fe40*/  LDL.LU R9, [R1+0x174] ;  /* 0x0001740001097983 */ /* 0x000ee80000300800 */
[----:B------:R-:W4:Y:S04]  /*15fe50*/  LDL.LU R10, [R1+0x178] ;  /* 0x00017800010a7983 */ /* 0x000f280000300800 */
[----:B------:R-:W4:Y:S01]  /*15fe60*/  LDL.LU R11, [R1+0x17c] ;  /* 0x00017c00010b7983 */ /* 0x000f220000300800 */
[----:B--2---:R-:W-:Y:S06]  /*15fe70*/  HMMA.16816.F32 R20, R12, R18, R24 ;  /* 0x000000120c14723c */ /* 0x004fec0000001818 */
[----:B------:R-:W-:-:S02]  /*15fe80*/  IMAD.MOV.U32 R2, RZ, RZ, R18 ;  /* 0x000000ffff027224 */ /* 0x000fc400078e0012 */
[----:B------:R-:W-:Y:S01]  /*15fe90*/  IMAD.MOV.U32 R0, RZ, RZ, R19 ;  /* 0x000000ffff007224 */ /* 0x000fe200078e0013 */
[----:B----4-:R-:W-:Y:S04]  /*15fea0*/  STL.64 [R1+0xc100], R10 ;  /* 0x00c1000a01007387 */ /* 0x010fe80000100a00 */
[----:B---3--:R0:W-:Y:S04]  /*15feb0*/  STL.64 [R1+0xc0f8], R8 ;  /* 0x00c0f80801007387 */ /* 0x0081e80000100a00 */
[----:B0-----:R-:W2:Y:S04]  /*15fec0*/  LDL.LU R8, [R1+0x150] ;  /* 0x0001500001087983 */ /* 0x001ea80000300800 */
[----:B------:R-:W2:Y:S04]  /*15fed0*/  LDL.LU R9, [R1+0x154] ;  /* 0x0001540001097983 */ /* 0x000ea80000300800 */
[----:B------:R-:W2:Y:S04]  /*15fee0*/  LDL.LU R10, [R1+0x158] ;  /* 0x00015800010a7983 */ /* 0x000ea80000300800 */
[----:B------:R-:W2:Y:S04]  /*15fef0*/  LDL.LU R11, [R1+0x15c] ;  /* 0x00015c00010b7983 */ /* 0x000ea80000300800 */
[----:B------:R-:W3:Y:S04]  /*15ff00*/  LDL R16, [R1+0x3828] ;  /* 0x0038280001107983 */ /* 0x000ee80000100800 */
[----:B------:R-:W4:Y:S04]  /*15ff10*/  LDL R17, [R1+0x382c] ;  /* 0x00382c0001117983 */ /* 0x000f280000100800 */
[----:B------:R0:W-:Y:S04]  /*15ff20*/  STL.64 [R1+0x20c0], R20 ;  /* 0x0020c01401007387 */ /* 0x0001e80000100a00 */
[----:B------:R1:W-:Y:S04]  /*15ff30*/  STL.64 [R1+0x20c8], R22 ;  /* 0x0020c81601007387 */ /* 0x0003e80000100a00 */
[----:B------:R-:W4:Y:S04]  /*15ff40*/  LDL R18, [R1+0x3838] ;  /* 0x0038380001127983 */ /* 0x000f280000100800 */
[----:B------:R-:W4:Y:S04]  /*15ff50*/  LDL R19, [R1+0x383c] ;  /* 0x00383c0001137983 */ /* 0x000f280000100800 */
[----:B0-----:R-:W4:Y:S04]  /*15ff60*/  LDL.LU R20, [R1+0x190] ;  /* 0x0001900001147983 */ /* 0x001f280000300800 */
[----:B------:R-:W4:Y:S04]  /*15ff70*/  LDL.LU R21, [R1+0x194] ;  /* 0x0001940001157983 */ /* 0x000f280000300800 */
[----:B-1----:R-:W4:Y:S04]  /*15ff80*/  LDL.LU R22, [R1+0x198] ;  /* 0x0001980001167983 */ /* 0x002f280000300800 */
[----:B------:R-:W4:Y:S04]  /*15ff90*/  LDL.LU R23, [R1+0x19c] ;  /* 0x00019c0001177983 */ /* 0x000f280000300800 */
[----:B------:R-:W4:Y:S04]  /*15ffa0*/  LDL.LU R24, [R1+0x1b0] ;  /* 0x0001b00001187983 */ /* 0x000f280000300800 */
[----:B------:R-:W4:Y:S04]  /*15ffb0*/  LDL.LU R25, [R1+0x1b4] ;  /* 0x0001b40001197983 */ /* 0x000f280000300800 */
[----:B------:R-:W4:Y:S04]  /*15ffc0*/  LDL.LU R26, [R1+0x1b8] ;  /* 0x0001b800011a7983 */ /* 0x000f280000300800 */
[----:B------:R-:W4:Y:S04]  /*15ffd0*/  LDL.LU R27, [R1+0x1bc] ;  /* 0x0001bc00011b7983 */ /* 0x000f280000300800 */
[----:B------:R-:W4:Y:S04]  /*15ffe0*/  LDL R28, [R1+0x3848] ;  /* 0x00384800011c7983 */ /* 0x000f280000100800 */
[----:B------:R-:W4:Y:S04]  /*15fff0*/  LDL R29, [R1+0x384c] ;  /* 0x00384c00011d7983 */ /* 0x000f280000100800 */
        /* <DEDUP_REMOVED lines=20> */
[----:B------:R-:W-:-:S02]  /*160140*/  F2FP.F16.E5M2.UNPACK_B R4, R4 ;  /* 0x00000004ff04723e */ /* 0x000fc400020004ff */
[----:B------:R-:W-:Y:S01]  /*160150*/  F2FP.F16.E5M2.UNPACK_B R5, R5 ;  /* 0x00000005ff05723e */ /* 0x000fe200020004ff */
[----:B------:R-:W-:Y:S02]  /*160160*/  IMAD.MOV.U32 R2, RZ, RZ, R7 ;  /* 0x000000ffff027224 */ /* 0x000fe400078e0007 */
[----:B------:R-:W-:Y:S01]  /*160170*/  IMAD.MOV.U32 R0, RZ, RZ, R6 ;  /* 0x000000ffff007224 */ /* 0x000fe200078e0006 */
[----:B---3--:R-:W-:Y:S02]  /*160180*/  F2FP.F16.E5M2.UNPACK_B R6, R16 ;  /* 0x00000010ff06723e */ /* 0x008fe400020004ff */
[----:B----4-:R-:W-:Y:S01]  /*160190*/  F2FP.F16.E5M2.UNPACK_B R7, R17 ;  /* 0x00000011ff07723e */ /* 0x010fe200020004ff */
[----:B------:R-:W-:Y:S04]  /*1601a0*/  STL.64 [R1+0x60], R4 ;  /* 0x0000600401007387 */ /* 0x000fe80000100a00 */
        /* <DEDUP_REMOVED lines=14> */
[----:B------:R0:W-:Y:S09]  /*160290*/  STL [R1+0xbfec], R0 ;  /* 0x00bfec0001007387 */ /* 0x0001f20000100800 */
[----:B------:R-:W-:Y:S04]  /*1602a0*/  STL.64 [R1+0x2080], R8 ;  /* 0x0020800801007387 */ /* 0x000fe80000100a00 */
[----:B------:R1:W-:Y:S01]  /*1602b0*/  STL.64 [R1+0x2088], R10 ;  /* 0x0020880a01007387 */ /* 0x0003e20000100a00 */
[----:B0-----:R-:W-:Y:S01]  /*1602c0*/  IMAD.MOV.U32 R0, RZ, RZ, R6 ;  /* 0x000000ffff007224 */ /* 0x001fe200078e0006 */
[----:B-1----:R-:W-:Y:S06]  /*1602d0*/  HMMA.16816.F32 R8, R12, R4, R24 ;  /* 0x000000040c08723c */ /* 0x002fec0000001818 */
[----:B------:R-:W-:Y:S04]  /*1602e0*/  STL.64 [R1+0x50], R4 ;  /* 0x0000500401007387 */ /* 0x000fe80000100a00 */
[----:B------:R0:W-:Y:S04]  /*1602f0*/  STL [R1+0xbff8], R2 ;  /* 0x00bff80201007387 */ /* 0x0001e80000100800 */
[----:B------:R1:W-:Y:S01]  /*160300*/  STL [R1+0xbff4], R0 ;  /* 0x00bff40001007387 */ /* 0x0003e20000100800 */
[----:B------:R-:W-:Y:S01]  /*160310*/  IMAD.MOV.U32 R3, RZ, RZ, R5 ;  /* 0x000000ffff037224 */ /* 0x000fe200078e0005 */
[----:B0-----:R-:W-:-:S02]  /*160320*/  F2FP.F16.E5M2.UNPACK_B R2, R29 ;  /* 0x0000001dff02723e */ /* 0x001fc400020004ff */
[----:B-1----:R-:W-:-:S05]  /*160330*/  F2FP.F16.E5M2.UNPACK_B R0, R28 ;  /* 0x0000001cff00723e */ /* 0x002fca00020004ff */
[----:B------:R0:W-:Y:S04]  /*160340*/  STL [R1+0x48], R0 ;  /* 0x0000480001007387 */ /* 0x0001e80000100800 */
[----:B------:R-:W-:Y:S04]  /*160350*/  STL [R1+0x4c], R2 ;  /* 0x00004c0201007387 */ /* 0x000fe80000100800 */
[----:B------:R1:W-:Y:S04]  /*160360*/  STL.64 [R1+0x2070], R8 ;  /* 0x0020700801007387 */ /* 0x0003e80000100a00 */
[----:B------:R2:W-:Y:S04]  /*160370*/  STL.64 [R1+0x2078], R10 ;  /* 0x0020780a01007387 */ /* 0x0005e80000100a00 */
[----:B------:R-:W3:Y:S01]  /*160380*/  LDL R6, [R1+0x3858] ;  /* 0x0038580001067983 */ /* 0x000ee20000100800 */
[----:B0-----:R-:W-:-:S03]  /*160390*/  IMAD.MOV.U32 R0, RZ, RZ, R4 ;  /* 0x000000ffff007224 */ /* 0x001fc600078e0004 */
[----:B------:R-:W4:Y:S04]  /*1603a0*/  LDL R7, [R1+0x385c] ;  /* 0x00385c0001077983 */ /* 0x000f280000100800 */
[----:B------:R-:W4:Y:S04]  /*1603b0*/  LDL R4, [R1+0x3868] ;  /* 0x0038680001047983 */ /* 0x000f280000100800 */
[----:B------:R-:W4:Y:S04]  /*1603c0*/  LDL R5, [R1+0x386c] ;  /* 0x00386c0001057983 */ /* 0x000f280000100800 */
[----:B------:R-:W4:Y:S04]  /*1603d0*/  LDL R16, [R1+0x3878] ;  /* 0x0038780001107983 */ /* 0x000f280000100800 */
[----:B------:R-:W4:Y:S04]  /*1603e0*/  LDL R17, [R1+0x387c] ;  /* 0x00387c0001117983 */ /* 0x000f280000100800 */
[----:B-1----:R-:W3:Y:S04]  /*1603f0*/  LDL.LU R8, [R1+0x1f0] ;  /* 0x0001f00001087983 */ /* 0x002ee80000300800 */
[----:B------:R-:W3:Y:S04]  /*160400*/  LDL.LU R9, [R1+0x1f4] ;  /* 0x0001f40001097983 */ /* 0x000ee80000300800 */
[----:B--2---:R-:W2:Y:S04]  /*160410*/  LDL.LU R10, [R1+0x1f8] ;  /* 0x0001f800010a7983 */ /* 0x004ea80000300800 */
[----:B------:R-:W2:Y:S04]  /*160420*/  LDL.LU R11, [R1+0x1fc] ;  /* 0x0001fc00010b7983 */ /* 0x000ea80000300800 */
        /* <DEDUP_REMOVED lines=22> */
[----:B------:R-:W3:Y:S04]  /*160590*/  LDL R28, [R1+0x3898] ;  /* 0x00389800011c7983 */ /* 0x000ee80000100800 */
[----:B------:R-:W3:Y:S04]  /*1605a0*/  LDL R29, [R1+0x389c] ;  /* 0x00389c00011d7983 */ /* 0x000ee80000100800 */
[----:B------:R0:W-:Y:S04]  /*1605b0*/  STL [R1+0xc000], R3 ;  /* 0x00c0000301007387 */ /* 0x0001e80000100800 */
[----:B0-----:R-:W2:Y:S04]  /*1605c0*/  LDL.64 R2, [R1+0x48] ;  /* 0x0000480001027983 */ /* 0x001ea80000100a00 */
        /* <DEDUP_REMOVED lines=8> */
[----:B----4-:R-:W-:Y:S01]  /*160650*/  F2FP.F16.E5M2.UNPACK_B R7, R7 ;  /* 0x00000007ff07723e */ /* 0x010fe200020004ff */
[----:B------:R-:W-:Y:S02]  /*160660*/  IMAD.MOV.U32 R0, RZ, RZ, R2 ;  /* 0x000000ffff007224 */ /* 0x000fe400078e0002 */
[----:B------:R-:W-:Y:S02]  /*160670*/  IMAD.MOV.U32 R2, RZ, RZ, R3 ;  /* 0x000000ffff027224 */ /* 0x000fe400078e0003 */
[----:B------:R-:W-:Y:S04]  /*160680*/  STL.64 [R1+0x40], R6 ;  /* 0x0000400601007387 */ /* 0x000fe80000100a00 */
        /* <DEDUP_REMOVED lines=10> */
[----:B------:R-:W-:Y:S01]  /*160730*/  IMAD.MOV.U32 R3, RZ, RZ, R7 ;  /* 0x000000ffff037224 */ /* 0x000fe200078e0007 */
[----:B------:R-:W-:Y:S02]  /*160740*/  F2FP.F16.E5M2.UNPACK_B R6, R16 ;  /* 0x00000010ff06723e */ /* 0x000fe400020004ff */
[----:B------:R-:W-:Y:S01]  /*160750*/  F2FP.F16.E5M2.UNPACK_B R7, R17 ;  /* 0x00000011ff07723e */ /* 0x000fe200020004ff */
[----:B------:R-:W-:Y:S04]  /*160760*/  STL [R1+0x38], R4 ;  /* 0x0000380401007387 */ /* 0x000fe80000100800 */
[----:B------:R0:W-:Y:S04]  /*160770*/  STL [R1+0xc00c], R3 ;  /* 0x00c00c0301007387 */ /* 0x0001e80000100800 */
[----:B------:R-:W-:Y:S01]  /*160780*/  STL [R1+0x3c], R5 ;  /* 0x00003c0501007387 */ /* 0x000fe20000100800 */
[----:B------:R-:W-:-:S02]  /*160790*/  IMAD.MOV.U32 R0, RZ, RZ, R5 ;  /* 0x000000ffff007224 */ /* 0x000fc400078e0005 */
[----:B------:R-:W-:Y:S02]  /*1607a0*/  IMAD.MOV.U32 R2, RZ, RZ, R4 ;  /* 0x000000ffff027224 */ /* 0x000fe400078e0004 */
[----:B0-----:R-:W-:Y:S01]  /*1607b0*/  IMAD.MOV.U32 R3, RZ, RZ, R7 ;  /* 0x000000ffff037224 */ /* 0x001fe200078e0007 */
        /* <DEDUP_REMOVED lines=15> */
[----:B------:R-:W-:Y:S04]  /*1608b0*/  STL [R1+0xc01c], R3 ;  /* 0x00c01c0301007387 */ /* 0x000fe80000100800 */
[----:B------:R0:W-:Y:S01]  /*1608c0*/  STL [R1+0xc018], R2 ;  /* 0x00c0180201007387 */ /* 0x0001e20000100800 */
[----:B------:R-:W-:-:S02]  /*1608d0*/  F2FP.F16.E5M2.UNPACK_B R0, R29 ;  /* 0x0000001dff00723e */ /* 0x000fc400020004ff */
[----:B0-----:R-:W-:-:S05]  /*1608e0*/  F2FP.F16.E5M2.UNPACK_B R2, R28 ;  /* 0x0000001cff02723e */ /* 0x001fca00020004ff */
[----:B------:R-:W-:Y:S04]  /*1608f0*/  STL [R1+0x20], R2 ;  /* 0x0000200201007387 */ /* 0x000fe80000100800 */
[----:B------:R-:W-:Y:S04]  /*160900*/  STL [R1+0x24], R0 ;  /* 0x0000240001007387 */ /* 0x000fe80000100800 */
[----:B------:R0:W-:Y:S04]  /*160910*/  STL.64 [R1+0x2020], R8 ;  /* 0x0020200801007387 */ /* 0x0001e80000100a00 */
[----:B------:R1:W-:Y:S04]  /*160920*/  STL.64 [R1+0x2028], R10 ;  /* 0x0020280a01007387 */ /* 0x0003e80000100a00 */
[----:B------:R-:W2:Y:S04]  /*160930*/  LDL.LU R20, [R1+0x2c0] ;  /* 0x0002c00001147983 */ /* 0x000ea80000300800 */
        /* <DEDUP_REMOVED lines=20> */
[----:B0-----:R-:W3:Y:S04]  /*160a80*/  LDL R10, [R1+0x38b8] ;  /* 0x0038b800010a7983 */ /* 0x001ee80000100800 */
[----:B------:R-:W3:Y:S04]  /*160a90*/  LDL R11, [R1+0x38bc] ;  /* 0x0038bc00010b7983 */ /* 0x000ee80000100800 */
[----:B--2---:R0:W-:Y:S04]  /*160aa0*/  STL.64 [R1+0xc098], R8 ;  /* 0x00c0980801007387 */ /* 0x0041e80000100a00 */
[----:B------:R-:W2:Y:S04]  /*160ab0*/  LDL R4, [R1+0x38d8] ;  /* 0x0038d80001047983 */ /* 0x000ea80000100800 */
[----:B------:R-:W2:Y:S04]  /*160ac0*/  LDL R5, [R1+0x38dc] ;  /* 0x0038dc0001057983 */ /* 0x000ea80000100800 */
[----:B0-----:R-:W3:Y:S04]  /*160ad0*/  LDL R8, [R1+0x38a8] ;  /* 0x0038a80001087983 */ /* 0x001ee80000100800 */
[----:B------:R-:W3:Y:S04]  /*160ae0*/  LDL R9, [R1+0x38ac] ;  /* 0x0038ac0001097983 */ /* 0x000ee80000100800 */
        /* <DEDUP_REMOVED lines=35> */
[----:B---3--:R-:W-:-:S02]  /*160d20*/  F2FP.F16.E5M2.UNPACK_B R8, R8 ;  /* 0x00000008ff08723e */ /* 0x008fc400020004ff */
[----:B------:R-:W-:Y:S02]  /*160d30*/  F2FP.F16.E5M2.UNPACK_B R9, R9 ;  /* 0x00000009ff09723e */ /* 0x000fe400020004ff */
[----:B------:R-:W-:Y:S01]  /*160d40*/  F2FP.F16.E5M2.UNPACK_B R2, R10 ;  /* 0x0000000aff02723e */ /* 0x000fe200020004ff */
[----:B------:R-:W-:Y:S04]  /*160d50*/  STL [R1+0x18], R8 ;  /* 0x0000180801007387 */ /* 0x000fe80000100800 */
[----:B------:R0:W-:Y:S04]  /*160d60*/  STL [R1+0xc028], R3 ;  /* 0x00c0280301007387 */ /* 0x0001e80000100800 */
[----:B------:R2:W-:Y:S01]  /*160d70*/  STL [R1+0x1c], R9 ;  /* 0x00001c0901007387 */ /* 0x0005e20000100800 */
[----:B0-----:R-:W-:-:S02]  /*160d80*/  F2FP.F16.E5M2.UNPACK_B R3, R11 ;  /* 0x0000000bff03723e */ /* 0x001fc400020004ff */
[----:B--2---:R-:W-:Y:S01]  /*160d90*/  HMMA.16816.F32 R8, R12, R8, R4 ;  /* 0x000000080c08723c */ /* 0x004fe20000001804 */
[----:B------:R-:W2:Y:S04]  /*160da0*/  LDL.LU.64 R6, [R1+0xc0b0] ;  /* 0x00c0b00001067983 */ /* 0x000ea80000300a00 */
[----:B------:R-:W3:-:S15]  /*160db0*/  LDL.LU.64 R4, [R1+0xc0a8] ;  /* 0x00c0a80001047983 */ /* 0x000ede0000300a00 */
[----:B------:R-:W-:-:S03]  /*160dc0*/  NOP ;  /* 0x0000000000007918 */ /* 0x000fc60000000000 */
[----:B------:R-:W-:Y:S04]  /*160dd0*/  STL.64 [R1+0x2000], R8 ;  /* 0x0020000801007387 */ /* 0x000fe80000100a00 */
[----:B------:R0:W-:Y:S04]  /*160de0*/  STL.64 [R1+0x2008], R10 ;  /* 0x0020080a01007387 */ /* 0x0001e80000100a00 */
[----:B0-----:R-:W4:Y:S04]  /*160df0*/  LDL.LU.64 R10, [R1+0xc0a0] ;  /* 0x00c0a000010a7983 */ /* 0x001f280000300a00 */
[----:B------:R-:W4:Y:S04]  /*160e00*/  LDL.LU.64 R8, [R1+0xc098] ;  /* 0x00c0980001087983 */ /* 0x000f280000300a00 */
[----:B------:R-:W-:Y:S04]  /*160e10*/  STL [R1+0x10], R2 ;  /* 0x0000100201007387 */ /* 0x000fe80000100800 */
[----:B------:R-:W-:Y:S01]  /*160e20*/  STL [R1+0x14], R3 ;  /* 0x0000140301007387 */ /* 0x000fe20000100800 */
[----:B------:R-:W-:Y:S01]  /*160e30*/  IMAD.MOV.U32 R0, RZ, RZ, R2 ;  /* 0x000000ffff007224 */ /* 0x000fe200078e0002 */
[----:B----4-:R-:W-:Y:S01]  /*160e40*/  HMMA.16816.F32 R8, R12, R2, R8 ;  /* 0x000000020c08723c */ /* 0x010fe20000001808 */
[----:B--2---:R-:W-:-:S02]  /*160e50*/  F2FP.F16.E5M2.UNPACK_B R6, R6 ;  /* 0x00000006ff06723e */ /* 0x004fc400020004ff */
[----:B------:R-:W-:-:S15]  /*160e60*/  F2FP.F16.E5M2.UNPACK_B R7, R7 ;  /* 0x00000007ff07723e */ /* 0x000fde00020004ff */
[----:B------:R-:W-:-:S05]  /*160e70*/  NOP ;  /* 0x0000000000007918 */ /* 0x000fca0000000000 */
[----:B------:R-:W-:Y:S04]  /*160e80*/  STL.64 [R1+0x1ff0], R8 ;  /* 0x001ff00801007387 */ /* 0x000fe80000100a00 */
[----:B------:R0:W-:Y:S04]  /*160e90*/  STL.64 [R1+0x1ff8], R10 ;  /* 0x001ff80a01007387 */ /* 0x0001e80000100a00 */
[----:B0-----:R-:W2:Y:S04]  /*160ea0*/  LDL.LU.64 R10, [R1+0xc090] ;  /* 0x00c09000010a7983 */ /* 0x001ea80000300a00 */
[----:B------:R-:W2:Y:S01]  /*160eb0*/  LDL.LU.64 R8, [R1+0xc088] ;  /* 0x00c0880001087983 */ /* 0x000ea20000300a00 */
[----:B------:R-:W-:Y:S01]  /*160ec0*/  HMMA.16816.F32 R20, R12, R6, R20 ;  /* 0x000000060c14723c */ /* 0x000fe20000001814 */
[----:B------:R-:W-:-:S05]  /*160ed0*/  IMAD.MOV.U32 R2, RZ, RZ, R3 ;  /* 0x000000ffff027224 */ /* 0x000fca00078e0003 */
[----:B------:R-:W-:Y:S04]  /*160ee0*/  STL.64 [R1+0x8], R6 ;  /* 0x0000080601007387 */ /* 0x000fe80000100a00 */
[----:B------:R-:W-:Y:S04]  /*160ef0*/  STL [R1+0xc030], R2 ;  /* 0x00c0300201007387 */ /* 0x000fe80000100800 */
[----:B------:R-:W-:Y:S09]  /*160f00*/  STL [R1+0xc02c], R0 ;  /* 0x00c02c0001007387 */ /* 0x000ff20000100800 */
[----:B------:R-:W-:Y:S04]  /*160f10*/  STL.64 [R1+0x1fe0], R20 ;  /* 0x001fe01401007387 */ /* 0x000fe80000100a00 */
[----:B------:R0:W-:Y:S04]  /*160f20*/  STL.64 [R1+0x1fe8], R22 ;  /* 0x001fe81601007387 */ /* 0x0001e80000100a00 */
[----:B0-----:R-:W4:Y:S04]  /*160f30*/  LDL.LU.64 R22, [R1+0xc080] ;  /* 0x00c0800001167983 */ /* 0x001f280000300a00 */
[----:B------:R-:W4:Y:S01]  /*160f40*/  LDL.LU.64 R20, [R1+0xc078] ;  /* 0x00c0780001147983 */ /* 0x000f220000300a00 */
[----:B---3--:R-:W-:-:S02]  /*160f50*/  F2FP.F16.E5M2.UNPACK_B R4, R4 ;  /* 0x00000004ff04723e */ /* 0x008fc400020004ff */
[----:B------:R-:W-:Y:S01]  /*160f60*/  F2FP.F16.E5M2.UNPACK_B R5, R5 ;  /* 0x00000005ff05723e */ /* 0x000fe200020004ff */
[----:B------:R-:W-:Y:S02]  /*160f70*/  IMAD.MOV.U32 R0, RZ, RZ, R6 ;  /* 0x000000ffff007224 */ /* 0x000fe400078e0006 */
[----:B------:R-:W-:Y:S02]  /*160f80*/  IMAD.MOV.U32 R3, RZ, RZ, R7 ;  /* 0x000000ffff037224 */ /* 0x000fe400078e0007 */
[----:B------:R2:W-:Y:S01]  /*160f90*/  STL.64 [R1], R4 ;  /* 0x0000000401007387 */ /* 0x0005e20000100a00 */
[----:B------:R-:W-:Y:S02]  /*160fa0*/  F2FP.F16.E5M2.UNPACK_B R28, R28 ;  /* 0x0000001cff1c723e */ /* 0x000fe400020004ff */
[----:B------:R-:W-:Y:S01]  /*160fb0*/  F2FP.F16.E5M2.UNPACK_B R29, R29 ;  /* 0x0000001dff1d723e */ /* 0x000fe200020004ff */
[----:B------:R-:W-:Y:S01]  /*160fc0*/  STL [R1+0xc034], R0 ;  /* 0x00c0340001007387 */ /* 0x000fe20000100800 */
[----:B------:R-:W-:-:S02]  /*160fd0*/  F2FP.F16.E5M2.UNPACK_B R26, R26 ;  /* 0x0000001aff1a723e */ /* 0x000fc400020004ff */
[----:B------:R-:W-:Y:S01]  /*160fe0*/  F2FP.F16.E5M2.UNPACK_B R27, R27 ;  /* 0x0000001bff1b723e */ /* 0x000fe200020004ff */
[----:B--2---:R-:W-:-:S15]  /*160ff0*/  HMMA.16816.F32 R4, R12, R4, R8 ;  /* 0x000000040c04723c */ /* 0x004fde0000001808 */
[----:B------:R-:W-:-:S08]  /*161000*/  NOP ;  /* 0x0000000000007918 */ /* 0x000fd00000000000 */
[----:B------:R-:W-:Y:S04]  /*161010*/  STL.64 [R1+0x1fd0], R4 ;  /* 0x001fd00401007387 */ /* 0x000fe80000100a00 */
[----:B------:R0:W-:Y:S02]  /*161020*/  STL.64 [R1+0x1fd8], R6 ;  /* 0x001fd80601007387 */ /* 0x0001e40000100a00 */
[----:B0-----:R-:W-:Y:S06]  /*161030*/  HMMA.16816.F32 R4, R12, R28, R16 ;  /* 0x0000001c0c04723c */ /* 0x001fec0000001810 */
[----:B------:R-:W-:-:S15]  /*161040*/  STL.64 [R1+0xbf80], R28 ;  /* 0x00bf801c01007387 */ /* 0x000fde0000100a00 */
[----:B------:R-:W-:-:S02]  /*161050*/  NOP ;  /* 0x0000000000007918 */ /* 0x000fc40000000000 */
        /* <DEDUP_REMOVED lines=27> */
[----:B------:R-:W4:Y:S04]  /*161210*/  LDL.LU R4, [R1+0x6fe8] ;  /* 0x006fe80001047983 */ /* 0x000f280000300800 */
[----:B------:R-:W3:Y:S04]  /*161220*/  LDL.LU R2, [R1+0x6ff4] ;  /* 0x006ff40001027983 */ /* 0x000ee80000300800 */
[----:B------:R-:W4:Y:S04]  /*161230*/  LDL.LU R5, [R1+0x6ff0] ;  /* 0x006ff00001057983 */ /* 0x000f280000300800 */
[----:B------:R-:W3:Y:S04]  /*161240*/  LDL.LU R28, [R1+0x6ffc] ;  /* 0x006ffc00011c7983 */ /* 0x000ee80000300800 */
[----:B------:R-:W2:Y:S04]  /*161250*/  LDL.LU R6, [R1+0x6ff8] ;  /* 0x006ff80001067983 */ /* 0x000ea80000300800 */
[----:B------:R-:W3:Y:S04]  /*161260*/  LDL R10, [R1+0x3958] ;  /* 0x00395800010a7983 */ /* 0x000ee80000100800 */
[----:B------:R-:W3:Y:S04]  /*161270*/  LDL R11, [R1+0x395c] ;  /* 0x00395c00010b7983 */ /* 0x000ee80000100800 */
[----:B------:R-:W3:Y:S04]  /*161280*/  LDL.LU R29, [R1+0x7004] ;  /* 0x00700400011d7983 */ /* 0x000ee80000300800 */
[----:B------:R-:W2:Y:S01]  /*161290*/  LDL.LU R7, [R1+0x7000] ;  /* 0x0070000001077983 */ /* 0x000ea20000300800 */
        /* <DEDUP_REMOVED lines=17> */
[----:B------:R-:W-:Y:S04]  /*1613b0*/  STL.64 [R1+0x1fa0], R16 ;  /* 0x001fa01001007387 */ /* 0x000fe80000100a00 */
[----:B------:R0:W-:Y:S04]  /*1613c0*/  STL.64 [R1+0x1fa8], R18 ;  /* 0x001fa81201007387 */ /* 0x0001e80000100a00 */
[----:B0-----:R-:W4:Y:S04]  /*1613d0*/  LDL.LU.64 R18, [R1+0xc070] ;  /* 0x00c0700001127983 */ /* 0x001f280000300a00 */
[----:B------:R-:W4:Y:S01]  /*1613e0*/  LDL.LU.64 R16, [R1+0xc068] ;  /* 0x00c0680001107983 */ /* 0x000f220000300a00 */
[----:B------:R-:W-:-:S02]  /*1613f0*/  F2FP.F16.E5M2.UNPACK_B R22, R22 ;  /* 0x00000016ff16723e */ /* 0x000fc400020004ff */
[----:B------:R-:W-:Y:S02]  /*161400*/  F2FP.F16.E5M2.UNPACK_B R23, R23 ;  /* 0x00000017ff17723e */ /* 0x000fe400020004ff */
[----:B---3--:R-:W-:Y:S02]  /*161410*/  F2FP.F16.E5M2.UNPACK_B R20, R20 ;  /* 0x00000014ff14723e */ /* 0x008fe400020004ff */
[----:B------:R-:W-:Y:S01]  /*161420*/  F2FP.F16.E5M2.UNPACK_B R21, R21 ;  /* 0x00000015ff15723e */ /* 0x000fe200020004ff */
        /* <DEDUP_REMOVED lines=23> */
[----:B--2---:R-:W-:-:S02]  /*1615a0*/  F2FP.F16.E5M2.UNPACK_B R18, R18 ;  /* 0x00000012ff12723e */ /* 0x004fc400020004ff */
[----:B------:R-:W-:-:S07]  /*1615b0*/  F2FP.F16.E5M2.UNPACK_B R19, R19 ;  /* 0x00000013ff13723e */ /* 0x000fce00020004ff */
[----:B---3--:R-:W-:-:S15]  /*1615c0*/  HMMA.16816.F32 R4, R12, R18, R4 ;  /* 0x000000120c04723c */ /* 0x008fde0000001804 */
[----:B------:R-:W-:-:S08]  /*1615d0*/  NOP ;  /* 0x0000000000007918 */ /* 0x000fd00000000000 */
[----:B------:R-:W-:Y:S04]  /*1615e0*/  STL.64 [R1+0x1f70], R4 ;  /* 0x001f700401007387 */ /* 0x000fe80000100a00 */
[----:B------:R0:W-:Y:S04]  /*1615f0*/  STL.64 [R1+0x1f78], R6 ;  /* 0x001f780601007387 */ /* 0x0001e80000100a00 */
[----:B0-----:R-:W2:Y:S04]  /*161600*/  LDL.LU.64 R6, [R1+0xc040] ;  /* 0x00c0400001067983 */ /* 0x001ea80000300a00 */
[----:B------:R-:W3:Y:S01]  /*161610*/  LDL.LU.64 R4, [R1+0xc038] ;  /* 0x00c0380001047983 */ /* 0x000ee20000300a00 */
[----:B----4-:R-:W-:-:S02]  /*161620*/  F2FP.F16.E5M2.UNPACK_B R16, R16 ;  /* 0x00000010ff10723e */ /* 0x010fc400020004ff */
[----:B------:R-:W-:Y:S02]  /*161630*/  F2FP.F16.E5M2.UNPACK_B R17, R17 ;  /* 0x00000011ff11723e */ /* 0x000fe400020004ff */
[----:B------:R-:W-:Y:S02]  /*161640*/  F2FP.F16.E5M2.UNPACK_B R10, R10 ;  /* 0x0000000aff0a723e */ /* 0x000fe400020004ff */
[----:B------:R-:W-:-:S03]  /*161650*/  F2FP.F16.E5M2.UNPACK_B R11, R11 ;  /* 0x0000000bff0b723e */ /* 0x000fc600020004ff */
[----:B------:R-:W-:Y:S01]  /*161660*/  HMMA.16816.F32 R20, R12, R16, R20 ;  /* 0x000000100c14723c */ /* 0x000fe20000001814 */
[----:B---3--:R-:W-:Y:S02]  /*161670*/  IMAD R4, R4, 0x100, R0 ;  /* 0x0000010004047824 */ /* 0x008fe400078e0200 */
[----:B------:R-:W3:Y:S01]  /*161680*/  LDL.LU R0, [R1+0xc034] ;  /* 0x00c0340001007983 */ /* 0x000ee20000300800 */
[----:B------:R-:W-:-:S03]  /*161690*/  IMAD R5, R5, 0x100, R2 ;  /* 0x0000010005057824 */ /* 0x000fc600078e0202 */
[----:B------:R-:W4:Y:S04]  /*1616a0*/  LDL.LU R2, [R1+0xc030] ;  /* 0x00c0300001027983 */ /* 0x000f280000300800 */
[----:B------:R-:W-:Y:S04]  /*1616b0*/  STL.64 [R1+0xbd80], R18 ;  /* 0x00bd801201007387 */ /* 0x000fe80000100a00 */
[----:B------:R0:W-:Y:S02]  /*1616c0*/  STL.64 [R1+0xbd78], R16 ;  /* 0x00bd781001007387 */ /* 0x0001e40000100a00 */
[----:B0-----:R-:W-:Y:S06]  /*1616d0*/  HMMA.16816.F32 R16, R12, R10, R24 ;  /* 0x0000000a0c10723c */ /* 0x001fec0000001818 */
[----:B------:R0:W-:Y:S04]  /*1616e0*/  STL.64 [R1+0x1f60], R20 ;  /* 0x001f601401007387 */ /* 0x0001e80000100a00 */
[----:B------:R1:W-:Y:S01]  /*1616f0*/  STL.64 [R1+0x1f68], R22 ;  /* 0x001f681601007387 */ /* 0x0003e20000100a00 */
[----:B------:R-:W-:-:S02]  /*161700*/  IMAD.MOV.U32 R27, RZ, RZ, R3 ;  /* 0x000000ffff1b7224 */ /* 0x000fc400078e0003 */
[----:B---3--:R-:W-:Y:S02]  /*161710*/  IMAD.MOV.U32 R26, RZ, RZ, R0 ;  /* 0x000000ffff1a7224 */ /* 0x008fe400078e0000 */
[----:B------:R-:W3:Y:S08]  /*161720*/  LDL.LU R0, [R1+0xc02c] ;  /* 0x00c02c0001007983 */ /* 0x000ef00000300800 */
[----:B------:R2:W-:Y:S04]  /*161730*/  STL.64 [R1+0x2110], R16 ;  /* 0x0021101001007387 */ /* 0x0005e80000100a00 */
[----:B------:R2:W-:Y:S04]  /*161740*/  STL.64 [R1+0x2118], R18 ;  /* 0x0021181201007387 */ /* 0x0005e80000100a00 */
[----:B------:R-:W2:Y:S04]  /*161750*/  LDL.LU R3, [R1+0xc028] ;  /* 0x00c0280001037983 */ /* 0x000ea80000300800 */
[----:B0-----:R-:W2:Y:S04]  /*161760*/  LDL.LU R20, [R1+0x5e0] ;  /* 0x0005e00001147983 */ /* 0x001ea80000300800 */
[----:B------:R-:W2:Y:S04]  /*161770*/  LDL.LU R21, [R1+0x5e4] ;  /* 0x0005e40001157983 */ /* 0x000ea80000300800 */
[----:B-1----:R-:W2:Y:S04]  /*161780*/  LDL.LU R22, [R1+0x5e8] ;  /* 0x0005e80001167983 */ /* 0x002ea80000300800 */
[----:B------:R-:W2:Y:S01]  /*161790*/  LDL.LU R23, [R1+0x5ec] ;  /* 0x0005ec0001177983 */ /* 0x000ea20000300800 */
[----:B----4-:R-:W-:-:S02]  /*1617a0*/  IMAD.MOV.U32 R25, RZ, RZ, R2 ;  /* 0x000000ffff197224 */ /* 0x010fc400078e0002 */
[----:B---3--:R-:W-:Y:S01]  /*1617b0*/  IMAD.MOV.U32 R24, RZ, RZ, R0 ;  /* 0x000000ffff187224 */ /* 0x008fe200078e0000 */
[----:B--2---:R0:W-:Y:S04]  /*1617c0*/  STL.64 [R1+0xbdf0], R22 ;  /* 0x00bdf01601007387 */ /* 0x0041e80000100a00 */
[----:B------:R1:W-:Y:S04]  /*1617d0*/  STL.64 [R1+0xbde8], R20 ;  /* 0x00bde81401007387 */ /* 0x0003e80000100a00 */
[----:B------:R-:W2:Y:S04]  /*1617e0*/  LDL.LU R0, [R1+0xc024] ;  /* 0x00c0240001007983 */ /* 0x000ea80000300800 */
[----:B------:R-:W1:Y:S04]  /*1617f0*/  LDL.LU R2, [R1+0xc020] ;  /* 0x00c0200001027983 */ /* 0x000e680000300800 */
[----:B------:R-:W-:Y:S04]  /*161800*/  STL.64 [R1+0xbe00], R26 ;  /* 0x00be001a01007387 */ /* 0x000fe80000100a00 */
[----:B------:R-:W-:Y:S04]  /*161810*/  STL.64 [R1+0xbdf8], R24 ;  /* 0x00bdf81801007387 */ /* 0x000fe80000100a00 */
[----:B------:R-:W3:Y:S04]  /*161820*/  LDL.LU R16, [R1+0x5f0] ;  /* 0x0005f00001107983 */ /* 0x000ee80000300800 */
[----:B------:R-:W3:Y:S04]  /*161830*/  LDL.LU R17, [R1+0x5f4] ;  /* 0x0005f40001117983 */ /* 0x000ee80000300800 */
[----:B------:R-:W4:Y:S04]  /*161840*/  LDL.LU R18, [R1+0x5f8] ;  /* 0x0005f80001127983 */ /* 0x000f280000300800 */
[----:B------:R-:W4:Y:S01]  /*161850*/  LDL.LU R19, [R1+0x5fc] ;  /* 0x0005fc0001137983 */ /* 0x000f220000300800 */
[----:B0-----:R-:W-:-:S03]  /*161860*/  IMAD.MOV.U32 R23, RZ, RZ, R3 ;  /* 0x000000ffff177224 */ /* 0x001fc600078e0003 */
[----:B----4-:R-:W-:Y:S04]  /*161870*/  STL.64 [R1+0xbe10], R18 ;  /* 0x00be101201007387 */ /* 0x010fe80000100a00 */
[----:B---3--:R-:W-:Y:S04]  /*161880*/  STL.64 [R1+0xbe08], R16 ;  /* 0x00be081001007387 */ /* 0x008fe80000100a00 */
[----:B------:R0:W-:Y:S04]  /*161890*/  STL [R1+0xbd54], R10 ;  /* 0x00bd540a01007387 */ /* 0x0001e80000100800 */
[----:B------:R3:W-:Y:S04]  /*1618a0*/  STL [R1+0xbd50], R11 ;  /* 0x00bd500b01007387 */ /* 0x0007e80000100800 */
[----:B------:R-:W4:Y:S01]  /*1618b0*/  LDL R22, [R1+0x20] ;  /* 0x0000200001167983 */ /* 0x000f220000100800 */
[----:B-1----:R-:W-:-:S02]  /*1618c0*/  IMAD.MOV.U32 R20, RZ, RZ, R2 ;  /* 0x000000ffff147224 */ /* 0x002fc400078e0002 */
[----:B--2---:R-:W-:Y:S01]  /*1618d0*/  IMAD.MOV.U32 R21, RZ, RZ, R0 ;  /* 0x000000ffff157224 */ /* 0x004fe200078e0000 */
[----:B0-----:R-:W2:Y:S04]  /*1618e0*/  LDL R10, [R1+0x18] ;  /* 0x00001800010a7983 */ /* 0x001ea80000100800 */
[----:B---3--:R-:W2:Y:S04]  /*1618f0*/  LDL R11, [R1+0x1c] ;  /* 0x00001c00010b7983 */ /* 0x008ea80000100800 */
[----:B------:R-:W3:Y:S04]  /*161900*/  LDL.LU R3, [R1+0xc01c] ;  /* 0x00c01c0001037983 */ /* 0x000ee80000300800 */
[----:B------:R-:W2:Y:S04]  /*161910*/  LDL.LU R2, [R1+0xc018] ;  /* 0x00c0180001027983 */ /* 0x000ea80000300800 */
[----:B------:R-:W3:Y:S04]  /*161920*/  LDL.LU R0, [R1+0xc014] ;  /* 0x00c0140001007983 */ /* 0x000ee80000300800 */
[----:B----4-:R2:W-:Y:S04]  /*161930*/  STL.64 [R1+0xbe20], R22 ;  /* 0x00be201601007387 */ /* 0x0105e80000100a00 */
[----:B------:R-:W-:Y:S04]  /*161940*/  STL.64 [R1+0xbe18], R20 ;  /* 0x00be181401007387 */ /* 0x000fe80000100a00 */
[----:B------:R-:W4:Y:S04]  /*161950*/  LDL.LU R16, [R1+0x620] ;  /* 0x0006200001107983 */ /* 0x000f280000300800 */
[----:B------:R-:W4:Y:S04]  /*161960*/  LDL.LU R17, [R1+0x624] ;  /* 0x0006240001117983 */ /* 0x000f280000300800 */
[----:B------:R-:W4:Y:S04]  /*161970*/  LDL.LU R18, [R1+0x628] ;  /* 0x0006280001127983 */ /* 0x000f280000300800 */
[----:B------:R-:W4:Y:S01]  /*161980*/  LDL.LU R19, [R1+0x62c] ;  /* 0x00062c0001137983 */ /* 0x000f220000300800 */
[----:B--2---:R-:W-:-:S02]  /*161990*/  IMAD.MOV.U32 R22, RZ, RZ, R2 ;  /* 0x000000ffff167224 */ /* 0x004fc400078e0002 */
[----:B---3--:R-:W-:Y:S01]  /*1619a0*/  IMAD.MOV.U32 R23, RZ, RZ, R3 ;  /* 0x000000ffff177224 */ /* 0x008fe200078e0003 */
[----:B----4-:R-:W-:Y:S04]  /*1619b0*/  STL.64 [R1+0xbe30], R18 ;  /* 0x00be301201007387 */ /* 0x010fe80000100a00 */
        /* <DEDUP_REMOVED lines=22> */
[----:B------:R-:W2:Y:S01]  /*161b20*/  LDL R22, [R1+0x40] ;  /* 0x0000400001167983 */ /* 0x000ea20000100800 */
[----:B---3--:R-:W-:Y:S02]  /*161b30*/  IMAD.MOV.U32 R20, RZ, RZ, R0 ;  /* 0x000000ffff147224 */ /* 0x008fe400078e0000 */
[----:B------:R-:W-:Y:S01]  /*161b40*/  IMAD.MOV.U32 R21, RZ, RZ, R2 ;  /* 0x000000ffff157224 */ /* 0x000fe200078e0002 */
[----:B------:R-:W3:Y:S04]  /*161b50*/  LDL.LU R3, [R1+0xc000] ;  /* 0x00c0000001037983 */ /* 0x000ee80000300800 */
[----:B------:R-:W4:Y:S04]  /*161b60*/  LDL.LU R0, [R1+0xbffc] ;  /* 0x00bffc0001007983 */ /* 0x000f280000300800 */
[----:B------:R-:W3:Y:S04]  /*161b70*/  LDL.LU R2, [R1+0xbff8] ;  /* 0x00bff80001027983 */ /* 0x000ee80000300800 */
[----:B--2---:R4:W-:Y:S04]  /*161b80*/  STL.64 [R1+0xbe68], R22 ;  /* 0x00be681601007387 */ /* 0x0049e80000100a00 */
[----:B------:R-:W-:Y:S04]  /*161b90*/  STL.64 [R1+0xbe80], R20 ;  /* 0x00be801401007387 */ /* 0x000fe80000100a00 */
[----:B0-----:R-:W2:Y:S04]  /*161ba0*/  LDL.LU R16, [R1+0x650] ;  /* 0x0006500001107983 */ /* 0x001ea80000300800 */
[----:B------:R-:W2:Y:S04]  /*161bb0*/  LDL.LU R17, [R1+0x654] ;  /* 0x0006540001117983 */ /* 0x000ea80000300800 */
[----:B------:R-:W2:Y:S04]  /*161bc0*/  LDL.LU R18, [R1+0x658] ;  /* 0x0006580001127983 */ /* 0x000ea80000300800 */
[----:B------:R-:W2:Y:S01]  /*161bd0*/  LDL.LU R19, [R1+0x65c] ;  /* 0x00065c0001137983 */ /* 0x000ea20000300800 */
[----:B----4-:R-:W-:-:S02]  /*161be0*/  IMAD.MOV.U32 R22, RZ, RZ, R0 ;  /* 0x000000ffff167224 */ /* 0x010fc400078e0000 */
[----:B---3--:R-:W-:Y:S01]  /*161bf0*/  IMAD.MOV.U32 R23, RZ, RZ, R3 ;  /* 0x000000ffff177224 */ /* 0x008fe200078e0003 */
[----:B------:R-:W3:Y:S04]  /*161c00*/  LDL.LU R0, [R1+0xbff4] ;  /* 0x00bff40001007983 */ /* 0x000ee80000300800 */
[----:B------:R-:W4:Y:S04]  /*161c10*/  LDL.LU R3, [R1+0xbff0] ;  /* 0x00bff00001037983 */ /* 0x000f280000300800 */
[----:B------:R-:W-:Y:S04]  /*161c20*/  STL.64 [R1+0xbe98], R22 ;  /* 0x00be981601007387 */ /* 0x000fe80000100a00 */
[----:B--2---:R-:W-:Y:S04]  /*161c30*/  STL.64 [R1+0xbe78], R18 ;  /* 0x00be781201007387 */ /* 0x004fe80000100a00 */
[----:B------:R0:W-:Y:S04]  /*161c40*/  STL.64 [R1+0xbe70], R16 ;  /* 0x00be701001007387 */ /* 0x0001e80000100a00 */
        /* <DEDUP_REMOVED lines=36> */
[----:B------:R-:W4:Y:S04]  /*161e90*/  LDL.LU R19, [R1+0x69c] ;  /* 0x00069c0001137983 */ /* 0x000f280000300800 */
[----:B------:R-:W2:Y:S01]  /*161ea0*/  LDL R22, [R1+0x70] ;  /* 0x0000700001167983 */ /* 0x000ea20000100800 */
[----:B------:R-:W-:-:S02]  /*161eb0*/  IMAD.MOV.U32 R23, RZ, RZ, R3 ;  /* 0x000000ffff177224 */ /* 0x000fc400078e0003 */
[----:B---3--:R-:W-:Y:S02]  /*161ec0*/  IMAD.MOV.U32 R20, RZ, RZ, R2 ;  /* 0x000000ffff147224 */ /* 0x008fe400078e0002 */
[----:B------:R-:W-:Y:S01]  /*161ed0*/  IMAD.MOV.U32 R21, RZ, RZ, R0 ;  /* 0x000000ffff157224 */ /* 0x000fe200078e0000 */
[----:B------:R-:W3:Y:S04]  /*161ee0*/  LDL.LU R3, [R1+0xbfd4] ;  /* 0x00bfd40001037983 */ /* 0x000ee80000300800 */
[----:B------:R-:W3:Y:S04]  /*161ef0*/  LDL.LU R2, [R1+0xbfd0] ;  /* 0x00bfd00001027983 */ /* 0x000ee80000300800 */
[----:B------:R-:W3:Y:S04]  /*161f00*/  LDL.LU R0, [R1+0xbfcc] ;  /* 0x00bfcc0001007983 */ /* 0x000ee80000300800 */
[----:B--2---:R-:W-:Y:S04]  /*161f10*/  STL.64 [R1+0xbef8], R22 ;  /* 0x00bef81601007387 */ /* 0x004fe80000100a00 */
[----:B------:R-:W-:Y:S04]  /*161f20*/  STL.64 [R1+0xbf10], R20 ;  /* 0x00bf101401007387 */ /* 0x000fe80000100a00 */
[----:B----4-:R-:W-:Y:S04]  /*161f30*/  STL.64 [R1+0xbed8], R18 ;  /* 0x00bed81201007387 */ /* 0x010fe80000100a00 */
        /* <DEDUP_REMOVED lines=37> */
[----:B------:R-:W2:Y:S01]  /*162190*/  LDL.64 R22, [R1+0xa8] ;  /* 0x0000a80001167983 */ /* 0x000ea20000100a00 */
[----:B---3--:R-:W-:-:S02]  /*1621a0*/  IMAD.MOV.U32 R20, RZ, RZ, R2 ;  /* 0x000000ffff147224 */ /* 0x008fc400078e0002 */
[----:B------:R-:W-:Y:S01]  /*1621b0*/  IMAD.MOV.U32 R21, RZ, RZ, R0 ;  /* 0x000000ffff157224 */ /* 0x000fe200078e0000 */
[----:B--2---:R-:W-:Y:S04]  /*1621c0*/  STL.64 [R1+0xbf90], R22 ;  /* 0x00bf901601007387 */ /* 0x004fe80000100a00 */
[----:B------:R-:W-:Y:S04]  /*1621d0*/  STL.64 [R1+0xbf88], R20 ;  /* 0x00bf881401007387 */ /* 0x000fe80000100a00 */
        /* <DEDUP_REMOVED lines=16> */
[----:B------:R-:W-:-:S03]  /*1622e0*/  IMAD R7, R7, 0x100, R29 ;  /* 0x0000010007077824 */ /* 0x000fc600078e021d */
[----:B------:R-:W3:Y:S04]  /*1622f0*/  LDL R2, [R1+0x3978] ;  /* 0x0039780001027983 */ /* 0x000ee80000100800 */
[----:B------:R-:W3:Y:S04]  /*162300*/  LDL R3, [R1+0x397c] ;  /* 0x00397c0001037983 */ /* 0x000ee80000100800 */
        /* <DEDUP_REMOVED lines=38> */
[----:B------:R-:W-:Y:S01]  /*162570*/  F2FP.F16.E5M2.UNPACK_B R3, R3 ;  /* 0x00000003ff03723e */ /* 0x000fe200020004ff */
[----:B------:R-:W-:Y:S01]  /*162580*/  IMAD R6, R6, 0x100, R28 ;  /* 0x0000010006067824 */ /* 0x000fe200078e021c */
[----:B------:R-:W-:-:S05]  /*162590*/  F2FP.F16.E5M2.UNPACK_B R28, R29 ;  /* 0x0000001dff1c723e */ /* 0x000fca00020004ff */
[----:B------:R-:W-:Y:S01]  /*1625a0*/  STL [R1+0xa0], R28 ;  /* 0x0000a01c01007387 */ /* 0x000fe20000100800 */
[----:B----4-:R-:W-:-:S15]  /*1625b0*/  HMMA.16816.F32 R20, R12, R2, R20 ;  /* 0x000000020c14723c */ /* 0x010fde0000001814 */
[----:B------:R-:W-:-:S08]  /*1625c0*/  NOP ;  /* 0x0000000000007918 */ /* 0x000fd00000000000 */
[----:B------:R-:W-:Y:S04]  /*1625d0*/  STL.64 [R1+0x2140], R20 ;  /* 0x0021401401007387 */ /* 0x000fe80000100a00 */
[----:B------:R0:W-:Y:S04]  /*1625e0*/  STL.64 [R1+0x2148], R22 ;  /* 0x0021481601007387 */ /* 0x0001e80000100a00 */
[----:B0-----:R-:W4:Y:S04]  /*1625f0*/  LDL.LU.64 R22, [R1+0xbfa0] ;  /* 0x00bfa00001167983 */ /* 0x001f280000300a00 */
[----:B------:R-:W4:Y:S01]  /*162600*/  LDL.LU.64 R20, [R1+0xbf98] ;  /* 0x00bf980001147983 */ /* 0x000f220000300a00 */
[----:B------:R-:W-:-:S05]  /*162610*/  F2FP.F16.E5M2.UNPACK_B R29, R0 ;  /* 0x00000000ff1d723e */ /* 0x000fca00020004ff */
[----:B------:R0:W-:Y:S02]  /*162620*/  STL [R1+0xa4], R29 ;  /* 0x0000a41d01007387 */ /* 0x0001e40000100800 */
[----:B----4-:R-:W-:Y:S02]  /*162630*/  HMMA.16816.F32 R12, R12, R28, R20 ;  /* 0x0000001c0c0c723c */ /* 0x010fe40000001814 */
[----:B------:R-:W2:Y:S01]  /*162640*/  LDL.LU.64 R22, [R1+0xbf90] ;  /* 0x00bf900001167983 */ /* 0x000ea20000300a00 */
[----:B------:R-:W-:Y:S02]  /*162650*/  F2FP.F16.E5M2.UNPACK_B R4, R4 ;  /* 0x00000004ff04723e */ /* 0x000fe400020004ff */
[----:B------:R-:W-:Y:S02]  /*162660*/  F2FP.F16.E5M2.UNPACK_B R5, R5 ;  /* 0x00000005ff05723e */ /* 0x000fe400020004ff */
[----:B------:R-:W-:Y:S02]  /*162670*/  F2FP.F16.E5M2.UNPACK_B R6, R6 ;  /* 0x00000006ff06723e */ /* 0x000fe400020004ff */
[----:B------:R-:W-:Y:S01]  /*162680*/  F2FP.F16.E5M2.UNPACK_B R7, R7 ;  /* 0x00000007ff07723e */ /* 0x000fe200020004ff */
[----:B------:R-:W4:Y:S04]  /*162690*/  LDL.LU.64 R20, [R1+0xbf88] ;  /* 0x00bf880001147983 */ /* 0x000f280000300a00 */
[----:B0-----:R-:W3:Y:S09]  /*1626a0*/  LDL.LU.64 R28, [R1+0xbf80] ;  /* 0x00bf8000011c7983 */ /* 0x001ef20000300a00 */
        /* <DEDUP_REMOVED lines=128> */
[----:B------:R0:W-:Y:S04]  /*162eb0*/  STL.64 [R1+0x1de8], R14 ;  /* 0x001de80e01007387 */ /* 0x0001e80000100a00 */
[----:B0-----:R-:W4:Y:S04]  /*162ec0*/  LDL.LU R14, [R1+0x7018] ;  /* 0x00701800010e7983 */ /* 0x001f280000300800 */
[----:B------:R-:W4:Y:S01]  /*162ed0*/  LDL.LU R15, [R1+0x7020] ;  /* 0x00702000010f7983 */ /* 0x000f220000300800 */
[----:B--2---:R-:W-:-:S15]  /*162ee0*/  HMMA.16816.F32 R16, R4, R24, R16 ;  /* 0x000000180410723c */ /* 0x004fde0000001810 */
[----:B------:R-:W-:-:S08]  /*162ef0*/  NOP ;  /* 0x0000000000007918 */ /* 0x000fd00000000000 */
[----:B------:R-:W-:Y:S04]  /*162f00*/  STL.64 [R1+0x1dd0], R16 ;  /* 0x001dd01001007387 */ /* 0x000fe80000100a00 */
[----:B------:R3:W-:Y:S02]  /*162f10*/  STL.64 [R1+0x1dd8], R18 ;  /* 0x001dd81201007387 */ /* 0x0007e40000100a00 */
[----:B---3--:R-:W-:Y:S02]  /*162f20*/  HMMA.16816.F32 R16, R4, R26, R20 ;  /* 0x0000001a0410723c */ /* 0x008fe40000001814 */
        /* <DEDUP_REMOVED lines=39> */
[----:B------:R-:W4:Y:S01]  /*1631a0*/  LDL.LU R11, [R1+0x7014] ;  /* 0x00701400010b7983 */ /* 0x000f220000300800 */
[C---:B--2---:R-:W-:Y:S03]  /*1631b0*/  HMMA.16816.F32 R24, R4.reuse, R26, R20 ;  /* 0x0000001a0418723c */ /* 0x044fe60000001814 */
        /* <DEDUP_REMOVED lines=13> */
[----:B------:R-:W3:Y:S04]  /*163290*/  LDL.LU.64 R22, [R1+0xbde0] ;  /* 0x00bde00001167983 */ /* 0x000ee80000300a00 */
[----:B------:R-:W3:Y:S04]  /*1632a0*/  LDL.LU.64 R20, [R1+0xbdd8] ;  /* 0x00bdd80001147983 */ /* 0x000ee80000300a00 */
        /* <DEDUP_REMOVED lines=83> */
[----:B------:R-:W-:Y:S04]  /*1637e0*/  STL [R1+0xbb34], R8 ;  /* 0x00bb340801007387 */ /* 0x000fe80000100800 */
[----:B------:R-:W-:-:S13]  /*1637f0*/  STL [R1+0xbb30], R9 ;  /* 0x00bb300901007387 */ /* 0x000fda0000100800 */
[----:B------:R-:W-:Y:S04]  /*163800*/  STL.64 [R1+0x1d30], R16 ;  /* 0x001d301001007387 */ /* 0x000fe80000100a00 */
[----:B------:R-:W-:Y:S04]  /*163810*/  STL.64 [R1+0x1d38], R18 ;  /* 0x001d381201007387 */ /* 0x000fe80000100a00 */
[----:B------:R-:W-:Y:S04]  /*163820*/  STL.64 [R1+0xbd48], R14 ;  /* 0x00bd480e01007387 */ /* 0x000fe80000100a00 */
[----:B------:R0:W-:Y:S04]  /*163830*/  STL.64 [R1+0xbd40], R12 ;  /* 0x00bd400c01007387 */ /* 0x0001e80000100a00 */
[----:B------:R-:W2:Y:S01]  /*163840*/  LDL.64 R10, [R1+0x80] ;  /* 0x00008000010a7983 */ /* 0x000ea20000100a00 */
[----:B0-----:R-:W-:Y:S03]  /*163850*/  HMMA.16816.F32 R12, R4, R2, R24 ;  /* 0x00000002040c723c */ /* 0x001fe60000001818 */
[----:B--2---:R0:W-:-:S15]  /*163860*/  STL.64 [R1+0xbcf8], R10 ;  /* 0x00bcf80a01007387 */ /* 0x0041de0000100a00 */
[----:B------:R-:W-:-:S05]  /*163870*/  NOP ;  /* 0x0000000000007918 */ /* 0x000fca0000000000 */
[----:B------:R-:W-:Y:S04]  /*163880*/  STL.64 [R1+0x1d20], R12 ;  /* 0x001d200c01007387 */ /* 0x000fe80000100a00 */
[----:B------:R-:W-:Y:S04]  /*163890*/  STL.64 [R1+0x1d28], R14 ;  /* 0x001d280e01007387 */ /* 0x000fe80000100a00 */
        /* <DEDUP_REMOVED lines=8> */
[----:B0-----:R-:W2:Y:S04]  /*163920*/  LDL.64 R8, [R1+0x98] ;  /* 0x0000980001087983 */ /* 0x001ea80000100a00 */
[----:B---3--:R0:W-:Y:S04]  /*163930*/  STL.64 [R1+0xbd28], R10 ;  /* 0x00bd280a01007387 */ /* 0x0081e80000100a00 */
[----:B0-----:R-:W3:Y:S04]  /*163940*/  LDL R10, [R1+0xa8] ;  /* 0x0000a800010a7983 */ /* 0x001ee80000100800 */
[----:B------:R-:W4:Y:S04]  /*163950*/  LDL.LU R12, [R1+0x540] ;  /* 0x00054000010c7983 */ /* 0x000f280000300800 */
[----:B------:R-:W4:Y:S04]  /*163960*/  LDL.LU R13, [R1+0x544] ;  /* 0x00054400010d7983 */ /* 0x000f280000300800 */
[----:B------:R-:W4:Y:S04]  /*163970*/  LDL.LU R14, [R1+0x548] ;  /* 0x00054800010e7983 */ /* 0x000f280000300800 */
[----:B------:R-:W4:Y:S04]  /*163980*/  LDL.LU R15, [R1+0x54c] ;  /* 0x00054c00010f7983 */ /* 0x000f280000300800 */
[----:B--2---:R0:W-:Y:S04]  /*163990*/  STL.64 [R1+0xbd20], R8 ;  /* 0x00bd200801007387 */ /* 0x0041e80000100a00 */
[----:B------:R-:W2:Y:S04]  /*1639a0*/  LDL.64 R20, [R1+0x78] ;  /* 0x0000780001147983 */ /* 0x000ea80000100a00 */
[----:B0-----:R-:W4:Y:S04]  /*1639b0*/  LDL.64 R8, [R1+0xa0] ;  /* 0x0000a00001087983 */ /* 0x001f280000100a00 */
        /* <DEDUP_REMOVED lines=31> */
[----:B0-----:R-:W3:Y:S04]  /*163bb0*/  LDL.64 R2, [R1+0x88] ;  /* 0x0000880001027983 */ /* 0x001ee80000100a00 */
[----:B------:R-:W2:Y:S04]  /*163bc0*/  LDL.LU.64 R14, [R1+0xbd48] ;  /* 0x00bd4800010e7983 */ /* 0x000ea80000300a00 */
[----:B------:R-:W2:Y:S01]  /*163bd0*/  LDL.LU.64 R12, [R1+0xbd40] ;  /* 0x00bd4000010c7983 */ /* 0x000ea20000300a00 */
[----:B------:R-:W-:-:S02]  /*163be0*/  IMAD.MOV.U32 R11, RZ, RZ, R0 ;  /* 0x000000ffff0b7224 */ /* 0x000fc400078e0000 */
[----:B------:R-:W-:Y:S01]  /*163bf0*/  IMAD.MOV.U32 R0, RZ, RZ, R9 ;  /* 0x000000ffff007224 */ /* 0x000fe200078e0009 */
[----:B------:R0:W-:Y:S04]  /*163c00*/  STL.64 [R1+0x1d00], R4 ;  /* 0x001d000401007387 */ /* 0x0001e80000100a00 */
[----:B------:R1:W-:Y:S04]  /*163c10*/  STL.64 [R1+0x1d08], R6 ;  /* 0x001d080601007387 */ /* 0x0003e80000100a00 */
[----:B0-----:R-:W4:Y:S04]  /*163c20*/  LDL.LU R4, [R1+0x520] ;  /* 0x0005200001047983 */ /* 0x001f280000300800 */
[----:B------:R-:W4:Y:S04]  /*163c30*/  LDL.LU R5, [R1+0x524] ;  /* 0x0005240001057983 */ /* 0x000f280000300800 */
[----:B-1----:R-:W4:Y:S04]  /*163c40*/  LDL.LU R6, [R1+0x528] ;  /* 0x0005280001067983 */ /* 0x002f280000300800 */
        /* <DEDUP_REMOVED lines=13> */
[----:B------:R0:W-:Y:S02]  /*163d20*/  STL.64 [R1+0x1ce8], R6 ;  /* 0x001ce80601007387 */ /* 0x0001e40000100a00 */
[----:B0-----:R-:W-:Y:S02]  /*163d30*/  IMAD.MOV.U32 R7, RZ, RZ, R8 ;  /* 0x000000ffff077224 */ /* 0x001fe400078e0008 */
[----:B------:R-:W-:Y:S02]  /*163d40*/  IMAD.MOV.U32 R6, RZ, RZ, R9 ;  /* 0x000000ffff067224 */ /* 0x000fe400078e0009 */
[C---:B--2---:R-:W-:Y:S03]  /*163d50*/  HMMA.16816.F32 R8, R12.reuse, R10, R16 ;  /* 0x0000000a0c08723c */ /* 0x044fe60000001810 */
[----:B------:R0:W-:Y:S04]  /*163d60*/  STL [R1+0xbb48], R6 ;  /* 0x00bb480601007387 */ /* 0x0001e80000100800 */
[----:B------:R1:W-:Y:S04]  /*163d70*/  STL [R1+0xbb44], R7 ;  /* 0x00bb440701007387 */ /* 0x0003e80000100800 */
[----:B------:R-:W2:Y:S04]  /*163d80*/  LDL.LU R4, [R1+0x4e0] ;  /* 0x0004e00001047983 */ /* 0x000ea80000300800 */
[----:B------:R-:W2:Y:S04]  /*163d90*/  LDL.LU R5, [R1+0x4e4] ;  /* 0x0004e40001057983 */ /* 0x000ea80000300800 */
[----:B0-----:R-:W2:Y:S04]  /*163da0*/  LDL.LU R6, [R1+0x4e8] ;  /* 0x0004e80001067983 */ /* 0x001ea80000300800 */
[----:B-1----:R-:W2:Y:S04]  /*163db0*/  LDL.LU R7, [R1+0x4ec] ;  /* 0x0004ec0001077983 */ /* 0x002ea80000300800 */
[----:B------:R-:W4:Y:S04]  /*163dc0*/  LDL.LU.64 R18, [R1+0xbd18] ;  /* 0x00bd180001127983 */ /* 0x000f280000300a00 */
[----:B------:R-:W4:Y:S04]  /*163dd0*/  LDL.LU.64 R16, [R1+0xbd10] ;  /* 0x00bd100001107983 */ /* 0x000f280000300a00 */
        /* <DEDUP_REMOVED lines=8> */
[----:B0-----:R-:W4:Y:S01]  /*163e60*/  LDL.LU.64 R10, [R1+0xbcf8] ;  /* 0x00bcf800010a7983 */ /* 0x001f220000300a00 */
[----:B------:R-:W-:Y:S02]  /*163e70*/  IMAD.MOV.U32 R8, RZ, RZ, R3 ;  /* 0x000000ffff087224 */ /* 0x000fe400078e0003 */
        /* <DEDUP_REMOVED lines=11> */
[----:B--2---:R-:W-:Y:S06]  /*163f30*/  HMMA.16816.F32 R8, R12, R20, R4 ;  /* 0x000000140c08723c */ /* 0x004fec0000001804 */
[----:B------:R-:W-:Y:S01]  /*163f40*/  IMAD.MOV.U32 R0, RZ, RZ, R21 ;  /* 0x000000ffff007224 */ /* 0x000fe200078e0015 */
[----:B------:R-:W-:Y:S04]  /*163f50*/  STL [R1+0xbb58], R3 ;  /* 0x00bb580301007387 */ /* 0x000fe80000100800 */
[----:B------:R-:W-:Y:S01]  /*163f60*/  STL [R1+0xbb54], R2 ;  /* 0x00bb540201007387 */ /* 0x000fe20000100800 */
[----:B------:R-:W-:-:S11]  /*163f70*/  IMAD.MOV.U32 R7, RZ, RZ, R20 ;  /* 0x000000ffff077224 */ /* 0x000fd600078e0014 */
[----:B------:R0:W-:Y:S04]  /*163f80*/  STL.64 [R1+0x1ca0], R8 ;  /* 0x001ca00801007387 */ /* 0x0001e80000100a00 */
[----:B------:R-:W-:Y:S04]  /*163f90*/  STL.64 [R1+0x1ca8], R10 ;  /* 0x001ca80a01007387 */ /* 0x000fe80000100a00 */
[----:B------:R-:W-:Y:S04]  /*163fa0*/  STL [R1+0xbb68], R0 ;  /* 0x00bb680001007387 */ /* 0x000fe80000100800 */
[----:B------:R-:W-:Y:S01]  /*163fb0*/  STL [R1+0xbb5c], R7 ;  /* 0x00bb5c0701007387 */ /* 0x000fe20000100800 */
[----:B0-----:R-:W-:-:S02]  /*163fc0*/  IMAD.MOV.U32 R9, RZ, RZ, R22 ;  /* 0x000000ffff097224 */ /* 0x001fc400078e0016 */
        /* <DEDUP_REMOVED lines=22> */
[----:B------:R-:W-:Y:S04]  /*164130*/  STL [R1+0xbce0], R6 ;  /* 0x00bce00601007387 */ /* 0x000fe80000100800 */
[----:B---3--:R-:W-:Y:S04]  /*164140*/  STL.64 [R1+0xbcd8], R4 ;  /* 0x00bcd80401007387 */ /* 0x008fe80000100a00 */
        /* <DEDUP_REMOVED lines=83> */
[----:B------:R-:W2:Y:S04]  /*164680*/  LDL R26, [R1+0x58] ;  /* 0x00005800011a7983 */ /* 0x000ea80000100800 */
[----:B------:R-:W2:Y:S04]  /*164690*/  LDL R27, [R1+0x5c] ;  /* 0x00005c00011b7983 */ /* 0x000ea80000100800 */
[----:B------:R-:W4:Y:S04]  /*1646a0*/  LDL.LU R4, [R1+0x4b0] ;  /* 0x0004b00001047983 */ /* 0x000f280000300800 */
[----:B------:R-:W4:Y:S04]  /*1646b0*/  LDL.LU R5, [R1+0x4b4] ;  /* 0x0004b40001057983 */ /* 0x000f280000300800 */
[----:B------:R-:W4:Y:S04]  /*1646c0*/  LDL.LU R6, [R1+0x4b8] ;  /* 0x0004b80001067983 */ /* 0x000f280000300800 */
[----:B------:R-:W4:Y:S04]  /*1646d0*/  LDL.LU R7, [R1+0x4bc] ;  /* 0x0004bc0001077983 */ /* 0x000f280000300800 */
[----:B------:R-:W4:Y:S04]  /*1646e0*/  LDL.64 R24, [R1+0x60] ;  /* 0x0000600001187983 */ /* 0x000f280000100a00 */
[----:B0-----:R-:W2:Y:S04]  /*1646f0*/  LDL.LU R8, [R1+0x4a0] ;  /* 0x0004a00001087983 */ /* 0x001ea80000300800 */
[----:B------:R-:W2:Y:S04]  /*164700*/  LDL.LU R9, [R1+0x4a4] ;  /* 0x0004a40001097983 */ /* 0x000ea80000300800 */
[----:B------:R-:W2:Y:S04]  /*164710*/  LDL.LU R10, [R1+0x4a8] ;  /* 0x0004a800010a7983 */ /* 0x000ea80000300800 */
[----:B------:R-:W2:Y:S04]  /*164720*/  LDL.LU R11, [R1+0x4ac] ;  /* 0x0004ac00010b7983 */ /* 0x000ea80000300800 */
        /* <DEDUP_REMOVED lines=31> */
[----:B------:R-:W-:Y:S04]  /*164920*/  STL.64 [R1+0x1c70], R4 ;  /* 0x001c700401007387 */ /* 0x000fe80000100a00 */
[----:B------:R0:W-:Y:S02]  /*164930*/  STL.64 [R1+0x1c78], R6 ;  /* 0x001c780601007387 */ /* 0x0001e40000100a00 */
[----:B0-----:R-:W-:-:S02]  /*164940*/  IMAD.MOV.U32 R7, RZ, RZ, R24 ;  /* 0x000000ffff077224 */ /* 0x001fc400078e0018 */
[----:B------:R-:W4:Y:S01]  /*164950*/  LDL.LU R6, [R1+0xbce0] ;  /* 0x00bce00001067983 */ /* 0x000f220000300800 */
[----:B------:R-:W-:Y:S03]  /*164960*/  HMMA.16816.F32 R24, R12, R26, R8 ;  /* 0x0000001a0c18723c */ /* 0x000fe60000001808 */
[----:B------:R-:W2:Y:S04]  /*164970*/  LDL.LU.64 R4, [R1+0xbcd8] ;  /* 0x00bcd80001047983 */ /* 0x000ea80000300a00 */
[----:B------:R-:W3:Y:S04]  /*164980*/  LDL.LU.64 R10, [R1+0xbcd0] ;  /* 0x00bcd000010a7983 */ /* 0x000ee80000300a00 */
[----:B------:R-:W3:-:S12]  /*164990*/  LDL.LU.64 R8, [R1+0xbcc8] ;  /* 0x00bcc80001087983 */ /* 0x000ed80000300a00 */
[----:B------:R-:W-:Y:S04]  /*1649a0*/  STL.64 [R1+0x1c60], R24 ;  /* 0x001c601801007387 */ /* 0x000fe80000100a00 */
[----:B------:R0:W-:Y:S04]  /*1649b0*/  STL.64 [R1+0x1c68], R26 ;  /* 0x001c681a01007387 */ /* 0x0001e80000100a00 */
[----:B0-----:R-:W4:Y:S04]  /*1649c0*/  LDL.LU.64 R26, [R1+0xbcc0] ;  /* 0x00bcc000011a7983 */ /* 0x001f280000300a00 */
[----:B------:R-:W2:Y:S01]  /*1649d0*/  LDL.LU.64 R24, [R1+0xbcb8] ;  /* 0x00bcb80001187983 */ /* 0x000ea20000300a00 */
[C---:B---3--:R-:W-:Y:S06]  /*1649e0*/  HMMA.16816.F32 R8, R12.reuse, R28, R8 ;  /* 0x0000001c0c08723c */ /* 0x048fec0000001808 */
[----:B----4-:R-:W-:-:S15]  /*1649f0*/  HMMA.16816.F32 R20, R12, R26, R20 ;  /* 0x0000001a0c14723c */ /* 0x010fde0000001814 */
[----:B------:R-:W-:-:S02]  /*164a00*/  NOP ;  /* 0x0000000000007918 */ /* 0x000fc40000000000 */
[----:B------:R0:W-:Y:S04]  /*164a10*/  STL.64 [R1+0x1c50], R8 ;  /* 0x001c500801007387 */ /* 0x0001e80000100a00 */
[----:B------:R1:W-:Y:S04]  /*164a20*/  STL.64 [R1+0x1c58], R10 ;  /* 0x001c580a01007387 */ /* 0x0003e80000100a00 */
[----:B0-----:R-:W3:Y:S01]  /*164a30*/  LDL.LU R8, [R1+0xbcb0] ;  /* 0x00bcb00001087983 */ /* 0x001ee20000300800 */
[----:B-1----:R-:W-:Y:S02]  /*164a40*/  IMAD.MOV.U32 R10, RZ, RZ, R28 ;  /* 0x000000ffff0a7224 */ /* 0x002fe400078e001c */
[----:B------:R-:W-:-:S02]  /*164a50*/  IMAD.MOV.U32 R11, RZ, RZ, R29 ;  /* 0x000000ffff0b7224 */ /* 0x000fc400078e001d */
[----:B------:R-:W4:Y:S04]  /*164a60*/  LDL.LU.64 R28, [R1+0xbca8] ;  /* 0x00bca800011c7983 */ /* 0x000f280000300a00 */
        /* <DEDUP_REMOVED lines=194> */
[----:B------:R-:W2:Y:S04]  /*165690*/  LDL.LU R3, [R1+0xbb38] ;  /* 0x00bb380001037983 */ /* 0x000ea80000300800 */
[----:B------:R1:W-:Y:S04]  /*1656a0*/  STL.64 [R1+0xbaa8], R22 ;  /* 0x00baa81601007387 */ /* 0x0003e80000100a00 */
[----:B0-----:R-:W3:Y:S04]  /*1656b0*/  LDL.LU R16, [R1+0x3590] ;  /* 0x0035900001107983 */ /* 0x001ee80000300800 */
[----:B------:R-:W3:Y:S04]  /*1656c0*/  LDL.LU R17, [R1+0x3594] ;  /* 0x0035940001117983 */ /* 0x000ee80000300800 */
[----:B------:R-:W4:Y:S04]  /*1656d0*/  LDL.LU R18, [R1+0x3598] ;  /* 0x0035980001127983 */ /* 0x000f280000300800 */
[----:B------:R-:W4:Y:S04]  /*1656e0*/  LDL.LU R19, [R1+0x359c] ;  /* 0x00359c0001137983 */ /* 0x000f280000300800 */
[----:B-1----:R-:W2:Y:S01]  /*1656f0*/  LDL.64 R22, [R1+0x90] ;  /* 0x0000900001167983 */ /* 0x002ea20000100a00 */
[----:B------:R-:W-:-:S02]  /*165700*/  IMAD.MOV.U32 R20, RZ, RZ, R9 ;  /* 0x000000ffff147224 */ /* 0x000fc400078e0009 */
[----:B------:R-:W-:Y:S01]  /*165710*/  IMAD.MOV.U32 R21, RZ, RZ, R8 ;  /* 0x000000ffff157224 */ /* 0x000fe200078e0008 */
[----:B--2---:R-:W-:Y:S04]  /*165720*/  STL.64 [R1+0xbad8], R22 ;  /* 0x00bad81601007387 */ /* 0x004fe80000100a00 */
[----:B------:R-:W-:Y:S04]  /*165730*/  STL.64 [R1+0xbad0], R20 ;  /* 0x00bad01401007387 */ /* 0x000fe80000100a00 */
[----:B----4-:R-:W-:Y:S04]  /*165740*/  STL.64 [R1+0xbab8], R18 ;  /* 0x00bab81201007387 */ /* 0x010fe80000100a00 */
[----:B---3--:R0:W-:Y:S04]  /*165750*/  STL.64 [R1+0xbab0], R16 ;  /* 0x00bab01001007387 */ /* 0x0081e80000100a00 */
        /* <DEDUP_REMOVED lines=41> */
[----:B------:R-:W-:-:S02]  /*1659f0*/  IMAD R4, R4, 0x100, R26 ;  /* 0x0000010004047824 */ /* 0x000fc400078e021a */
[----:B------:R-:W-:Y:S02]  /*165a00*/  IMAD R5, R5, 0x100, R27 ;  /* 0x0000010005057824 */ /* 0x000fe400078e021b */
[----:B----4-:R-:W-:Y:S02]  /*165a10*/  IMAD R6, R6, 0x100, R8 ;  /* 0x0000010006067824 */ /* 0x010fe400078e0208 */
[----:B------:R-:W-:Y:S01]  /*165a20*/  IMAD R7, R7, 0x100, R9 ;  /* 0x0000010007077824 */ /* 0x000fe200078e0209 */
        /* <DEDUP_REMOVED lines=32> */
[----:B------:R-:W-:Y:S02]  /*165c30*/  F2FP.F16.E5M2.UNPACK_B R4, R4 ;  /* 0x00000004ff04723e */ /* 0x000fe400020004ff */
[----:B------:R-:W-:Y:S01]  /*165c40*/  F2FP.F16.E5M2.UNPACK_B R5, R5 ;  /* 0x00000005ff05723e */ /* 0x000fe200020004ff */
[----:B--2---:R-:W-:Y:S01]  /*165c50*/  HMMA.16816.F32 R12, R12, R8, R20 ;  /* 0x000000080c0c723c */ /* 0x004fe20000001814 */
[----:B------:R-:W2:Y:S04]  /*165c60*/  LDL.LU.64 R22, [R1+0xbb08] ;  /* 0x00bb080001167983 */ /* 0x000ea80000300a00 */
[----:B------:R-:W4:Y:S01]  /*165c70*/  LDL.LU.64 R20, [R1+0xbb00] ;  /* 0x00bb000001147983 */ /* 0x000f220000300a00 */
        /* <DEDUP_REMOVED lines=1341> */
[----:B----4-:R-:W-:Y:S04]  /*16b050*/  STL.64 [R1+0xb408], R18 ;  /* 0x00b4081201007387 */ /* 0x010fe80000100a00 */
[----:B--2---:R-:W-:Y:S04]  /*16b060*/  STL.64 [R1+0xb400], R16 ;  /* 0x00b4001001007387 */ /* 0x004fe80000100a00 */
[----:B------:R-:W2:Y:S04]  /*16b070*/  LDL.64 R24, [R1+0x60] ;  /* 0x0000600001187983 */ /* 0x000ea80000100a00 */
[----:B------:R-:W-:Y:S04]  /*16b080*/  STL.64 [R1+0xb3b8], R26 ;  /* 0x00b3b81a01007387 */ /* 0x000fe80000100a00 */
[----:B--2---:R0:W-:Y:S04]  /*16b090*/  STL.64 [R1+0xb3b0], R24 ;  /* 0x00b3b01801007387 */ /* 0x0041e80000100a00 */
[----:B0-----:R-:W2:Y:S04]  /*16b0a0*/  LDL.LU R24, [R1+0x30e0] ;  /* 0x0030e00001187983 */ /* 0x001ea80000300800 */
[----:B------:R-:W2:Y:S04]  /*16b0b0*/  LDL.LU R25, [R1+0x30e4] ;  /* 0x0030e40001197983 */ /* 0x000ea80000300800 */
[----:B------:R-:W4:Y:S04]  /*16b0c0*/  LDL.LU R26, [R1+0x30e8] ;  /* 0x0030e800011a7983 */ /* 0x000f280000300800 */
[----:B------:R-:W4:Y:S04]  /*16b0d0*/  LDL.LU R27, [R1+0x30ec] ;  /* 0x0030ec00011b7983 */ /* 0x000f280000300800 */
[----:B------:R-:W3:Y:S04]  /*16b0e0*/  LDL R18, [R1+0xa8] ;  /* 0x0000a80001127983 */ /* 0x000ee80000100800 */
[----:B------:R-:W3:Y:S04]  /*16b0f0*/  LDL.LU R8, [R1+0x3120] ;  /* 0x0031200001087983 */ /* 0x000ee80000300800 */
[----:B------:R-:W3:Y:S04]  /*16b100*/  LDL.LU R9, [R1+0x3124] ;  /* 0x0031240001097983 */ /* 0x000ee80000300800 */
[----:B------:R-:W3:Y:S04]  /*16b110*/  LDL.LU R10, [R1+0x3128] ;  /* 0x00312800010a7983 */ /* 0x000ee80000300800 */
[----:B------:R-:W3:Y:S04]  /*16b120*/  LDL.LU R11, [R1+0x312c] ;  /* 0x00312c00010b7983 */ /* 0x000ee80000300800 */
        /* <DEDUP_REMOVED lines=26> */
[----:B------:R-:W2:Y:S01]  /*16b2d0*/  LDL.LU R27, [R1+0x13dc] ;  /* 0x0013dc00011b7983 */ /* 0x000ea20000300800 */
[----:B------:R-:W-:-:S02]  /*16b2e0*/  F2FP.F16.E5M2.UNPACK_B R14, R14 ;  /* 0x0000000eff0e723e */ /* 0x000fc400020004ff */
[----:B------:R-:W-:Y:S01]  /*16b2f0*/  F2FP.F16.E5M2.UNPACK_B R15, R15 ;  /* 0x0000000fff0f723e */ /* 0x000fe200020004ff */
[----:B---3--:R-:W-:Y:S01]  /*16b300*/  IMAD.MOV.U32 R19, RZ, RZ, R0 ;  /* 0x000000ffff137224 */ /* 0x008fe200078e0000 */
[----:B------:R-:W-:Y:S01]  /*16b310*/  HMMA.16816.F32 R4, R4, R16, R8 ;  /* 0x000000100404723c */ /* 0x000fe20000001808 */
[----:B------:R-:W3:Y:S04]  /*16b320*/  LDL.LU R20, [R1+0x30a0] ;  /* 0x0030a00001147983 */ /* 0x000ee80000300800 */
[----:B------:R-:W3:Y:S04]  /*16b330*/  LDL.LU R21, [R1+0x30a4] ;  /* 0x0030a40001157983 */ /* 0x000ee80000300800 */
[----:B------:R-:W3:Y:S04]  /*16b340*/  LDL.LU R22, [R1+0x30a8] ;  /* 0x0030a80001167983 */ /* 0x000ee80000300800 */
[----:B------:R-:W3:Y:S01]  /*16b350*/  LDL.LU R23, [R1+0x30ac] ;  /* 0x0030ac0001177983 */ /* 0x000ee20000300800 */
[----:B------:R-:W-:-:S02]  /*16b360*/  IMAD.MOV.U32 R8, RZ, RZ, R16 ;  /* 0x000000ffff087224 */ /* 0x000fc400078e0010 */
[----:B------:R-:W-:Y:S01]  /*16b370*/  IMAD.MOV.U32 R9, RZ, RZ, R17 ;  /* 0x000000ffff097224 */ /* 0x000fe200078e0011 */
[----:B------:R-:W-:Y:S04]  /*16b380*/  STL [R1+0xb1f4], R2 ;  /* 0x00b1f40201007387 */ /* 0x000fe80000100800 */
[----:B------:R-:W-:Y:S04]  /*16b390*/  STL [R1+0xb1f0], R3 ;  /* 0x00b1f00301007387 */ /* 0x000fe80000100800 */
[----:B------:R-:W4:Y:S04]  /*16b3a0*/  LDL.LU.64 R10, [R1+0xb420] ;  /* 0x00b42000010a7983 */ /* 0x000f280000300a00 */
[----:B------:R0:W-:Y:S04]  /*16b3b0*/  STL.64 [R1+0x13e0], R4 ;  /* 0x0013e00401007387 */ /* 0x0001e80000100a00 */
[----:B------:R-:W-:Y:S04]  /*16b3c0*/  STL.64 [R1+0x13e8], R6 ;  /* 0x0013e80601007387 */ /* 0x000fe80000100a00 */
[----:B0-----:R-:W3:Y:S04]  /*16b3d0*/  LDL.64 R4, [R1+0x68] ;  /* 0x0000680001047983 */ /* 0x001ee80000100a00 */
        /* <DEDUP_REMOVED lines=3652> */
[----:B0-----:R-:W2:Y:S04]  /*179820*/  LDL.LU.64 R10, [R1+0x98] ;  /* 0x00009800010a7983 */ /* 0x001ea80000300a00 */
        /* <DEDUP_REMOVED lines=34> */
[----:B------:R-:W4:Y:S04]  /*179a50*/  LDL.LU.64 R28, [R1+0x70] ;  /* 0x00007000011c7983 */ /* 0x000f280000300a00 */
[----:B------:R-:W-:Y:S04]  /*179a60*/  STL [R1+0x9f9c], R2 ;  /* 0x009f9c0201007387 */ /* 0x000fe80000100800 */
[----:B------:R0:W-:Y:S04]  /*179a70*/  STL [R1+0x9f98], R3 ;  /* 0x009f980301007387 */ /* 0x0001e80000100800 */
[----:B0-----:R-:W3:Y:S04]  /*179a80*/  LDL.LU.64 R2, [R1+0x90] ;  /* 0x0000900001027983 */ /* 0x001ee80000300a00 */
[----:B------:R-:W4:Y:S04]  /*179a90*/  LDL.LU.64 R10, [R1+0xa1a8] ;  /* 0x00a1a800010a7983 */ /* 0x000f280000300a00 */
[----:B------:R-:W-:Y:S04]  /*179aa0*/  STL.64 [R1+0x4d0], R4 ;  /* 0x0004d00401007387 */ /* 0x000fe80000100a00 */
[----:B------:R0:W-:Y:S04]  /*179ab0*/  STL.64 [R1+0x4d8], R6 ;  /* 0x0004d80601007387 */ /* 0x0001e80000100a00 */
[----:B------:R-:W2:Y:S04]  /*179ac0*/  LDL.LU.64 R12, [R1+0xa1a0] ;  /* 0x00a1a000010c7983 */ /* 0x000ea80000300a00 */
[----:B0-----:R-:W2:Y:S01]  /*179ad0*/  LDL.LU.64 R6, [R1+0xa8] ;  /* 0x0000a80001067983 */ /* 0x001ea20000300a00 */
[----:B------:R-:W-:-:S02]  /*179ae0*/  F2FP.F16.E5M2.UNPACK_B R14, R14 ;  /* 0x0000000eff0e723e */ /* 0x000fc400020004ff */
[----:B------:R-:W-:Y:S01]  /*179af0*/  F2FP.F16.E5M2.UNPACK_B R15, R15 ;  /* 0x0000000fff0f723e */ /* 0x000fe200020004ff */
[----:B------:R-:W-:Y:S04]  /*179b00*/  STL [R1+0x9fa4], R8 ;  /* 0x009fa40801007387 */ /* 0x000fe80000100800 */
[----:B------:R0:W-:Y:S04]  /*179b10*/  STL [R1+0x9fa0], R9 ;  /* 0x009fa00901007387 */ /* 0x0001e80000100800 */
[----:B0-----:R-:W4:Y:S01]  /*179b20*/  LDL.LU.64 R8, [R1+0x88] ;  /* 0x0000880001087983 */ /* 0x001f220000300a00 */
        /* <DEDUP_REMOVED lines=174> */
[----:B------:R-:W2:Y:S04]  /*17a610*/  LDL.LU.64 R8, [R1+0x68] ;  /* 0x0000680001087983 */ /* 0x000ea80000300a00 */
[----:B------:R-:W4:Y:S04]  /*17a620*/  LDL.64 R28, [R1+0x60] ;  /* 0x00006000011c7983 */ /* 0x000f280000100a00 */
[----:B------:R-:W4:Y:S04]  /*17a630*/  LDL.LU.64 R2, [R1+0x58] ;  /* 0x0000580001027983 */ /* 0x000f280000300a00 */
[----:B------:R-:W4:Y:S04]  /*17a640*/  LDL.LU.64 R22, [R1+0x50] ;  /* 0x0000500001167983 */ /* 0x000f280000300a00 */
        /* <DEDUP_REMOVED lines=336> */
[----:B0-----:R-:W3:Y:S01]  /*17bb50*/  LDL.LU R10, [R1+0x60] ;  /* 0x00006000010a7983 */ /* 0x001ee20000300800 */
[----:B------:R-:W-:-:S03]  /*17bb60*/  IMAD.MOV.U32 R11, RZ, RZ, R0 ;  /* 0x000000ffff0b7224 */ /* 0x000fc600078e0000 */
        /* <DEDUP_REMOVED lines=20> */
[----:B-1----:R-:W2:Y:S01]  /*17bcb0*/  LDL.LU R14, [R1+0x2258] ;  /* 0x00225800010e7983 */ /* 0x002ea20000300800 */
        /* <DEDUP_REMOVED lines=56> */
[----:B------:R-:W4:Y:S01]  /*17c040*/  LDL.LU.64 R24, [R1+0x9e78] ;  /* 0x009e780001187983 */ /* 0x000f220000300a00 */
[----:B---3--:R-:W-:-:S07]  /*17c050*/  IMAD.MOV.U32 R15, RZ, RZ, R0 ;  /* 0x000000ffff0f7224 */ /* 0x008fce00078e0000 */
[----:B--2---:R-:W-:-:S15]  /*17c060*/  HMMA.16816.F32 R12, R4, R10, R12 ;  /* 0x0000000a040c723c */ /* 0x004fde000000180c */
[----:B------:R-:W-:-:S08]  /*17c070*/  NOP ;  /* 0x0000000000007918 */ /* 0x000fd00000000000 */
[----:B------:R0:W-:Y:S04]  /*17c080*/  STL.64 [R1+0x260], R12 ;  /* 0x0002600c01007387 */ /* 0x0001e80000100a00 */
[----:B------:R1:W-:Y:S04]  /*17c090*/  STL.64 [R1+0x268], R14 ;  /* 0x0002680e01007387 */ /* 0x0003e80000100a00 */
[----:B0-----:R-:W2:Y:S04]  /*17c0a0*/  LDL.LU R13, [R1+0x71d0] ;  /* 0x0071d000010d7983 */ /* 0x001ea80000300800 */
[----:B-1----:R-:W3:Y:S01]  /*17c0b0*/  LDL.LU R14, [R1+0x71d8] ;  /* 0x0071d800010e7983 */ /* 0x002ee20000300800 */
[----:B----4-:R-:W-:-:S15]  /*17c0c0*/  HMMA.16816.F32 R8, R4, R24, R16 ;  /* 0x000000180408723c */ /* 0x010fde0000001810 */
[----:B------:R-:W-:-:S08]  /*17c0d0*/  NOP ;  /* 0x0000000000007918 */ /* 0x000fd00000000000 */
[----:B------:R-:W-:Y:S04]  /*17c0e0*/  STL.64 [R1+0x250], R8 ;  /* 0x0002500801007387 */ /* 0x000fe80000100a00 */
[----:B------:R0:W-:Y:S04]  /*17c0f0*/  STL.64 [R1+0x258], R10 ;  /* 0x0002580a01007387 */ /* 0x0001e80000100a00 */
[----:B------:R-:W3:Y:S01]  /*17c100*/  LDL.LU R15, [R1+0x71e0] ;  /* 0x0071e000010f7983 */ /* 0x000ee20000300800 */
[----:B0-----:R-:W-:-:S15]  /*17c110*/  HMMA.16816.F32 R8, R4, R26, R20 ;  /* 0x0000001a0408723c */ /* 0x001fde0000001814 */
[----:B------:R-:W-:-:S08]  /*17c120*/  NOP ;  /* 0x0000000000007918 */ /* 0x000fd00000000000 */
[----:B------:R0:W-:Y:S04]  /*17c130*/  STL.64 [R1+0x240], R8 ;  /* 0x0002400801007387 */ /* 0x0001e80000100a00 */
[----:B------:R1:W-:Y:S01]  /*17c140*/  STL [R1+0x248], R10 ;  /* 0x0002480a01007387 */ /* 0x0003e20000100800 */
[----:B------:R-:W-:-:S03]  /*17c150*/  IMAD.MOV.U32 R0, RZ, RZ, R11 ;  /* 0x000000ffff007224 */ /* 0x000fc600078e000b */
        /* <DEDUP_REMOVED lines=19> */
[----:B0-----:R-:W3:Y:S04]  /*17c290*/  LDL.LU R26, [R1] ;  /* 0x00000000011a7983 */ /* 0x001ee80000300800 */
[----:B------:R-:W3:Y:S04]  /*17c2a0*/  LDL.LU R27, [R1+0x4] ;  /* 0x00000400011b7983 */ /* 0x000ee80000300800 */
        /* <DEDUP_REMOVED lines=104> */
[----:B------:R-:W2:Y:S04]  /*17c930*/  LDL.LU R12, [R1+0x71c8] ;  /* 0x0071c800010c7983 */ /* 0x000ea80000300800 */
[----:B------:R-:W-:Y:S01]  /*17c940*/  STL.64 [R1+0x9d08], R14 ;  /* 0x009d080e01007387 */ /* 0x000fe20000100a00 */
[C---:B----4-:R-:W-:Y:S03]  /*17c950*/  HMMA.16816.F32 R24, R4.reuse, R24, R20 ;  /* 0x000000180418723c */ /* 0x050fe60000001814 */
[----:B--2---:R0:W-:Y:S04]  /*17c960*/  STL.64 [R1+0x9d00], R12 ;  /* 0x009d000c01007387 */ /* 0x0041e80000100a00 */
[----:B0-----:R-:W2:Y:S04]  /*17c970*/  LDL.LU R12, [R1+0x1f10] ;  /* 0x001f1000010c7983 */ /* 0x001ea80000300800 */
[----:B------:R-:W2:Y:S04]  /*17c980*/  LDL.LU R13, [R1+0x1f14] ;  /* 0x001f1400010d7983 */ /* 0x000ea80000300800 */
[----:B------:R-:W2:Y:S04]  /*17c990*/  LDL.LU R14, [R1+0x1f18] ;  /* 0x001f1800010e7983 */ /* 0x000ea80000300800 */
[----:B------:R-:W2:Y:S04]  /*17c9a0*/  LDL.LU R15, [R1+0x1f1c] ;  /* 0x001f1c00010f7983 */ /* 0x000ea80000300800 */
[----:B------:R0:W-:Y:S04]  /*17c9b0*/  STL [R1+0x7990], R0 ;  /* 0x0079900001007387 */ /* 0x0001e80000100800 */
[----:B0-----:R-:W4:Y:S04]  /*17c9c0*/  LDL.LU R0, [R1+0x379c] ;  /* 0x00379c0001007983 */ /* 0x001f280000300800 */
        /* <DEDUP_REMOVED lines=93> */
[C---:B--2---:R-:W-:Y:S06]  /*17cfa0*/  HMMA.16816.F32 R8, R4.reuse, R22, R8 ;  /* 0x000000160408723c */ /* 0x044fec0000001808 */
[----:B---3--:R-:W-:-:S15]  /*17cfb0*/  HMMA.16816.F32 R16, R4, R20, R16 ;  /* 0x000000140410723c */ /* 0x008fde0000001810 */
[----:B------:R-:W-:-:S02]  /*17cfc0*/  NOP ;  /* 0x0000000000007918 */ /* 0x000fc40000000000 */
[----:B------:R-:W-:Y:S04]  /*17cfd0*/  STL.64 [R1+0x130], R8 ;  /* 0x0001300801007387 */ /* 0x000fe80000100a00 */
[----:B------:R0:W-:Y:S04]  /*17cfe0*/  STL.64 [R1+0x138], R10 ;  /* 0x0001380a01007387 */ /* 0x0001e80000100a00 */
[----:B0-----:R-:W2:Y:S04]  /*17cff0*/  LDL.LU.64 R10, [R1+0x9d48] ;  /* 0x009d4800010a7983 */ /* 0x001ea80000300a00 */
[----:B------:R-:W2:Y:S04]  /*17d000*/  LDL.LU.64 R8, [R1+0x9d40] ;  /* 0x009d400001087983 */ /* 0x000ea80000300a00 */
[----:B------:R-:W3:Y:S04]  /*17d010*/  LDL.LU R22, [R1+0x71d4] ;  /* 0x0071d40001167983 */ /* 0x000ee80000300800 */
[----:B------:R-:W3:Y:S04]  /*17d020*/  LDL.LU R23, [R1+0x71dc] ;  /* 0x0071dc0001177983 */ /* 0x000ee80000300800 */
[----:B------:R-:W-:Y:S04]  /*17d030*/  STL.64 [R1+0x120], R16 ;  /* 0x0001201001007387 */ /* 0x000fe80000100a00 */
[----:B------:R0:W-:Y:S04]  /*17d040*/  STL.64 [R1+0x128], R18 ;  /* 0x0001281201007387 */ /* 0x0001e80000100a00 */
[----:B0-----:R-:W2:Y:S04]  /*17d050*/  LDL.LU.64 R18, [R1+0x9d38] ;  /* 0x009d380001127983 */ /* 0x001ea80000300a00 */
[----:B------:R-:W4:Y:S04]  /*17d060*/  LDL.LU.64 R16, [R1+0x9d30] ;  /* 0x009d300001107983 */ /* 0x000f280000300a00 */
        /* <DEDUP_REMOVED lines=17> */
[----:B------:R-:W-:Y:S01]  /*17d180*/  F2FP.F16.E5M2.UNPACK_B R0, R0.H1 ;  /* 0x00000000ff00723e */ /* 0x000fe200030004ff */
[C---:B--2---:R-:W-:Y:S06]  /*17d190*/  HMMA.16816.F32 R12, R4.reuse, R10, R12 ;  /* 0x0000000a040c723c */ /* 0x044fec000000180c */
[C---:B----4-:R-:W-:Y:S06]  /*17d1a0*/  HMMA.16816.F32 R8, R4.reuse, R8, R16 ;  /* 0x000000080408723c */ /* 0x050fec0000001810 */
[----:B------:R-:W-:Y:S11]  /*17d1b0*/  HMMA.16816.F32 R16, R4, R2, R24 ;  /* 0x000000020410723c */ /* 0x000ff60000001818 */
[----:B------:R-:W-:Y:S04]  /*17d1c0*/  STL.64 [R1+0xf0], R12 ;  /* 0x0000f00c01007387 */ /* 0x000fe80000100a00 */
[----:B------:R0:W-:Y:S04]  /*17d1d0*/  STL.64 [R1+0xf8], R14 ;  /* 0x0000f80e01007387 */ /* 0x0001e80000100a00 */
[----:B0-----:R-:W2:Y:S04]  /*17d1e0*/  LDL.LU.64 R14, [R1+0x9d08] ;  /* 0x009d0800010e7983 */ /* 0x001ea80000300a00 */
[----:B------:R-:W3:Y:S04]  /*17d1f0*/  LDL.LU.64 R12, [R1+0x9d00] ;  /* 0x009d0000010c7983 */ /* 0x000ee80000300a00 */
[----:B------:R0:W-:Y:S04]  /*17d200*/  STL.64 [R1+0xe0], R8 ;  /* 0x0000e00801007387 */ /* 0x0001e80000100a00 */
[----:B------:R-:W-:Y:S04]  /*17d210*/  STL.64 [R1+0xe8], R10 ;  /* 0x0000e80a01007387 */ /* 0x000fe80000100a00 */
[----:B------:R-:W4:Y:S04]  /*17d220*/  LDL.LU R24, [R1+0x2090] ;  /* 0x0020900001187983 */ /* 0x000f280000300800 */
[----:B------:R-:W-:Y:S04]  /*17d230*/  STL.64 [R1+0xd0], R16 ;  /* 0x0000d01001007387 */ /* 0x000fe80000100a00 */
[----:B------:R1:W-:Y:S01]  /*17d240*/  STL.64 [R1+0xd8], R18 ;  /* 0x0000d81201007387 */ /* 0x0003e20000100a00 */
[----:B0-----:R-:W-:-:S05]  /*17d250*/  F2FP.F16.E5M2.UNPACK_B R8, R29.H1 ;  /* 0x0000001dff08723e */ /* 0x001fca00030004ff */
[----:B------:R-:W-:Y:S04]  /*17d260*/  STL [R1+0xa8], R8 ;  /* 0x0000a80801007387 */ /* 0x000fe80000100800 */
[----:B------:R-:W4:Y:S04]  /*17d270*/  LDL.LU R25, [R1+0x2094] ;  /* 0x0020940001197983 */ /* 0x000f280000300800 */
[----:B------:R-:W-:Y:S04]  /*17d280*/  STL [R1+0xac], R0 ;  /* 0x0000ac0001007387 */ /* 0x000fe80000100800 */
[----:B------:R-:W4:Y:S04]  /*17d290*/  LDL.LU R26, [R1+0x2098] ;  /* 0x00209800011a7983 */ /* 0x000f280000300800 */
[----:B------:R-:W4:Y:S01]  /*17d2a0*/  LDL.LU R27, [R1+0x209c] ;  /* 0x00209c00011b7983 */ /* 0x000f220000300800 */
[----:B---3--:R-:W-:-:S02]  /*17d2b0*/  IMAD R12, R12, 0x100, R21 ;  /* 0x000001000c0c7824 */ /* 0x008fc400078e0215 */
[----:B------:R-:W-:Y:S02]  /*17d2c0*/  IMAD R13, R13, 0x100, R22 ;  /* 0x000001000d0d7824 */ /* 0x000fe400078e0216 */
[----:B--2---:R-:W-:Y:S01]  /*17d2d0*/  IMAD R14, R14, 0x100, R23 ;  /* 0x000001000e0e7824 */ /* 0x004fe200078e0217 */
[----:B----4-:R-:W-:Y:S04]  /*17d2e0*/  STL.64 [R1+0x9c68], R26 ;  /* 0x009c681a01007387 */ /* 0x010fe80000100a00 */
[----:B------:R0:W-:Y:S04]  /*17d2f0*/  STL.64 [R1+0x9c60], R24 ;  /* 0x009c601801007387 */ /* 0x0001e80000100a00 */
[----:B-1----:R-:W2:Y:S04]  /*17d300*/  LDL.LU R19, [R1+0x3818] ;  /* 0x0038180001137983 */ /* 0x002ea80000300800 */
        /* <DEDUP_REMOVED lines=11> */
[----:B---3--:R-:W-:Y:S04]  /*17d3c0*/  STL.64 [R1+0x9c80], R24 ;  /* 0x009c801801007387 */ /* 0x008fe80000100a00 */
[----:B-1----:R-:W3:Y:S04]  /*17d3d0*/  LDL.LU R20, [R1+0x20d0] ;  /* 0x0020d00001147983 */ /* 0x002ee80000300800 */
[----:B------:R-:W3:Y:S04]  /*17d3e0*/  LDL.LU R21, [R1+0x20d4] ;  /* 0x0020d40001157983 */ /* 0x000ee80000300800 */
[----:B------:R-:W4:Y:S04]  /*17d3f0*/  LDL.LU R22, [R1+0x20d8] ;  /* 0x0020d80001167983 */ /* 0x000f280000300800 */
[----:B------:R-:W4:Y:S04]  /*17d400*/  LDL.LU R23, [R1+0x20dc] ;  /* 0x0020dc0001177983 */ /* 0x000f280000300800 */
        /* <DEDUP_REMOVED lines=8> */
[----:B------:R-:W3:Y:S04]  /*17d490*/  LDL.LU R24, [R1+0x37c8] ;  /* 0x0037c80001187983 */ /* 0x000ee80000300800 */
[----:B------:R-:W3:Y:S04]  /*17d4a0*/  LDL.LU R25, [R1+0x37cc] ;  /* 0x0037cc0001197983 */ /* 0x000ee80000300800 */
[----:B--2---:R0:W-:Y:S04]  /*17d4b0*/  STL.64 [R1+0x9cb8], R26 ;  /* 0x009cb81a01007387 */ /* 0x0041e80000100a00 */
[----:B0-----:R-:W2:Y:S04]  /*17d4c0*/  LDL.LU R26, [R1+0x37b8] ;  /* 0x0037b800011a7983 */ /* 0x001ea80000300800 */
[----:B------:R-:W2:Y:S04]  /*17d4d0*/  LDL.LU R27, [R1+0x37bc] ;  /* 0x0037bc00011b7983 */ /* 0x000ea80000300800 */
[----:B---3--:R-:W-:Y:S04]  /*17d4e0*/  STL.64 [R1+0x9cb0], R24 ;  /* 0x009cb01801007387 */ /* 0x008fe80000100a00 */
[----:B----4-:R-:W-:Y:S04]  /*17d4f0*/  STL.64 [R1+0x9ca8], R22 ;  /* 0x009ca81601007387 */ /* 0x010fe80000100a00 */
[----:B------:R0:W-:Y:S04]  /*17d500*/  STL.64 [R1+0x9ca0], R20 ;  /* 0x009ca01401007387 */ /* 0x0001e80000100a00 */
[----:B0-----:R-:W3:Y:S04]  /*17d510*/  LDL.LU R20, [R1+0x1f30] ;  /* 0x001f300001147983 */ /* 0x001ee80000300800 */
[----:B------:R-:W3:Y:S04]  /*17d520*/  LDL.LU R21, [R1+0x1f34] ;  /* 0x001f340001157983 */ /* 0x000ee80000300800 */
[----:B------:R-:W4:Y:S04]  /*17d530*/  LDL.LU R22, [R1+0x1f38] ;  /* 0x001f380001167983 */ /* 0x000f280000300800 */
[----:B------:R-:W4:Y:S04]  /*17d540*/  LDL.LU R23, [R1+0x1f3c] ;  /* 0x001f3c0001177983 */ /* 0x000f280000300800 */
[----:B------:R-:W3:Y:S04]  /*17d550*/  LDL.LU R24, [R1+0x37a8] ;  /* 0x0037a80001187983 */ /* 0x000ee80000300800 */
[----:B------:R-:W3:Y:S04]  /*17d560*/  LDL.LU R25, [R1+0x37ac] ;  /* 0x0037ac0001197983 */ /* 0x000ee80000300800 */
        /* <DEDUP_REMOVED lines=16> */
[----:B------:R-:W3:Y:S04]  /*17d670*/  LDL.LU R2, [R1+0x37ec] ;  /* 0x0037ec0001027983 */ /* 0x000ee80000300800 */
[----:B------:R-:W4:Y:S04]  /*17d680*/  LDL.LU R3, [R1+0x37f8] ;  /* 0x0037f80001037983 */ /* 0x000f280000300800 */
[----:B------:R-:W2:Y:S04]  /*17d690*/  LDL.LU R16, [R1+0x37fc] ;  /* 0x0037fc0001107983 */ /* 0x000ea80000300800 */
[----:B------:R-:W2:Y:S04]  /*17d6a0*/  LDL.LU R17, [R1+0x3808] ;  /* 0x0038080001117983 */ /* 0x000ea80000300800 */
[----:B------:R-:W3:Y:S01]  /*17d6b0*/  LDL.LU R18, [R1+0x380c] ;  /* 0x00380c0001127983 */ /* 0x000ee20000300800 */
[----:B------:R-:W-:-:S02]  /*17d6c0*/  IMAD R15, R15, 0x100, R28 ;  /* 0x000001000f0f7824 */ /* 0x000fc400078e021c */
[----:B------:R-:W-:Y:S01]  /*17d6d0*/  IMAD.MOV.U32 R22, RZ, RZ, R8 ;  /* 0x000000ffff167224 */ /* 0x000fe200078e0008 */
[----:B---3--:R-:W-:Y:S04]  /*17d6e0*/  STL.64 [R1+0x9ce8], R18 ;  /* 0x009ce81201007387 */ /* 0x008fe80000100a00 */
[----:B--2---:R0:W-:Y:S04]  /*17d6f0*/  STL.64 [R1+0x9ce0], R16 ;  /* 0x009ce01001007387 */ /* 0x0041e80000100a00 */
[----:B0-----:R-:W2:Y:S04]  /*17d700*/  LDL.LU R16, [R1+0x1a0] ;  /* 0x0001a00001107983 */ /* 0x001ea80000300800 */
[----:B------:R-:W2:Y:S04]  /*17d710*/  LDL.LU R17, [R1+0x1a4] ;  /* 0x0001a40001117983 */ /* 0x000ea80000300800 */
[----:B------:R-:W2:Y:S04]  /*17d720*/  LDL.LU R18, [R1+0x1a8] ;  /* 0x0001a80001127983 */ /* 0x000ea80000300800 */
[----:B------:R-:W2:Y:S01]  /*17d730*/  LDL.LU R19, [R1+0x1ac] ;  /* 0x0001ac0001137983 */ /* 0x000ea20000300800 */
[----:B------:R-:W-:Y:S01]  /*17d740*/  IMAD.MOV.U32 R23, RZ, RZ, R0 ;  /* 0x000000ffff177224 */ /* 0x000fe200078e0000 */
[----:B------:R-:W-:-:S02]  /*17d750*/  F2FP.F16.E5M2.UNPACK_B R12, R12 ;  /* 0x0000000cff0c723e */ /* 0x000fc400020004ff */
[----:B------:R-:W-:Y:S02]  /*17d760*/  F2FP.F16.E5M2.UNPACK_B R13, R13 ;  /* 0x0000000dff0d723e */ /* 0x000fe400020004ff */
[----:B------:R-:W-:Y:S02]  /*17d770*/  F2FP.F16.E5M2.UNPACK_B R14, R14 ;  /* 0x0000000eff0e723e */ /* 0x000fe400020004ff */
[----:B------:R-:W-:Y:S01]  /*17d780*/  F2FP.F16.E5M2.UNPACK_B R15, R15 ;  /* 0x0000000fff0f723e */ /* 0x000fe200020004ff */
[----:B------:R-:W-:Y:S01]  /*17d790*/  HMMA.16816.F32 R4, R4, R20, R24 ;  /* 0x000000140404723c */ /* 0x000fe20000001818 */
[----:B------:R-:W3:Y:S04]  /*17d7a0*/  LDL.LU R8, [R1+0x20b0] ;  /* 0x0020b00001087983 */ /* 0x000ee80000300800 */
[----:B------:R-:W3:Y:S04]  /*17d7b0*/  LDL.LU R9, [R1+0x20b4] ;  /* 0x0020b40001097983 */ /* 0x000ee80000300800 */
[----:B------:R-:W3:Y:S04]  /*17d7c0*/  LDL.LU R10, [R1+0x20b8] ;  /* 0x0020b800010a7983 */ /* 0x000ee80000300800 */
[----:B------:R-:W3:Y:S04]  /*17d7d0*/  LDL.LU R11, [R1+0x20bc] ;  /* 0x0020bc00010b7983 */ /* 0x000ee80000300800 */
[----:B------:R-:W3:Y:S04]  /*17d7e0*/  LDL.LU R28, [R1+0x381c] ;  /* 0x00381c00011c7983 */ /* 0x000ee80000300800 */
[----:B------:R-:W3:Y:S04]  /*17d7f0*/  LDL.LU R29, [R1+0x3828] ;  /* 0x00382800011d7983 */ /* 0x000ee80000300800 */
[----:B------:R-:W3:Y:S04]  /*17d800*/  LDL.LU R0, [R1+0x382c] ;  /* 0x00382c0001007983 */ /* 0x000ee80000300800 */
[----:B------:R-:W4:Y:S04]  /*17d810*/  LDL.LU.64 R26, [R1+0x9cf8] ;  /* 0x009cf800011a7983 */ /* 0x000f280000300a00 */
[----:B------:R-:W3:Y:S04]  /*17d820*/  LDL.LU.64 R24, [R1+0x9cf0] ;  /* 0x009cf00001187983 */ /* 0x000ee80000300a00 */
[----:B------:R0:W-:Y:S04]  /*17d830*/  STL.64 [R1+0xc0], R4 ;  /* 0x0000c00401007387 */ /* 0x0001e80000100a00 */
[----:B------:R-:W-:Y:S04]  /*17d840*/  STL.64 [R1+0xc8], R6 ;  /* 0x0000c80601007387 */ /* 0x000fe80000100a00 */
[----:B0-----:R-:W4:Y:S01]  /*17d850*/  LDL.LU R5, [R1+0x37e8] ;  /* 0x0037e80001057983 */ /* 0x001f220000300800 */
[----:B--2---:R-:W-:Y:S03]  /*17d860*/  HMMA.16816.F32 R20, R12, R22, R16 ;  /* 0x000000160c14723c */ /* 0x004fe60000001810 */
[----:B------:R-:W2:Y:S04]  /*17d870*/  LDL.LU.64 R18, [R1+0x9ce8] ;  /* 0x009ce80001127983 */ /* 0x000ea80000300a00 */
[----:B------:R-:W2:-:S15]  /*17d880*/  LDL.LU.64 R16, [R1+0x9ce0] ;  /* 0x009ce00001107983 */ /* 0x000e9e0000300a00 */
[----:B------:R-:W-:-:S01]  /*17d890*/  NOP ;  /* 0x0000000000007918 */ /* 0x000fc20000000000 */
        /* <DEDUP_REMOVED lines=17> */
[----:B------:R-:W4:Y:S04]  /*17d9b0*/  LDL.LU.64 R24, [R1+0x9cb0] ;  /* 0x009cb00001187983 */ /* 0x000f280000300a00 */
        /* <DEDUP_REMOVED lines=8> */
[----:B----4-:R-:W-:-:S02]  /*17da40*/  F2FP.F16.E5M2.UNPACK_B R24, R24.H1 ;  /* 0x00000018ff18723e */ /* 0x010fc400030004ff */
[----:B------:R-:W-:Y:S02]  /*17da50*/  F2FP.F16.E5M2.UNPACK_B R25, R25.H1 ;  /* 0x00000019ff19723e */ /* 0x000fe400030004ff */
[----:B---3--:R-:W-:Y:S02]  /*17da60*/  F2FP.F16.E5M2.UNPACK_B R6, R26.H1 ;  /* 0x0000001aff06723e */ /* 0x008fe400030004ff */
        /* <DEDUP_REMOVED lines=13> */
[----:B------:R-:W-:-:S02]  /*17db40*/  F2FP.F16.E5M2.UNPACK_B R4, R5.H1 ;  /* 0x00000005ff04723e */ /* 0x000fc400030004ff */
[----:B------:R-:W-:Y:S01]  /*17db50*/  F2FP.F16.E5M2.UNPACK_B R5, R2.H1 ;  /* 0x00000002ff05723e */ /* 0x000fe200030004ff */
[----:B--2---:R-:W-:-:S15]  /*17db60*/  HMMA.16816.F32 R20, R12, R6, R20 ;  /* 0x000000060c14723c */ /* 0x004fde0000001814 */
[----:B------:R-:W-:-:S08]  /*17db70*/  NOP ;  /* 0x0000000000007918 */ /* 0x000fd00000000000 */
[----:B------:R-:W-:Y:S04]  /*17db80*/  STL.64 [R1+0x1ee0], R20 ;  /* 0x001ee01401007387 */ /* 0x000fe80000100a00 */
[----:B------:R0:W-:Y:S04]  /*17db90*/  STL.64 [R1+0x1ee8], R22 ;  /* 0x001ee81601007387 */ /* 0x0001e80000100a00 */
[----:B0-----:R-:W2:Y:S04]  /*17dba0*/  LDL.LU.64 R22, [R1+0x9c78] ;  /* 0x009c780001167983 */ /* 0x001ea80000300a00 */
[----:B------:R-:W2:Y:S04]  /*17dbb0*/  LDL.LU.64 R20, [R1+0x9c70] ;  /* 0x009c700001147983 */ /* 0x000ea80000300a00 */
[----:B------:R-:W-:Y:S04]  /*17dbc0*/  STL [R1+0x80], R4 ;  /* 0x0000800401007387 */ /* 0x000fe80000100800 */
[----:B------:R3:W-:Y:S02]  /*17dbd0*/  STL [R1+0x84], R5 ;  /* 0x0000840501007387 */ /* 0x0007e40000100800 */
[----:B---3--:R-:W-:Y:S02]  /*17dbe0*/  HMMA.16816.F32 R4, R12, R4, R24 ;  /* 0x000000040c04723c */ /* 0x008fe40000001818 */
[----:B------:R-:W3:Y:S04]  /*17dbf0*/  LDL.LU.64 R26, [R1+0x9c68] ;  /* 0x009c6800011a7983 */ /* 0x000ee80000300a00 */
[----:B------:R-:W3:Y:S01]  /*17dc00*/  LDL.LU.64 R24, [R1+0x9c60] ;  /* 0x009c600001187983 */ /* 0x000ee20000300a00 */
[----:B------:R-:W-:-:S02]  /*17dc10*/  F2FP.F16.E5M2.UNPACK_B R2, R3.H1 ;  /* 0x00000003ff02723e */ /* 0x000fc400030004ff */
[----:B------:R-:W-:-:S07]  /*17dc20*/  F2FP.F16.E5M2.UNPACK_B R3, R16.H1 ;  /* 0x00000010ff03723e */ /* 0x000fce00030004ff */
[----:B------:R-:W-:Y:S07]  /*17dc30*/  HMMA.16816.F32 R8, R12, R2, R8 ;  /* 0x000000020c08723c */ /* 0x000fee0000001808 */
[----:B------:R0:W-:Y:S04]  /*17dc40*/  STL.64 [R1+0x1f00], R4 ;  /* 0x001f000401007387 */ /* 0x0001e80000100a00 */
[----:B------:R-:W-:Y:S04]  /*17dc50*/  STL.64 [R1+0x1f08], R6 ;  /* 0x001f080601007387 */ /* 0x000fe80000100a00 */
[----:B------:R1:W-:Y:S04]  /*17dc60*/  STL [R1+0x78], R2 ;  /* 0x0000780201007387 */ /* 0x0003e80000100800 */
[----:B------:R4:W-:Y:S01]  /*17dc70*/  STL [R1+0x7c], R3 ;  /* 0x00007c0301007387 */ /* 0x0009e20000100800 */
[----:B0-----:R-:W-:-:S02]  /*17dc80*/  F2FP.F16.E5M2.UNPACK_B R4, R17.H1 ;  /* 0x00000011ff04723e */ /* 0x001fc400030004ff */
[----:B------:R-:W-:-:S03]  /*17dc90*/  F2FP.F16.E5M2.UNPACK_B R5, R18.H1 ;  /* 0x00000012ff05723e */ /* 0x000fc600030004ff */
[----:B------:R-:W-:Y:S04]  /*17dca0*/  STL [R1+0x70], R4 ;  /* 0x0000700401007387 */ /* 0x000fe80000100800 */
[----:B------:R-:W-:Y:S04]  /*17dcb0*/  STL.64 [R1+0x1f10], R8 ;  /* 0x001f100801007387 */ /* 0x000fe80000100a00 */
[----:B------:R-:W-:Y:S04]  /*17dcc0*/  STL.64 [R1+0x1f18], R10 ;  /* 0x001f180a01007387 */ /* 0x000fe80000100a00 */
[----:B------:R2:W-:Y:S01]  /*17dcd0*/  STL [R1+0x74], R5 ;  /* 0x0000740501007387 */ /* 0x0005e20000100800 */
[----:B-1----:R-:W-:-:S02]  /*17dce0*/  F2FP.F16.E5M2.UNPACK_B R2, R19.H1 ;  /* 0x00000013ff02723e */ /* 0x002fc400030004ff */
[----:B----4-:R-:W-:-:S03]  /*17dcf0*/  F2FP.F16.E5M2.UNPACK_B R3, R28.H1 ;  /* 0x0000001cff03723e */ /* 0x010fc600030004ff */
[----:B------:R-:W-:Y:S01]  /*17dd00*/  STL [R1+0x68], R2 ;  /* 0x0000680201007387 */ /* 0x000fe20000100800 */
[----:B------:R-:W-:Y:S02]  /*17dd10*/  F2FP.F16.E5M2.UNPACK_B R16, R29.H1 ;  /* 0x0000001dff10723e */ /* 0x000fe400030004ff */
[----:B------:R-:W-:Y:S01]  /*17dd20*/  F2FP.F16.E5M2.UNPACK_B R0, R0.H1 ;  /* 0x00000000ff00723e */ /* 0x000fe200030004ff */
[----:B--2---:R-:W-:-:S15]  /*17dd30*/  HMMA.16816.F32 R4, R12, R4, R20 ;  /* 0x000000040c04723c */ /* 0x004fde0000001814 */
[----:B------:R-:W-:-:S08]  /*17dd40*/  NOP ;  /* 0x0000000000007918 */ /* 0x000fd00000000000 */
[----:B------:R-:W-:Y:S04]  /*17dd50*/  STL.64 [R1+0x1f30], R4 ;  /* 0x001f300401007387 */ /* 0x000fe80000100a00 */
[----:B------:R3:W-:Y:S02]  /*17dd60*/  STL.64 [R1+0x1f38], R6 ;  /* 0x001f380601007387 */ /* 0x0007e40000100a00 */
[----:B---3--:R-:W-:Y:S06]  /*17dd70*/  HMMA.16816.F32 R4, R12, R2, R24 ;  /* 0x000000020c04723c */ /* 0x008fec0000001818 */
[----:B------:R-:W-:Y:S04]  /*17dd80*/  STL [R1+0x6c], R3 ;  /* 0x00006c0301007387 */ /* 0x000fe80000100800 */
[----:B------:R-:W2:-:S13]  /*17dd90*/  LDL.LU R20, [R1+0x2000] ;  /* 0x0020000001147983 */ /* 0x000e9a0000300800 */
[----:B------:R-:W-:Y:S04]  /*17dda0*/  STL.64 [R1+0x1f40], R4 ;  /* 0x001f400401007387 */ /* 0x000fe80000100a00 */
[----:B------:R0:W-:Y:S04]  /*17ddb0*/  STL.64 [R1+0x1f48], R6 ;  /* 0x001f480601007387 */ /* 0x0001e80000100a00 */
[----:B------:R-:W-:Y:S04]  /*17ddc0*/  STL [R1+0x60], R16 ;  /* 0x0000601001007387 */ /* 0x000fe80000100800 */
[----:B------:R-:W2:Y:S04]  /*17ddd0*/  LDL.LU R21, [R1+0x2004] ;  /* 0x0020040001157983 */ /* 0x000ea80000300800 */
[----:B------:R-:W-:Y:S04]  /*17dde0*/  STL [R1+0x64], R0 ;  /* 0x0000640001007387 */ /* 0x000fe80000100800 */
[----:B------:R-:W3:Y:S04]  /*17ddf0*/  LDL.LU R22, [R1+0x2008] ;  /* 0x0020080001167983 */ /* 0x000ee80000300800 */
[----:B------:R-:W3:Y:S04]  /*17de00*/  LDL.LU R23, [R1+0x200c] ;  /* 0x00200c0001177983 */ /* 0x000ee80000300800 */
[----:B---3--:R-:W-:Y:S04]  /*17de10*/  STL.64 [R1+0x9bc8], R22 ;  /* 0x009bc81601007387 */ /* 0x008fe80000100a00 */
[----:B--2---:R1:W-:Y:S04]  /*17de20*/  STL.64 [R1+0x9bc0], R20 ;  /* 0x009bc01401007387 */ /* 0x0043e80000100a00 */
        /* <DEDUP_REMOVED lines=164> */
[----:B------:R-:W-:Y:S04]  /*17e870*/  STL.64 [R1+0x2008], R10 ;  /* 0x0020080a01007387 */ /* 0x000fe80000100a00 */
[----:B------:R0:W-:Y:S01]  /*17e880*/  STL [R1+0x1c], R5 ;  /* 0x00001c0501007387 */ /* 0x0001e20000100800 */
[----:B------:R-:W-:-:S03]  /*17e890*/  F2FP.F16.E5M2.UNPACK_B R2, R29.H1 ;  /* 0x0000001dff02723e */ /* 0x000fc600030004ff */
[----:B------:R-:W2:Y:S01]  /*17e8a0*/  LDL.LU R18, [R1+0x3948] ;  /* 0x0039480001127983 */ /* 0x000ea20000300800 */
[----:B0-----:R-:W-:Y:S03]  /*17e8b0*/  HMMA.16816.F32 R4, R12, R4, R24 ;  /* 0x000000040c04723c */ /* 0x001fe60000001818 */
[----:B------:R-:W-:-:S15]  /*17e8c0*/  STL [R1+0x10], R2 ;  /* 0x0000100201007387 */ /* 0x000fde0000100800 */
[----:B------:R-:W-:-:S05]  /*17e8d0*/  NOP ;  /* 0x0000000000007918 */ /* 0x000fca0000000000 */
[----:B------:R0:W-:Y:S04]  /*17e8e0*/  STL.64 [R1+0x1ff0], R4 ;  /* 0x001ff00401007387 */ /* 0x0001e80000100a00 */
[----:B------:R1:W-:Y:S04]  /*17e8f0*/  STL.64 [R1+0x1ff8], R6 ;  /* 0x001ff80601007387 */ /* 0x0003e80000100a00 */
[----:B0-----:R-:W3:Y:S04]  /*17e900*/  LDL.LU R4, [R1+0x1f70] ;  /* 0x001f700001047983 */ /* 0x001ee80000300800 */
[----:B------:R-:W-:Y:S04]  /*17e910*/  STL [R1+0x14], R0 ;  /* 0x0000140001007387 */ /* 0x000fe80000100800 */
[----:B------:R-:W3:Y:S04]  /*17e920*/  LDL.LU R5, [R1+0x1f74] ;  /* 0x001f740001057983 */ /* 0x000ee80000300800 */
[----:B-1----:R-:W4:Y:S04]  /*17e930*/  LDL.LU R6, [R1+0x1f78] ;  /* 0x001f780001067983 */ /* 0x002f280000300800 */
[----:B------:R-:W4:Y:S04]  /*17e940*/  LDL.LU R7, [R1+0x1f7c] ;  /* 0x001f7c0001077983 */ /* 0x000f280000300800 */
[----:B------:R-:W2:Y:S04]  /*17e950*/  LDL.LU R26, [R1+0x3908] ;  /* 0x00390800011a7983 */ /* 0x000ea80000300800 */
[----:B------:R-:W2:Y:S04]  /*17e960*/  LDL.LU R27, [R1+0x390c] ;  /* 0x00390c00011b7983 */ /* 0x000ea80000300800 */
[----:B------:R-:W3:Y:S04]  /*17e970*/  LDL.LU R24, [R1+0x3918] ;  /* 0x0039180001187983 */ /* 0x000ee80000300800 */
        /* <DEDUP_REMOVED lines=14> */
[----:B------:R-:W3:Y:S04]  /*17ea60*/  LDL.LU R8, [R1+0x38d8] ;  /* 0x0038d80001087983 */ /* 0x000ee80000300800 */
[----:B------:R-:W3:Y:S04]  /*17ea70*/  LDL.LU R9, [R1+0x38dc] ;  /* 0x0038dc0001097983 */ /* 0x000ee80000300800 */
[----:B--2---:R-:W-:Y:S04]  /*17ea80*/  STL.64 [R1+0x9ba0], R24 ;  /* 0x009ba01801007387 */ /* 0x004fe80000100a00 */
[----:B------:R-:W2:Y:S04]  /*17ea90*/  LDL.LU R3, [R1+0x38e8] ;  /* 0x0038e80001037983 */ /* 0x000ea80000300800 */
[----:B------:R-:W2:Y:S04]  /*17eaa0*/  LDL.LU R10, [R1+0x38ec] ;  /* 0x0038ec00010a7983 */ /* 0x000ea80000300800 */
[----:B------:R-:W2:Y:S04]  /*17eab0*/  LDL.LU R28, [R1+0x38f8] ;  /* 0x0038f800011c7983 */ /* 0x000ea80000300800 */
[----:B------:R-:W2:Y:S04]  /*17eac0*/  LDL.LU R29, [R1+0x38fc] ;  /* 0x0038fc00011d7983 */ /* 0x000ea80000300800 */
[----:B------:R-:W2:Y:S04]  /*17ead0*/  LDL.LU R22, [R1+0x3928] ;  /* 0x0039280001167983 */ /* 0x000ea80000300800 */
[----:B------:R-:W2:Y:S04]  /*17eae0*/  LDL.LU R23, [R1+0x392c] ;  /* 0x00392c0001177983 */ /* 0x000ea80000300800 */
        /* <DEDUP_REMOVED lines=41> */
[----:B------:R-:W-:-:S02]  /*17ed80*/  F2FP.F16.E5M2.UNPACK_B R8, R8.H1 ;  /* 0x00000008ff08723e */ /* 0x000fc400030004ff */
[----:B------:R-:W-:-:S03]  /*17ed90*/  F2FP.F16.E5M2.UNPACK_B R9, R9.H1 ;  /* 0x00000009ff09723e */ /* 0x000fc600030004ff */
        /* <DEDUP_REMOVED lines=11> */
[----:B------:R-:W-:-:S07]  /*17ee50*/  F2FP.F16.E5M2.UNPACK_B R29, R29.H1 ;  /* 0x0000001dff1d723e */ /* 0x000fce00030004ff */
[C---:B---3--:R-:W-:Y:S01]  /*17ee60*/  HMMA.16816.F32 R4, R12.reuse, R28, R4 ;  /* 0x0000001c0c04723c */ /* 0x048fe20000001804 */
[----:B------:R-:W-:Y:S04]  /*17ee70*/  STL [R1], R2 ;  /* 0x0000000201007387 */ /* 0x000fe80000100800 */
[----:B------:R-:W-:Y:S01]  /*17ee80*/  STL [R1+0x4], R3 ;  /* 0x0000040301007387 */ /* 0x000fe20000100800 */
        /* <DEDUP_REMOVED lines=33> */
[----:B------:R-:W-:-:S02]  /*17f0a0*/  F2FP.F16.E5M2.UNPACK_B R22, R22.H1 ;  /* 0x00000016ff16723e */ /* 0x000fc400030004ff */
[----:B------:R-:W-:Y:S02]  /*17f0b0*/  F2FP.F16.E5M2.UNPACK_B R23, R23.H1 ;  /* 0x00000017ff17723e */ /* 0x000fe400030004ff */
[----:B------:R-:W-:Y:S02]  /*17f0c0*/  F2FP.F16.E5M2.UNPACK_B R20, R20.H1 ;  /* 0x00000014ff14723e */ /* 0x000fe400030004ff */
[----:B------:R-:W-:Y:S02]  /*17f0d0*/  F2FP.F16.E5M2.UNPACK_B R21, R21.H1 ;  /* 0x00000015ff15723e */ /* 0x000fe400030004ff */
[----:B------:R-:W-:-:S05]  /*17f0e0*/  F2FP.F16.E5M2.UNPACK_B R18, R18.H1 ;  /* 0x00000012ff12723e */ /* 0x000fca00030004ff */
[----:B------:R-:W-:Y:S01]  /*17f0f0*/  STL [R1+0x9b48], R18 ;  /* 0x009b481201007387 */ /* 0x000fe20000100800 */
[C---:B--2---:R-:W-:Y:S06]  /*17f100*/  HMMA.16816.F32 R4, R12.reuse, R20, R4 ;  /* 0x000000140c04723c */ /* 0x044fec0000001804 */
[----:B---3--:R-:W-:-:S15]  /*17f110*/  HMMA.16816.F32 R24, R12, R22, R24 ;  /* 0x000000160c18723c */ /* 0x008fde0000001818 */
[----:B------:R-:W-:-:S08]  /*17f120*/  NOP ;  /* 0x0000000000007918 */ /* 0x000fd00000000000 */
[----:B------:R0:W-:Y:S04]  /*17f130*/  STL.64 [R1+0x1f80], R24 ;  /* 0x001f801801007387 */ /* 0x0001e80000100a00 */
[----:B------:R1:W-:Y:S04]  /*17f140*/  STL.64 [R1+0x1f88], R26 ;  /* 0x001f881a01007387 */ /* 0x0003e80000100a00 */
[----:B------:R-:W-:Y:S04]  /*17f150*/  STL.64 [R1+0x9930], R22 ;  /* 0x0099301601007387 */ /* 0x000fe80000100a00 */
[----:B------:R-:W-:Y:S04]  /*17f160*/  STL.64 [R1+0x9928], R20 ;  /* 0x0099281401007387 */ /* 0x000fe80000100a00 */
[----:B------:R-:W-:Y:S04]  /*17f170*/  STL.64 [R1+0x1f70], R4 ;  /* 0x001f700401007387 */ /* 0x000fe80000100a00 */
[----:B------:R-:W-:Y:S04]  /*17f180*/  STL.64 [R1+0x1f78], R6 ;  /* 0x001f780601007387 */ /* 0x000fe80000100a00 */
[----:B0-----:R-:W2:Y:S04]  /*17f190*/  LDL.LU R24, [R1+0x1ef0] ;  /* 0x001ef00001187983 */ /* 0x001ea80000300800 */
[----:B------:R-:W2:Y:S04]  /*17f1a0*/  LDL.LU R25, [R1+0x1ef4] ;  /* 0x001ef40001197983 */ /* 0x000ea80000300800 */
[----:B-1----:R-:W3:Y:S04]  /*17f1b0*/  LDL.LU R26, [R1+0x1ef8] ;  /* 0x001ef800011a7983 */ /* 0x002ee80000300800 */
[----:B------:R-:W3:Y:S01]  /*17f1c0*/  LDL.LU R27, [R1+0x1efc] ;  /* 0x001efc00011b7983 */ /* 0x000ee20000300800 */
        /* <DEDUP_REMOVED lines=13> */
[----:B------:R-:W4:Y:S04]  /*17f2a0*/  LDL.LU R11, [R1+0x7200] ;  /* 0x00720000010b7983 */ /* 0x000f280000300800 */
[----:B------:R-:W3:Y:S04]  /*17f2b0*/  LDL.LU R6, [R1+0x3968] ;  /* 0x0039680001067983 */ /* 0x000ee80000300800 */
[----:B------:R-:W3:Y:S04]  /*17f2c0*/  LDL.LU R7, [R1+0x396c] ;  /* 0x00396c0001077983 */ /* 0x000ee80000300800 */
        /* <DEDUP_REMOVED lines=23> */
[----:B----4-:R-:W-:Y:S04]  /*17f440*/  STL.64 [R1+0x9b30], R26 ;  /* 0x009b301a01007387 */ /* 0x010fe80000100a00 */
[----:B--2---:R0:W-:Y:S04]  /*17f450*/  STL.64 [R1+0x9b28], R24 ;  /* 0x009b281801007387 */ /* 0x0041e80000100a00 */
[----:B0-----:R-:W2:Y:S04]  /*17f460*/  LDL.LU R24, [R1+0x2110] ;  /* 0x0021100001187983 */ /* 0x001ea80000300800 */
[----:B------:R-:W2:Y:S04]  /*17f470*/  LDL.LU R25, [R1+0x2114] ;  /* 0x0021140001197983 */ /* 0x000ea80000300800 */
[----:B------:R-:W2:Y:S04]  /*17f480*/  LDL.LU R26, [R1+0x2118] ;  /* 0x00211800011a7983 */ /* 0x000ea80000300800 */
[----:B------:R-:W2:Y:S04]  /*17f490*/  LDL.LU R27, [R1+0x211c] ;  /* 0x00211c00011b7983 */ /* 0x000ea80000300800 */
[----:B------:R-:W4:Y:S04]  /*17f4a0*/  LDL.64 R20, [R1+0xa8] ;  /* 0x0000a80001147983 */ /* 0x000f280000100a00 */
[----:B------:R-:W4:Y:S04]  /*17f4b0*/  LDL R22, [R1+0xa0] ;  /* 0x0000a00001167983 */ /* 0x000f280000100800 */
[----:B------:R-:W4:Y:S04]  /*17f4c0*/  LDL R23, [R1+0xa4] ;  /* 0x0000a40001177983 */ /* 0x000f280000100800 */
[----:B------:R-:W4:Y:S04]  /*17f4d0*/  LDL.64 R28, [R1+0x98] ;  /* 0x00009800011c7983 */ /* 0x000f280000100a00 */
[----:B------:R-:W3:Y:S01]  /*17f4e0*/  LDL.LU R18, [R1+0x9b48] ;  /* 0x009b480001127983 */ /* 0x000ee20000300800 */
[----:B------:R-:W-:-:S02]  /*17f4f0*/  F2FP.F16.E5M2.UNPACK_B R19, R19.H1 ;  /* 0x00000013ff13723e */ /* 0x000fc400030004ff */
[----:B------:R-:W-:Y:S02]  /*17f500*/  F2FP.F16.E5M2.UNPACK_B R16, R16.H1 ;  /* 0x00000010ff10723e */ /* 0x000fe400030004ff */
[----:B------:R-:W-:-:S03]  /*17f510*/  F2FP.F16.E5M2.UNPACK_B R17, R17.H1 ;  /* 0x00000011ff11723e */ /* 0x000fc600030004ff */
[C---:B---3--:R-:W-:Y:S06]  /*17f520*/  HMMA.16816.F32 R4, R12.reuse, R18, R4 ;  /* 0x000000120c04723c */ /* 0x048fec0000001804 */
[----:B--2---:R-:W-:-:S15]  /*17f530*/  HMMA.16816.F32 R24, R12, R16, R24 ;  /* 0x000000100c18723c */ /* 0x004fde0000001818 */
[----:B------:R-:W-:-:S02]  /*17f540*/  NOP ;  /* 0x0000000000007918 */ /* 0x000fc40000000000 */
[----:B------:R-:W-:Y:S04]  /*17f550*/  STL.64 [R1+0x1f60], R4 ;  /* 0x001f600401007387 */ /* 0x000fe80000100a00 */
[----:B------:R0:W-:Y:S04]  /*17f560*/  STL.64 [R1+0x1f68], R6 ;  /* 0x001f680601007387 */ /* 0x0001e80000100a00 */
[----:B0-----:R-:W2:Y:S04]  /*17f570*/  LDL.LU.64 R6, [R1+0x9b40] ;  /* 0x009b400001067983 */ /* 0x001ea80000300a00 */
        /* <DEDUP_REMOVED lines=8> */
[----:B------:R1:W-:Y:S04]  /*17f600*/  STL [R1+0x9908], R17 ;  /* 0x0099081101007387 */ /* 0x0003e80000100800 */
[----:B0-----:R-:W3:Y:S04]  /*17f610*/  LDL.LU R16, [R1+0x1f20] ;  /* 0x001f200001107983 */ /* 0x001ee80000300800 */
[----:B-1----:R-:W3:Y:S04]  /*17f620*/  LDL.LU R17, [R1+0x1f24] ;  /* 0x001f240001117983 */ /* 0x002ee80000300800 */
[----:B------:R-:W3:Y:S04]  /*17f630*/  LDL.LU R18, [R1+0x1f28] ;  /* 0x001f280001127983 */ /* 0x000ee80000300800 */
[----:B------:R-:W3:Y:S01]  /*17f640*/  LDL.LU R19, [R1+0x1f2c] ;  /* 0x001f2c0001137983 */ /* 0x000ee20000300800 */
        /* <DEDUP_REMOVED lines=8> */
[----:B---3--:R-:W-:Y:S01]  /*17f6d0*/  IMAD R11, R11, 0x100, R4 ;  /* 0x000001000b0b7824 */ /* 0x008fe200078e0204 */
[----:B------:R-:W-:-:S02]  /*17f6e0*/  F2FP.F16.E5M2.UNPACK_B R4, R5.H1 ;  /* 0x00000005ff04723e */ /* 0x000fc400030004ff */
[----:B------:R-:W-:Y:S01]  /*17f6f0*/  F2FP.F16.E5M2.UNPACK_B R5, R2.H1 ;  /* 0x00000002ff05723e */ /* 0x000fe200030004ff */
[----:B------:R-:W-:Y:S06]  /*17f700*/  STL [R1+0x98f0], R7 ;  /* 0x0098f00701007387 */ /* 0x000fec0000100800 */
        /* <DEDUP_REMOVED lines=8> */
[----:B--2---:R-:W-:Y:S01]  /*17f790*/  HMMA.16816.F32 R12, R12, R2, R24 ;  /* 0x000000020c0c723c */ /* 0x004fe20000001818 */
        /* <DEDUP_REMOVED lines=13> */
[----:B------:R-:W-:-:S06]  /*17f870*/  IMAD.MOV.U32 R7, RZ, RZ, R20 ;  /* 0x000000ffff077224 */ /* 0x000fcc00078e0014 */
[----:B------:R-:W-:Y:S01]  /*17f880*/  HMMA.16816.F32 R16, R8, R22, R16 ;  /* 0x000000160810723c */ /* 0x000fe20000001810 */
[----:B------:R-:W-:-:S05]  /*17f890*/  IMAD.MOV.U32 R0, RZ, RZ, R21 ;  /* 0x000000ffff007224 */ /* 0x000fca00078e0015 */
[----:B---3--:R-:W-:-:S15]  /*17f8a0*/  HMMA.16816.F32 R12, R8, R20, R12 ;  /* 0x00000014080c723c */ /* 0x008fde000000180c */
[----:B------:R-:W-:-:S08]  /*17f8b0*/  NOP ;  /* 0x0000000000007918 */ /* 0x000fd00000000000 */
[----:B------:R-:W-:Y:S04]  /*17f8c0*/  STL.64 [R1+0x2f80], R12 ;  /* 0x002f800c01007387 */ /* 0x000fe80000100a00 */
[----:B------:R-:W-:Y:S04]  /*17f8d0*/  STL.64 [R1+0x2f88], R14 ;  /* 0x002f880e01007387 */ /* 0x000fe80000100a00 */
[----:B------:R-:W-:Y:S04]  /*17f8e0*/  STL.64 [R1+0x9920], R6 ;  /* 0x0099200601007387 */ /* 0x000fe80000100a00 */
[----:B------:R2:W-:Y:S02]  /*17f8f0*/  STL.64 [R1+0x9918], R4 ;  /* 0x0099180401007387 */ /* 0x0005e40000100a00 */
[----:B--2---:R-:W-:Y:S06]  /*17f900*/  HMMA.16816.F32 R4, R8, R28, R24 ;  /* 0x0000001c0804723c */ /* 0x004fec0000001818 */
[----:B------:R-:W-:-:S02]  /*17f910*/  IMAD.MOV.U32 R15, RZ, RZ, R28 ;  /* 0x000000ffff0f7224 */ /* 0x000fc400078e001c */
[----:B------:R-:W-:Y:S01]  /*17f920*/  IMAD.MOV.U32 R14, RZ, RZ, R29 ;  /* 0x000000ffff0e7224 */ /* 0x000fe200078e001d */
[----:B------:R-:W-:Y:S04]  /*17f930*/  STL.64 [R1+0x2f70], R16 ;  /* 0x002f701001007387 */ /* 0x000fe80000100a00 */
[----:B------:R-:W-:Y:S10]  /*17f940*/  STL.64 [R1+0x2f78], R18 ;  /* 0x002f781201007387 */ /* 0x000ff40000100a00 */
[----:B------:R-:W-:Y:S04]  /*17f950*/  STL.64 [R1+0x2f60], R4 ;  /* 0x002f600401007387 */ /* 0x000fe80000100a00 */
        /* <DEDUP_REMOVED lines=82> */
[----:B----4-:R0:W-:Y:S04]  /*17fe80*/  STL.64 [R1+0x9a30], R12 ;  /* 0x009a300c01007387 */ /* 0x0101e80000100a00 */
[----:B--2---:R-:W-:Y:S04]  /*17fe90*/  STL.64 [R1+0x9a48], R14 ;  /* 0x009a480e01007387 */ /* 0x004fe80000100a00 */
[----:B------:R-:W2:Y:S04]  /*17fea0*/  LDL.LU R24, [R1+0x1e20] ;  /* 0x001e200001187983 */ /* 0x000ea80000300800 */
[----:B------:R-:W2:Y:S04]  /*17feb0*/  LDL.LU R25, [R1+0x1e24] ;  /* 0x001e240001197983 */ /* 0x000ea80000300800 */
[----:B------:R-:W4:Y:S04]  /*17fec0*/  LDL.LU R26, [R1+0x1e28] ;  /* 0x001e2800011a7983 */ /* 0x000f280000300800 */
[----:B------:R-:W4:Y:S04]  /*17fed0*/  LDL.LU R27, [R1+0x1e2c] ;  /* 0x001e2c00011b7983 */ /* 0x000f280000300800 */
[----:B0-----:R-:W3:Y:S04]  /*17fee0*/  LDL R12, [R1+0x50] ;  /* 0x00005000010c7983 */ /* 0x001ee80000100800 */
        /* <DEDUP_REMOVED lines=92> */
[----:B0-----:R-:W4:Y:S01]  /*1804b0*/  LDL.LU.64 R18, [R1+0x9af0] ;  /* 0x009af00001127983 */ /* 0x001f220000300a00 */
[----:B--2---:R-:W-:Y:S01]  /*1804c0*/  HMMA.16816.F32 R24, R8, R12, R24 ;  /* 0x0000000c0818723c */ /* 0x004fe20000001818 */
[----:B------:R-:W-:-:S02]  /*1804d0*/  IMAD.MOV.U32 R16, RZ, RZ, R28 ;  /* 0x000000ffff107224 */ /* 0x000fc400078e001c */
[----:B------:R-:W-:Y:S02]  /*1804e0*/  IMAD.MOV.U32 R17, RZ, RZ, R29 ;  /* 0x000000ffff117224 */ /* 0x000fe400078e001d */
[----:B------:R-:W2:Y:S01]  /*1804f0*/  LDL.LU.64 R28, [R1+0x9ae8] ;  /* 0x009ae800011c7983 */ /* 0x000ea20000300a00 */
[----:B----4-:R-:W-:-:S15]  /*180500*/  HMMA.16816.F32 R4, R8, R18, R4 ;  /* 0x000000120804723c */ /* 0x010fde0000001804 */
[----:B------:R-:W-:-:S08]  /*180510*/  NOP ;  /* 0x0000000000007918 */ /* 0x000fd00000000000 */
[----:B------:R0:W-:Y:S04]  /*180520*/  STL.64 [R1+0x2f40], R4 ;  /* 0x002f400401007387 */ /* 0x0001e80000100a00 */
[----:B------:R1:W-:Y:S04]  /*180530*/  STL.64 [R1+0x2f48], R6 ;  /* 0x002f480601007387 */ /* 0x0003e80000100a00 */
[----:B0-----:R-:W4:Y:S04]  /*180540*/  LDL.LU R4, [R1+0x1d60] ;  /* 0x001d600001047983 */ /* 0x001f280000300800 */
[----:B------:R-:W4:Y:S04]  /*180550*/  LDL.LU R5, [R1+0x1d64] ;  /* 0x001d640001057983 */ /* 0x000f280000300800 */
[----:B-1----:R-:W4:Y:S04]  /*180560*/  LDL.LU R6, [R1+0x1d68] ;  /* 0x001d680001067983 */ /* 0x002f280000300800 */
[----:B------:R-:W4:Y:S04]  /*180570*/  LDL.LU R7, [R1+0x1d6c] ;  /* 0x001d6c0001077983 */ /* 0x000f280000300800 */
        /* <DEDUP_REMOVED lines=56> */
[----:B------:R-:W3:-:S15]  /*180900*/  LDL.LU.64 R24, [R1+0x9a28] ;  /* 0x009a280001187983 */ /* 0x000ede0000300a00 */
[----:B------:R-:W-:-:S06]  /*180910*/  NOP ;  /* 0x0000000000007918 */ /* 0x000fcc0000000000 */
[----:B------:R-:W-:Y:S04]  /*180920*/  STL.64 [R1+0x2eb0], R12 ;  /* 0x002eb00c01007387 */ /* 0x000fe80000100a00 */
[----:B------:R0:W-:Y:S04]  /*180930*/  STL.64 [R1+0x2eb8], R14 ;  /* 0x002eb80e01007387 */ /* 0x0001e80000100a00 */
[----:B0-----:R-:W4:Y:S04]  /*180940*/  LDL.LU.64 R14, [R1+0x9a20] ;  /* 0x009a2000010e7983 */ /* 0x001f280000300a00 */
        /* <DEDUP_REMOVED lines=89> */
[----:B------:R-:W3:Y:S04]  /*180ee0*/  LDL.LU.64 R4, [R1+0x9918] ;  /* 0x0099180001047983 */ /* 0x000ee80000300a00 */
[----:B------:R0:W-:Y:S04]  /*180ef0*/  STL.64 [R1+0x2de0], R24 ;  /* 0x002de01801007387 */ /* 0x0001e80000100a00 */
[----:B------:R1:W-:Y:S01]  /*180f00*/  STL.64 [R1+0x2de8], R26 ;  /* 0x002de81a01007387 */ /* 0x0003e20000100a00 */
[----:B0-----:R-:W-:-:S02]  /*180f10*/  IMAD.MOV.U32 R24, RZ, RZ, R18 ;  /* 0x000000ffff187224 */ /* 0x001fc400078e0012 */
[----:B------:R-:W-:Y:S01]  /*180f20*/  IMAD.MOV.U32 R25, RZ, RZ, R19 ;  /* 0x000000ffff197224 */ /* 0x000fe200078e0013 */
[----:B------:R-:W4:Y:S04]  /*180f30*/  LDL.LU R18, [R1+0x9914] ;  /* 0x0099140001127983 */ /* 0x000f280000300800 */
[----:B------:R-:W4:Y:S04]  /*180f40*/  LDL.LU R19, [R1+0x9910] ;  /* 0x0099100001137983 */ /* 0x000f280000300800 */
[----:B-1----:R-:W2:Y:S04]  /*180f50*/  LDL.64 R26, [R1+0x78] ;  /* 0x00007800011a7983 */ /* 0x002ea80000100a00 */
[----:B--2---:R0:W-:Y:S04]  /*180f60*/  STL.64 [R1+0x9868], R26 ;  /* 0x0098681a01007387 */ /* 0x0041e80000100a00 */
[----:B0-----:R-:W2:Y:S04]  /*180f70*/  LDL.LU R26, [R1+0x720c] ;  /* 0x00720c00011a7983 */ /* 0x001ea80000300800 */
        /* <DEDUP_REMOVED lines=13> */
[----:B------:R-:W2:Y:S01]  /*181050*/  LDL.LU R23, [R1+0x1d4c] ;  /* 0x001d4c0001177983 */ /* 0x000ea20000300800 */
[----:B------:R-:W-:-:S02]  /*181060*/  IMAD R12, R12, 0x100, R26 ;  /* 0x000001000c0c7824 */ /* 0x000fc400078e021a */
[----:B---3--:R-:W-:Y:S02]  /*181070*/  IMAD R13, R13, 0x100, R27 ;  /* 0x000001000d0d7824 */ /* 0x008fe400078e021b */
[----:B------:R-:W-:Y:S02]  /*181080*/  IMAD.MOV.U32 R26, RZ, RZ, R16 ;  /* 0x000000ffff1a7224 */ /* 0x000fe400078e0010 */
[----:B------:R-:W-:Y:S01]  /*181090*/  IMAD.MOV.U32 R27, RZ, RZ, R17 ;  /* 0x000000ffff1b7224 */ /* 0x000fe200078e0011 */
[----:B--2---:R-:W-:-:S15]  /*1810a0*/  HMMA.16816.F32 R20, R8, R18, R20 ;  /* 0x000000120814723c */ /* 0x004fde0000001814 */
[----:B------:R-:W-:-:S08]  /*1810b0*/  NOP ;  /* 0x0000000000007918 */ /* 0x000fd00000000000 */
[----:B------:R0:W-:Y:S04]  /*1810c0*/  STL.64 [R1+0x2dd0], R20 ;  /* 0x002dd01401007387 */ /* 0x0001e80000100a00 */
[----:B------:R1:W-:Y:S04]  /*1810d0*/  STL.64 [R1+0x2dd8], R22 ;  /* 0x002dd81601007387 */ /* 0x0003e80000100a00 */
[----:B------:R-:W2:Y:S04]  /*1810e0*/  LDL.LU R16, [R1+0x990c] ;  /* 0x00990c0001107983 */ /* 0x000ea80000300800 */
[----:B------:R-:W2:Y:S04]  /*1810f0*/  LDL.LU R17, [R1+0x9908] ;  /* 0x0099080001117983 */ /* 0x000ea80000300800 */
[----:B------:R3:W-:Y:S04]  /*181100*/  STL.64 [R1+0x9880], R26 ;  /* 0x0098801a01007387 */ /* 0x0007e80000100a00 */
[----:B0-----:R-:W4:Y:S04]  /*181110*/  LDL.LU R20, [R1+0x1cc0] ;  /* 0x001cc00001147983 */ /* 0x001f280000300800 */
[----:B------:R-:W4:Y:S04]  /*181120*/  LDL.LU R21, [R1+0x1cc4] ;  /* 0x001cc40001157983 */ /* 0x000f280000300800 */
[----:B-1----:R-:W2:Y:S04]  /*181130*/  LDL.LU R22, [R1+0x1cc8] ;  /* 0x001cc80001167983 */ /* 0x002ea80000300800 */
[----:B------:R-:W2:Y:S04]  /*181140*/  LDL.LU R23, [R1+0x1ccc] ;  /* 0x001ccc0001177983 */ /* 0x000ea80000300800 */
[----:B---3--:R-:W3:Y:S01]  /*181150*/  LDL.64 R26, [R1+0xa0] ;  /* 0x0000a000011a7983 */ /* 0x008ee20000100a00 */
[----:B------:R-:W-:-:S02]  /*181160*/  IMAD.MOV.U32 R24, RZ, RZ, R15 ;  /* 0x000000ffff187224 */ /* 0x000fc400078e000f */
[----:B------:R-:W-:Y:S01]  /*181170*/  IMAD.MOV.U32 R25, RZ, RZ, R14 ;  /* 0x000000ffff197224 */ /* 0x000fe200078e000e */
[----:B---3--:R0:W-:Y:S04]  /*181180*/  STL.64 [R1+0x98b0], R26 ;  /* 0x0098b01a01007387 */ /* 0x0081e80000100a00 */
[----:B------:R-:W-:Y:S04]  /*181190*/  STL.64 [R1+0x98a8], R24 ;  /* 0x0098a81801007387 */ /* 0x000fe80000100a00 */
[----:B--2---:R-:W-:Y:S04]  /*1811a0*/  STL.64 [R1+0x9890], R22 ;  /* 0x0098901601007387 */ /* 0x004fe80000100a00 */
[----:B----4-:R1:W-:Y:S01]  /*1811b0*/  STL.64 [R1+0x9888], R20 ;  /* 0x0098881401007387 */ /* 0x0103e20000100a00 */
[----:B0-----:R-:W-:-:S02]  /*1811c0*/  IMAD.MOV.U32 R26, RZ, RZ, R7 ;  /* 0x000000ffff1a7224 */ /* 0x001fc400078e0007 */
[----:B------:R-:W-:Y:S01]  /*1811d0*/  IMAD.MOV.U32 R27, RZ, RZ, R0 ;  /* 0x000000ffff1b7224 */ /* 0x000fe200078e0000 */
[----:B-1----:R-:W2:Y:S04]  /*1811e0*/  LDL.LU R20, [R1+0x1cd0] ;  /* 0x001cd00001147983 */ /* 0x002ea80000300800 */
[----:B------:R-:W2:Y:S04]  /*1811f0*/  LDL.LU R21, [R1+0x1cd4] ;  /* 0x001cd40001157983 */ /* 0x000ea80000300800 */
[----:B------:R-:W3:Y:S04]  /*181200*/  LDL.LU R22, [R1+0x1cd8] ;  /* 0x001cd80001167983 */ /* 0x000ee80000300800 */
[----:B------:R-:W3:Y:S04]  /*181210*/  LDL.LU R23, [R1+0x1cdc] ;  /* 0x001cdc0001177983 */ /* 0x000ee80000300800 */
[----:B------:R0:W-:Y:S04]  /*181220*/  STL.64 [R1+0x98c8], R26 ;  /* 0x0098c81a01007387 */ /* 0x0001e80000100a00 */
[----:B------:R-:W4:Y:S04]  /*181230*/  LDL.LU R24, [R1+0x1d00] ;  /* 0x001d000001187983 */ /* 0x000f280000300800 */
[----:B------:R-:W4:Y:S04]  /*181240*/  LDL.LU R25, [R1+0x1d04] ;  /* 0x001d040001197983 */ /* 0x000f280000300800 */
[----:B0-----:R-:W2:Y:S04]  /*181250*/  LDL.LU R26, [R1+0x1d08] ;  /* 0x001d0800011a7983 */ /* 0x001ea80000300800 */
[----:B------:R-:W2:Y:S04]  /*181260*/  LDL.LU R27, [R1+0x1d0c] ;  /* 0x001d0c00011b7983 */ /* 0x000ea80000300800 */
[----:B------:R-:W3:Y:S04]  /*181270*/  LDL.LU R7, [R1+0x721c] ;  /* 0x00721c0001077983 */ /* 0x000ee80000300800 */
[----:B---3--:R-:W-:Y:S04]  /*181280*/  STL.64 [R1+0x9900], R6 ;  /* 0x0099000601007387 */ /* 0x008fe80000100a00 */
        /* <DEDUP_REMOVED lines=24> */
[----:B------:R-:W2:Y:S04]  /*181410*/  LDL.LU R22, [R1+0x1ce8] ;  /* 0x001ce80001167983 */ /* 0x000ea80000300800 */
[----:B------:R-:W2:Y:S01]  /*181420*/  LDL.LU R23, [R1+0x1cec] ;  /* 0x001cec0001177983 */ /* 0x000ea20000300800 */
[----:B---3--:R-:W-:Y:S03]  /*181430*/  HMMA.16816.F32 R4, R8, R16, R4 ;  /* 0x000000100804723c */ /* 0x008fe60000001804 */
        /* <DEDUP_REMOVED lines=11> */
[----:B------:R1:W-:Y:S04]  /*1814f0*/  STL [R1+0x96a8], R17 ;  /* 0x0096a81101007387 */ /* 0x0003e80000100800 */
[----:B------:R1:W-:Y:S04]  /*181500*/  STL.64 [R1+0x9700], R18 ;  /* 0x0097001201007387 */ /* 0x0003e80000100a00 */
[----:B0-----:R-:W2:Y:S04]  /*181510*/  LDL.LU R16, [R1+0x1ca0] ;  /* 0x001ca00001107983 */ /* 0x001ea80000300800 */
[----:B-1----:R-:W2:Y:S04]  /*181520*/  LDL.LU R17, [R1+0x1ca4] ;  /* 0x001ca40001117983 */ /* 0x002ea80000300800 */
[----:B------:R-:W2:Y:S04]  /*181530*/  LDL.LU R18, [R1+0x1ca8] ;  /* 0x001ca80001127983 */ /* 0x000ea80000300800 */
[----:B------:R-:W2:Y:S01]  /*181540*/  LDL.LU R19, [R1+0x1cac] ;  /* 0x001cac0001137983 */ /* 0x000ea20000300800 */
[----:B---3--:R-:W-:-:S03]  /*181550*/  IMAD R14, R14, 0x100, R7 ;  /* 0x000001000e0e7824 */ /* 0x008fc600078e0207 */
[----:B------:R-:W3:Y:S02]  /*181560*/  LDL.LU R7, [R1+0x98f0] ;  /* 0x0098f00001077983 */ /* 0x000ee40000300800 */
[----:B---3--:R-:W-:-:S15]  /*181570*/  HMMA.16816.F32 R24, R8, R6, R24 ;  /* 0x000000060818723c */ /* 0x008fde0000001818 */
[----:B------:R-:W-:-:S08]  /*181580*/  NOP ;  /* 0x0000000000007918 */ /* 0x000fd00000000000 */
[----:B------:R-:W-:Y:S04]  /*181590*/  STL.64 [R1+0x3170], R24 ;  /* 0x0031701801007387 */ /* 0x000fe80000100a00 */
[----:B------:R0:W-:Y:S04]  /*1815a0*/  STL.64 [R1+0x3178], R26 ;  /* 0x0031781a01007387 */ /* 0x0001e80000100a00 */
[----:B0-----:R-:W4:Y:S04]  /*1815b0*/  LDL.LU.64 R26, [R1+0x98e8] ;  /* 0x0098e800011a7983 */ /* 0x001f280000300a00 */
[----:B------:R-:W4:Y:S04]  /*1815c0*/  LDL.LU.64 R24, [R1+0x98e0] ;  /* 0x0098e00001187983 */ /* 0x000f280000300a00 */
        /* <DEDUP_REMOVED lines=8> */
[----:B------:R-:W4:Y:S04]  /*181650*/  LDL.LU.64 R24, [R1+0x98d0] ;  /* 0x0098d00001187983 */ /* 0x000f280000300a00 */
[----:B------:R-:W-:Y:S01]  /*181660*/  STL.64 [R1+0x9708], R4 ;  /* 0x0097080401007387 */ /* 0x000fe20000100a00 */
[----:B------:R-:W-:Y:S01]  /*181670*/  IMAD R15, R0, 0x100, R15 ;  /* 0x00000100000f7824 */ /* 0x000fe200078e020f */
[----:B------:R-:W-:-:S02]  /*181680*/  F2FP.F16.E5M2.UNPACK_B R12, R12 ;  /* 0x0000000cff0c723e */ /* 0x000fc400020004ff */
[----:B------:R-:W-:Y:S02]  /*181690*/  F2FP.F16.E5M2.UNPACK_B R13, R13 ;  /* 0x0000000dff0d723e */ /* 0x000fe400020004ff */
[----:B------:R-:W-:Y:S01]  /*1816a0*/  F2FP.F16.E5M2.UNPACK_B R14, R14 ;  /* 0x0000000eff0e723e */ /* 0x000fe200020004ff */
[----:B----4-:R-:W-:Y:S01]  /*1816b0*/  HMMA.16816.F32 R8, R8, R2, R24 ;  /* 0x000000020808723c */ /* 0x010fe20000001818 */
[----:B------:R-:W2:Y:S01]  /*1816c0*/  LDL.LU.64 R26, [R1+0x98c8] ;  /* 0x0098c800011a7983 */ /* 0x000ea20000300a00 */
[----:B------:R-:W-:-:S15]  /*1816d0*/  F2FP.F16.E5M2.UNPACK_B R15, R15 ;  /* 0x0000000fff0f723e */ /* 0x000fde00020004ff */
        /* <DEDUP_REMOVED lines=38> */
[----:B---3--:R-:W-:Y:S06]  /*181940*/  HMMA.16816.F32 R8, R12, R6, R8 ;  /* 0x000000060c08723c */ /* 0x008fec0000001808 */
[----:B------:R-:W-:-:S05]  /*181950*/  IMAD.MOV.U32 R0, RZ, RZ, R7 ;  /* 0x000000ffff007224 */ /* 0x000fca00078e0007 */
[----:B------:R-:W-:-:S12]  /*181960*/  STL [R1+0x9654], R0 ;  /* 0x0096540001007387 */ /* 0x000fd80000100800 */
        /* <DEDUP_REMOVED lines=12> */
[----:B------:R-:W4:Y:S01]  /*181a30*/  LDL.LU R11, [R1+0x1b7c] ;  /* 0x001b7c00010b7983 */ /* 0x000f220000300800 */
[----:B------:R-:W-:-:S03]  /*181a40*/  IMAD.MOV.U32 R0, RZ, RZ, R27 ;  /* 0x000000ffff007224 */ /* 0x000fc600078e001b */
[----:B----4-:R-:W-:Y:S04]  /*181a50*/  STL.64 [R1+0x9718], R10 ;  /* 0x0097180a01007387 */ /* 0x010fe80000100a00 */
[----:B--2---:R1:W-:Y:S04]  /*181a60*/  STL.64 [R1+0x9710], R8 ;  /* 0x0097100801007387 */ /* 0x0043e80000100a00 */
[----:B------:R-:W2:Y:S04]  /*181a70*/  LDL.LU R24, [R1+0x1b90] ;  /* 0x001b900001187983 */ /* 0x000ea80000300800 */
[----:B------:R-:W2:Y:S04]  /*181a80*/  LDL.LU R25, [R1+0x1b94] ;  /* 0x001b940001197983 */ /* 0x000ea80000300800 */
[----:B------:R-:W4:Y:S04]  /*181a90*/  LDL.LU R26, [R1+0x1b98] ;  /* 0x001b9800011a7983 */ /* 0x000f280000300800 */
[----:B------:R-:W4:Y:S04]  /*181aa0*/  LDL.LU R27, [R1+0x1b9c] ;  /* 0x001b9c00011b7983 */ /* 0x000f280000300800 */
[----:B----4-:R4:W-:Y:S04]  /*181ab0*/  STL.64 [R1+0x9728], R26 ;  /* 0x0097281a01007387 */ /* 0x0109e80000100a00 */
[----:B--2---:R-:W-:Y:S04]  /*181ac0*/  STL.64 [R1+0x9720], R24 ;  /* 0x0097201801007387 */ /* 0x004fe80000100a00 */
[----:B------:R-:W2:Y:S04]  /*181ad0*/  LDL R16, [R1] ;  /* 0x0000000001107983 */ /* 0x000ea80000100800 */
[----:B------:R-:W2:Y:S04]  /*181ae0*/  LDL R17, [R1+0x4] ;  /* 0x0000040001117983 */ /* 0x000ea80000100800 */
[----:B0-----:R-:W4:Y:S04]  /*181af0*/  LDL.LU R4, [R1+0x1ba0] ;  /* 0x001ba00001047983 */ /* 0x001f280000300800 */
[----:B------:R-:W4:Y:S04]  /*181b00*/  LDL.LU R5, [R1+0x1ba4] ;  /* 0x001ba40001057983 */ /* 0x000f280000300800 */
[----:B---3--:R-:W3:Y:S04]  /*181b10*/  LDL.LU R6, [R1+0x1ba8] ;  /* 0x001ba80001067983 */ /* 0x008ee80000300800 */
[----:B------:R-:W3:Y:S04]  /*181b20*/  LDL.LU R7, [R1+0x1bac] ;  /* 0x001bac0001077983 */ /* 0x000ee80000300800 */
[----:B---3--:R-:W-:Y:S04]  /*181b30*/  STL.64 [R1+0x9738], R6 ;  /* 0x0097380601007387 */ /* 0x008fe80000100a00 */
[----:B----4-:R-:W-:Y:S04]  /*181b40*/  STL.64 [R1+0x9730], R4 ;  /* 0x0097300401007387 */ /* 0x010fe80000100a00 */
[----:B-1----:R-:W3:Y:S04]  /*181b50*/  LDL.LU R8, [R1+0x1bb0] ;  /* 0x001bb00001087983 */ /* 0x002ee80000300800 */
        /* <DEDUP_REMOVED lines=229> */
[----:B------:R-:W-:Y:S04]  /*1829b0*/  STL.64 [R1+0x2c50], R16 ;  /* 0x002c501001007387 */ /* 0x000fe80000100a00 */
[----:B------:R0:W-:Y:S04]  /*1829c0*/  STL.64 [R1+0x2c58], R18 ;  /* 0x002c581201007387 */ /* 0x0001e80000100a00 */
[----:B0-----:R-:W4:Y:S04]  /*1829d0*/  LDL.LU.64 R18, [R1+0x9700] ;  /* 0x0097000001127983 */ /* 0x001f280000300a00 */
        /* <DEDUP_REMOVED lines=11> */
[----:B------:R-:W2:Y:S04]  /*182a90*/  LDL.LU R16, [R1+0x722c] ;  /* 0x00722c0001107983 */ /* 0x000ea80000300800 */
[----:B------:R0:W-:Y:S04]  /*182aa0*/  STL.64 [R1+0x2c20], R8 ;  /* 0x002c200801007387 */ /* 0x0001e80000100a00 */
[----:B------:R-:W-:Y:S04]  /*182ab0*/  STL.64 [R1+0x2c28], R10 ;  /* 0x002c280a01007387 */ /* 0x000fe80000100a00 */
[----:B0-----:R-:W3:Y:S04]  /*182ac0*/  LDL.LU R8, [R1+0x7228] ;  /* 0x0072280001087983 */ /* 0x001ee80000300800 */
        /* <DEDUP_REMOVED lines=61> */
[----:B----4-:R-:W-:Y:S01]  /*182ea0*/  HMMA.16816.F32 R4, R12, R18, R4 ;  /* 0x000000120c04723c */ /* 0x010fe20000001804 */
[----:B---3--:R-:W-:-:S02]  /*182eb0*/  IMAD R8, R8, 0x100, R16 ;  /* 0x0000010008087824 */ /* 0x008fc400078e0210 */
[----:B------:R-:W-:-:S15]  /*182ec0*/  IMAD R9, R9, 0x100, R17 ;  /* 0x0000010009097824 */ /* 0x000fde00078e0211 */
[----:B------:R-:W-:-:S05]  /*182ed0*/  NOP ;  /* 0x0000000000007918 */ /* 0x000fca0000000000 */
[----:B------:R-:W-:Y:S04]  /*182ee0*/  STL.64 [R1+0x2bf0], R4 ;  /* 0x002bf00401007387 */ /* 0x000fe80000100a00 */
[----:B------:R0:W-:Y:S04]  /*182ef0*/  STL.64 [R1+0x2bf8], R6 ;  /* 0x002bf80601007387 */ /* 0x0001e80000100a00 */
[----:B0-----:R-:W3:Y:S04]  /*182f00*/  LDL.LU.64 R6, [R1+0x96b8] ;  /* 0x0096b80001067983 */ /* 0x001ee80000300a00 */
[----:B------:R-:W3:Y:S04]  /*182f10*/  LDL.LU.64 R4, [R1+0x96b0] ;  /* 0x0096b00001047983 */ /* 0x000ee80000300a00 */
[----:B------:R-:W3:Y:S04]  /*182f20*/  LDL.LU R16, [R1+0x96ac] ;  /* 0x0096ac0001107983 */ /* 0x000ee80000300800 */
[----:B------:R-:W3:Y:S02]  /*182f30*/  LDL.LU R17, [R1+0x96a8] ;  /* 0x0096a80001117983 */ /* 0x000ee40000300800 */
[----:B---3--:R-:W-:-:S15]  /*182f40*/  HMMA.16816.F32 R4, R12, R16, R4 ;  /* 0x000000100c04723c */ /* 0x008fde0000001804 */
[----:B------:R-:W-:-:S08]  /*182f50*/  NOP ;  /* 0x0000000000007918 */ /* 0x000fd00000000000 */
[----:B------:R-:W-:Y:S04]  /*182f60*/  STL.64 [R1+0x2be0], R4 ;  /* 0x002be00401007387 */ /* 0x000fe80000100a00 */
[----:B------:R0:W-:Y:S04]  /*182f70*/  STL.64 [R1+0x2be8], R6 ;  /* 0x002be80601007387 */ /* 0x0001e80000100a00 */
[----:B0-----:R-:W3:Y:S04]  /*182f80*/  LDL.LU.64 R6, [R1+0x96a0] ;  /* 0x0096a00001067983 */ /* 0x001ee80000300a00 */
[----:B------:R-:W4:Y:S04]  /*182f90*/  LDL.LU.64 R4, [R1+0x9698] ;  /* 0x0096980001047983 */ /* 0x000f280000300a00 */
[----:B------:R0:W-:Y:S04]  /*182fa0*/  STL [R1+0x9404], R16 ;  /* 0x0094041001007387 */ /* 0x0001e80000100800 */
[----:B------:R1:W-:Y:S04]  /*182fb0*/  STL [R1+0x9400], R17 ;  /* 0x0094001101007387 */ /* 0x0003e80000100800 */
[----:B------:R2:W-:Y:S04]  /*182fc0*/  STL.64 [R1+0x9458], R18 ;  /* 0x0094581201007387 */ /* 0x0005e80000100a00 */
[----:B0-----:R-:W4:Y:S04]  /*182fd0*/  LDL.LU R16, [R1+0x1980] ;  /* 0x0019800001107983 */ /* 0x001f280000300800 */
[----:B-1----:R-:W4:Y:S04]  /*182fe0*/  LDL.LU R17, [R1+0x1984] ;  /* 0x0019840001117983 */ /* 0x002f280000300800 */
[----:B--2---:R-:W2:Y:S04]  /*182ff0*/  LDL.LU R18, [R1+0x1988] ;  /* 0x0019880001127983 */ /* 0x004ea80000300800 */
[----:B------:R-:W2:Y:S01]  /*183000*/  LDL.LU R19, [R1+0x198c] ;  /* 0x00198c0001137983 */ /* 0x000ea20000300800 */
        /* <DEDUP_REMOVED lines=16> */
[----:B0-----:R-:W3:Y:S01]  /*183110*/  LDL.LU.64 R26, [R1+0x9678] ;  /* 0x00967800011a7983 */ /* 0x001ee20000300a00 */
[----:B------:R-:W-:Y:S02]  /*183120*/  F2FP.F16.E5M2.UNPACK_B R8, R8 ;  /* 0x00000008ff08723e */ /* 0x000fe400020004ff */
[----:B------:R-:W-:-:S02]  /*183130*/  F2FP.F16.E5M2.UNPACK_B R9, R9 ;  /* 0x00000009ff09723e */ /* 0x000fc400020004ff */
[----:B------:R-:W-:Y:S02]  /*183140*/  F2FP.F16.E5M2.UNPACK_B R10, R10 ;  /* 0x0000000aff0a723e */ /* 0x000fe400020004ff */
[----:B------:R-:W-:Y:S01]  /*183150*/  F2FP.F16.E5M2.UNPACK_B R11, R11 ;  /* 0x0000000bff0b723e */ /* 0x000fe200020004ff */
[----:B--2---:R-:W-:-:S15]  /*183160*/  HMMA.16816.F32 R16, R12, R2, R16 ;  /* 0x000000020c10723c */ /* 0x004fde0000001810 */
[----:B------:R-:W-:-:S08]  /*183170*/  NOP ;  /* 0x0000000000007918 */ /* 0x000fd00000000000 */
[----:B------:R0:W-:Y:S04]  /*183180*/  STL.64 [R1+0x2bd0], R16 ;  /* 0x002bd01001007387 */ /* 0x0001e80000100a00 */
[----:B------:R-:W-:Y:S01]  /*183190*/  STL.64 [R1+0x2bd8], R18 ;  /* 0x002bd81201007387 */ /* 0x000fe20000100a00 */
[----:B---3--:R-:W-:Y:S06]  /*1831a0*/  HMMA.16816.F32 R12, R8, R26, R20 ;  /* 0x0000001a080c723c */ /* 0x008fec0000001814 */
[----:B------:R-:W-:-:S02]  /*1831b0*/  IMAD.MOV.U32 R7, RZ, RZ, R26 ;  /* 0x000000ffff077224 */ /* 0x000fc400078e001a */
[----:B------:R-:W-:-:S15]  /*1831c0*/  IMAD.MOV.U32 R6, RZ, RZ, R27 ;  /* 0x000000ffff067224 */ /* 0x000fde00078e001b */
[----:B------:R-:W-:Y:S04]  /*1831d0*/  STL.64 [R1+0x2bc0], R12 ;  /* 0x002bc00c01007387 */ /* 0x000fe80000100a00 */
[----:B------:R-:W-:Y:S04]  /*1831e0*/  STL.64 [R1+0x2bc8], R14 ;  /* 0x002bc80e01007387 */ /* 0x000fe80000100a00 */
[----:B------:R-:W-:Y:S04]  /*1831f0*/  STL.64 [R1+0x9468], R6 ;  /* 0x0094680601007387 */ /* 0x000fe80000100a00 */
[----:B------:R1:W-:Y:S04]  /*183200*/  STL.64 [R1+0x9460], R4 ;  /* 0x0094600401007387 */ /* 0x0003e80000100a00 */
        /* <DEDUP_REMOVED lines=10> */
[----:B---3--:R3:W-:Y:S04]  /*1832b0*/  STL.64 [R1+0x9488], R26 ;  /* 0x0094881a01007387 */ /* 0x0087e80000100a00 */
[----:B--2---:R-:W-:Y:S04]  /*1832c0*/  STL.64 [R1+0x9480], R24 ;  /* 0x0094801801007387 */ /* 0x004fe80000100a00 */
[----:B0-----:R-:W2:Y:S04]  /*1832d0*/  LDL R16, [R1] ;  /* 0x0000000001107983 */ /* 0x001ea80000100800 */
[----:B------:R-:W2:Y:S04]  /*1832e0*/  LDL R17, [R1+0x4] ;  /* 0x0000040001117983 */ /* 0x000ea80000100800 */
[----:B-1----:R-:W4:Y:S04]  /*1832f0*/  LDL.LU R4, [R1+0x1820] ;  /* 0x0018200001047983 */ /* 0x002f280000300800 */
[----:B------:R-:W4:Y:S04]  /*183300*/  LDL.LU R5, [R1+0x1824] ;  /* 0x0018240001057983 */ /* 0x000f280000300800 */
[----:B------:R-:W3:Y:S04]  /*183310*/  LDL.LU R6, [R1+0x1828] ;  /* 0x0018280001067983 */ /* 0x000ee80000300800 */
[----:B------:R-:W3:Y:S01]  /*183320*/  LDL.LU R7, [R1+0x182c] ;  /* 0x00182c0001077983 */ /* 0x000ee20000300800 */
[----:B------:R-:W-:-:S03]  /*183330*/  IMAD.MOV.U32 R19, RZ, RZ, R0 ;  /* 0x000000ffff137224 */ /* 0x000fc600078e0000 */
[----:B---3--:R-:W-:Y:S04]  /*183340*/  STL.64 [R1+0x9498], R6 ;  /* 0x0094980601007387 */ /* 0x008fe80000100a00 */
[----:B----4-:R0:W-:Y:S04]  /*183350*/  STL.64 [R1+0x9490], R4 ;  /* 0x0094900401007387 */ /* 0x0101e80000100a00 */
[----:B------:R-:W3:Y:S04]  /*183360*/  LDL R18, [R1+0x8] ;  /* 0x0000080001127983 */ /* 0x000ee80000100800 */
[----:B------:R-:W4:Y:S04]  /*183370*/  LDL.LU R0, [R1+0x9670] ;  /* 0x0096700001007983 */ /* 0x000f280000300800 */
[----:B---3--:R-:W-:Y:S04]  /*183380*/  STL.64 [R1+0x94a8], R18 ;  /* 0x0094a81201007387 */ /* 0x008fe80000100a00 */
[----:B--2---:R1:W-:Y:S04]  /*183390*/  STL.64 [R1+0x94a0], R16 ;  /* 0x0094a01001007387 */ /* 0x0043e80000100a00 */
[----:B------:R-:W2:Y:S04]  /*1833a0*/  LDL R26, [R1+0x10] ;  /* 0x00001000011a7983 */ /* 0x000ea80000100800 */
[----:B------:R-:W2:Y:S04]  /*1833b0*/  LDL R27, [R1+0x14] ;  /* 0x00001400011b7983 */ /* 0x000ea80000100800 */
[----:B0-----:R-:W3:Y:S04]  /*1833c0*/  LDL.LU R4, [R1+0x1840] ;  /* 0x0018400001047983 */ /* 0x001ee80000300800 */
[----:B------:R-:W3:Y:S04]  /*1833d0*/  LDL.LU R5, [R1+0x1844] ;  /* 0x0018440001057983 */ /* 0x000ee80000300800 */
[----:B------:R-:W2:Y:S04]  /*1833e0*/  LDL.LU R6, [R1+0x1848] ;  /* 0x0018480001067983 */ /* 0x000ea80000300800 */
[----:B------:R-:W2:Y:S01]  /*1833f0*/  LDL.LU R7, [R1+0x184c] ;  /* 0x00184c0001077983 */ /* 0x000ea20000300800 */
[----:B----4-:R-:W-:-:S03]  /*183400*/  IMAD.MOV.U32 R25, RZ, RZ, R0 ;  /* 0x000000ffff197224 */ /* 0x010fc600078e0000 */
[----:B--2---:R0:W-:Y:S04]  /*183410*/  STL.64 [R1+0x94b8], R6 ;  /* 0x0094b80601007387 */ /* 0x0041e80000100a00 */
[----:B---3--:R-:W-:Y:S04]  /*183420*/  STL.64 [R1+0x94b0], R4 ;  /* 0x0094b00401007387 */ /* 0x008fe80000100a00 */
[----:B------:R-:W2:Y:S04]  /*183430*/  LDL R24, [R1+0x18] ;  /* 0x0000180001187983 */ /* 0x000ea80000100800 */
[----:B------:R-:W3:Y:S04]  /*183440*/  LDL.LU R0, [R1+0x966c] ;  /* 0x00966c0001007983 */ /* 0x000ee80000300800 */
[----:B------:R-:W-:Y:S04]  /*183450*/  STL.64 [R1+0x94c8], R26 ;  /* 0x0094c81a01007387 */ /* 0x000fe80000100a00 */
[----:B--2---:R2:W-:Y:S04]  /*183460*/  STL.64 [R1+0x94c0], R24 ;  /* 0x0094c01801007387 */ /* 0x0045e80000100a00 */
[----:B-1----:R-:W4:Y:S04]  /*183470*/  LDL.LU R16, [R1+0x1850] ;  /* 0x0018500001107983 */ /* 0x002f280000300800 */
[----:B------:R-:W4:Y:S04]  /*183480*/  LDL.LU R17, [R1+0x1854] ;  /* 0x0018540001117983 */ /* 0x000f280000300800 */
[----:B------:R-:W3:Y:S04]  /*183490*/  LDL.LU R18, [R1+0x1858] ;  /* 0x0018580001127983 */ /* 0x000ee80000300800 */
[----:B------:R-:W3:Y:S04]  /*1834a0*/  LDL.LU R19, [R1+0x185c] ;  /* 0x00185c0001137983 */ /* 0x000ee80000300800 */
[----:B---3--:R-:W-:Y:S04]  /*1834b0*/  STL.64 [R1+0x94d8], R18 ;  /* 0x0094d81201007387 */ /* 0x008fe80000100a00 */
[----:B----4-:R-:W-:Y:S04]  /*1834c0*/  STL.64 [R1+0x94d0], R16 ;  /* 0x0094d01001007387 */ /* 0x010fe80000100a00 */
[----:B0-----:R-:W3:Y:S04]  /*1834d0*/  LDL R6, [R1+0x20] ;  /* 0x0000200001067983 */ /* 0x001ee80000100800 */
[----:B------:R-:W3:Y:S04]  /*1834e0*/  LDL R7, [R1+0x24] ;  /* 0x0000240001077983 */ /* 0x000ee80000100800 */
[----:B--2---:R-:W2:Y:S04]  /*1834f0*/  LDL.LU R24, [R1+0x1860] ;  /* 0x0018600001187983 */ /* 0x004ea80000300800 */
[----:B------:R-:W2:Y:S04]  /*183500*/  LDL.LU R25, [R1+0x1864] ;  /* 0x0018640001197983 */ /* 0x000ea80000300800 */
[----:B------:R-:W4:Y:S04]  /*183510*/  LDL.LU R26, [R1+0x1868] ;  /* 0x00186800011a7983 */ /* 0x000f280000300800 */
[----:B------:R-:W4:Y:S01]  /*183520*/  LDL.LU R27, [R1+0x186c] ;  /* 0x00186c00011b7983 */ /* 0x000f220000300800 */
[----:B------:R-:W-:-:S03]  /*183530*/  IMAD.MOV.U32 R5, RZ, RZ, R0 ;  /* 0x000000ffff057224 */ /* 0x000fc600078e0000 */
[----:B----4-:R0:W-:Y:S04]  /*183540*/  STL.64 [R1+0x94e8], R26 ;  /* 0x0094e81a01007387 */ /* 0x0101e80000100a00 */
[----:B--2---:R-:W-:Y:S04]  /*183550*/  STL.64 [R1+0x94e0], R24 ;  /* 0x0094e01801007387 */ /* 0x004fe80000100a00 */
[----:B------:R-:W2:Y:S04]  /*183560*/  LDL R4, [R1+0x28] ;  /* 0x0000280001047983 */ /* 0x000ea80000100800 */
[----:B------:R-:W4:Y:S04]  /*183570*/  LDL.LU R0, [R1+0x9668] ;  /* 0x0096680001007983 */ /* 0x000f280000300800 */
[----:B---3--:R-:W-:Y:S04]  /*183580*/  STL.64 [R1+0x94f8], R6 ;  /* 0x0094f80601007387 */ /* 0x008fe80000100a00 */
[----:B--2---:R1:W-:Y:S04]  /*183590*/  STL.64 [R1+0x94f0], R4 ;  /* 0x0094f00401007387 */ /* 0x0043e80000100a00 */
[----:B0-----:R-:W2:Y:S04]  /*1835a0*/  LDL R26, [R1+0x30] ;  /* 0x00003000011a7983 */ /* 0x001ea80000100800 */
[----:B------:R-:W2:Y:S04]  /*1835b0*/  LDL R27, [R1+0x34] ;  /* 0x00003400011b7983 */ /* 0x000ea80000100800 */
[----:B--2---:R-:W-:Y:S04]  /*1835c0*/  STL.64 [R1+0x9500], R26 ;  /* 0x0095001a01007387 */ /* 0x004fe80000100a00 */
[----:B-1----:R-:W2:Y:S04]  /*1835d0*/  LDL.LU R4, [R1+0x1880] ;  /* 0x0018800001047983 */ /* 0x002ea80000300800 */
        /* <DEDUP_REMOVED lines=27> */
[----:B-1----:R-:W4:Y:S04]  /*183790*/  LDL.64 R26, [R1+0x50] ;  /* 0x00005000011a7983 */ /* 0x002f280000100a00 */
[----:B----4-:R1:W-:Y:S04]  /*1837a0*/  STL.64 [R1+0x9560], R26 ;  /* 0x0095601a01007387 */ /* 0x0103e80000100a00 */
[----:B--2---:R-:W-:Y:S04]  /*1837b0*/  STL.64 [R1+0x9558], R24 ;  /* 0x0095581801007387 */ /* 0x004fe80000100a00 */
        /* <DEDUP_REMOVED lines=14> */
[----:B------:R-:W2:Y:S04]  /*1838a0*/  LDL R24, [R1+0x60] ;  /* 0x0000600001187983 */ /* 0x000ea80000100800 */
[----:B------:R-:W2:Y:S01]  /*1838b0*/  LDL R25, [R1+0x64] ;  /* 0x0000640001197983 */ /* 0x000ea20000100800 */
[----:B---3--:R-:W-:-:S03]  /*1838c0*/  IMAD.MOV.U32 R27, RZ, RZ, R0 ;  /* 0x000000ffff1b7224 */ /* 0x008fc600078e0000 */
        /* <DEDUP_REMOVED lines=29> */
[----:B0-----:R-:W4:Y:S01]  /*183aa0*/  LDL R26, [R1+0x88] ;  /* 0x00008800011a7983 */ /* 0x001f220000100800 */
[----:B------:R-:W-:-:S03]  /*183ab0*/  IMAD.MOV.U32 R27, RZ, RZ, R0 ;  /* 0x000000ffff1b7224 */ /* 0x000fc600078e0000 */
        /* <DEDUP_REMOVED lines=195> */
[----:B0-----:R-:W3:Y:S04]  /*1846f0*/  LDL.LU.64 R18, [R1+0x94a8] ;  /* 0x0094a80001127983 */ /* 0x001ee80000300a00 */
[----:B------:R-:W2:Y:S04]  /*184700*/  LDL.LU.64 R16, [R1+0x94a0] ;  /* 0x0094a00001107983 */ /* 0x000ea80000300a00 */
[----:B------:R-:W2:Y:S04]  /*184710*/  LDL.LU.64 R6, [R1+0x9498] ;  /* 0x0094980001067983 */ /* 0x000ea80000300a00 */
[----:B------:R-:W2:Y:S04]  /*184720*/  LDL.LU.64 R4, [R1+0x9490] ;  /* 0x0094900001047983 */ /* 0x000ea80000300a00 */
[----:B------:R-:W-:Y:S04]  /*184730*/  STL.64 [R1+0x2890], R24 ;  /* 0x0028901801007387 */ /* 0x000fe80000100a00 */
[----:B------:R0:W-:Y:S04]  /*184740*/  STL.64 [R1+0x2898], R26 ;  /* 0x0028981a01007387 */ /* 0x0001e80000100a00 */
[----:B0-----:R-:W4:Y:S04]  /*184750*/  LDL.LU.64 R26, [R1+0x9488] ;  /* 0x00948800011a7983 */ /* 0x001f280000300a00 */
[----:B------:R-:W4:Y:S01]  /*184760*/  LDL.LU.64 R24, [R1+0x9480] ;  /* 0x0094800001187983 */ /* 0x000f220000300a00 */
[C---:B---3--:R-:W-:Y:S06]  /*184770*/  HMMA.16816.F32 R20, R8.reuse, R18, R20 ;  /* 0x000000120814723c */ /* 0x048fec0000001814 */
[C---:B--2---:R-:W-:Y:S06]  /*184780*/  HMMA.16816.F32 R16, R8.reuse, R16, R4 ;  /* 0x000000100810723c */ /* 0x044fec0000001804 */
[C---:B----4-:R-:W-:Y:S11]  /*184790*/  HMMA.16816.F32 R24, R8.reuse, R28, R24 ;  /* 0x0000001c0818723c */ /* 0x050ff60000001818 */
[----:B------:R-:W-:Y:S04]  /*1847a0*/  STL.64 [R1+0x2880], R20 ;  /* 0x0028801401007387 */ /* 0x000fe80000100a00 */
[----:B------:R0:W-:Y:S04]  /*1847b0*/  STL.64 [R1+0x2888], R22 ;  /* 0x0028881601007387 */ /* 0x0001e80000100a00 */
[----:B0-----:R-:W2:Y:S04]  /*1847c0*/  LDL.LU.64 R22, [R1+0x9478] ;  /* 0x0094780001167983 */ /* 0x001ea80000300a00 */
[----:B------:R-:W2:Y:S04]  /*1847d0*/  LDL.LU.64 R20, [R1+0x9470] ;  /* 0x0094700001147983 */ /* 0x000ea80000300a00 */
[----:B------:R-:W3:Y:S04]  /*1847e0*/  LDL.LU.64 R6, [R1+0x9468] ;  /* 0x0094680001067983 */ /* 0x000ee80000300a00 */
[----:B------:R-:W4:Y:S04]  /*1847f0*/  LDL.LU.64 R4, [R1+0x9460] ;  /* 0x0094600001047983 */ /* 0x000f280000300a00 */
[----:B------:R-:W-:Y:S04]  /*184800*/  STL.64 [R1+0x2870], R16 ;  /* 0x0028701001007387 */ /* 0x000fe80000100a00 */
[----:B------:R0:W-:Y:S04]  /*184810*/  STL.64 [R1+0x2878], R18 ;  /* 0x0028781201007387 */ /* 0x0001e80000100a00 */
[----:B0-----:R-:W4:Y:S04]  /*184820*/  LDL.LU.64 R18, [R1+0x9458] ;  /* 0x0094580001127983 */ /* 0x001f280000300a00 */
        /* <DEDUP_REMOVED lines=8> */
[----:B0-----:R-:W2:Y:S04]  /*1848b0*/  LDL.LU.64 R22, [R1+0x9440] ;  /* 0x0094400001167983 */ /* 0x001ea80000300a00 */
[----:B------:R-:W2:Y:S04]  /*1848c0*/  LDL.LU.64 R20, [R1+0x9438] ;  /* 0x0094380001147983 */ /* 0x000ea80000300a00 */
[----:B------:R0:W-:Y:S04]  /*1848d0*/  STL.64 [R1+0x91f8], R26 ;  /* 0x0091f81a01007387 */ /* 0x0001e80000100a00 */
[----:B0-----:R-:W4:Y:S01]  /*1848e0*/  LDL.64 R26, [R1+0xa0] ;  /* 0x0000a000011a7983 */ /* 0x001f220000100a00 */
[----:B---3--:R-:W-:-:S15]  /*1848f0*/  HMMA.16816.F32 R12, R8, R24, R12 ;  /* 0x00000018080c723c */ /* 0x008fde000000180c */
[----:B------:R-:W-:-:S08]  /*184900*/  NOP ;  /* 0x0000000000007918 */ /* 0x000fd00000000000 */
[----:B------:R-:W-:Y:S04]  /*184910*/  STL.64 [R1+0x2840], R12 ;  /* 0x0028400c01007387 */ /* 0x000fe80000100a00 */
[----:B------:R-:W-:Y:S04]  /*184920*/  STL.64 [R1+0x2848], R14 ;  /* 0x0028480e01007387 */ /* 0x000fe80000100a00 */
[----:B------:R0:W-:Y:S02]  /*184930*/  STL.64 [R1+0x91f0], R24 ;  /* 0x0091f01801007387 */ /* 0x0001e40000100a00 */
[----:B0-----:R-:W-:-:S02]  /*184940*/  IMAD.MOV.U32 R24, RZ, RZ, R7 ;  /* 0x000000ffff187224 */ /* 0x001fc400078e0007 */
[----:B------:R-:W-:Y:S01]  /*184950*/  IMAD.MOV.U32 R25, RZ, RZ, R6 ;  /* 0x000000ffff197224 */ /* 0x000fe200078e0006 */
[----:B----4-:R-:W-:Y:S04]  /*184960*/  STL.64 [R1+0x93c0], R26 ;  /* 0x0093c01a01007387 */ /* 0x010fe80000100a00 */
        /* <DEDUP_REMOVED lines=104> */
[----:B------:R-:W-:Y:S04]  /*184ff0*/  STL [R1+0x9164], R4 ;  /* 0x0091640401007387 */ /* 0x000fe80000100800 */
[----:B------:R-:W-:Y:S01]  /*185000*/  STL [R1+0x9160], R5 ;  /* 0x0091600501007387 */ /* 0x000fe20000100800 */
[----:B------:R-:W-:-:S02]  /*185010*/  F2FP.F16.E5M2.UNPACK_B R12, R12 ;  /* 0x0000000cff0c723e */ /* 0x000fc400020004ff */
[----:B------:R-:W-:Y:S02]  /*185020*/  F2FP.F16.E5M2.UNPACK_B R13, R13 ;  /* 0x0000000dff0d723e */ /* 0x000fe400020004ff */
[----:B------:R-:W-:Y:S01]  /*185030*/  F2FP.F16.E5M2.UNPACK_B R14, R14 ;  /* 0x0000000eff0e723e */ /* 0x000fe200020004ff */
[----:B--2---:R-:W-:Y:S01]  /*185040*/  HMMA.16816.F32 R8, R8, R2, R24 ;  /* 0x000000020808723c */ /* 0x004fe20000001818 */
[----:B------:R-:W2:Y:S04]  /*185050*/  LDL.LU.64 R26, [R1+0x93c0] ;  /* 0x0093c000011a7983 */ /* 0x000ea80000300a00 */
[----:B------:R-:W3:Y:S01]  /*185060*/  LDL.LU.64 R24, [R1+0x93b8] ;  /* 0x0093b80001187983 */ /* 0x000ee20000300a00 */
[----:B------:R-:W-:-:S03]  /*185070*/  F2FP.F16.E5M2.UNPACK_B R15, R15 ;  /* 0x0000000fff0f723e */ /* 0x000fc600020004ff */
[----:B------:R-:W-:Y:S04]  /*185080*/  STL [R1+0x916c], R2 ;  /* 0x00916c0201007387 */ /* 0x000fe80000100800 */
[----:B------:R-:W-:Y:S10]  /*185090*/  STL [R1+0x9168], R3 ;  /* 0x0091680301007387 */ /* 0x000ff40000100800 */
[----:B------:R-:W-:Y:S04]  /*1850a0*/  STL.64 [R1+0x27f0], R8 ;  /* 0x0027f00801007387 */ /* 0x000fe80000100a00 */
[----:B------:R2:W-:Y:S01]  /*1850b0*/  STL.64 [R1+0x27f8], R10 ;  /* 0x0027f80a01007387 */ /* 0x0005e20000100a00 */
[C---:B---3--:R-:W-:Y:S06]  /*1850c0*/  HMMA.16816.F32 R16, R12.reuse, R24, R16 ;  /* 0x000000180c10723c */ /* 0x048fec0000001810 */
[----:B--2---:R-:W-:Y:S06]  /*1850d0*/  HMMA.16816.F32 R8, R12, R26, R20 ;  /* 0x0000001a0c08723c */ /* 0x004fec0000001814 */
[----:B------:R-:W-:-:S02]  /*1850e0*/  IMAD.MOV.U32 R4, RZ, RZ, R26 ;  /* 0x000000ffff047224 */ /* 0x000fc400078e001a */
[----:B------:R-:W-:Y:S02]  /*1850f0*/  IMAD.MOV.U32 R5, RZ, RZ, R27 ;  /* 0x000000ffff057224 */ /* 0x000fe400078e001b */
[----:B------:R-:W-:-:S07]  /*185100*/  IMAD.MOV.U32 R27, RZ, RZ, R0 ;  /* 0x000000ffff1b7224 */ /* 0x000fce00078e0000 */
[----:B------:R-:W-:Y:S04]  /*185110*/  STL.64 [R1+0x27e0], R16 ;  /* 0x0027e01001007387 */ /* 0x000fe80000100a00 */
[----:B------:R-:W-:Y:S04]  /*185120*/  STL.64 [R1+0x27e8], R18 ;  /* 0x0027e81201007387 */ /* 0x000fe80000100a00 */
[----:B------:R-:W-:Y:S04]  /*185130*/  STL.64 [R1+0x27d0], R8 ;  /* 0x0027d00801007387 */ /* 0x000fe80000100a00 */
[----:B------:R0:W-:Y:S04]  /*185140*/  STL.64 [R1+0x27d8], R10 ;  /* 0x0027d80a01007387 */ /* 0x0001e80000100a00 */
[----:B------:R-:W2:Y:S04]  /*185150*/  LDL R26, [R1+0x50] ;  /* 0x00005000011a7983 */ /* 0x000ea80000100800 */
[----:B------:R-:W3:Y:S04]  /*185160*/  LDL.LU R0, [R1+0x93b0] ;  /* 0x0093b00001007983 */ /* 0x000ee80000300800 */
[----:B0-----:R-:W4:Y:S04]  /*185170*/  LDL.64 R10, [R1+0x60] ;  /* 0x00006000010a7983 */ /* 0x001f280000100a00 */
[----:B------:R-:W2:Y:S04]  /*185180*/  LDL.LU R16, [R1+0x16f0] ;  /* 0x0016f00001107983 */ /* 0x000ea80000300800 */
[----:B------:R-:W2:Y:S04]  /*185190*/  LDL.LU R17, [R1+0x16f4] ;  /* 0x0016f40001117983 */ /* 0x000ea80000300800 */
[----:B------:R-:W3:Y:S04]  /*1851a0*/  LDL.LU R18, [R1+0x16f8] ;  /* 0x0016f80001127983 */ /* 0x000ee80000300800 */
[----:B------:R-:W3:Y:S04]  /*1851b0*/  LDL.LU R19, [R1+0x16fc] ;  /* 0x0016fc0001137983 */ /* 0x000ee80000300800 */
[----:B------:R-:W2:Y:S04]  /*1851c0*/  LDL.64 R8, [R1+0x68] ;  /* 0x0000680001087983 */ /* 0x000ea80000100a00 */
[----:B----4-:R0:W-:Y:S04]  /*1851d0*/  STL.64 [R1+0x9320], R10 ;  /* 0x0093200a01007387 */ /* 0x0101e80000100a00 */
[----:B--2---:R-:W-:Y:S04]  /*1851e0*/  STL.64 [R1+0x9318], R8 ;  /* 0x0093180801007387 */ /* 0x004fe80000100a00 */
[----:B---3--:R-:W-:Y:S04]  /*1851f0*/  STL.64 [R1+0x9300], R18 ;  /* 0x0093001201007387 */ /* 0x008fe80000100a00 */
        /* <DEDUP_REMOVED lines=76> */
[----:B------:R-:W-:-:S05]  /*1856c0*/  IMAD.MOV.U32 R3, RZ, RZ, R9 ;  /* 0x000000ffff037224 */ /* 0x000fca00078e0009 */
[----:B------:R-:W-:Y:S04]  /*1856d0*/  STL [R1+0x917c], R3 ;  /* 0x00917c0301007387 */ /* 0x000fe80000100800 */
        /* <DEDUP_REMOVED lines=35> */
[----:B------:R-:W-:Y:S04]  /*185910*/  STL [R1+0x918c], R2 ;  /* 0x00918c0201007387 */ /* 0x000fe80000100800 */
        /* <DEDUP_REMOVED lines=22> */
[----:B------:R-:W-:Y:S01]  /*185a80*/  IMAD.MOV.U32 R5, RZ, RZ, R11 ;  /* 0x000000ffff057224 */ /* 0x000fe200078e000b */
[----:B------:R-:W-:Y:S04]  /*185a90*/  STL.64 [R1+0x9198], R6 ;  /* 0x0091980601007387 */ /* 0x000fe80000100a00 */
[----:B------:R2:W-:Y:S02]  /*185aa0*/  STL.64 [R1+0x9190], R4 ;  /* 0x0091900401007387 */ /* 0x0005e40000100a00 */
[----:B--2---:R-:W-:-:S15]  /*185ab0*/  HMMA.16816.F32 R4, R12, R24, R16 ;  /* 0x000000180c04723c */ /* 0x004fde0000001810 */
[----:B------:R-:W-:-:S08]  /*185ac0*/  NOP ;  /* 0x0000000000007918 */ /* 0x000fd00000000000 */
[----:B------:R-:W-:Y:S04]  /*185ad0*/  STL.64 [R1+0x2740], R4 ;  /* 0x0027400401007387 */ /* 0x000fe80000100a00 */
[----:B------:R3:W-:Y:S04]  /*185ae0*/  STL.64 [R1+0x2748], R6 ;  /* 0x0027480601007387 */ /* 0x0007e80000100a00 */
[----:B------:R-:W2:Y:S01]  /*185af0*/  LDL.LU R16, [R1+0x15f0] ;  /* 0x0015f00001107983 */ /* 0x000ea20000300800 */
[----:B---3--:R-:W-:-:S15]  /*185b00*/  HMMA.16816.F32 R4, R12, R26, R20 ;  /* 0x0000001a0c04723c */ /* 0x008fde0000001814 */
[----:B------:R-:W-:-:S08]  /*185b10*/  NOP ;  /* 0x0000000000007918 */ /* 0x000fd00000000000 */
        /* <DEDUP_REMOVED lines=16> */
[----:B0-----:R-:W4:Y:S04]  /*185c20*/  LDL R22, [R1] ;  /* 0x0000000001167983 */ /* 0x001f280000100800 */
[----:B------:R-:W4:Y:S04]  /*185c30*/  LDL R23, [R1+0x4] ;  /* 0x0000040001177983 */ /* 0x000f280000100800 */
[----:B--2---:R0:W-:Y:S01]  /*185c40*/  STL.64 [R1+0x9200], R20 ;  /* 0x0092001401007387 */ /* 0x0041e20000100a00 */
[----:B------:R-:W-:-:S02]  /*185c50*/  IMAD.MOV.U32 R2, RZ, RZ, R24 ;  /* 0x000000ffff027224 */ /* 0x000fc400078e0018 */
[----:B------:R-:W-:Y:S01]  /*185c60*/  IMAD.MOV.U32 R3, RZ, RZ, R25 ;  /* 0x000000ffff037224 */ /* 0x000fe200078e0019 */
[----:B----4-:R-:W-:Y:S04]  /*185c70*/  STL.64 [R1+0x9220], R22 ;  /* 0x0092201601007387 */ /* 0x010fe80000100a00 */
        /* <DEDUP_REMOVED lines=237> */
[----:B----4-:R-:W-:Y:S07]  /*186b50*/  HMMA.16816.F32 R16, R12, R6, R24 ;  /* 0x000000060c10723c */ /* 0x010fee0000001818 */
[----:B------:R-:W-:-:S02]  /*186b60*/  IMAD.MOV.U32 R26, RZ, RZ, R2 ;  /* 0x000000ffff1a7224 */ /* 0x000fc400078e0002 */
[----:B------:R-:W-:Y:S01]  /*186b70*/  IMAD.MOV.U32 R27, RZ, RZ, R3 ;  /* 0x000000ffff1b7224 */ /* 0x000fe200078e0003 */
[----:B------:R-:W3:Y:S01]  /*186b80*/  LDL.LU R2, [R1+0x918c] ;  /* 0x00918c0001027983 */ /* 0x000ee20000300800 */
[----:B--2---:R-:W-:Y:S02]  /*186b90*/  IMAD.MOV.U32 R24, RZ, RZ, R4 ;  /* 0x000000ffff187224 */ /* 0x004fe400078e0004 */
[----:B------:R-:W-:-:S10]  /*186ba0*/  IMAD.MOV.U32 R25, RZ, RZ, R5 ;  /* 0x000000ffff197224 */ /* 0x000fd400078e0005 */
[----:B------:R0:W-:Y:S04]  /*186bb0*/  STL.64 [R1+0x3110], R16 ;  /* 0x0031101001007387 */ /* 0x0001e80000100a00 */
[----:B------:R1:W-:Y:S04]  /*186bc0*/  STL.64 [R1+0x3118], R18 ;  /* 0x0031181201007387 */ /* 0x0003e80000100a00 */
[----:B------:R-:W2:Y:S04]  /*186bd0*/  LDL.LU R3, [R1+0x9188] ;  /* 0x0091880001037983 */ /* 0x000ea80000300800 */
[----:B------:R-:W4:Y:S04]  /*186be0*/  LDL.LU R4, [R1+0x9184] ;  /* 0x0091840001047983 */ /* 0x000f280000300800 */
[----:B------:R-:W4:Y:S04]  /*186bf0*/  LDL.LU R5, [R1+0x9180] ;  /* 0x0091800001057983 */ /* 0x000f280000300800 */
[----:B------:R-:W-:Y:S04]  /*186c00*/  STL.64 [R1+0x90a0], R26 ;  /* 0x0090a01a01007387 */ /* 0x000fe80000100a00 */
[----:B------:R-:W-:Y:S04]  /*186c10*/  STL.64 [R1+0x9098], R24 ;  /* 0x0090981801007387 */ /* 0x000fe80000100a00 */
[----:B0-----:R-:W4:Y:S04]  /*186c20*/  LDL.LU R16, [R1+0x1520] ;  /* 0x0015200001107983 */ /* 0x001f280000300800 */
[----:B------:R-:W4:Y:S04]  /*186c30*/  LDL.LU R17, [R1+0x1524] ;  /* 0x0015240001117983 */ /* 0x000f280000300800 */
[----:B-1----:R-:W3:Y:S04]  /*186c40*/  LDL.LU R18, [R1+0x1528] ;  /* 0x0015280001127983 */ /* 0x002ee80000300800 */
[----:B------:R-:W3:Y:S04]  /*186c50*/  LDL.LU R19, [R1+0x152c] ;  /* 0x00152c0001137983 */ /* 0x000ee80000300800 */
[----:B---3--:R2:W-:Y:S02]  /*186c60*/  STL.64 [R1+0x90b0], R18 ;  /* 0x0090b01201007387 */ /* 0x0085e40000100a00 */
[----:B--2---:R-:W-:-:S02]  /*186c70*/  IMAD.MOV.U32 R18, RZ, RZ, R3 ;  /* 0x000000ffff127224 */ /* 0x004fc400078e0003 */
[----:B------:R-:W-:Y:S01]  /*186c80*/  IMAD.MOV.U32 R19, RZ, RZ, R2 ;  /* 0x000000ffff137224 */ /* 0x000fe200078e0002 */
[----:B------:R-:W2:Y:S04]  /*186c90*/  LDL.LU R3, [R1+0x917c] ;  /* 0x00917c0001037983 */ /* 0x000ea80000300800 */
[----:B------:R-:W3:Y:S04]  /*186ca0*/  LDL.LU R2, [R1+0x9178] ;  /* 0x0091780001027983 */ /* 0x000ee80000300800 */
[----:B----4-:R0:W-:Y:S04]  /*186cb0*/  STL.64 [R1+0x90a8], R16 ;  /* 0x0090a81001007387 */ /* 0x0101e80000100a00 */
[----:B------:R-:W4:Y:S04]  /*186cc0*/  LDL.LU R24, [R1+0x1540] ;  /* 0x0015400001187983 */ /* 0x000f280000300800 */
[----:B------:R-:W4:Y:S04]  /*186cd0*/  LDL.LU R25, [R1+0x1544] ;  /* 0x0015440001197983 */ /* 0x000f280000300800 */
[----:B------:R-:W2:Y:S04]  /*186ce0*/  LDL.LU R26, [R1+0x1548] ;  /* 0x00154800011a7983 */ /* 0x000ea80000300800 */
[----:B------:R-:W2:Y:S04]  /*186cf0*/  LDL.LU R27, [R1+0x154c] ;  /* 0x00154c00011b7983 */ /* 0x000ea80000300800 */
[----:B0-----:R-:W3:Y:S04]  /*186d00*/  LDL.64 R16, [R1+0x80] ;  /* 0x0000800001107983 */ /* 0x001ee80000100a00 */
[----:B------:R0:W-:Y:S02]  /*186d10*/  STL.64 [R1+0x90e0], R18 ;  /* 0x0090e01201007387 */ /* 0x0001e40000100a00 */
[----:B0-----:R-:W-:-:S02]  /*186d20*/  IMAD.MOV.U32 R18, RZ, RZ, R5 ;  /* 0x000000ffff127224 */ /* 0x001fc400078e0005 */
[----:B------:R-:W-:Y:S01]  /*186d30*/  IMAD.MOV.U32 R19, RZ, RZ, R4 ;  /* 0x000000ffff137224 */ /* 0x000fe200078e0004 */
[----:B---3--:R-:W-:Y:S04]  /*186d40*/  STL.64 [R1+0x90d8], R16 ;  /* 0x0090d81001007387 */ /* 0x008fe80000100a00 */
[----:B--2---:R-:W-:Y:S04]  /*186d50*/  STL.64 [R1+0x90c0], R26 ;  /* 0x0090c01a01007387 */ /* 0x004fe80000100a00 */
[----:B----4-:R0:W-:Y:S04]  /*186d60*/  STL.64 [R1+0x90b8], R24 ;  /* 0x0090b81801007387 */ /* 0x0101e80000100a00 */
[----:B0-----:R-:W2:Y:S04]  /*186d70*/  LDL.LU R24, [R1+0x1550] ;  /* 0x0015500001187983 */ /* 0x001ea80000300800 */
[----:B------:R-:W2:Y:S04]  /*186d80*/  LDL.LU R25, [R1+0x1554] ;  /* 0x0015540001197983 */ /* 0x000ea80000300800 */
[----:B------:R-:W3:Y:S04]  /*186d90*/  LDL.LU R26, [R1+0x1558] ;  /* 0x00155800011a7983 */ /* 0x000ee80000300800 */
[----:B------:R-:W3:Y:S04]  /*186da0*/  LDL.LU R27, [R1+0x155c] ;  /* 0x00155c00011b7983 */ /* 0x000ee80000300800 */
[----:B------:R-:W4:Y:S04]  /*186db0*/  LDL.LU R5, [R1+0x9174] ;  /* 0x0091740001057983 */ /* 0x000f280000300800 */
[----:B------:R-:W4:Y:S04]  /*186dc0*/  LDL.LU R4, [R1+0x9170] ;  /* 0x0091700001047983 */ /* 0x000f280000300800 */
[----:B------:R-:W2:Y:S04]  /*186dd0*/  LDL.64 R16, [R1+0x90] ;  /* 0x0000900001107983 */ /* 0x000ea80000100a00 */
        /* <DEDUP_REMOVED lines=71> */
[----:B0-----:R-:W2:Y:S04]  /*187250*/  LDL.LU R4, [R1+0x15b0] ;  /* 0x0015b00001047983 */ /* 0x001ea80000300800 */
[----:B-1----:R-:W2:Y:S04]  /*187260*/  LDL.LU R5, [R1+0x15b4] ;  /* 0x0015b40001057983 */ /* 0x002ea80000300800 */
[----:B------:R-:W2:Y:S04]  /*187270*/  LDL.LU R6, [R1+0x15b8] ;  /* 0x0015b80001067983 */ /* 0x000ea80000300800 */
[----:B------:R-:W2:Y:S01]  /*187280*/  LDL.LU R7, [R1+0x15bc] ;  /* 0x0015bc0001077983 */ /* 0x000ea20000300800 */
[----:B----4-:R-:W-:Y:S03]  /*187290*/  HMMA.16816.F32 R12, R12, R2, R16 ;  /* 0x000000020c0c723c */ /* 0x010fe60000001810 */
[----:B------:R-:W2:Y:S04]  /*1872a0*/  LDL.LU.64 R18, [R1+0x9148] ;  /* 0x0091480001127983 */ /* 0x000ea80000300a00 */
[----:B------:R-:W4:Y:S01]  /*1872b0*/  LDL.LU.64 R16, [R1+0x9140] ;  /* 0x0091400001107983 */ /* 0x000f220000300a00 */
[----:B------:R-:W-:-:S02]  /*1872c0*/  F2FP.F16.E5M2.UNPACK_B R8, R8 ;  /* 0x00000008ff08723e */ /* 0x000fc400020004ff */
[----:B------:R-:W-:Y:S02]  /*1872d0*/  F2FP.F16.E5M2.UNPACK_B R9, R9 ;  /* 0x00000009ff09723e */ /* 0x000fe400020004ff */
[----:B------:R-:W-:Y:S02]  /*1872e0*/  F2FP.F16.E5M2.UNPACK_B R10, R10 ;  /* 0x0000000aff0a723e */ /* 0x000fe400020004ff */
[----:B------:R-:W-:-:S09]  /*1872f0*/  F2FP.F16.E5M2.UNPACK_B R11, R11 ;  /* 0x0000000bff0b723e */ /* 0x000fd200020004ff */
[----:B------:R0:W-:Y:S04]  /*187300*/  STL.64 [R1+0x2610], R12 ;  /* 0x0026100c01007387 */ /* 0x0001e80000100a00 */
[----:B------:R1:W-:Y:S04]  /*187310*/  STL.64 [R1+0x2618], R14 ;  /* 0x0026180e01007387 */ /* 0x0003e80000100a00 */
[----:B0-----:R-:W3:Y:S04]  /*187320*/  LDL.64 R12, [R1+0x70] ;  /* 0x00007000010c7983 */ /* 0x001ee80000100a00 */
[----:B-1----:R-:W3:Y:S04]  /*187330*/  LDL R14, [R1+0x68] ;  /* 0x00006800010e7983 */ /* 0x002ee80000100800 */
[----:B------:R-:W-:Y:S04]  /*187340*/  STL [R1+0x8f1c], R2 ;  /* 0x008f1c0201007387 */ /* 0x000fe80000100800 */
[----:B------:R-:W-:Y:S01]  /*187350*/  STL [R1+0x8f18], R3 ;  /* 0x008f180301007387 */ /* 0x000fe20000100800 */
[----:B--2---:R-:W-:-:S15]  /*187360*/  HMMA.16816.F32 R4, R8, R18, R4 ;  /* 0x000000120804723c */ /* 0x004fde0000001804 */
[----:B------:R-:W-:-:S08]  /*187370*/  NOP ;  /* 0x0000000000007918 */ /* 0x000fd00000000000 */
[----:B------:R0:W-:Y:S04]  /*187380*/  STL.64 [R1+0x2600], R4 ;  /* 0x0026000401007387 */ /* 0x0001e80000100a00 */
[----:B------:R1:W-:Y:S01]  /*187390*/  STL.64 [R1+0x2608], R6 ;  /* 0x0026080601007387 */ /* 0x0003e20000100a00 */
[----:B0-----:R-:W-:Y:S02]  /*1873a0*/  IMAD.MOV.U32 R5, RZ, RZ, R18 ;  /* 0x000000ffff057224 */ /* 0x001fe400078e0012 */
[----:B-1----:R-:W-:Y:S02]  /*1873b0*/  IMAD.MOV.U32 R6, RZ, RZ, R19 ;  /* 0x000000ffff067224 */ /* 0x002fe400078e0013 */
[----:B----4-:R-:W-:Y:S01]  /*1873c0*/  HMMA.16816.F32 R16, R8, R16, R24 ;  /* 0x000000100810723c */ /* 0x010fe20000001818 */
[----:B------:R-:W-:Y:S04]  /*1873d0*/  STL [R1+0x8f20], R5 ;  /* 0x008f200501007387 */ /* 0x000fe80000100800 */
[----:B------:R-:W2:Y:S04]  /*1873e0*/  LDL.LU.64 R26, [R1+0x9138] ;  /* 0x00913800011a7983 */ /* 0x000ea80000300a00 */
[----:B------:R-:W2:-:S14]  /*1873f0*/  LDL.LU.64 R24, [R1+0x9130] ;  /* 0x0091300001187983 */ /* 0x000e9c0000300a00 */
        /* <DEDUP_REMOVED lines=38> */
[----:B------:R-:W2:Y:S01]  /*187660*/  LDL.LU.64 R24, [R1+0x90b8] ;  /* 0x0090b80001187983 */ /* 0x000ea20000300a00 */
[----:B---3--:R-:W-:-:S15]  /*187670*/  IMAD.MOV.U32 R5, RZ, RZ, R12 ;  /* 0x000000ffff057224 */ /* 0x008fde00078e000c */
        /* <DEDUP_REMOVED lines=17> */
[----:B------:R-:W-:Y:S01]  /*187790*/  IMAD.MOV.U32 R2, RZ, RZ, R13 ;  /* 0x000000ffff027224 */ /* 0x000fe200078e000d */
[C---:B----4-:R-:W-:Y:S06]  /*1877a0*/  HMMA.16816.F32 R4, R8.reuse, R14, R4 ;  /* 0x0000000e0804723c */ /* 0x050fec0000001804 */
[----:B---3--:R-:W-:-:S15]  /*1877b0*/  HMMA.16816.F32 R12, R8, R24, R16 ;  /* 0x00000018080c723c */ /* 0x008fde0000001810 */
[----:B------:R-:W-:-:S02]  /*1877c0*/  NOP ;  /* 0x0000000000007918 */ /* 0x000fc40000000000 */
[----:B------:R-:W-:Y:S04]  /*1877d0*/  STL.64 [R1+0x2580], R4 ;  /* 0x0025800401007387 */ /* 0x000fe80000100a00 */
[----:B------:R2:W-:Y:S04]  /*1877e0*/  STL.64 [R1+0x2588], R6 ;  /* 0x0025880601007387 */ /* 0x0005e80000100a00 */
[----:B------:R-:W3:Y:S01]  /*1877f0*/  LDL.LU R16, [R1+0x1410] ;  /* 0x0014100001107983 */ /* 0x000ee20000300800 */
[----:B--2---:R-:W-:Y:S03]  /*187800*/  HMMA.16816.F32 R4, R8, R26, R20 ;  /* 0x0000001a0804723c */ /* 0x004fe60000001814 */
[----:B------:R-:W-:Y:S04]  /*187810*/  STL.64 [R1+0x2570], R12 ;  /* 0x0025700c01007387 */ /* 0x000fe80000100a00 */
[----:B------:R-:W-:-:S15]  /*187820*/  STL.64 [R1+0x2578], R14 ;  /* 0x0025780e01007387 */ /* 0x000fde0000100a00 */
[----:B------:R-:W-:-:S01]  /*187830*/  NOP ;  /* 0x0000000000007918 */ /* 0x000fc20000000000 */
[----:B------:R-:W-:Y:S04]  /*187840*/  STL.64 [R1+0x2560], R4 ;  /* 0x0025600401007387 */ /* 0x000fe80000100a00 */
[----:B------:R-:W-:Y:S04]  /*187850*/  STL.64 [R1+0x2568], R6 ;  /* 0x0025680601007387 */ /* 0x000fe80000100a00 */
        /* <DEDUP_REMOVED lines=11> */
[----:B----4-:R0:W-:Y:S04]  /*187910*/  STL.64 [R1+0x8f90], R26 ;  /* 0x008f901a01007387 */ /* 0x0101e80000100a00 */
[----:B0-----:R-:W4:Y:S04]  /*187920*/  LDL R26, [R1] ;  /* 0x00000000011a7983 */ /* 0x001f280000100800 */
[----:B------:R-:W4:Y:S04]  /*187930*/  LDL R27, [R1+0x4] ;  /* 0x00000400011b7983 */ /* 0x000f280000100800 */
[----:B--2---:R0:W-:Y:S04]  /*187940*/  STL.64 [R1+0x8f88], R24 ;  /* 0x008f881801007387 */ /* 0x0041e80000100a00 */
[----:B0-----:R-:W2:Y:S04]  /*187950*/  LDL R24, [R1+0x8] ;  /* 0x0000080001187983 */ /* 0x001ea80000100800 */
        /* <DEDUP_REMOVED lines=234> */
[----:B------:R-:W2:Y:S04]  /*188800*/  LDL.LU R23, [R1+0x7294] ;  /* 0x0072940001177983 */ /* 0x000ea80000300800 */
[----:B------:R0:W-:Y:S01]  /*188810*/  STL.64 [R1+0x8cf0], R20 ;  /* 0x008cf01401007387 */ /* 0x0001e20000100a00 */
[----:B---3--:R-:W-:Y:S01]  /*188820*/  HMMA.16816.F32 R4, R8, R18, R4 ;  /* 0x000000120804723c */ /* 0x008fe20000001804 */
[----:B----4-:R-:W-:-:S02]  /*188830*/  IMAD R12, R12, 0x100, R22 ;  /* 0x000001000c0c7824 */ /* 0x010fc400078e0216 */
[----:B--2---:R-:W-:-:S03]  /*188840*/  IMAD R13, R13, 0x100, R23 ;  /* 0x000001000d0d7824 */ /* 0x004fc600078e0217 */
[----:B0-----:R-:W-:-:S15]  /*188850*/  HMMA.16816.F32 R20, R8, R16, R24 ;  /* 0x000000100814723c */ /* 0x001fde0000001818 */
[----:B------:R-:W-:-:S02]  /*188860*/  NOP ;  /* 0x0000000000007918 */ /* 0x000fc40000000000 */
[----:B------:R-:W-:Y:S04]  /*188870*/  STL.64 [R1+0x2450], R4 ;  /* 0x0024500401007387 */ /* 0x000fe80000100a00 */
[----:B------:R0:W-:Y:S04]  /*188880*/  STL.64 [R1+0x2458], R6 ;  /* 0x0024580601007387 */ /* 0x0001e80000100a00 */
[----:B0-----:R-:W2:Y:S04]  /*188890*/  LDL.LU.64 R6, [R1+0x8f30] ;  /* 0x008f300001067983 */ /* 0x001ea80000300a00 */
[----:B------:R-:W3:Y:S04]  /*1888a0*/  LDL.LU.64 R4, [R1+0x8f28] ;  /* 0x008f280001047983 */ /* 0x000ee80000300a00 */
[----:B------:R-:W-:Y:S04]  /*1888b0*/  STL [R1+0x8ccc], R16 ;  /* 0x008ccc1001007387 */ /* 0x000fe80000100800 */
[----:B------:R-:W-:Y:S04]  /*1888c0*/  STL [R1+0x8cc8], R17 ;  /* 0x008cc81101007387 */ /* 0x000fe80000100800 */
[----:B------:R0:W-:Y:S04]  /*1888d0*/  STL.64 [R1+0x2440], R20 ;  /* 0x0024401401007387 */ /* 0x0001e80000100a00 */
[----:B------:R1:W-:Y:S04]  /*1888e0*/  STL.64 [R1+0x2448], R22 ;  /* 0x0024481601007387 */ /* 0x0003e80000100a00 */
[----:B------:R-:W-:Y:S04]  /*1888f0*/  STL.64 [R1+0x8ea0], R18 ;  /* 0x008ea01201007387 */ /* 0x000fe80000100a00 */
[----:B0-----:R-:W4:Y:S04]  /*188900*/  LDL.LU R20, [R1+0x1350] ;  /* 0x0013500001147983 */ /* 0x001f280000300800 */
[----:B------:R-:W4:Y:S04]  /*188910*/  LDL.LU R21, [R1+0x1354] ;  /* 0x0013540001157983 */ /* 0x000f280000300800 */
[----:B-1----:R-:W2:Y:S04]  /*188920*/  LDL.LU R22, [R1+0x1358] ;  /* 0x0013580001167983 */ /* 0x002ea80000300800 */
[----:B------:R-:W2:Y:S01]  /*188930*/  LDL.LU R23, [R1+0x135c] ;  /* 0x00135c0001177983 */ /* 0x000ea20000300800 */
[----:B------:R-:W-:-:S02]  /*188940*/  IMAD.MOV.U32 R25, RZ, RZ, R2 ;  /* 0x000000ffff197224 */ /* 0x000fc400078e0002 */
[----:B---3--:R-:W-:Y:S01]  /*188950*/  IMAD.MOV.U32 R24, RZ, RZ, R5 ;  /* 0x000000ffff187224 */ /* 0x008fe200078e0005 */
[----:B--2---:R0:W-:Y:S04]  /*188960*/  STL.64 [R1+0x8e58], R22 ;  /* 0x008e581601007387 */ /* 0x0041e80000100a00 */
[----:B----4-:R-:W-:Y:S04]  /*188970*/  STL.64 [R1+0x8e50], R20 ;  /* 0x008e501401007387 */ /* 0x010fe80000100a00 */
[----:B------:R-:W2:Y:S04]  /*188980*/  LDL.LU R5, [R1+0x8f20] ;  /* 0x008f200001057983 */ /* 0x000ea80000300800 */
[----:B------:R-:W3:Y:S04]  /*188990*/  LDL.LU R2, [R1+0x8f1c] ;  /* 0x008f1c0001027983 */ /* 0x000ee80000300800 */
[----:B------:R-:W4:Y:S01]  /*1889a0*/  LDL.64 R26, [R1+0x68] ;  /* 0x00006800011a7983 */ /* 0x000f220000100a00 */
[----:B0-----:R-:W-:-:S02]  /*1889b0*/  IMAD.MOV.U32 R22, RZ, RZ, R3 ;  /* 0x000000ffff167224 */ /* 0x001fc400078e0003 */
[----:B------:R-:W-:Y:S01]  /*1889c0*/  IMAD.MOV.U32 R23, RZ, RZ, R4 ;  /* 0x000000ffff177224 */ /* 0x000fe200078e0004 */
[----:B----4-:R-:W-:Y:S04]  /*1889d0*/  STL.64 [R1+0x8e68], R26 ;  /* 0x008e681a01007387 */ /* 0x010fe80000100a00 */
[----:B------:R0:W-:Y:S04]  /*1889e0*/  STL.64 [R1+0x8e60], R24 ;  /* 0x008e601801007387 */ /* 0x0001e80000100a00 */
[----:B------:R-:W3:Y:S04]  /*1889f0*/  LDL.LU R3, [R1+0x8f18] ;  /* 0x008f180001037983 */ /* 0x000ee80000300800 */
[----:B------:R-:W4:Y:S04]  /*188a00*/  LDL.LU R4, [R1+0x8f14] ;  /* 0x008f140001047983 */ /* 0x000f280000300800 */
        /* <DEDUP_REMOVED lines=26> */
[----:B------:R-:W4:Y:S04]  /*188bb0*/  LDL.LU R5, [R1+0x8f10] ;  /* 0x008f100001057983 */ /* 0x000f280000300800 */
[----:B------:R-:W3:Y:S04]  /*188bc0*/  LDL.LU R6, [R1+0x8f0c] ;  /* 0x008f0c0001067983 */ /* 0x000ee80000300800 */
[----:B--2---:R0:W-:Y:S04]  /*188bd0*/  STL.64 [R1+0x8ec0], R16 ;  /* 0x008ec01001007387 */ /* 0x0041e80000100a00 */
        /* <DEDUP_REMOVED lines=17> */
[----:B------:R0:W-:Y:S02]  /*188cf0*/  STL.64 [R1+0x8e88], R26 ;  /* 0x008e881a01007387 */ /* 0x0001e40000100a00 */
[----:B0-----:R-:W-:-:S02]  /*188d00*/  IMAD.MOV.U32 R26, RZ, RZ, R7 ;  /* 0x000000ffff1a7224 */ /* 0x001fc400078e0007 */
[----:B------:R-:W3:Y:S04]  /*188d10*/  LDL.LU R7, [R1+0x8f08] ;  /* 0x008f080001077983 */ /* 0x000ee80000300800 */
[----:B------:R0:W-:Y:S04]  /*188d20*/  STL.64 [R1+0x8e80], R24 ;  /* 0x008e801801007387 */ /* 0x0001e80000100a00 */
[----:B0-----:R-:W2:Y:S01]  /*188d30*/  LDL.64 R24, [R1+0x98] ;  /* 0x0000980001187983 */ /* 0x001ea20000100a00 */
[----:B------:R-:W-:-:S05]  /*188d40*/  IMAD.MOV.U32 R27, RZ, RZ, R0 ;  /* 0x000000ffff1b7224 */ /* 0x000fca00078e0000 */
[----:B------:R-:W-:Y:S04]  /*188d50*/  STL.64 [R1+0x8ed8], R26 ;  /* 0x008ed81a01007387 */ /* 0x000fe80000100a00 */
[----:B--2---:R0:W-:Y:S04]  /*188d60*/  STL.64 [R1+0x8ed0], R24 ;  /* 0x008ed01801007387 */ /* 0x0041e80000100a00 */
[----:B0-----:R-:W2:Y:S04]  /*188d70*/  LDL.LU R24, [R1+0x13d0] ;  /* 0x0013d00001187983 */ /* 0x001ea80000300800 */
[----:B------:R-:W2:Y:S04]  /*188d80*/  LDL.LU R25, [R1+0x13d4] ;  /* 0x0013d40001197983 */ /* 0x000ea80000300800 */
[----:B------:R-:W2:Y:S04]  /*188d90*/  LDL.LU R26, [R1+0x13d8] ;  /* 0x0013d800011a7983 */ /* 0x000ea80000300800 */
[----:B------:R-:W2:Y:S04]  /*188da0*/  LDL.LU R27, [R1+0x13dc] ;  /* 0x0013dc00011b7983 */ /* 0x000ea80000300800 */
[----:B------:R-:W4:Y:S01]  /*188db0*/  LDL.64 R20, [R1+0x88] ;  /* 0x0000880001147983 */ /* 0x000f220000100a00 */
[C---:B---3--:R-:W-:Y:S03]  /*188dc0*/  HMMA.16816.F32 R16, R8.reuse, R6, R16 ;  /* 0x000000060810723c */ /* 0x048fe60000001810 */
[----:B------:R-:W-:Y:S04]  /*188dd0*/  STL.64 [R1+0x8e98], R22 ;  /* 0x008e981601007387 */ /* 0x000fe80000100a00 */
        /* <DEDUP_REMOVED lines=22> */
[----:B------:R-:W2:-:S15]  /*188f40*/  LDL.LU.64 R18, [R1+0x8ee0] ;  /* 0x008ee00001127983 */ /* 0x000e9e0000300a00 */
[----:B------:R-:W-:-:S07]  /*188f50*/  NOP ;  /* 0x0000000000007918 */ /* 0x000fce0000000000 */
[----:B------:R0:W-:Y:S04]  /*188f60*/  STL.64 [R1+0x2430], R8 ;  /* 0x0024300801007387 */ /* 0x0001e80000100a00 */
[----:B------:R1:W-:Y:S04]  /*188f70*/  STL.64 [R1+0x2438], R10 ;  /* 0x0024380a01007387 */ /* 0x0003e80000100a00 */
[----:B0-----:R-:W4:Y:S04]  /*188f80*/  LDL.LU R8, [R1+0x1360] ;  /* 0x0013600001087983 */ /* 0x001f280000300800 */
[----:B------:R-:W4:Y:S04]  /*188f90*/  LDL.LU R9, [R1+0x1364] ;  /* 0x0013640001097983 */ /* 0x000f280000300800 */
[----:B-1----:R-:W4:Y:S04]  /*188fa0*/  LDL.LU R10, [R1+0x1368] ;  /* 0x00136800010a7983 */ /* 0x002f280000300800 */
[----:B------:R-:W4:Y:S01]  /*188fb0*/  LDL.LU R11, [R1+0x136c] ;  /* 0x00136c00010b7983 */ /* 0x000f220000300800 */
[----:B--2---:R-:W-:Y:S03]  /*188fc0*/  HMMA.16816.F32 R16, R12, R18, R24 ;  /* 0x000000120c10723c */ /* 0x004fe60000001818 */
[----:B------:R-:W3:Y:S04]  /*188fd0*/  LDL.LU.64 R26, [R1+0x8ed8] ;  /* 0x008ed800011a7983 */ /* 0x000ee80000300a00 */
        /* <DEDUP_REMOVED lines=14> */
[----:B------:R-:W4:Y:S04]  /*1890c0*/  LDL.LU.64 R28, [R1+0x8ea8] ;  /* 0x008ea800011c7983 */ /* 0x000f280000300a00 */
[----:B------:R0:W-:Y:S04]  /*1890d0*/  STL.64 [R1+0x8d08], R6 ;  /* 0x008d080601007387 */ /* 0x0001e80000100a00 */
[----:B0-----:R-:W4:Y:S04]  /*1890e0*/  LDL.64 R6, [R1+0x78] ;  /* 0x0000780001067983 */ /* 0x001f280000100a00 */
[----:B------:R-:W-:Y:S01]  /*1890f0*/  STL.64 [R1+0x8d00], R4 ;  /* 0x008d000401007387 */ /* 0x000fe20000100a00 */
[----:B--2---:R-:W-:-:S15]  /*189100*/  HMMA.16816.F32 R16, R12, R24, R16 ;  /* 0x000000180c10723c */ /* 0x004fde0000001810 */
[----:B------:R-:W-:-:S08]  /*189110*/  NOP ;  /* 0x0000000000007918 */ /* 0x000fd00000000000 */
[----:B------:R-:W-:Y:S04]  /*189120*/  STL.64 [R1+0x2400], R16 ;  /* 0x0024001001007387 */ /* 0x000fe80000100a00 */
[----:B------:R0:W-:Y:S04]  /*189130*/  STL.64 [R1+0x2408], R18 ;  /* 0x0024081201007387 */ /* 0x0001e80000100a00 */
[----:B0-----:R-:W2:Y:S01]  /*189140*/  LDL.LU.64 R18, [R1+0x8ea0] ;  /* 0x008ea00001127983 */ /* 0x001ea20000300a00 */
[----:B------:R-:W-:Y:S02]  /*189150*/  IMAD.MOV.U32 R17, RZ, RZ, R24 ;  /* 0x000000ffff117224 */ /* 0x000fe400078e0018 */
[----:B------:R-:W-:-:S02]  /*189160*/  IMAD.MOV.U32 R16, RZ, RZ, R25 ;  /* 0x000000ffff107224 */ /* 0x000fc400078e0019 */
[C---:B---3--:R-:W-:Y:S01]  /*189170*/  HMMA.16816.F32 R24, R12.reuse, R26, R20 ;  /* 0x0000001a0c18723c */ /* 0x048fe20000001814 */
[----:B--2---:R-:W-:Y:S04]  /*189180*/  STL.64 [R1+0x8d28], R18 ;  /* 0x008d281201007387 */ /* 0x004fe80000100a00 */
[----:B------:R0:W-:Y:S04]  /*189190*/  STL.64 [R1+0x8d20], R16 ;  /* 0x008d201001007387 */ /* 0x0001e80000100a00 */
[----:B0-----:R-:W4:Y:S04]  /*1891a0*/  LDL.LU R16, [R1+0x1370] ;  /* 0x0013700001107983 */ /* 0x001f280000300800 */
[----:B------:R-:W4:Y:S04]  /*1891b0*/  LDL.LU R17, [R1+0x1374] ;  /* 0x0013740001117983 */ /* 0x000f280000300800 */
        /* <DEDUP_REMOVED lines=22> */
[----:B0-----:R-:W2:Y:S04]  /*189320*/  LDL.LU.64 R22, [R1+0x8e58] ;  /* 0x008e580001167983 */ /* 0x001ea80000300a00 */
[----:B------:R-:W2:Y:S01]  /*189330*/  LDL.LU.64 R20, [R1+0x8e50] ;  /* 0x008e500001147983 */ /* 0x000ea20000300a00 */
[----:B----4-:R-:W-:Y:S06]  /*189340*/  HMMA.16816.F32 R16, R12, R6, R16 ;  /* 0x000000060c10723c */ /* 0x010fec0000001810 */
[----:B------:R-:W-:-:S05]  /*189350*/  IMAD.MOV.U32 R0, RZ, RZ, R7 ;  /* 0x000000ffff007224 */ /* 0x000fca00078e0007 */
[----:B------:R0:W-:-:S12]  /*189360*/  STL [R1+0x8c60], R0 ;  /* 0x008c600001007387 */ /* 0x0001d80000100800 */
[----:B------:R-:W-:Y:S04]  /*189370*/  STL.64 [R1+0x23c0], R16 ;  /* 0x0023c01001007387 */ /* 0x000fe80000100a00 */
[----:B------:R1:W-:Y:S01]  /*189380*/  STL.64 [R1+0x23c8], R18 ;  /* 0x0023c81201007387 */ /* 0x0003e20000100a00 */
[C---:B---3--:R-:W-:Y:S06]  /*189390*/  HMMA.16816.F32 R8, R12.reuse, R24, R8 ;  /* 0x000000180c08723c */ /* 0x048fec0000001808 */
[----:B--2---:R-:W-:-:S15]  /*1893a0*/  HMMA.16816.F32 R4, R12, R26, R20 ;  /* 0x0000001a0c04723c */ /* 0x004fde0000001814 */
[----:B------:R-:W-:-:S02]  /*1893b0*/  NOP ;  /* 0x0000000000007918 */ /* 0x000fc40000000000 */
        /* <DEDUP_REMOVED lines=17> */
[----:B-1----:R-:W3:Y:S04]  /*1894d0*/  LDL R18, [R1] ;  /* 0x0000000001127983 */ /* 0x002ee80000100800 */
[----:B------:R-:W3:Y:S04]  /*1894e0*/  LDL R19, [R1+0x4] ;  /* 0x0000040001137983 */ /* 0x000ee80000100800 */
[----:B0-----:R-:W4:Y:S04]  /*1894f0*/  LDL.LU R20, [R1+0x1270] ;  /* 0x0012700001147983 */ /* 0x001f280000300800 */
[----:B------:R-:W4:Y:S04]  /*189500*/  LDL.LU R21, [R1+0x1274] ;  /* 0x0012740001157983 */ /* 0x000f280000300800 */
[----:B------:R-:W2:Y:S04]  /*189510*/  LDL.LU R22, [R1+0x1278] ;  /* 0x0012780001167983 */ /* 0x000ea80000300800 */
[----:B------:R-:W2:Y:S04]  /*189520*/  LDL.LU R23, [R1+0x127c] ;  /* 0x00127c0001177983 */ /* 0x000ea80000300800 */
[----:B--2---:R0:W-:Y:S04]  /*189530*/  STL.64 [R1+0x8d58], R22 ;  /* 0x008d581601007387 */ /* 0x0041e80000100a00 */
[----:B----4-:R1:W-:Y:S04]  /*189540*/  STL.64 [R1+0x8d50], R20 ;  /* 0x008d501401007387 */ /* 0x0103e80000100a00 */
[----:B------:R-:W2:Y:S04]  /*189550*/  LDL.LU R24, [R1+0x1280] ;  /* 0x0012800001187983 */ /* 0x000ea80000300800 */
[----:B------:R-:W2:Y:S04]  /*189560*/  LDL.LU R25, [R1+0x1284] ;  /* 0x0012840001197983 */ /* 0x000ea80000300800 */
[----:B------:R-:W4:Y:S04]  /*189570*/  LDL.LU R26, [R1+0x1288] ;  /* 0x00128800011a7983 */ /* 0x000f280000300800 */
[----:B------:R-:W4:Y:S04]  /*189580*/  LDL.LU R27, [R1+0x128c] ;  /* 0x00128c00011b7983 */ /* 0x000f280000300800 */
[----:B----4-:R-:W-:Y:S04]  /*189590*/  STL.64 [R1+0x8d68], R26 ;  /* 0x008d681a01007387 */ /* 0x010fe80000100a00 */
[----:B--2---:R2:W-:Y:S04]  /*1895a0*/  STL.64 [R1+0x8d60], R24 ;  /* 0x008d601801007387 */ /* 0x0045e80000100a00 */
[----:B0-----:R-:W4:Y:S04]  /*1895b0*/  LDL R22, [R1+0x10] ;  /* 0x0000100001167983 */ /* 0x001f280000100800 */
[----:B------:R-:W4:Y:S04]  /*1895c0*/  LDL R23, [R1+0x14] ;  /* 0x0000140001177983 */ /* 0x000f280000100800 */
[----:B-1----:R-:W3:Y:S04]  /*1895d0*/  LDL.64 R20, [R1+0x18] ;  /* 0x0000180001147983 */ /* 0x002ee80000100a00 */
[----:B----4-:R0:W-:Y:S04]  /*1895e0*/  STL.64 [R1+0x8d88], R22 ;  /* 0x008d881601007387 */ /* 0x0101e80000100a00 */
[----:B---3--:R1:W-:Y:S04]  /*1895f0*/  STL.64 [R1+0x8d80], R20 ;  /* 0x008d801401007387 */ /* 0x0083e80000100a00 */
[----:B--2---:R-:W2:Y:S04]  /*189600*/  LDL.LU R24, [R1+0x1290] ;  /* 0x0012900001187983 */ /* 0x004ea80000300800 */
[----:B------:R-:W2:Y:S04]  /*189610*/  LDL.LU R25, [R1+0x1294] ;  /* 0x0012940001197983 */ /* 0x000ea80000300800 */
[----:B------:R-:W3:Y:S04]  /*189620*/  LDL.LU R26, [R1+0x1298] ;  /* 0x00129800011a7983 */ /* 0x000ee80000300800 */
[----:B------:R-:W3:Y:S04]  /*189630*/  LDL.LU R27, [R1+0x129c] ;  /* 0x00129c00011b7983 */ /* 0x000ee80000300800 */
[----:B0-----:R-:W4:Y:S04]  /*189640*/  LDL R22, [R1+0x20] ;  /* 0x0000200001167983 */ /* 0x001f280000100800 */
[----:B------:R-:W4:Y:S04]  /*189650*/  LDL R23, [R1+0x24] ;  /* 0x0000240001177983 */ /* 0x000f280000100800 */
[----:B-1----:R-:W2:Y:S04]  /*189660*/  LDL.64 R20, [R1+0x28] ;  /* 0x0000280001147983 */ /* 0x002ea80000100a00 */
        /* <DEDUP_REMOVED lines=177> */
[----:B------:R-:W2:Y:S01]  /*18a180*/  LDL.LU.64 R24, [R1+0x8d40] ;  /* 0x008d400001187983 */ /* 0x000ea20000300a00 */
[----:B------:R-:W-:-:S02]  /*18a190*/  IMAD.MOV.U32 R0, RZ, RZ, R17 ;  /* 0x000000ffff007224 */ /* 0x000fc400078e0011 */
[----:B---3--:R-:W-:Y:S01]  /*18a1a0*/  HMMA.16816.F32 R16, R12, R18, R20 ;  /* 0x000000120c10723c */ /* 0x008fe20000001814 */
[----:B------:R-:W3:Y:S04]  /*18a1b0*/  LDL.LU.64 R22, [R1+0x8d38] ;  /* 0x008d380001167983 */ /* 0x000ee80000300a00 */
[----:B------:R-:W3:-:S15]  /*18a1c0*/  LDL.LU.64 R20, [R1+0x8d30] ;  /* 0x008d300001147983 */ /* 0x000ede0000300a00 */
        /* <DEDUP_REMOVED lines=27> */
[----:B----4-:R-:W-:Y:S01]  /*18a380*/  HMMA.16816.F32 R8, R12, R22, R8 ;  /* 0x000000160c08723c */ /* 0x010fe20000001808 */
[----:B--2---:R-:W-:Y:S02]  /*18a390*/  IMAD.MOV.U32 R24, RZ, RZ, R7 ;  /* 0x000000ffff187224 */ /* 0x004fe400078e0007 */
[----:B------:R-:W-:-:S05]  /*18a3a0*/  IMAD.MOV.U32 R25, RZ, RZ, R6 ;  /* 0x000000ffff197224 */ /* 0x000fca00078e0006 */
[----:B------:R0:W-:Y:S04]  /*18a3b0*/  STL.64 [R1+0x8c80], R24 ;  /* 0x008c801801007387 */ /* 0x0001e80000100a00 */
[----:B0-----:R-:W2:Y:S11]  /*18a3c0*/  LDL.LU R24, [R1+0x11f0] ;  /* 0x0011f00001187983 */ /* 0x001eb60000300800 */
[----:B------:R0:W-:Y:S04]  /*18a3d0*/  STL.64 [R1+0x2290], R8 ;  /* 0x0022900801007387 */ /* 0x0001e80000100a00 */
[----:B------:R-:W-:Y:S04]  /*18a3e0*/  STL.64 [R1+0x2298], R10 ;  /* 0x0022980a01007387 */ /* 0x000fe80000100a00 */
[----:B------:R-:W2:Y:S04]  /*18a3f0*/  LDL.LU R25, [R1+0x11f4] ;  /* 0x0011f40001197983 */ /* 0x000ea80000300800 */
[----:B------:R-:W4:Y:S04]  /*18a400*/  LDL.LU R26, [R1+0x11f8] ;  /* 0x0011f800011a7983 */ /* 0x000f280000300800 */
[----:B------:R-:W4:Y:S04]  /*18a410*/  LDL.LU R27, [R1+0x11fc] ;  /* 0x0011fc00011b7983 */ /* 0x000f280000300800 */
[----:B------:R-:W3:Y:S04]  /*18a420*/  LDL.LU R16, [R1+0x72ac] ;  /* 0x0072ac0001107983 */ /* 0x000ee80000300800 */
[----:B0-----:R-:W2:Y:S04]  /*18a430*/  LDL.LU R8, [R1+0x72a8] ;  /* 0x0072a80001087983 */ /* 0x001ea80000300800 */
[----:B------:R-:W3:Y:S04]  /*18a440*/  LDL.LU R17, [R1+0x72b4] ;  /* 0x0072b40001117983 */ /* 0x000ee80000300800 */
[----:B------:R-:W-:Y:S04]  /*18a450*/  STL.64 [R1+0x8ce8], R18 ;  /* 0x008ce81201007387 */ /* 0x000fe80000100a00 */
[----:B---3--:R0:W-:Y:S04]  /*18a460*/  STL.64 [R1+0x8ce0], R16 ;  /* 0x008ce01001007387 */ /* 0x0081e80000100a00 */
[----:B0-----:R-:W3:Y:S04]  /*18a470*/  LDL.LU R16, [R1+0x1220] ;  /* 0x0012200001107983 */ /* 0x001ee80000300800 */
[----:B------:R-:W3:Y:S04]  /*18a480*/  LDL.LU R17, [R1+0x1224] ;  /* 0x0012240001117983 */ /* 0x000ee80000300800 */
[----:B------:R-:W3:Y:S04]  /*18a490*/  LDL.LU R18, [R1+0x1228] ;  /* 0x0012280001127983 */ /* 0x000ee80000300800 */
[----:B------:R-:W3:Y:S04]  /*18a4a0*/  LDL.LU R19, [R1+0x122c] ;  /* 0x00122c0001137983 */ /* 0x000ee80000300800 */
[----:B------:R-:W2:Y:S04]  /*18a4b0*/  LDL.LU R9, [R1+0x72b0] ;  /* 0x0072b00001097983 */ /* 0x000ea80000300800 */
[----:B------:R-:W4:Y:S04]  /*18a4c0*/  LDL.LU R6, [R1+0x72bc] ;  /* 0x0072bc0001067983 */ /* 0x000f280000300800 */
[----:B------:R-:W2:Y:S04]  /*18a4d0*/  LDL.LU R10, [R1+0x72b8] ;  /* 0x0072b800010a7983 */ /* 0x000ea80000300800 */
[----:B------:R-:W4:Y:S04]  /*18a4e0*/  LDL.LU R7, [R1+0x72c4] ;  /* 0x0072c40001077983 */ /* 0x000f280000300800 */
[----:B----4-:R-:W-:Y:S04]  /*18a4f0*/  STL.64 [R1+0x8cc0], R6 ;  /* 0x008cc00601007387 */ /* 0x010fe80000100a00 */
        /* <DEDUP_REMOVED lines=72> */
[----:B0-----:R-:W2:Y:S04]  /*18a980*/  LDL.LU.64 R26, [R1+0x8c98] ;  /* 0x008c9800011a7983 */ /* 0x001ea80000300a00 */
[----:B------:R-:W2:Y:S04]  /*18a990*/  LDL.LU.64 R24, [R1+0x8c90] ;  /* 0x008c900001187983 */ /* 0x000ea80000300a00 */
[----:B------:R0:W-:Y:S04]  /*18a9a0*/  STL [R1+0x8c58], R6 ;  /* 0x008c580601007387 */ /* 0x0001e80000100800 */
[----:B------:R-:W3:Y:S04]  /*18a9b0*/  LDL R7, [R1+0xac] ;  /* 0x0000ac0001077983 */ /* 0x000ee80000100800 */
[----:B0-----:R-:W3:Y:S04]  /*18a9c0*/  LDL R6, [R1+0xa8] ;  /* 0x0000a80001067983 */ /* 0x001ee80000100800 */
[----:B------:R-:W-:Y:S01]  /*18a9d0*/  STL.64 [R1+0x8c50], R4 ;  /* 0x008c500401007387 */ /* 0x000fe20000100a00 */
[----:B--2---:R-:W-:Y:S03]  /*18a9e0*/  HMMA.16816.F32 R12, R12, R2, R24 ;  /* 0x000000020c0c723c */ /* 0x004fe60000001818 */
[----:B------:R-:W2:Y:S04]  /*18a9f0*/  LDL.LU.64 R26, [R1+0x8c88] ;  /* 0x008c8800011a7983 */ /* 0x000ea80000300a00 */
[----:B------:R-:W4:-:S15]  /*18aa00*/  LDL.LU.64 R24, [R1+0x8c80] ;  /* 0x008c800001187983 */ /* 0x000f1e0000300a00 */
        /* <DEDUP_REMOVED lines=10> */
[----:B------:R-:W-:-:S07]  /*18aab0*/  F2FP.F16.E5M2.UNPACK_B R11, R11 ;  /* 0x0000000bff0b723e */ /* 0x000fce00020004ff */
        /* <DEDUP_REMOVED lines=210> */
[----:B------:R0:W-:Y:S01]  /*18b7e0*/  STL.64 [R1+0x1958], R6 ;  /* 0x0019580601007387 */ /* 0x0001e20000100a00 */
[----:B------:R-:W-:-:S02]  /*18b7f0*/  IMAD.MOV.U32 R0, RZ, RZ, R27 ;  /* 0x000000ffff007224 */ /* 0x000fc400078e001b */
[----:B0-----:R-:W-:Y:S01]  /*18b800*/  IMAD.MOV.U32 R7, RZ, RZ, R26 ;  /* 0x000000ffff077224 */ /* 0x001fe200078e001a */
[----:B------:R-:W3:Y:S04]  /*18b810*/  LDL.LU R6, [R1+0x8c58] ;  /* 0x008c580001067983 */ /* 0x000ee80000300800 */
        /* <DEDUP_REMOVED lines=156> */
[----:B0-----:R-:W3:Y:S01]  /*18c1e0*/  LDL.LU.64 R18, [R1+0x8a60] ;  /* 0x008a600001127983 */ /* 0x001ee20000300a00 */
[----:B----4-:R-:W-:Y:S03]  /*18c1f0*/  HMMA.16816.F32 R24, R8, R20, R24 ;  /* 0x000000140818723c */ /* 0x010fe60000001818 */
[----:B------:R-:W2:Y:S04]  /*18c200*/  LDL.LU.64 R16, [R1+0x8a58] ;  /* 0x008a580001107983 */ /* 0x000ea80000300a00 */
[----:B------:R-:W-:Y:S04]  /*18c210*/  STL.64 [R1+0x8840], R22 ;  /* 0x0088401601007387 */ /* 0x000fe80000100a00 */
[----:B------:R-:W-:-:S12]  /*18c220*/  STL.64 [R1+0x8838], R20 ;  /* 0x0088381401007387 */ /* 0x000fd80000100a00 */
[----:B------:R0:W-:Y:S04]  /*18c230*/  STL.64 [R1+0x1270], R24 ;  /* 0x0012701801007387 */ /* 0x0001e80000100a00 */
[----:B------:R1:W-:Y:S01]  /*18c240*/  STL.64 [R1+0x1278], R26 ;  /* 0x0012781a01007387 */ /* 0x0003e20000100a00 */
[----:B---3--:R-:W-:-:S15]  /*18c250*/  HMMA.16816.F32 R12, R8, R18, R12 ;  /* 0x00000012080c723c */ /* 0x008fde000000180c */
[----:B------:R-:W-:-:S08]  /*18c260*/  NOP ;  /* 0x0000000000007918 */ /* 0x000fd00000000000 */
[----:B------:R-:W-:Y:S04]  /*18c270*/  STL.64 [R1+0x1280], R12 ;  /* 0x0012800c01007387 */ /* 0x000fe80000100a00 */
[----:B------:R-:W-:Y:S04]  /*18c280*/  STL.64 [R1+0x1288], R14 ;  /* 0x0012880e01007387 */ /* 0x000fe80000100a00 */
[----:B0-----:R-:W3:Y:S01]  /*18c290*/  LDL.64 R24, [R1+0x98] ;  /* 0x0000980001187983 */ /* 0x001ee20000100a00 */
[----:B-1----:R-:W-:Y:S02]  /*18c2a0*/  IMAD.MOV.U32 R26, RZ, RZ, R7 ;  /* 0x000000ffff1a7224 */ /* 0x002fe400078e0007 */
[----:B------:R-:W-:-:S05]  /*18c2b0*/  IMAD.MOV.U32 R27, RZ, RZ, R0 ;  /* 0x000000ffff1b7224 */ /* 0x000fca00078e0000 */
[----:B------:R-:W-:Y:S04]  /*18c2c0*/  STL.64 [R1+0x8a08], R26 ;  /* 0x008a081a01007387 */ /* 0x000fe80000100a00 */
        /* <DEDUP_REMOVED lines=8> */
[----:B---3--:R-:W-:Y:S04]  /*18c350*/  STL.64 [R1+0x8a50], R6 ;  /* 0x008a500601007387 */ /* 0x008fe80000100a00 */
        /* <DEDUP_REMOVED lines=31> */
[----:B------:R0:W-:Y:S04]  /*18c550*/  STL [R1+0x8824], R18 ;  /* 0x0088241201007387 */ /* 0x0001e80000100800 */
[----:B0-----:R-:W3:Y:S04]  /*18c560*/  LDL.LU R18, [R1+0x72d4] ;  /* 0x0072d40001127983 */ /* 0x001ee80000300800 */
[----:B------:R0:W-:Y:S04]  /*18c570*/  STL [R1+0x8820], R19 ;  /* 0x0088201301007387 */ /* 0x0001e80000100800 */
[----:B0-----:R-:W2:Y:S04]  /*18c580*/  LDL.LU R19, [R1+0x72cc] ;  /* 0x0072cc0001137983 */ /* 0x001ea80000300800 */
[----:B------:R-:W-:Y:S04]  /*18c590*/  STL.64 [R1+0x1290], R4 ;  /* 0x0012900401007387 */ /* 0x000fe80000100a00 */
[----:B------:R0:W-:Y:S04]  /*18c5a0*/  STL.64 [R1+0x1298], R6 ;  /* 0x0012980601007387 */ /* 0x0001e80000100a00 */
[----:B0-----:R-:W4:Y:S04]  /*18c5b0*/  LDL.LU.64 R6, [R1+0x8a50] ;  /* 0x008a500001067983 */ /* 0x001f280000300a00 */
[----:B------:R-:W4:Y:S04]  /*18c5c0*/  LDL.LU.64 R4, [R1+0x8a48] ;  /* 0x008a480001047983 */ /* 0x000f280000300a00 */
[----:B------:R0:W-:Y:S04]  /*18c5d0*/  STL [R1+0x8814], R16 ;  /* 0x0088141001007387 */ /* 0x0001e80000100800 */
[----:B------:R1:W-:Y:S04]  /*18c5e0*/  STL [R1+0x8810], R17 ;  /* 0x0088101101007387 */ /* 0x0003e80000100800 */
[----:B0-----:R-:W4:Y:S04]  /*18c5f0*/  LDL.LU R16, [R1+0xfe0] ;  /* 0x000fe00001107983 */ /* 0x001f280000300800 */
[----:B-1----:R-:W4:Y:S01]  /*18c600*/  LDL.LU R17, [R1+0xfe4] ;  /* 0x000fe40001117983 */ /* 0x002f220000300800 */
[----:B---3--:R-:W-:-:S03]  /*18c610*/  IMAD R13, R13, 0x100, R18 ;  /* 0x000001000d0d7824 */ /* 0x008fc600078e0212 */
[----:B------:R-:W3:Y:S01]  /*18c620*/  LDL.LU R18, [R1+0xfe8] ;  /* 0x000fe80001127983 */ /* 0x000ee20000300800 */
[----:B--2---:R-:W-:-:S03]  /*18c630*/  IMAD R12, R12, 0x100, R19 ;  /* 0x000001000c0c7824 */ /* 0x004fc600078e0213 */
        /* <DEDUP_REMOVED lines=17> */
[----:B------:R-:W-:Y:S01]  /*18c750*/  STL [R1+0x881c], R5 ;  /* 0x00881c0501007387 */ /* 0x000fe20000100800 */
[----:B--2---:R-:W-:Y:S03]  /*18c760*/  HMMA.16816.F32 R8, R8, R2, R24 ;  /* 0x000000020808723c */ /* 0x004fe60000001818 */
[----:B------:R-:W2:Y:S04]  /*18c770*/  LDL.LU.64 R26, [R1+0x8a18] ;  /* 0x008a1800011a7983 */ /* 0x000ea80000300a00 */
[----:B------:R-:W2:-:S15]  /*18c780*/  LDL.LU.64 R24, [R1+0x8a10] ;  /* 0x008a100001187983 */ /* 0x000e9e0000300a00 */
[----:B------:R-:W-:-:S01]  /*18c790*/  NOP ;  /* 0x0000000000007918 */ /* 0x000fc20000000000 */
[----:B------:R0:W-:Y:S04]  /*18c7a0*/  STL.64 [R1+0x12b0], R8 ;  /* 0x0012b00801007387 */ /* 0x0001e80000100a00 */
[----:B------:R1:W-:Y:S01]  /*18c7b0*/  STL.64 [R1+0x12b8], R10 ;  /* 0x0012b80a01007387 */ /* 0x0003e20000100a00 */
[----:B------:R-:W-:Y:S01]  /*18c7c0*/  IMAD R15, R0, 0x100, R15 ;  /* 0x00000100000f7824 */ /* 0x000fe200078e020f */
[----:B------:R-:W-:Y:S02]  /*18c7d0*/  F2FP.F16.E5M2.UNPACK_B R12, R12 ;  /* 0x0000000cff0c723e */ /* 0x000fe400020004ff */
[----:B------:R-:W-:Y:S02]  /*18c7e0*/  F2FP.F16.E5M2.UNPACK_B R13, R13 ;  /* 0x0000000dff0d723e */ /* 0x000fe400020004ff */
[----:B------:R-:W-:Y:S01]  /*18c7f0*/  F2FP.F16.E5M2.UNPACK_B R14, R14 ;  /* 0x0000000eff0e723e */ /* 0x000fe200020004ff */
[----:B0-----:R-:W4:Y:S04]  /*18c800*/  LDL.64 R8, [R1+0xa0] ;  /* 0x0000a00001087983 */ /* 0x001f280000100a00 */
[----:B-1----:R-:W2:Y:S01]  /*18c810*/  LDL.64 R10, [R1+0xa8] ;  /* 0x0000a800010a7983 */ /* 0x002ea20000100a00 */
[----:B------:R-:W-:-:S07]  /*18c820*/  F2FP.F16.E5M2.UNPACK_B R15, R15 ;  /* 0x0000000fff0f723e */ /* 0x000fce00020004ff */
[----:B--2---:R-:W-:Y:S06]  /*18c830*/  HMMA.16816.F32 R24, R12, R10, R24 ;  /* 0x0000000a0c18723c */ /* 0x004fec0000001818 */
[----:B------:R-:W-:-:S15]  /*18c840*/  IMAD.MOV.U32 R7, RZ, RZ, R10 ;  /* 0x000000ffff077224 */ /* 0x000fde00078e000a */
[----:B------:R-:W-:-:S02]  /*18c850*/  NOP ;  /* 0x0000000000007918 */ /* 0x000fc40000000000 */
[----:B------:R-:W-:Y:S04]  /*18c860*/  STL.64 [R1+0x12e0], R24 ;  /* 0x0012e01801007387 */ /* 0x000fe80000100a00 */
[----:B------:R0:W-:Y:S04]  /*18c870*/  STL.64 [R1+0x12e8], R26 ;  /* 0x0012e81a01007387 */ /* 0x0001e80000100a00 */
[----:B0-----:R-:W2:Y:S04]  /*18c880*/  LDL.LU.64 R26, [R1+0x8a08] ;  /* 0x008a0800011a7983 */ /* 0x001ea80000300a00 */
[----:B------:R-:W3:Y:S04]  /*18c890*/  LDL.LU.64 R24, [R1+0x8a00] ;  /* 0x008a000001187983 */ /* 0x000ee80000300a00 */
[----:B------:R-:W-:Y:S04]  /*18c8a0*/  STL [R1+0x89fc], R7 ;  /* 0x0089fc0701007387 */ /* 0x000fe80000100800 */
[----:B------:R0:W-:Y:S04]  /*18c8b0*/  STL [R1+0x89f8], R4 ;  /* 0x0089f80401007387 */ /* 0x0001e80000100800 */
[----:B0-----:R-:W2:Y:S04]  /*18c8c0*/  LDL.LU R4, [R1+0xff0] ;  /* 0x000ff00001047983 */ /* 0x001ea80000300800 */
[----:B------:R-:W2:Y:S04]  /*18c8d0*/  LDL.LU R5, [R1+0xff4] ;  /* 0x000ff40001057983 */ /* 0x000ea80000300800 */
[----:B------:R-:W2:Y:S04]  /*18c8e0*/  LDL.LU R6, [R1+0xff8] ;  /* 0x000ff80001067983 */ /* 0x000ea80000300800 */
[----:B------:R-:W2:Y:S01]  /*18c8f0*/  LDL.LU R7, [R1+0xffc] ;  /* 0x000ffc0001077983 */ /* 0x000ea20000300800 */
[----:B------:R-:W-:-:S02]  /*18c900*/  IMAD.MOV.U32 R0, RZ, RZ, R11 ;  /* 0x000000ffff007224 */ /* 0x000fc400078e000b */
[----:B----4-:R-:W-:Y:S02]  /*18c910*/  IMAD.MOV.U32 R11, RZ, RZ, R8 ;  /* 0x000000ffff0b7224 */ /* 0x010fe400078e0008 */
[----:B------:R-:W-:Y:S01]  /*18c920*/  IMAD.MOV.U32 R10, RZ, RZ, R9 ;  /* 0x000000ffff0a7224 */ /* 0x000fe200078e0009 */
[----:B--2---:R-:W-:-:S15]  /*18c930*/  HMMA.16816.F32 R4, R12, R8, R4 ;  /* 0x000000080c04723c */ /* 0x004fde0000001804 */
[----:B------:R-:W-:-:S08]  /*18c940*/  NOP ;  /* 0x0000000000007918 */ /* 0x000fd00000000000 */
[----:B------:R-:W-:Y:S04]  /*18c950*/  STL.64 [R1+0x12f0], R4 ;  /* 0x0012f00401007387 */ /* 0x000fe80000100a00 */
[----:B------:R3:W-:Y:S02]  /*18c960*/  STL.64 [R1+0x12f8], R6 ;  /* 0x0012f80601007387 */ /* 0x0007e40000100a00 */
[----:B---3--:R-:W-:Y:S02]  /*18c970*/  HMMA.16816.F32 R4, R12, R24, R16 ;  /* 0x000000180c04723c */ /* 0x008fe40000001810 */
[----:B------:R-:W-:-:S15]  /*18c980*/  STL.64 [R1+0x8930], R10 ;  /* 0x0089300a01007387 */ /* 0x000fde0000100a00 */
[----:B------:R-:W-:-:S06]  /*18c990*/  NOP ;  /* 0x0000000000007918 */ /* 0x000fcc0000000000 */
[----:B------:R-:W-:Y:S04]  /*18c9a0*/  STL.64 [R1+0x1300], R4 ;  /* 0x0013000401007387 */ /* 0x000fe80000100a00 */
[----:B------:R0:W-:Y:S02]  /*18c9b0*/  STL.64 [R1+0x1308], R6 ;  /* 0x0013080601007387 */ /* 0x0001e40000100a00 */
[----:B0-----:R-:W-:Y:S01]  /*18c9c0*/  HMMA.16816.F32 R4, R12, R26, R20 ;  /* 0x0000001a0c04723c */ /* 0x001fe20000001814 */
[----:B------:R-:W-:Y:S02]  /*18c9d0*/  IMAD.MOV.U32 R16, RZ, RZ, R24 ;  /* 0x000000ffff107224 */ /* 0x000fe400078e0018 */
[----:B------:R-:W-:-:S05]  /*18c9e0*/  IMAD.MOV.U32 R17, RZ, RZ, R25 ;  /* 0x000000ffff117224 */ /* 0x000fca00078e0019 */
[----:B------:R-:W-:Y:S04]  /*18c9f0*/  STL.64 [R1+0x89d0], R16 ;  /* 0x0089d01001007387 */ /* 0x000fe80000100a00 */
[----:B------:R-:W2:Y:S11]  /*18ca00*/  LDL.LU R20, [R1+0xe80] ;  /* 0x000e800001147983 */ /* 0x000eb60000300800 */
        /* <DEDUP_REMOVED lines=82> */
[----:B------:R-:W2:Y:S04]  /*18cf30*/  LDL.LU R22, [R1+0xf38] ;  /* 0x000f380001167983 */ /* 0x000ea80000300800 */
[----:B------:R-:W2:Y:S04]  /*18cf40*/  LDL.LU R23, [R1+0xf3c] ;  /* 0x000f3c0001177983 */ /* 0x000ea80000300800 */
[----:B--2---:R-:W-:Y:S04]  /*18cf50*/  STL.64 [R1+0x8950], R22 ;  /* 0x0089501601007387 */ /* 0x004fe80000100a00 */
[----:B----4-:R1:W-:Y:S04]  /*18cf60*/  STL.64 [R1+0x8948], R20 ;  /* 0x0089481401007387 */ /* 0x0103e80000100a00 */
[----:B------:R-:W2:Y:S04]  /*18cf70*/  LDL R10, [R1+0x48] ;  /* 0x00004800010a7983 */ /* 0x000ea80000100800 */
[----:B------:R-:W2:Y:S04]  /*18cf80*/  LDL R11, [R1+0x4c] ;  /* 0x00004c00010b7983 */ /* 0x000ea80000100800 */
        /* <DEDUP_REMOVED lines=44> */
[----:B------:R-:W3:Y:S04]  /*18d250*/  LDL.LU R4, [R1+0xfc0] ;  /* 0x000fc00001047983 */ /* 0x000ee80000300800 */
[----:B------:R-:W3:Y:S04]  /*18d260*/  LDL.LU R5, [R1+0xfc4] ;  /* 0x000fc40001057983 */ /* 0x000ee80000300800 */
[----:B------:R-:W3:Y:S04]  /*18d270*/  LDL.LU R6, [R1+0xfc8] ;  /* 0x000fc80001067983 */ /* 0x000ee80000300800 */
[----:B------:R-:W3:Y:S04]  /*18d280*/  LDL.LU R7, [R1+0xfcc] ;  /* 0x000fcc0001077983 */ /* 0x000ee80000300800 */
[----:B--2---:R0:W-:Y:S04]  /*18d290*/  STL.64 [R1+0x89d8], R16 ;  /* 0x0089d81001007387 */ /* 0x0041e80000100a00 */
[----:B------:R-:W2:Y:S04]  /*18d2a0*/  LDL.64 R10, [R1+0x78] ;  /* 0x00007800010a7983 */ /* 0x000ea80000100a00 */
[----:B0-----:R-:W3:Y:S04]  /*18d2b0*/  LDL.64 R16, [R1+0x88] ;  /* 0x0000880001107983 */ /* 0x001ee80000100a00 */
        /* <DEDUP_REMOVED lines=34> */
[----:B------:R-:W2:Y:S01]  /*18d4e0*/  LDL.LU R4, [R1+0x89f8] ;  /* 0x0089f80001047983 */ /* 0x000ea20000300800 */
[----:B------:R-:W-:-:S02]  /*18d4f0*/  IMAD.MOV.U32 R5, RZ, RZ, R16 ;  /* 0x000000ffff057224 */ /* 0x000fc400078e0010 */
[----:B------:R-:W-:Y:S02]  /*18d500*/  IMAD.MOV.U32 R6, RZ, RZ, R17 ;  /* 0x000000ffff067224 */ /* 0x000fe400078e0011 */
[C---:B------:R-:W-:Y:S03]  /*18d510*/  HMMA.16816.F32 R16, R12.reuse, R18, R8 ;  /* 0x000000120c10723c */ /* 0x040fe60000001808 */
[----:B----4-:R-:W-:Y:S04]  /*18d520*/  STL.64 [R1+0x8830], R6 ;  /* 0x0088300601007387 */ /* 0x010fe80000100a00 */
[----:B--2---:R0:W-:Y:S04]  /*18d530*/  STL.64 [R1+0x8828], R4 ;  /* 0x0088280401007387 */ /* 0x0041e80000100a00 */
[----:B0-----:R-:W2:Y:S04]  /*18d540*/  LDL.LU R4, [R1+0xe70] ;  /* 0x000e700001047983 */ /* 0x001ea80000300800 */
[----:B------:R-:W2:Y:S04]  /*18d550*/  LDL.LU R5, [R1+0xe74] ;  /* 0x000e740001057983 */ /* 0x000ea80000300800 */
[----:B------:R-:W2:Y:S04]  /*18d560*/  LDL.LU R6, [R1+0xe78] ;  /* 0x000e780001067983 */ /* 0x000ea80000300800 */
[----:B------:R-:W2:Y:S04]  /*18d570*/  LDL.LU R7, [R1+0xe7c] ;  /* 0x000e7c0001077983 */ /* 0x000ea80000300800 */
[----:B------:R-:W4:Y:S04]  /*18d580*/  LDL.LU.64 R10, [R1+0x89f0] ;  /* 0x0089f000010a7983 */ /* 0x000f280000300a00 */
[----:B------:R-:W3:Y:S04]  /*18d590*/  LDL.LU.64 R8, [R1+0x89e8] ;  /* 0x0089e80001087983 */ /* 0x000ee80000300a00 */
        /* <DEDUP_REMOVED lines=8> */
[----:B0-----:R-:W4:Y:S01]  /*18d620*/  LDL.LU.64 R16, [R1+0x89d0] ;  /* 0x0089d00001107983 */ /* 0x001f220000300a00 */
[----:B-1----:R-:W-:Y:S02]  /*18d630*/  IMAD.MOV.U32 R18, RZ, RZ, R10 ;  /* 0x000000ffff127224 */ /* 0x002fe400078e000a */
[----:B------:R-:W-:-:S02]  /*18d640*/  IMAD.MOV.U32 R19, RZ, RZ, R11 ;  /* 0x000000ffff137224 */ /* 0x000fc400078e000b */
        /* <DEDUP_REMOVED lines=142> */
[----:B------:R-:W2:Y:S04]  /*18df30*/  LDL.LU R18, [R1+0x8824] ;  /* 0x0088240001127983 */ /* 0x000ea80000300800 */
[----:B------:R-:W2:Y:S04]  /*18df40*/  LDL.LU R19, [R1+0x8820] ;  /* 0x0088200001137983 */ /* 0x000ea80000300800 */
[----:B-1----:R-:W4:Y:S04]  /*18df50*/  LDL.64 R26, [R1+0x70] ;  /* 0x00007000011a7983 */ /* 0x002f280000100a00 */
[----:B----4-:R0:W-:Y:S04]  /*18df60*/  STL.64 [R1+0x8758], R26 ;  /* 0x0087581a01007387 */ /* 0x0101e80000100a00 */
[----:B0-----:R-:W4:Y:S04]  /*18df70*/  LDL.LU R26, [R1+0x72ec] ;  /* 0x0072ec00011a7983 */ /* 0x001f280000300800 */
[----:B------:R-:W3:Y:S04]  /*18df80*/  LDL.LU R27, [R1+0x72f4] ;  /* 0x0072f400011b7983 */ /* 0x000ee80000300800 */
        /* <DEDUP_REMOVED lines=22> */
[----:B------:R-:W3:Y:S04]  /*18e0f0*/  LDL.LU R6, [R1+0x8818] ;  /* 0x0088180001067983 */ /* 0x000ee80000300800 */
[----:B------:R-:W4:Y:S04]  /*18e100*/  LDL.64 R24, [R1+0x90] ;  /* 0x0000900001187983 */ /* 0x000f280000100a00 */
[----:B------:R1:W-:Y:S04]  /*18e110*/  STL.64 [R1+0x8788], R26 ;  /* 0x0087881a01007387 */ /* 0x0003e80000100a00 */
[----:B----4-:R-:W-:Y:S04]  /*18e120*/  STL.64 [R1+0x8780], R24 ;  /* 0x0087801801007387 */ /* 0x010fe80000100a00 */
[----:B0-----:R-:W4:Y:S04]  /*18e130*/  LDL.LU R20, [R1+0xde0] ;  /* 0x000de00001147983 */ /* 0x001f280000300800 */
[----:B------:R-:W4:Y:S04]  /*18e140*/  LDL.LU R21, [R1+0xde4] ;  /* 0x000de40001157983 */ /* 0x000f280000300800 */
[----:B-1----:R-:W2:Y:S04]  /*18e150*/  LDL.LU R22, [R1+0xde8] ;  /* 0x000de80001167983 */ /* 0x002ea80000300800 */
        /* <DEDUP_REMOVED lines=13> */
[----:B------:R-:W-:-:S05]  /*18e230*/  IMAD.MOV.U32 R25, RZ, RZ, R10 ;  /* 0x000000ffff197224 */ /* 0x000fca00078e000a */
[----:B------:R-:W-:Y:S01]  /*18e240*/  STL.64 [R1+0x87b8], R24 ;  /* 0x0087b81801007387 */ /* 0x000fe20000100a00 */
[----:B------:R-:W-:-:S03]  /*18e250*/  IMAD.MOV.U32 R26, RZ, RZ, R7 ;  /* 0x000000ffff1a7224 */ /* 0x000fc600078e0007 */
[----:B----4-:R-:W-:Y:S04]  /*18e260*/  STL.64 [R1+0x8798], R22 ;  /* 0x0087981601007387 */ /* 0x010fe80000100a00 */
[----:B--2---:R0:W-:Y:S04]  /*18e270*/  STL.64 [R1+0x8790], R20 ;  /* 0x0087901401007387 */ /* 0x0041e80000100a00 */
[----:B0-----:R-:W2:Y:S04]  /*18e280*/  LDL.LU R20, [R1+0xe00] ;  /* 0x000e000001147983 */ /* 0x001ea80000300800 */
[----:B------:R-:W2:Y:S04]  /*18e290*/  LDL.LU R21, [R1+0xe04] ;  /* 0x000e040001157983 */ /* 0x000ea80000300800 */
[----:B------:R-:W4:Y:S04]  /*18e2a0*/  LDL.LU R22, [R1+0xe08] ;  /* 0x000e080001167983 */ /* 0x000f280000300800 */
[----:B------:R-:W4:Y:S04]  /*18e2b0*/  LDL.LU R23, [R1+0xe0c] ;  /* 0x000e0c0001177983 */ /* 0x000f280000300800 */
[----:B------:R-:W3:Y:S01]  /*18e2c0*/  LDL.LU R7, [R1+0x72fc] ;  /* 0x0072fc0001077983 */ /* 0x000ee20000300800 */
[----:B------:R-:W-:-:S03]  /*18e2d0*/  IMAD.MOV.U32 R27, RZ, RZ, R0 ;  /* 0x000000ffff1b7224 */ /* 0x000fc600078e0000 */
        /* <DEDUP_REMOVED lines=8> */
[----:B------:R-:W2:Y:S04]  /*18e360*/  LDL.LU R0, [R1+0x7300] ;  /* 0x0073000001007983 */ /* 0x000ea80000300800 */
[----:B------:R0:W-:Y:S04]  /*18e370*/  STL.64 [R1+0x87d0], R26 ;  /* 0x0087d01a01007387 */ /* 0x0001e80000100a00 */
[----:B------:R-:W4:Y:S04]  /*18e380*/  LDL.LU R24, [R1+0xe30] ;  /* 0x000e300001187983 */ /* 0x000f280000300800 */
[----:B------:R-:W4:Y:S04]  /*18e390*/  LDL.LU R25, [R1+0xe34] ;  /* 0x000e340001197983 */ /* 0x000f280000300800 */
[----:B0-----:R-:W3:Y:S04]  /*18e3a0*/  LDL.LU R26, [R1+0xe38] ;  /* 0x000e3800011a7983 */ /* 0x001ee80000300800 */
[----:B------:R-:W3:Y:S04]  /*18e3b0*/  LDL.LU R27, [R1+0xe3c] ;  /* 0x000e3c00011b7983 */ /* 0x000ee80000300800 */
[----:B---3--:R-:W-:Y:S04]  /*18e3c0*/  STL.64 [R1+0x87e0], R26 ;  /* 0x0087e01a01007387 */ /* 0x008fe80000100a00 */
[----:B----4-:R0:W-:Y:S04]  /*18e3d0*/  STL.64 [R1+0x87d8], R24 ;  /* 0x0087d81801007387 */ /* 0x0101e80000100a00 */
        /* <DEDUP_REMOVED lines=26> */
[----:B------:R-:W2:Y:S04]  /*18e580*/  LDL.LU.64 R4, [R1+0x8800] ;  /* 0x0088000001047983 */ /* 0x000ea80000300a00 */
[----:B------:R-:W-:Y:S04]  /*18e590*/  STL [R1+0x85b4], R16 ;  /* 0x0085b41001007387 */ /* 0x000fe80000100800 */
[----:B------:R0:W-:Y:S04]  /*18e5a0*/  STL [R1+0x85b0], R17 ;  /* 0x0085b01101007387 */ /* 0x0001e80000100800 */
[----:B0-----:R-:W2:Y:S01]  /*18e5b0*/  LDL.64 R16, [R1+0x80] ;  /* 0x0000800001107983 */ /* 0x001ea20000100a00 */
[----:B----4-:R-:W-:-:S03]  /*18e5c0*/  IMAD R10, R10, 0x100, R7 ;  /* 0x000001000a0a7824 */ /* 0x010fc600078e0207 */
[----:B------:R-:W3:Y:S02]  /*18e5d0*/  LDL.LU R7, [R1+0x87f8] ;  /* 0x0087f80001077983 */ /* 0x000ee40000300800 */
        /* <DEDUP_REMOVED lines=14> */
[----:B------:R0:W-:Y:S04]  /*18e6c0*/  STL.64 [R1+0x8608], R4 ;  /* 0x0086080401007387 */ /* 0x0001e80000100a00 */
[----:B0-----:R-:W3:Y:S04]  /*18e6d0*/  LDL.LU R4, [R1+0xdc0] ;  /* 0x000dc00001047983 */ /* 0x001ee80000300800 */
[----:B------:R-:W3:Y:S04]  /*18e6e0*/  LDL.LU R5, [R1+0xdc4] ;  /* 0x000dc40001057983 */ /* 0x000ee80000300800 */
[----:B------:R-:W3:Y:S04]  /*18e6f0*/  LDL.LU R6, [R1+0xdc8] ;  /* 0x000dc80001067983 */ /* 0x000ee80000300800 */
[----:B------:R-:W3:Y:S01]  /*18e700*/  LDL.LU R7, [R1+0xdcc] ;  /* 0x000dcc0001077983 */ /* 0x000ee20000300800 */
[----:B--2---:R-:W-:Y:S03]  /*18e710*/  HMMA.16816.F32 R12, R12, R2, R24 ;  /* 0x000000020c0c723c */ /* 0x004fe60000001818 */
[----:B------:R-:W2:Y:S01]  /*18e720*/  LDL.LU.64 R26, [R1+0x87d0] ;  /* 0x0087d000011a7983 */ /* 0x000ea20000300a00 */
[----:B------:R-:W-:Y:S01]  /*18e730*/  IMAD R11, R0, 0x100, R11 ;  /* 0x00000100000b7824 */ /* 0x000fe200078e020b */
[----:B------:R-:W-:-:S02]  /*18e740*/  F2FP.F16.E5M2.UNPACK_B R8, R8 ;  /* 0x00000008ff08723e */ /* 0x000fc400020004ff */
[----:B------:R-:W-:Y:S02]  /*18e750*/  F2FP.F16.E5M2.UNPACK_B R9, R9 ;  /* 0x00000009ff09723e */ /* 0x000fe400020004ff */
[----:B------:R-:W-:Y:S02]  /*18e760*/  F2FP.F16.E5M2.UNPACK_B R10, R10 ;  /* 0x0000000aff0a723e */ /* 0x000fe400020004ff */
[----:B------:R-:W-:-:S12]  /*18e770*/  F2FP.F16.E5M2.UNPACK_B R11, R11 ;  /* 0x0000000bff0b723e */ /* 0x000fd800020004ff */
        /* <DEDUP_REMOVED lines=46> */
[----:B------:R-:W-:-:S12]  /*18ea60*/  STL [R1+0x8544], R0 ;  /* 0x0085440001007387 */ /* 0x000fd80000100800 */
[----:B------:R-:W-:Y:S04]  /*18ea70*/  STL.64 [R1+0x1530], R12 ;  /* 0x0015300c01007387 */ /* 0x000fe80000100a00 */
[----:B------:R3:W-:Y:S02]  /*18ea80*/  STL.64 [R1+0x1538], R14 ;  /* 0x0015380e01007387 */ /* 0x0007e40000100a00 */
[C---:B---3--:R-:W-:Y:S06]  /*18ea90*/  HMMA.16816.F32 R12, R8.reuse, R24, R4 ;  /* 0x00000018080c723c */ /* 0x048fec0000001804 */
[----:B--2---:R-:W-:-:S15]  /*18eaa0*/  HMMA.16816.F32 R4, R8, R26, R20 ;  /* 0x0000001a0804723c */ /* 0x004fde0000001814 */
[----:B------:R-:W-:-:S02]  /*18eab0*/  NOP ;  /* 0x0000000000007918 */ /* 0x000fc40000000000 */
[----:B------:R-:W-:Y:S04]  /*18eac0*/  STL.64 [R1+0x1540], R12 ;  /* 0x0015400c01007387 */ /* 0x000fe80000100a00 */
[----:B------:R-:W-:Y:S04]  /*18ead0*/  STL.64 [R1+0x1548], R14 ;  /* 0x0015480e01007387 */ /* 0x000fe80000100a00 */
[----:B------:R-:W2:Y:S04]  /*18eae0*/  LDL.LU R20, [R1+0xcb0] ;  /* 0x000cb00001147983 */ /* 0x000ea80000300800 */
[----:B------:R0:W-:Y:S04]  /*18eaf0*/  STL.64 [R1+0x1550], R4 ;  /* 0x0015500401007387 */ /* 0x0001e80000100a00 */
[----:B------:R1:W-:Y:S04]  /*18eb00*/  STL.64 [R1+0x1558], R6 ;  /* 0x0015580601007387 */ /* 0x0003e80000100a00 */
[----:B------:R-:W2:Y:S04]  /*18eb10*/  LDL.LU R21, [R1+0xcb4] ;  /* 0x000cb40001157983 */ /* 0x000ea80000300800 */
[----:B------:R-:W3:Y:S04]  /*18eb20*/  LDL.LU R22, [R1+0xcb8] ;  /* 0x000cb80001167983 */ /* 0x000ee80000300800 */
[----:B------:R-:W3:Y:S01]  /*18eb30*/  LDL.LU R23, [R1+0xcbc] ;  /* 0x000cbc0001177983 */ /* 0x000ee20000300800 */
[----:B------:R-:W-:-:S03]  /*18eb40*/  IMAD.MOV.U32 R0, RZ, RZ, R27 ;  /* 0x000000ffff007224 */ /* 0x000fc600078e001b */
        /* <DEDUP_REMOVED lines=10> */
[----:B-1----:R-:W4:Y:S04]  /*18ebf0*/  LDL.LU R6, [R1+0xcd8] ;  /* 0x000cd80001067983 */ /* 0x002f280000300800 */
[----:B------:R-:W4:Y:S04]  /*18ec00*/  LDL.LU R7, [R1+0xcdc] ;  /* 0x000cdc0001077983 */ /* 0x000f280000300800 */
[----:B----4-:R-:W-:Y:S04]  /*18ec10*/  STL.64 [R1+0x8638], R6 ;  /* 0x0086380601007387 */ /* 0x010fe80000100a00 */
[----:B--2---:R0:W-:Y:S04]  /*18ec20*/  STL.64 [R1+0x8630], R4 ;  /* 0x0086300401007387 */ /* 0x0041e80000100a00 */
[----:B---3--:R-:W2:Y:S04]  /*18ec30*/  LDL R22, [R1+0x8] ;  /* 0x0000080001167983 */ /* 0x008ea80000100800 */
        /* <DEDUP_REMOVED lines=217> */
[----:B------:R0:W-:Y:S04]  /*18f9d0*/  STL.64 [R1+0x1630], R4 ;  /* 0x0016300401007387 */ /* 0x0001e80000100a00 */
[----:B------:R-:W-:Y:S04]  /*18f9e0*/  STL.64 [R1+0x1638], R6 ;  /* 0x0016380601007387 */ /* 0x000fe80000100a00 */
[----:B0-----:R-:W2:Y:S04]  /*18f9f0*/  LDL.LU.64 R4, [R1+0x8608] ;  /* 0x0086080001047983 */ /* 0x001ea80000300a00 */
        /* <DEDUP_REMOVED lines=9> */
[----:B0-----:R-:W3:Y:S04]  /*18fa90*/  LDL.LU.64 R22, [R1+0x85f0] ;  /* 0x0085f00001167983 */ /* 0x001ee80000300a00 */
[----:B------:R-:W4:Y:S04]  /*18faa0*/  LDL.LU.64 R20, [R1+0x85e8] ;  /* 0x0085e80001147983 */ /* 0x000f280000300a00 */
[----:B------:R0:W-:Y:S04]  /*18fab0*/  STL.64 [R1+0x8378], R26 ;  /* 0x0083781a01007387 */ /* 0x0001e80000100a00 */
[----:B0-----:R-:W2:Y:S04]  /*18fac0*/  LDL.64 R26, [R1+0xa0] ;  /* 0x0000a000011a7983 */ /* 0x001ea80000100a00 */
[----:B------:R-:W-:Y:S04]  /*18fad0*/  STL.64 [R1+0x1660], R12 ;  /* 0x0016600c01007387 */ /* 0x000fe80000100a00 */
[----:B------:R-:W-:Y:S04]  /*18fae0*/  STL.64 [R1+0x1668], R14 ;  /* 0x0016680e01007387 */ /* 0x000fe80000100a00 */
[----:B------:R0:W-:Y:S04]  /*18faf0*/  STL.64 [R1+0x8370], R24 ;  /* 0x0083701801007387 */ /* 0x0001e80000100a00 */
[----:B0-----:R-:W3:Y:S01]  /*18fb00*/  LDL.64 R24, [R1+0xa8] ;  /* 0x0000a80001187983 */ /* 0x001ee20000100a00 */
[----:B------:R-:W-:-:S03]  /*18fb10*/  IMAD.MOV.U32 R0, RZ, RZ, R17 ;  /* 0x000000ffff007224 */ /* 0x000fc600078e0011 */
[----:B--2---:R-:W-:Y:S04]  /*18fb20*/  STL.64 [R1+0x8570], R26 ;  /* 0x0085701a01007387 */ /* 0x004fe80000100a00 */
[----:B---3--:R0:W-:Y:S04]  /*18fb30*/  STL.64 [R1+0x8568], R24 ;  /* 0x0085681801007387 */ /* 0x0081e80000100a00 */
[----:B0-----:R-:W2:Y:S04]  /*18fb40*/  LDL.LU R24, [R1+0xc50] ;  /* 0x000c500001187983 */ /* 0x001ea80000300800 */
[----:B------:R-:W2:Y:S04]  /*18fb50*/  LDL.LU R25, [R1+0xc54] ;  /* 0x000c540001197983 */ /* 0x000ea80000300800 */
[----:B------:R-:W3:Y:S04]  /*18fb60*/  LDL.LU R26, [R1+0xc58] ;  /* 0x000c5800011a7983 */ /* 0x000ee80000300800 */
[----:B------:R-:W3:Y:S04]  /*18fb70*/  LDL.LU R27, [R1+0xc5c] ;  /* 0x000c5c00011b7983 */ /* 0x000ee80000300800 */
[----:B------:R-:W4:Y:S04]  /*18fb80*/  LDL.LU R16, [R1+0x730c] ;  /* 0x00730c0001107983 */ /* 0x000f280000300800 */
[----:B------:R-:W2:Y:S04]  /*18fb90*/  LDL.LU R12, [R1+0x7308] ;  /* 0x00730800010c7983 */ /* 0x000ea80000300800 */
[----:B------:R-:W4:Y:S04]  /*18fba0*/  LDL.LU R17, [R1+0x7314] ;  /* 0x0073140001117983 */ /* 0x000f280000300800 */
        /* <DEDUP_REMOVED lines=13> */
[----:B------:R-:W2:Y:S04]  /*18fc80*/  LDL.LU R6, [R1+0x731c] ;  /* 0x00731c0001067983 */ /* 0x000ea80000300800 */
[----:B------:R-:W4:Y:S04]  /*18fc90*/  LDL.LU R14, [R1+0x7318] ;  /* 0x00731800010e7983 */ /* 0x000f280000300800 */
[----:B------:R-:W2:Y:S04]  /*18fca0*/  LDL.LU R7, [R1+0x7324] ;  /* 0x0073240001077983 */ /* 0x000ea80000300800 */
[----:B--2---:R-:W-:Y:S04]  /*18fcb0*/  STL.64 [R1+0x85a8], R6 ;  /* 0x0085a80601007387 */ /* 0x004fe80000100a00 */
[----:B------:R0:W-:Y:S04]  /*18fcc0*/  STL.64 [R1+0x85a0], R4 ;  /* 0x0085a00401007387 */ /* 0x0001e80000100a00 */
        /* <DEDUP_REMOVED lines=84> */
[----:B------:R-:W-:Y:S01]  /*190210*/  F2FP.F16.E5M2.UNPACK_B R15, R15 ;  /* 0x0000000fff0f723e */ /* 0x000fe200020004ff */
[----:B---3--:R-:W-:Y:S01]  /*190220*/  HMMA.16816.F32 R8, R8, R2, R24 ;  /* 0x000000020808723c */ /* 0x008fe20000001818 */
[----:B------:R-:W3:Y:S04]  /*190230*/  LDL.LU.64 R26, [R1+0x8570] ;  /* 0x00857000011a7983 */ /* 0x000ee80000300a00 */
[----:B------:R-:W2:-:S15]  /*190240*/  LDL.LU.64 R24, [R1+0x8568] ;  /* 0x0085680001187983 */ /* 0x000e9e0000300a00 */
[----:B------:R-:W-:-:S03]  /*190250*/  NOP ;  /* 0x0000000000007918 */ /* 0x000fc60000000000 */
[----:B------:R-:W-:Y:S04]  /*190260*/  STL.64 [R1+0x16c0], R8 ;  /* 0x0016c00801007387 */ /* 0x000fe80000100a00 */
[----:B------:R2:W-:Y:S02]  /*190270*/  STL.64 [R1+0x16c8], R10 ;  /* 0x0016c80a01007387 */ /* 0x0005e40000100a00 */
[----:B--2---:R-:W-:Y:S06]  /*190280*/  HMMA.16816.F32 R8, R12, R24, R16 ;  /* 0x000000180c08723c */ /* 0x004fec0000001810 */
[----:B------:R-:W-:-:S02]  /*190290*/  IMAD.MOV.U32 R7, RZ, RZ, R24 ;  /* 0x000000ffff077224 */ /* 0x000fc400078e0018 */
[----:B------:R-:W-:-:S15]  /*1902a0*/  IMAD.MOV.U32 R6, RZ, RZ, R25 ;  /* 0x000000ffff067224 */ /* 0x000fde00078e0019 */
[----:B------:R-:W-:Y:S04]  /*1902b0*/  STL.64 [R1+0x16e0], R8 ;  /* 0x0016e00801007387 */ /* 0x000fe80000100a00 */
[----:B------:R-:W-:Y:S04]  /*1902c0*/  STL.64 [R1+0x16e8], R10 ;  /* 0x0016e80a01007387 */ /* 0x000fe80000100a00 */
[----:B------:R-:W-:Y:S04]  /*1902d0*/  STL.64 [R1+0x8348], R6 ;  /* 0x0083480601007387 */ /* 0x000fe80000100a00 */
[----:B------:R3:W-:Y:S02]  /*1902e0*/  STL.64 [R1+0x8340], R4 ;  /* 0x0083400401007387 */ /* 0x0007e40000100a00 */
[----:B---3--:R-:W-:Y:S06]  /*1902f0*/  HMMA.16816.F32 R4, R12, R26, R20 ;  /* 0x0000001a0c04723c */ /* 0x008fec0000001814 */
        /* <DEDUP_REMOVED lines=14> */
[----:B0-----:R-:W2:Y:S01]  /*1903e0*/  LDL R26, [R1] ;  /* 0x00000000011a7983 */ /* 0x001ea20000100800 */
        /* <DEDUP_REMOVED lines=140> */
[----:B------:R-:W2:Y:S04]  /*190cb0*/  LDL R6, [R1+0x90] ;  /* 0x0000900001067983 */ /* 0x000ea80000100800 */
        /* <DEDUP_REMOVED lines=10> */
[----:B------:R-:W2:Y:S04]  /*190d60*/  LDL.64 R4, [R1+0x98] ;  /* 0x0000980001047983 */ /* 0x000ea80000100a00 */
[----:B----4-:R-:W-:Y:S04]  /*190d70*/  STL.64 [R1+0x8530], R26 ;  /* 0x0085301a01007387 */ /* 0x010fe80000100a00 */
[----:B---3--:R0:W-:Y:S04]  /*190d80*/  STL.64 [R1+0x8528], R24 ;  /* 0x0085281801007387 */ /* 0x0081e80000100a00 */
[----:B0-----:R-:W3:Y:S04]  /*190d90*/  LDL.LU R24, [R1+0xc10] ;  /* 0x000c100001187983 */ /* 0x001ee80000300800 */
[----:B------:R-:W3:Y:S04]  /*190da0*/  LDL.LU R25, [R1+0xc14] ;  /* 0x000c140001197983 */ /* 0x000ee80000300800 */
[----:B------:R-:W3:Y:S04]  /*190db0*/  LDL.LU R26, [R1+0xc18] ;  /* 0x000c1800011a7983 */ /* 0x000ee80000300800 */
[----:B------:R-:W3:Y:S04]  /*190dc0*/  LDL.LU R27, [R1+0xc1c] ;  /* 0x000c1c00011b7983 */ /* 0x000ee80000300800 */
[----:B------:R-:W4:Y:S04]  /*190dd0*/  LDL.64 R16, [R1+0x88] ;  /* 0x0000880001107983 */ /* 0x000f280000100a00 */
        /* <DEDUP_REMOVED lines=28> */
[----:B0-----:R-:W3:Y:S01]  /*190fa0*/  LDL.LU.64 R8, [R1+0x8538] ;  /* 0x0085380001087983 */ /* 0x001ee20000300a00 */
[----:B-1----:R-:W-:-:S02]  /*190fb0*/  IMAD.MOV.U32 R11, RZ, RZ, R4 ;  /* 0x000000ffff0b7224 */ /* 0x002fc400078e0004 */
[----:B------:R-:W-:Y:S02]  /*190fc0*/  IMAD.MOV.U32 R10, RZ, RZ, R5 ;  /* 0x000000ffff0a7224 */ /* 0x000fe400078e0005 */
[----:B------:R-:W-:Y:S01]  /*190fd0*/  HMMA.16816.F32 R4, R12, R6, R24 ;  /* 0x000000060c04723c */ /* 0x000fe20000001818 */
        /* <DEDUP_REMOVED lines=18> */
[----:B------:R-:W4:-:S15]  /*191100*/  LDL.LU.64 R24, [R1+0x8508] ;  /* 0x0085080001187983 */ /* 0x000f1e0000300a00 */
[----:B------:R-:W-:-:S03]  /*191110*/  NOP ;  /* 0x0000000000007918 */ /* 0x000fc60000000000 */
[----:B------:R-:W-:Y:S04]  /*191120*/  STL.64 [R1+0x1740], R16 ;  /* 0x0017401001007387 */ /* 0x000fe80000100a00 */
[----:B------:R0:W-:Y:S04]  /*191130*/  STL.64 [R1+0x1748], R18 ;  /* 0x0017481201007387 */ /* 0x0001e80000100a00 */
[----:B0-----:R-:W4:Y:S04]  /*191140*/  LDL.LU.64 R18, [R1+0x8500] ;  /* 0x0085000001127983 */ /* 0x001f280000300a00 */
[----:B------:R-:W4:Y:S02]  /*191150*/  LDL.LU.64 R16, [R1+0x84f8] ;  /* 0x0084f80001107983 */ /* 0x000f240000300a00 */
        /* <DEDUP_REMOVED lines=136> */
[C---:B---3--:R-:W-:Y:S06]  /*1919e0*/  HMMA.16816.F32 R4, R12.reuse, R22, R4 ;  /* 0x000000160c04723c */ /* 0x048fec0000001804 */
[----:B----4-:R-:W-:-:S15]  /*1919f0*/  HMMA.16816.F32 R24, R12, R20, R24 ;  /* 0x000000140c18723c */ /* 0x010fde0000001818 */
[----:B------:R-:W-:-:S02]  /*191a00*/  NOP ;  /* 0x0000000000007918 */ /* 0x000fc40000000000 */
[----:B------:R-:W-:Y:S04]  /*191a10*/  STL.64 [R1+0x1910], R4 ;  /* 0x0019100401007387 */ /* 0x000fe80000100a00 */
[----:B------:R0:W-:Y:S04]  /*191a20*/  STL.64 [R1+0x1918], R6 ;  /* 0x0019180601007387 */ /* 0x0001e80000100a00 */
[----:B0-----:R-:W3:Y:S04]  /*191a30*/  LDL.LU.64 R6, [R1+0x8348] ;  /* 0x0083480001067983 */ /* 0x001ee80000300a00 */
[----:B------:R-:W4:Y:S04]  /*191a40*/  LDL.LU.64 R4, [R1+0x8340] ;  /* 0x0083400001047983 */ /* 0x000f280000300a00 */
[----:B------:R0:W-:Y:S04]  /*191a50*/  STL.64 [R1+0x1920], R24 ;  /* 0x0019201801007387 */ /* 0x0001e80000100a00 */
[----:B------:R1:W-:Y:S04]  /*191a60*/  STL.64 [R1+0x1928], R26 ;  /* 0x0019281a01007387 */ /* 0x0003e80000100a00 */
[----:B0-----:R-:W2:Y:S01]  /*191a70*/  LDL.64 R24, [R1+0x80] ;  /* 0x0000800001187983 */ /* 0x001ea20000100a00 */
[----:B-1----:R-:W-:-:S02]  /*191a80*/  IMAD.MOV.U32 R26, RZ, RZ, R17 ;  /* 0x000000ffff1a7224 */ /* 0x002fc400078e0011 */
[----:B------:R-:W-:-:S05]  /*191a90*/  IMAD.MOV.U32 R27, RZ, RZ, R16 ;  /* 0x000000ffff1b7224 */ /* 0x000fca00078e0010 */
[----:B------:R-:W-:Y:S04]  /*191aa0*/  STL.64 [R1+0x8290], R26 ;  /* 0x0082901a01007387 */ /* 0x000fe80000100a00 */
[----:B--2---:R0:W-:Y:S04]  /*191ab0*/  STL.64 [R1+0x8288], R24 ;  /* 0x0082881801007387 */ /* 0x0041e80000100a00 */
[----:B0-----:R-:W2:Y:S04]  /*191ac0*/  LDL.LU R24, [R1+0xa30] ;  /* 0x000a300001187983 */ /* 0x001ea80000300800 */
[----:B------:R-:W2:Y:S04]  /*191ad0*/  LDL.LU R25, [R1+0xa34] ;  /* 0x000a340001197983 */ /* 0x000ea80000300800 */
[----:B------:R-:W3:Y:S04]  /*191ae0*/  LDL.LU R26, [R1+0xa38] ;  /* 0x000a3800011a7983 */ /* 0x000ee80000300800 */
[----:B------:R-:W3:Y:S04]  /*191af0*/  LDL.LU R27, [R1+0xa3c] ;  /* 0x000a3c00011b7983 */ /* 0x000ee80000300800 */
[----:B---3--:R0:W-:Y:S04]  /*191b00*/  STL.64 [R1+0x82a0], R26 ;  /* 0x0082a01a01007387 */ /* 0x0081e80000100a00 */
[----:B--2---:R-:W-:Y:S01]  /*191b10*/  STL.64 [R1+0x8298], R24 ;  /* 0x0082981801007387 */ /* 0x004fe20000100a00 */
[----:B0-----:R-:W-:-:S02]  /*191b20*/  IMAD.MOV.U32 R26, RZ, RZ, R11 ;  /* 0x000000ffff1a7224 */ /* 0x001fc400078e000b */
[----:B------:R-:W-:-:S05]  /*191b30*/  IMAD.MOV.U32 R27, RZ, RZ, R10 ;  /* 0x000000ffff1b7224 */ /* 0x000fca00078e000a */
[----:B------:R-:W-:Y:S04]  /*191b40*/  STL.64 [R1+0x82b8], R26 ;  /* 0x0082b81a01007387 */ /* 0x000fe80000100a00 */
        /* <DEDUP_REMOVED lines=22> */
[----:B------:R-:W2:Y:S04]  /*191cb0*/  LDL.LU R16, [R1+0x732c] ;  /* 0x00732c0001107983 */ /* 0x000ea80000300800 */
[----:B------:R-:W2:Y:S04]  /*191cc0*/  LDL.LU R8, [R1+0x7328] ;  /* 0x0073280001087983 */ /* 0x000ea80000300800 */
[----:B------:R-:W2:Y:S04]  /*191cd0*/  LDL.LU R17, [R1+0x7334] ;  /* 0x0073340001117983 */ /* 0x000ea80000300800 */
        /* <DEDUP_REMOVED lines=35> */
[----:B------:R-:W-:Y:S01]  /*191f10*/  HMMA.16816.F32 R4, R12, R18, R4 ;  /* 0x000000120c04723c */ /* 0x000fe20000001804 */
        /* <DEDUP_REMOVED lines=48> */
[----:B------:R-:W2:-:S15]  /*192220*/  LDL.LU.64 R26, [R1+0x82e8] ;  /* 0x0082e800011a7983 */ /* 0x000e9e0000300a00 */
[----:B------:R-:W-:-:S07]  /*192230*/  NOP ;  /* 0x0000000000007918 */ /* 0x000fce0000000000 */
[----:B------:R0:W-:Y:S04]  /*192240*/  STL.64 [R1+0x1960], R12 ;  /* 0x0019600c01007387 */ /* 0x0001e80000100a00 */
[----:B------:R1:W-:Y:S04]  /*192250*/  STL.64 [R1+0x1968], R14 ;  /* 0x0019680e01007387 */ /* 0x0003e80000100a00 */
[----:B0-----:R-:W3:Y:S04]  /*192260*/  LDL.64 R12, [R1+0x90] ;  /* 0x00009000010c7983 */ /* 0x001ee80000100a00 */
[----:B-1----:R-:W4:Y:S01]  /*192270*/  LDL R14, [R1+0x88] ;  /* 0x00008800010e7983 */ /* 0x002f220000100800 */
        /* <DEDUP_REMOVED lines=22> */
[----:B---3--:R-:W-:Y:S01]  /*1923e0*/  IMAD.MOV.U32 R7, RZ, RZ, R12 ;  /* 0x000000ffff077224 */ /* 0x008fe200078e000c */
        /* <DEDUP_REMOVED lines=12> */
[----:B------:R-:W-:-:S02]  /*1924b0*/  IMAD.MOV.U32 R15, RZ, RZ, R0 ;  /* 0x000000ffff0f7224 */ /* 0x000fc400078e0000 */
[----:B------:R-:W-:-:S05]  /*1924c0*/  IMAD.MOV.U32 R0, RZ, RZ, R13 ;  /* 0x000000ffff007224 */ /* 0x000fca00078e000d */
[C---:B----4-:R-:W-:Y:S06]  /*1924d0*/  HMMA.16816.F32 R12, R8.reuse, R14, R4 ;  /* 0x0000000e080c723c */ /* 0x050fec0000001804 */
[----:B---3--:R-:W-:-:S15]  /*1924e0*/  HMMA.16816.F32 R4, R8, R24, R16 ;  /* 0x000000180804723c */ /* 0x008fde0000001810 */
[----:B------:R-:W-:-:S02]  /*1924f0*/  NOP ;  /* 0x0000000000007918 */ /* 0x000fc40000000000 */
[----:B------:R-:W-:Y:S04]  /*192500*/  STL.64 [R1+0x2200], R12 ;  /* 0x0022000c01007387 */ /* 0x000fe80000100a00 */
[----:B------:R-:W-:Y:S04]  /*192510*/  STL.64 [R1+0x2208], R14 ;  /* 0x0022080e01007387 */ /* 0x000fe80000100a00 */
[----:B------:R-:W-:Y:S04]  /*192520*/  STL.64 [R1+0x21f0], R4 ;  /* 0x0021f00401007387 */ /* 0x000fe80000100a00 */
[----:B------:R2:W-:Y:S02]  /*192530*/  STL.64 [R1+0x21f8], R6 ;  /* 0x0021f80601007387 */ /* 0x0005e40000100a00 */
[----:B--2---:R-:W-:Y:S01]  /*192540*/  HMMA.16816.F32 R4, R8, R26, R20 ;  /* 0x0000001a0804723c */ /* 0x004fe20000001814 */
[----:B------:R-:W-:-:S02]  /*192550*/  IMAD.MOV.U32 R15, RZ, RZ, R24 ;  /* 0x000000ffff0f7224 */ /* 0x000fc400078e0018 */
        /* <DEDUP_REMOVED lines=162> */
[----:B------:R-:W-:Y:S04]  /*192f80*/  STL.64 [R1+0x1d50], R12 ;  /* 0x001d500c01007387 */ /* 0x000fe80000100a00 */
[----:B------:R0:W-:Y:S04]  /*192f90*/  STL.64 [R1+0x1d58], R14 ;  /* 0x001d580e01007387 */ /* 0x0001e80000100a00 */
[----:B0-----:R-:W4:Y:S04]  /*192fa0*/  LDL.LU.64 R14, [R1+0x8278] ;  /* 0x00827800010e7983 */ /* 0x001f280000300a00 */
        /* <DEDUP_REMOVED lines=181> */
[----:B------:R-:W4:Y:S04]  /*193b00*/  LDL.LU R7, [R1+0x735c] ;  /* 0x00735c0001077983 */ /* 0x000f280000300800 */
[----:B------:R-:W4:Y:S01]  /*193b10*/  LDL.LU R14, [R1+0x7358] ;  /* 0x00735800010e7983 */ /* 0x000f220000300800 */
[----:B------:R-:W-:-:S03]  /*193b20*/  IMAD.MOV.U32 R27, RZ, RZ, R0 ;  /* 0x000000ffff1b7224 */ /* 0x000fc600078e0000 */
        /* <DEDUP_REMOVED lines=20> */
[----:B------:R-:W-:-:S02]  /*193c70*/  IMAD R12, R12, 0x100, R28 ;  /* 0x000001000c0c7824 */ /* 0x000fc400078e021c */
[----:B------:R-:W-:Y:S02]  /*193c80*/  IMAD R13, R13, 0x100, R29 ;  /* 0x000001000d0d7824 */ /* 0x000fe400078e021d */
[----:B----4-:R-:W-:Y:S01]  /*193c90*/  IMAD R14, R14, 0x100, R7 ;  /* 0x000001000e0e7824 */ /* 0x010fe200078e0207 */
        /* <DEDUP_REMOVED lines=8> */
[----:B------:R0:W-:Y:S04]  /*193d20*/  STL [R1+0x7e84], R16 ;  /* 0x007e841001007387 */ /* 0x0001e80000100800 */
[----:B------:R1:W-:Y:S04]  /*193d30*/  STL [R1+0x7e80], R17 ;  /* 0x007e801101007387 */ /* 0x0003e80000100800 */
[----:B------:R1:W-:Y:S04]  /*193d40*/  STL.64 [R1+0x7ec8], R18 ;  /* 0x007ec81201007387 */ /* 0x0003e80000100a00 */
[----:B0-----:R-:W4:Y:S04]  /*193d50*/  LDL.LU R16, [R1+0x830] ;  /* 0x0008300001107983 */ /* 0x001f280000300800 */
[----:B-1----:R-:W4:Y:S04]  /*193d60*/  LDL.LU R17, [R1+0x834] ;  /* 0x0008340001117983 */ /* 0x002f280000300800 */
[----:B------:R-:W4:Y:S04]  /*193d70*/  LDL.LU R18, [R1+0x838] ;  /* 0x0008380001127983 */ /* 0x000f280000300800 */
[----:B------:R-:W4:Y:S04]  /*193d80*/  LDL.LU R19, [R1+0x83c] ;  /* 0x00083c0001137983 */ /* 0x000f280000300800 */
        /* <DEDUP_REMOVED lines=14> */
[----:B------:R-:W2:Y:S02]  /*193e70*/  LDL.LU.64 R20, [R1+0x80a8] ;  /* 0x0080a80001147983 */ /* 0x000ea40000300a00 */
[----:B--2---:R-:W-:Y:S02]  /*193e80*/  HMMA.16816.F32 R8, R8, R2, R20 ;  /* 0x000000020808723c */ /* 0x004fe40000001814 */
[----:B------:R-:W2:Y:S04]  /*193e90*/  LDL.LU.64 R22, [R1+0x80a0] ;  /* 0x0080a00001167983 */ /* 0x000ea80000300a00 */
[----:B------:R-:W2:-:S15]  /*193ea0*/  LDL.LU.64 R20, [R1+0x8098] ;  /* 0x0080980001147983 */ /* 0x000e9e0000300a00 */
[----:B------:R-:W-:-:S02]  /*193eb0*/  NOP ;  /* 0x0000000000007918 */ /* 0x000fc40000000000 */
[----:B------:R0:W-:Y:S04]  /*193ec0*/  STL.64 [R1+0x1b60], R8 ;  /* 0x001b600801007387 */ /* 0x0001e80000100a00 */
[----:B------:R1:W-:Y:S04]  /*193ed0*/  STL.64 [R1+0x1b68], R10 ;  /* 0x001b680a01007387 */ /* 0x0003e80000100a00 */
[----:B0-----:R-:W2:Y:S01]  /*193ee0*/  LDL.64 R8, [R1+0xa8] ;  /* 0x0000a80001087983 */ /* 0x001ea20000100a00 */
[----:B------:R-:W-:Y:S01]  /*193ef0*/  IMAD R15, R0, 0x100, R15 ;  /* 0x00000100000f7824 */ /* 0x000fe200078e020f */
[----:B------:R-:W-:-:S02]  /*193f00*/  F2FP.F16.E5M2.UNPACK_B R12, R12 ;  /* 0x0000000cff0c723e */ /* 0x000fc400020004ff */
[----:B------:R-:W-:Y:S02]  /*193f10*/  F2FP.F16.E5M2.UNPACK_B R13, R13 ;  /* 0x0000000dff0d723e */ /* 0x000fe400020004ff */
[----:B------:R-:W-:Y:S01]  /*193f20*/  F2FP.F16.E5M2.UNPACK_B R14, R14 ;  /* 0x0000000eff0e723e */ /* 0x000fe200020004ff */
[----:B-1----:R-:W3:Y:S01]  /*193f30*/  LDL.64 R10, [R1+0xa0] ;  /* 0x0000a000010a7983 */ /* 0x002ee20000100a00 */
[----:B------:R-:W-:-:S07]  /*193f40*/  F2FP.F16.E5M2.UNPACK_B R15, R15 ;  /* 0x0000000fff0f723e */ /* 0x000fce00020004ff */
        /* <DEDUP_REMOVED lines=29> */
[----:B------:R-:W4:Y:S04]  /*194120*/  LDL.LU.64 R22, [R1+0x8060] ;  /* 0x0080600001167983 */ /* 0x000f280000300a00 */
[----:B------:R-:W2:-:S15]  /*194130*/  LDL.LU.64 R20, [R1+0x8058] ;  /* 0x0080580001147983 */ /* 0x000e9e0000300a00 */
[----:B------:R-:W-:-:S01]  /*194140*/  NOP ;  /* 0x0000000000007918 */ /* 0x000fc20000000000 */
[----:B------:R-:W-:Y:S04]  /*194150*/  STL.64 [R1+0x1bb0], R24 ;  /* 0x001bb01801007387 */ /* 0x000fe80000100a00 */
[----:B------:R0:W-:Y:S04]  /*194160*/  STL.64 [R1+0x1bb8], R26 ;  /* 0x001bb81a01007387 */ /* 0x0001e80000100a00 */
[----:B0-----:R-:W3:Y:S04]  /*194170*/  LDL.LU.64 R26, [R1+0x8050] ;  /* 0x00805000011a7983 */ /* 0x001ee80000300a00 */
[----:B------:R-:W3:Y:S01]  /*194180*/  LDL.LU.64 R24, [R1+0x8048] ;  /* 0x0080480001187983 */ /* 0x000ee20000300a00 */
[C---:B--2---:R-:W-:Y:S06]  /*194190*/  HMMA.16816.F32 R4, R12.reuse, R20, R4 ;  /* 0x000000140c04723c */ /* 0x044fec0000001804 */
[----:B------:R-:W-:Y:S01]  /*1941a0*/  IMAD.MOV.U32 R0, RZ, RZ, R21 ;  /* 0x000000ffff007224 */ /* 0x000fe200078e0015 */
[----:B----4-:R-:W-:Y:S04]  /*1941b0*/  HMMA.16816.F32 R16, R12, R22, R16 ;  /* 0x000000160c10723c */ /* 0x010fe80000001810 */
[----:B------:R-:W-:-:S12]  /*1941c0*/  STL [R1+0x7e24], R0 ;  /* 0x007e240001007387 */ /* 0x000fd80000100800 */
[----:B------:R-:W-:Y:S04]  /*1941d0*/  STL.64 [R1+0x1bc0], R4 ;  /* 0x001bc00401007387 */ /* 0x000fe80000100a00 */
[----:B------:R3:W-:Y:S02]  /*1941e0*/  STL.64 [R1+0x1bc8], R6 ;  /* 0x001bc80601007387 */ /* 0x0007e40000100a00 */
[----:B---3--:R-:W-:Y:S02]  /*1941f0*/  HMMA.16816.F32 R4, R12, R28, R24 ;  /* 0x0000001c0c04723c */ /* 0x008fe40000001818 */
[----:B------:R-:W-:Y:S04]  /*194200*/  STL.64 [R1+0x1bd0], R16 ;  /* 0x001bd01001007387 */ /* 0x000fe80000100a00 */
[----:B------:R-:W-:Y:S04]  /*194210*/  STL.64 [R1+0x1bd8], R18 ;  /* 0x001bd81201007387 */ /* 0x000fe80000100a00 */
[----:B------:R-:W2:-:S13]  /*194220*/  LDL.LU R20, [R1+0x700] ;  /* 0x0007000001147983 */ /* 0x000e9a0000300800 */
[----:B------:R0:W-:Y:S04]  /*194230*/  STL.64 [R1+0x1be0], R4 ;  /* 0x001be00401007387 */ /* 0x0001e80000100a00 */
[----:B------:R1:W-:Y:S04]  /*194240*/  STL.64 [R1+0x1be8], R6 ;  /* 0x001be80601007387 */ /* 0x0003e80000100a00 */
[----:B------:R-:W2:Y:S04]  /*194250*/  LDL.LU R21, [R1+0x704] ;  /* 0x0007040001157983 */ /* 0x000ea80000300800 */
[----:B------:R-:W3:Y:S04]  /*194260*/  LDL.LU R22, [R1+0x708] ;  /* 0x0007080001167983 */ /* 0x000ee80000300800 */
[----:B------:R-:W3:Y:S04]  /*194270*/  LDL.LU R23, [R1+0x70c] ;  /* 0x00070c0001177983 */ /* 0x000ee80000300800 */
[----:B---3--:R-:W-:Y:S04]  /*194280*/  STL.64 [R1+0x7f00], R22 ;  /* 0x007f001601007387 */ /* 0x008fe80000100a00 */
[----:B--2---:R2:W-:Y:S04]  /*194290*/  STL.64 [R1+0x7ef8], R20 ;  /* 0x007ef81401007387 */ /* 0x0045e80000100a00 */
[----:B------:R-:W3:Y:S04]  /*1942a0*/  LDL.LU R24, [R1+0x720] ;  /* 0x0007200001187983 */ /* 0x000ee80000300800 */
[----:B------:R-:W3:Y:S04]  /*1942b0*/  LDL.LU R25, [R1+0x724] ;  /* 0x0007240001197983 */ /* 0x000ee80000300800 */
[----:B------:R-:W4:Y:S04]  /*1942c0*/  LDL.LU R26, [R1+0x728] ;  /* 0x00072800011a7983 */ /* 0x000f280000300800 */
[----:B------:R-:W4:Y:S01]  /*1942d0*/  LDL.LU R27, [R1+0x72c] ;  /* 0x00072c00011b7983 */ /* 0x000f220000300800 */
[----:B------:R-:W-:-:S02]  /*1942e0*/  IMAD.MOV.U32 R9, RZ, RZ, R10 ;  /* 0x000000ffff097224 */ /* 0x000fc400078e000a */
[----:B------:R-:W-:Y:S01]  /*1942f0*/  IMAD.MOV.U32 R8, RZ, RZ, R11 ;  /* 0x000000ffff087224 */ /* 0x000fe200078e000b */
[----:B----4-:R4:W-:Y:S04]  /*194300*/  STL.64 [R1+0x7f10], R26 ;  /* 0x007f101a01007387 */ /* 0x0109e80000100a00 */
[----:B---3--:R-:W-:Y:S04]  /*194310*/  STL.64 [R1+0x7f08], R24 ;  /* 0x007f081801007387 */ /* 0x008fe80000100a00 */
[----:B------:R-:W3:Y:S04]  /*194320*/  LDL R10, [R1] ;  /* 0x00000000010a7983 */ /* 0x000ee80000100800 */
[----:B------:R-:W3:Y:S04]  /*194330*/  LDL R11, [R1+0x4] ;  /* 0x00000400010b7983 */ /* 0x000ee80000100800 */
[----:B---3--:R-:W-:Y:S04]  /*194340*/  STL.64 [R1+0x7f20], R10 ;  /* 0x007f200a01007387 */ /* 0x008fe80000100a00 */
[----:B------:R-:W-:Y:S04]  /*194350*/  STL.64 [R1+0x7f18], R8 ;  /* 0x007f180801007387 */ /* 0x000fe80000100a00 */
[----:B0-----:R-:W3:Y:S04]  /*194360*/  LDL.LU R4, [R1+0x730] ;  /* 0x0007300001047983 */ /* 0x001ee80000300800 */
[----:B------:R-:W3:Y:S04]  /*194370*/  LDL.LU R5, [R1+0x734] ;  /* 0x0007340001057983 */ /* 0x000ee80000300800 */
[----:B-1----:R-:W2:Y:S04]  /*194380*/  LDL.LU R6, [R1+0x738] ;  /* 0x0007380001067983 */ /* 0x002ea80000300800 */
        /* <DEDUP_REMOVED lines=9> */
[----:B----4-:R-:W3:Y:S04]  /*194420*/  LDL R26, [R1+0x10] ;  /* 0x00001000011a7983 */ /* 0x010ee80000100800 */
[----:B------:R-:W3:Y:S04]  /*194430*/  LDL R27, [R1+0x14] ;  /* 0x00001400011b7983 */ /* 0x000ee80000100800 */
[----:B0-----:R-:W4:Y:S04]  /*194440*/  LDL.LU R4, [R1+0x760] ;  /* 0x0007600001047983 */ /* 0x001f280000300800 */
[----:B------:R-:W4:Y:S04]  /*194450*/  LDL.LU R5, [R1+0x764] ;  /* 0x0007640001057983 */ /* 0x000f280000300800 */
[----:B------:R-:W2:Y:S04]  /*194460*/  LDL.LU R6, [R1+0x768] ;  /* 0x0007680001067983 */ /* 0x000ea80000300800 */
[----:B------:R-:W2:Y:S04]  /*194470*/  LDL.LU R7, [R1+0x76c] ;  /* 0x00076c0001077983 */ /* 0x000ea80000300800 */
[----:B--2---:R-:W-:Y:S04]  /*194480*/  STL.64 [R1+0x7f50], R6 ;  /* 0x007f500601007387 */ /* 0x004fe80000100a00 */
[----:B----4-:R0:W-:Y:S04]  /*194490*/  STL.64 [R1+0x7f48], R4 ;  /* 0x007f480401007387 */ /* 0x0101e80000100a00 */
[----:B-1----:R-:W2:Y:S04]  /*1944a0*/  LDL R22, [R1+0x20] ;  /* 0x0000200001167983 */ /* 0x002ea80000100800 */
[----:B------:R-:W2:Y:S04]  /*1944b0*/  LDL R23, [R1+0x24] ;  /* 0x0000240001177983 */ /* 0x000ea80000100800 */
[----:B------:R-:W4:Y:S04]  /*1944c0*/  LDL.64 R20, [R1+0x28] ;  /* 0x0000280001147983 */ /* 0x000f280000100a00 */
        /* <DEDUP_REMOVED lines=8> */
[----:B----4-:R-:W-:Y:S04]  /*194550*/  STL.64 [R1+0x7f60], R6 ;  /* 0x007f600601007387 */ /* 0x010fe80000100a00 */
[----:B--2---:R0:W-:Y:S04]  /*194560*/  STL.64 [R1+0x7f58], R4 ;  /* 0x007f580401007387 */ /* 0x0041e80000100a00 */
[----:B0-----:R-:W2:Y:S04]  /*194570*/  LDL.LU R4, [R1+0x780] ;  /* 0x0007800001047983 */ /* 0x001ea80000300800 */
[----:B------:R-:W2:Y:S04]  /*194580*/  LDL.LU R5, [R1+0x784] ;  /* 0x0007840001057983 */ /* 0x000ea80000300800 */
[----:B------:R-:W4:Y:S04]  /*194590*/  LDL.LU R6, [R1+0x788] ;  /* 0x0007880001067983 */ /* 0x000f280000300800 */
[----:B------:R-:W4:Y:S04]  /*1945a0*/  LDL.LU R7, [R1+0x78c] ;  /* 0x00078c0001077983 */ /* 0x000f280000300800 */
[----:B------:R-:W2:Y:S04]  /*1945b0*/  LDL.64 R20, [R1+0x38] ;  /* 0x0000380001147983 */ /* 0x000ea80000100a00 */
[----:B---3--:R0:W-:Y:S04]  /*1945c0*/  STL.64 [R1+0x7fa0], R22 ;  /* 0x007fa01601007387 */ /* 0x0081e80000100a00 */
[----:B0-----:R-:W3:Y:S04]  /*1945d0*/  LDL R22, [R1+0x40] ;  /* 0x0000400001167983 */ /* 0x001ee80000100800 */
        /* <DEDUP_REMOVED lines=74> */
[----:B------:R-:W3:Y:S01]  /*194a80*/  LDL.LU R10, [R1+0x758] ;  /* 0x00075800010a7983 */ /* 0x000ee20000300800 */
[----:B------:R-:W-:-:S03]  /*194a90*/  IMAD.MOV.U32 R0, RZ, RZ, R29 ;  /* 0x000000ffff007224 */ /* 0x000fc600078e001d */
[----:B------:R-:W3:Y:S04]  /*194aa0*/  LDL.LU R11, [R1+0x75c] ;  /* 0x00075c00010b7983 */ /* 0x000ee80000300800 */
        /* <DEDUP_REMOVED lines=94> */
[----:B------:R-:W-:Y:S01]  /*195090*/  IMAD.MOV.U32 R0, RZ, RZ, R25 ;  /* 0x000000ffff007224 */ /* 0x000fe200078e0019 */
[C---:B--2---:R-:W-:Y:S06]  /*1950a0*/  HMMA.16816.F32 R4, R12.reuse, R24, R4 ;  /* 0x000000180c04723c */ /* 0x044fec0000001804 */
[----:B---3--:R-:W-:-:S15]  /*1950b0*/  HMMA.16816.F32 R24, R12, R26, R8 ;  /* 0x0000001a0c18723c */ /* 0x008fde0000001808 */
[----:B------:R-:W-:-:S02]  /*1950c0*/  NOP ;  /* 0x0000000000007918 */ /* 0x000fc40000000000 */
[----:B------:R-:W-:Y:S01]  /*1950d0*/  STL.64 [R1+0x1ca0], R4 ;  /* 0x001ca00401007387 */ /* 0x000fe20000100a00 */
[----:B----4-:R-:W-:Y:S03]  /*1950e0*/  HMMA.16816.F32 R20, R12, R28, R20 ;  /* 0x0000001c0c14723c */ /* 0x010fe60000001814 */
[----:B------:R0:W-:Y:S04]  /*1950f0*/  STL.64 [R1+0x1ca8], R6 ;  /* 0x001ca80601007387 */ /* 0x0001e80000100a00 */
[----:B0-----:R-:W2:Y:S04]  /*195100*/  LDL.LU.64 R6, [R1+0x7f30] ;  /* 0x007f300001067983 */ /* 0x001ea80000300a00 */
[----:B------:R-:W2:Y:S04]  /*195110*/  LDL.LU.64 R4, [R1+0x7f28] ;  /* 0x007f280001047983 */ /* 0x000ea80000300a00 */
[----:B------:R0:W-:Y:S04]  /*195120*/  STL [R1+0x7e40], R0 ;  /* 0x007e400001007387 */ /* 0x0001e80000100800 */
[----:B------:R-:W2:Y:S04]  /*195130*/  LDL.LU.64 R10, [R1+0x7f20] ;  /* 0x007f2000010a7983 */ /* 0x000ea80000300a00 */
[----:B------:R-:W3:Y:S04]  /*195140*/  LDL.LU.64 R8, [R1+0x7f18] ;  /* 0x007f180001087983 */ /* 0x000ee80000300a00 */
[----:B------:R-:W-:Y:S04]  /*195150*/  STL.64 [R1+0x1cb0], R24 ;  /* 0x001cb01801007387 */ /* 0x000fe80000100a00 */
[----:B------:R1:W-:Y:S01]  /*195160*/  STL.64 [R1+0x1cb8], R26 ;  /* 0x001cb81a01007387 */ /* 0x0003e20000100a00 */
[----:B0-----:R-:W-:-:S03]  /*195170*/  IMAD.MOV.U32 R0, RZ, RZ, R29 ;  /* 0x000000ffff007224 */ /* 0x001fc600078e001d */
[----:B-1----:R-:W4:Y:S04]  /*195180*/  LDL.LU.64 R26, [R1+0x7f10] ;  /* 0x007f1000011a7983 */ /* 0x002f280000300a00 */
[----:B------:R-:W4:Y:S04]  /*195190*/  LDL.LU.64 R24, [R1+0x7f08] ;  /* 0x007f080001187983 */ /* 0x000f280000300a00 */
[----:B------:R-:W-:Y:S04]  /*1951a0*/  STL.64 [R1+0x1cc0], R20 ;  /* 0x001cc01401007387 */ /* 0x000fe80000100a00 */
[----:B------:R0:W-:Y:S04]  /*1951b0*/  STL.64 [R1+0x1cc8], R22 ;  /* 0x001cc81601007387 */ /* 0x0001e80000100a00 */
[----:B0-----:R-:W3:Y:S04]  /*1951c0*/  LDL.LU.64 R22, [R1+0x7f00] ;  /* 0x007f000001167983 */ /* 0x001ee80000300a00 */
[----:B------:R-:W3:Y:S04]  /*1951d0*/  LDL.LU.64 R20, [R1+0x7ef8] ;  /* 0x007ef80001147983 */ /* 0x000ee80000300a00 */
        /* <DEDUP_REMOVED lines=11> */
[----:B------:R-:W2:Y:S01]  /*195290*/  LDL.LU.64 R24, [R1+0x7ed0] ;  /* 0x007ed00001187983 */ /* 0x000ea20000300a00 */
[C---:B---3--:R-:W-:Y:S06]  /*1952a0*/  HMMA.16816.F32 R16, R12.reuse, R26, R16 ;  /* 0x0000001a0c10723c */ /* 0x048fec0000001810 */
[----:B--2---:R-:W-:-:S15]  /*1952b0*/  HMMA.16816.F32 R20, R12, R24, R20 ;  /* 0x000000180c14723c */ /* 0x004fde0000001814 */
[----:B------:R-:W-:-:S02]  /*1952c0*/  NOP ;  /* 0x0000000000007918 */ /* 0x000fc40000000000 */
[----:B------:R-:W-:Y:S04]  /*1952d0*/  STL.64 [R1+0x1cf0], R16 ;  /* 0x001cf01001007387 */ /* 0x000fe80000100a00 */
[----:B------:R0:W-:Y:S04]  /*1952e0*/  STL.64 [R1+0x1cf8], R18 ;  /* 0x001cf81201007387 */ /* 0x0001e80000100a00 */
[----:B0-----:R-:W2:Y:S04]  /*1952f0*/  LDL.LU.64 R18, [R1+0x7ec8] ;  /* 0x007ec80001127983 */ /* 0x001ea80000300a00 */
[----:B------:R-:W-:Y:S04]  /*195300*/  STL.64 [R1+0x1d00], R20 ;  /* 0x001d001401007387 */ /* 0x000fe80000100a00 */
[----:B------:R0:W-:Y:S04]  /*195310*/  STL.64 [R1+0x1d08], R22 ;  /* 0x001d081601007387 */ /* 0x0001e80000100a00 */
[----:B0-----:R-:W3:Y:S04]  /*195320*/  LDL.LU.64 R22, [R1+0x7ec0] ;  /* 0x007ec00001167983 */ /* 0x001ee80000300a00 */
[----:B------:R-:W3:Y:S04]  /*195330*/  LDL.LU.64 R20, [R1+0x7eb8] ;  /* 0x007eb80001147983 */ /* 0x000ee80000300a00 */
[----:B------:R0:W-:Y:S04]  /*195340*/  STL.64 [R1+0x7c30], R26 ;  /* 0x007c301a01007387 */ /* 0x0001e80000100a00 */
[----:B------:R-:W-:Y:S04]  /*195350*/  STL.64 [R1+0x7c28], R24 ;  /* 0x007c281801007387 */ /* 0x000fe80000100a00 */
[----:B------:R-:W4:Y:S01]  /*195360*/  LDL.LU R16, [R1+0x736c] ;  /* 0x00736c0001107983 */ /* 0x000f220000300800 */
[----:B0-----:R-:W-:-:S03]  /*195370*/  IMAD.MOV.U32 R27, RZ, RZ, R8 ;  /* 0x000000ffff1b7224 */ /* 0x001fc600078e0008 */
[----:B------:R-:W3:Y:S04]  /*195380*/  LDL.LU R8, [R1+0x7368] ;  /* 0x0073680001087983 */ /* 0x000ee80000300800 */
[----:B------:R-:W4:Y:S04]  /*195390*/  LDL.LU R17, [R1+0x7374] ;  /* 0x0073740001117983 */ /* 0x000f280000300800 */
        /* <DEDUP_REMOVED lines=99> */
[----:B0-----:R-:W3:Y:S04]  /*1959d0*/  LDL.LU.64 R26, [R1+0x7e50] ;  /* 0x007e5000011a7983 */ /* 0x001ee80000300a00 */
[----:B------:R-:W2:Y:S04]  /*1959e0*/  LDL.LU.64 R24, [R1+0x7e48] ;  /* 0x007e480001187983 */ /* 0x000ea80000300a00 */
[----:B------:R-:W-:Y:S04]  /*1959f0*/  STL [R1+0x7c20], R6 ;  /* 0x007c200601007387 */ /* 0x000fe80000100800 */
[----:B------:R0:W-:Y:S04]  /*195a00*/  STL.64 [R1+0x7c18], R4 ;  /* 0x007c180401007387 */ /* 0x0001e80000100a00 */
[----:B0-----:R-:W4:Y:S04]  /*195a10*/  LDL.LU R4, [R1+0x6b0] ;  /* 0x0006b00001047983 */ /* 0x001f280000300800 */
[----:B------:R-:W4:Y:S04]  /*195a20*/  LDL.LU R5, [R1+0x6b4] ;  /* 0x0006b40001057983 */ /* 0x000f280000300800 */
[----:B------:R-:W4:Y:S04]  /*195a30*/  LDL.LU R6, [R1+0x6b8] ;  /* 0x0006b80001067983 */ /* 0x000f280000300800 */
[----:B------:R-:W4:Y:S01]  /*195a40*/  LDL.LU R7, [R1+0x6bc] ;  /* 0x0006bc0001077983 */ /* 0x000f220000300800 */
[----:B------:R-:W-:-:S02]  /*195a50*/  F2FP.F16.E5M2.UNPACK_B R8, R8 ;  /* 0x00000008ff08723e */ /* 0x000fc400020004ff */
[----:B------:R-:W-:Y:S02]  /*195a60*/  F2FP.F16.E5M2.UNPACK_B R9, R9 ;  /* 0x00000009ff09723e */ /* 0x000fe400020004ff */
[----:B------:R-:W-:Y:S02]  /*195a70*/  F2FP.F16.E5M2.UNPACK_B R10, R10 ;  /* 0x0000000aff0a723e */ /* 0x000fe400020004ff */
[----:B------:R-:W-:Y:S01]  /*195a80*/  F2FP.F16.E5M2.UNPACK_B R11, R11 ;  /* 0x0000000bff0b723e */ /* 0x000fe200020004ff */
[----:B----4-:R-:W-:Y:S06]  /*195a90*/  HMMA.16816.F32 R4, R12, R2, R4 ;  /* 0x000000020c04723c */ /* 0x010fec0000001804 */
[----:B--2---:R-:W-:-:S15]  /*195aa0*/  HMMA.16816.F32 R12, R8, R24, R16 ;  /* 0x00000018080c723c */ /* 0x004fde0000001810 */
[----:B------:R-:W-:-:S02]  /*195ab0*/  NOP ;  /* 0x0000000000007918 */ /* 0x000fc40000000000 */
[----:B------:R-:W-:Y:S04]  /*195ac0*/  STL.64 [R1+0x1d60], R4 ;  /* 0x001d600401007387 */ /* 0x000fe80000100a00 */
[----:B------:R3:W-:Y:S02]  /*195ad0*/  STL.64 [R1+0x1d68], R6 ;  /* 0x001d680601007387 */ /* 0x0007e40000100a00 */
[----:B---3--:R-:W-:Y:S02]  /*195ae0*/  HMMA.16816.F32 R4, R8, R26, R20 ;  /* 0x0000001a0804723c */ /* 0x008fe40000001814 */
        /* <DEDUP_REMOVED lines=383> */
[----:B0-----:R-:W4:Y:S01]  /*1972e0*/  LDL.LU.64 R18, [R1+0x7c00] ;  /* 0x007c000001127983 */ /* 0x001f220000300a00 */
[----:B--2---:R-:W-:Y:S03]  /*1972f0*/  HMMA.16816.F32 R24, R8, R20, R24 ;  /* 0x000000140818723c */ /* 0x004fe60000001818 */
[----:B------:R-:W-:Y:S04]  /*197300*/  STL.64 [R1+0x7a48], R22 ;  /* 0x007a481601007387 */ /* 0x000fe80000100a00 */
[----:B------:R4:W-:-:S15]  /*197310*/  STL.64 [R1+0x7a40], R20 ;  /* 0x007a401401007387 */ /* 0x0009de0000100a00 */
[----:B------:R-:W-:-:S01]  /*197320*/  NOP ;  /* 0x0000000000007918 */ /* 0x000fc20000000000 */
[----:B------:R-:W-:Y:S04]  /*197330*/  STL.64 [R1+0x1f20], R24 ;  /* 0x001f201801007387 */ /* 0x000fe80000100a00 */
[----:B------:R-:W-:Y:S04]  /*197340*/  STL.64 [R1+0x1f28], R26 ;  /* 0x001f281a01007387 */ /* 0x000fe80000100a00 */
[----:B------:R-:W2:Y:S01]  /*197350*/  LDL.LU R16, [R1+0x738c] ;  /* 0x00738c0001107983 */ /* 0x000ea20000300800 */
[----:B----4-:R-:W-:Y:S03]  /*197360*/  HMMA.16816.F32 R20, R8, R18, R12 ;  /* 0x000000120814723c */ /* 0x010fe6000000180c */
[----:B------:R-:W2:-:S15]  /*197370*/  LDL.LU R12, [R1+0x7388] ;  /* 0x00738800010c7983 */ /* 0x000e9e0000300800 */
[----:B------:R-:W-:-:S05]  /*197380*/  NOP ;  /* 0x0000000000007918 */ /* 0x000fca0000000000 */
[----:B------:R-:W-:Y:S04]  /*197390*/  STL.64 [R1+0x21a0], R20 ;  /* 0x0021a01401007387 */ /* 0x000fe80000100a00 */
[----:B------:R-:W-:Y:S04]  /*1973a0*/  STL.64 [R1+0x21a8], R22 ;  /* 0x0021a81601007387 */ /* 0x000fe80000100a00 */
[----:B------:R-:W4:Y:S04]  /*1973b0*/  LDL.LU R17, [R1+0x7394] ;  /* 0x0073940001117983 */ /* 0x000f280000300800 */
        /* <DEDUP_REMOVED lines=11> */
[----:B------:R-:W2:Y:S04]  /*197470*/  LDL.LU.64 R20, [R1+0xa8] ;  /* 0x0000a80001147983 */ /* 0x000ea80000300a00 */
[----:B------:R-:W4:Y:S04]  /*197480*/  LDL.LU.64 R22, [R1+0xa0] ;  /* 0x0000a00001167983 */ /* 0x000f280000300a00 */
        /* <DEDUP_REMOVED lines=24> */
[----:B------:R-:W4:Y:S04]  /*197610*/  LDL.LU.64 R28, [R1+0x98] ;  /* 0x00009800011c7983 */ /* 0x000f280000300a00 */
        /* <DEDUP_REMOVED lines=36> */
[----:B--2---:R-:W-:Y:S03]  /*197860*/  HMMA.16816.F32 R8, R8, R2, R20 ;  /* 0x000000020808723c */ /* 0x004fe60000001814 */
[----:B------:R-:W2:Y:S04]  /*197870*/  LDL.LU.64 R22, [R1+0x7bb8] ;  /* 0x007bb80001167983 */ /* 0x000ea80000300a00 */
[----:B------:R-:W3:Y:S01]  /*197880*/  LDL.LU.64 R20, [R1+0x7bb0] ;  /* 0x007bb00001147983 */ /* 0x000ee20000300a00 */
[----:B------:R-:W-:Y:S01]  /*197890*/  IMAD R15, R0, 0x100, R15 ;  /* 0x00000100000f7824 */ /* 0x000fe200078e020f */
[----:B------:R-:W-:-:S02]  /*1978a0*/  F2FP.F16.E5M2.UNPACK_B R12, R12 ;  /* 0x0000000cff0c723e */ /* 0x000fc400020004ff */
[----:B------:R-:W-:Y:S02]  /*1978b0*/  F2FP.F16.E5M2.UNPACK_B R13, R13 ;  /* 0x0000000dff0d723e */ /* 0x000fe400020004ff */
[----:B------:R-:W-:Y:S02]  /*1978c0*/  F2FP.F16.E5M2.UNPACK_B R14, R14 ;  /* 0x0000000eff0e723e */ /* 0x000fe400020004ff */
[----:B------:R-:W-:Y:S01]  /*1978d0*/  F2FP.F16.E5M2.UNPACK_B R15, R15 ;  /* 0x0000000fff0f723e */ /* 0x000fe200020004ff */
[----:B------:R-:W-:Y:S04]  /*1978e0*/  STL [R1+0x79cc], R2 ;  /* 0x0079cc0201007387 */ /* 0x000fe80000100800 */
[----:B------:R-:W-:Y:S04]  /*1978f0*/  STL [R1+0x79c8], R3 ;  /* 0x0079c80301007387 */ /* 0x000fe80000100800 */
[----:B------:R-:W-:Y:S04]  /*197900*/  STL.64 [R1+0x2190], R8 ;  /* 0x0021900801007387 */ /* 0x000fe80000100a00 */
[----:B------:R3:W-:Y:S02]  /*197910*/  STL.64 [R1+0x2198], R10 ;  /* 0x0021980a01007387 */ /* 0x0007e40000100a00 */
[----:B---3--:R-:W-:Y:S07]  /*197920*/  HMMA.16816.F32 R8, R12, R20, R4 ;  /* 0x000000140c08723c */ /* 0x008fee0000001804 */
[----:B------:R-:W-:-:S02]  /*197930*/  IMAD.MOV.U32 R6, RZ, RZ, R21 ;  /* 0x000000ffff067224 */ /* 0x000fc400078e0015 */
[----:B------:R-:W-:-:S14]  /*197940*/  IMAD.MOV.U32 R7, RZ, RZ, R20 ;  /* 0x000000ffff077224 */ /* 0x000fdc00078e0014 */
[----:B------:R-:W-:Y:S04]  /*197950*/  STL.64 [R1+0x2180], R8 ;  /* 0x0021800801007387 */ /* 0x000fe80000100a00 */
[----:B------:R-:W-:Y:S04]  /*197960*/  STL.64 [R1+0x2188], R10 ;  /* 0x0021880a01007387 */ /* 0x000fe80000100a00 */
[----:B------:R-:W-:Y:S04]  /*197970*/  STL [R1+0x79d4], R6 ;  /* 0x0079d40601007387 */ /* 0x000fe80000100800 */
[----:B------:R2:W-:Y:S02]  /*197980*/  STL [R1+0x79d0], R7 ;  /* 0x0079d00701007387 */ /* 0x0005e40000100800 */
[----:B--2---:R-:W-:Y:S06]  /*197990*/  HMMA.16816.F32 R4, R12, R22, R16 ;  /* 0x000000160c04723c */ /* 0x004fec0000001810 */
[----:B------:R-:W-:-:S02]  /*1979a0*/  IMAD.MOV.U32 R10, RZ, RZ, R23 ;  /* 0x000000ffff0a7224 */ /* 0x000fc400078e0017 */
[----:B------:R-:W-:-:S15]  /*1979b0*/  IMAD.MOV.U32 R11, RZ, RZ, R22 ;  /* 0x000000ffff0b7224 */ /* 0x000fde00078e0016 */
[----:B------:R-:W-:Y:S04]  /*1979c0*/  STL.64 [R1+0x2170], R4 ;  /* 0x0021700401007387 */ /* 0x000fe80000100a00 */
[----:B------:R-:W-:Y:S04]  /*1979d0*/  STL.64 [R1+0x2178], R6 ;  /* 0x0021780601007387 */ /* 0x000fe80000100a00 */
[----:B------:R-:W-:Y:S04]  /*1979e0*/  STL [R1+0x79dc], R10 ;  /* 0x0079dc0a01007387 */ /* 0x000fe80000100800 */
[----:B------:R0:W-:Y:S02]  /*1979f0*/  STL [R1+0x79d8], R11 ;  /* 0x0079d80b01007387 */ /* 0x0001e40000100800 */
[----:B0-----:R-:W-:-:S15]  /*197a00*/  HMMA.16816.F32 R8, R12, R28, R24 ;  /* 0x0000001c0c08723c */ /* 0x001fde0000001818 */
[----:B------:R-:W-:-:S08]  /*197a10*/  NOP ;  /* 0x0000000000007918 */ /* 0x000fd00000000000 */
[----:B------:R-:W-:Y:S04]  /*197a20*/  STL.64 [R1+0x2160], R8 ;  /* 0x0021600801007387 */ /* 0x000fe80000100a00 */
[----:B------:R0:W-:Y:S04]  /*197a30*/  STL.64 [R1+0x2168], R10 ;  /* 0x0021680a01007387 */ /* 0x0001e80000100a00 */
[----:B0-----:R-:W2:Y:S04]  /*197a40*/  LDL.LU.64 R10, [R1+0x88] ;  /* 0x00008800010a7983 */ /* 0x001ea80000300a00 */
[----:B--2---:R0:W-:Y:S04]  /*197a50*/  STL.64 [R1+0x7b98], R10 ;  /* 0x007b980a01007387 */ /* 0x0041e80000100a00 */
[----:B0-----:R-:W2:Y:S04]  /*197a60*/  LDL.LU.64 R10, [R1+0x90] ;  /* 0x00009000010a7983 */ /* 0x001ea80000300a00 */
[----:B------:R-:W3:Y:S04]  /*197a70*/  LDL.LU R20, [R1+0x420] ;  /* 0x0004200001147983 */ /* 0x000ee80000300800 */
[----:B------:R-:W3:Y:S04]  /*197a80*/  LDL.LU R21, [R1+0x424] ;  /* 0x0004240001157983 */ /* 0x000ee80000300800 */
[----:B------:R-:W4:Y:S04]  /*197a90*/  LDL.LU R22, [R1+0x428] ;  /* 0x0004280001167983 */ /* 0x000f280000300800 */
[----:B------:R-:W4:Y:S01]  /*197aa0*/  LDL.LU R23, [R1+0x42c] ;  /* 0x00042c0001177983 */ /* 0x000f220000300800 */
[----:B------:R-:W-:-:S02]  /*197ab0*/  IMAD.MOV.U32 R4, RZ, RZ, R28 ;  /* 0x000000ffff047224 */ /* 0x000fc400078e001c */
[----:B------:R-:W-:Y:S02]  /*197ac0*/  IMAD.MOV.U32 R5, RZ, RZ, R29 ;  /* 0x000000ffff057224 */ /* 0x000fe400078e001d */
[----:B------:R-:W2:Y:S04]  /*197ad0*/  LDL.LU.64 R28, [R1+0x80] ;  /* 0x00008000011c7983 */ /* 0x000ea80000300a00 */
        /* <DEDUP_REMOVED lines=19> */
[----:B------:R-:W4:Y:S04]  /*197c10*/  LDL.LU R16, [R1+0x430] ;  /* 0x0004300001107983 */ /* 0x000f280000300800 */
[----:B------:R-:W4:Y:S04]  /*197c20*/  LDL.LU R17, [R1+0x434] ;  /* 0x0004340001117983 */ /* 0x000f280000300800 */
[----:B------:R-:W4:Y:S04]  /*197c30*/  LDL.LU R18, [R1+0x438] ;  /* 0x0004380001127983 */ /* 0x000f280000300800 */
[----:B------:R-:W4:Y:S04]  /*197c40*/  LDL.LU R19, [R1+0x43c] ;  /* 0x00043c0001137983 */ /* 0x000f280000300800 */
[----:B------:R-:W4:Y:S04]  /*197c50*/  LDL.LU.64 R24, [R1+0x60] ;  /* 0x0000600001187983 */ /* 0x000f280000300a00 */
[----:B------:R-:W4:Y:S04]  /*197c60*/  LDL.64 R26, [R1+0x58] ;  /* 0x00005800011a7983 */ /* 0x000f280000100a00 */
[----:B------:R-:W-:Y:S04]  /*197c70*/  STL [R1+0x79e4], R5 ;  /* 0x0079e40501007387 */ /* 0x000fe80000100800 */
[----:B------:R0:W-:Y:S01]  /*197c80*/  STL [R1+0x79e0], R4 ;  /* 0x0079e00401007387 */ /* 0x0001e20000100800 */
[----:B--2---:R-:W-:-:S02]  /*197c90*/  IMAD.MOV.U32 R2, RZ, RZ, R10 ;  /* 0x000000ffff027224 */ /* 0x004fc400078e000a */
[----:B------:R-:W-:Y:S01]  /*197ca0*/  IMAD.MOV.U32 R3, RZ, RZ, R11 ;  /* 0x000000ffff037224 */ /* 0x000fe200078e000b */
        /* <DEDUP_REMOVED lines=9> */
[----:B------:R-:W3:Y:S04]  /*197d40*/  LDL.LU.64 R20, [R1+0x7ba0] ;  /* 0x007ba00001147983 */ /* 0x000ee80000300a00 */
[----:B------:R-:W2:Y:S04]  /*197d50*/  LDL.LU.64 R10, [R1+0x7b98] ;  /* 0x007b9800010a7983 */ /* 0x000ea80000300a00 */
[----:B------:R-:W-:Y:S04]  /*197d60*/  STL [R1+0x79ec], R3 ;  /* 0x0079ec0301007387 */ /* 0x000fe80000100800 */
[----:B------:R0:W-:Y:S04]  /*197d70*/  STL [R1+0x79e8], R2 ;  /* 0x0079e80201007387 */ /* 0x0001e80000100800 */
[----:B0-----:R-:W4:Y:S01]  /*197d80*/  LDL.LU.64 R2, [R1+0x78] ;  /* 0x0000780001027983 */ /* 0x001f220000300a00 */
[----:B--2---:R-:W-:-:S15]  /*197d90*/  HMMA.16816.F32 R4, R12, R10, R4 ;  /* 0x0000000a0c04723c */ /* 0x004fde0000001804 */
[----:B------:R-:W-:-:S08]  /*197da0*/  NOP ;  /* 0x0000000000007918 */ /* 0x000fd00000000000 */
[----:B------:R-:W-:Y:S04]  /*197db0*/  STL.64 [R1+0x2140], R4 ;  /* 0x0021400401007387 */ /* 0x000fe80000100a00 */
[----:B------:R0:W-:Y:S02]  /*197dc0*/  STL.64 [R1+0x2148], R6 ;  /* 0x0021480601007387 */ /* 0x0001e40000100a00 */
[----:B0-----:R-:W-:Y:S02]  /*197dd0*/  IMAD.MOV.U32 R7, RZ, RZ, R11 ;  /* 0x000000ffff077224 */ /* 0x001fe400078e000b */
[----:B------:R-:W-:-:S03]  /*197de0*/  IMAD.MOV.U32 R6, RZ, RZ, R10 ;  /* 0x000000ffff067224 */ /* 0x000fc600078e000a */
[----:B------:R-:W-:Y:S04]  /*197df0*/  STL [R1+0x79f4], R7 ;  /* 0x0079f40701007387 */ /* 0x000fe80000100800 */
[----:B------:R0:W-:Y:S04]  /*197e00*/  STL [R1+0x79f0], R6 ;  /* 0x0079f00601007387 */ /* 0x0001e80000100800 */
[----:B------:R-:W4:Y:S04]  /*197e10*/  LDL.LU R4, [R1+0x460] ;  /* 0x0004600001047983 */ /* 0x000f280000300800 */
[----:B------:R-:W4:Y:S04]  /*197e20*/  LDL.LU R5, [R1+0x464] ;  /* 0x0004640001057983 */ /* 0x000f280000300800 */
[----:B0-----:R-:W4:Y:S04]  /*197e30*/  LDL.LU R6, [R1+0x468] ;  /* 0x0004680001067983 */ /* 0x001f280000300800 */
[----:B------:R-:W4:Y:S01]  /*197e40*/  LDL.LU R7, [R1+0x46c] ;  /* 0x00046c0001077983 */ /* 0x000f220000300800 */
[----:B---3--:R-:W-:Y:S06]  /*197e50*/  HMMA.16816.F32 R20, R12, R28, R20 ;  /* 0x0000001c0c14723c */ /* 0x008fec0000001814 */
[----:B------:R-:W-:-:S02]  /*197e60*/  IMAD.MOV.U32 R11, RZ, RZ, R29 ;  /* 0x000000ffff0b7224 */ /* 0x000fc400078e001d */
[----:B------:R-:W-:-:S15]  /*197e70*/  IMAD.MOV.U32 R10, RZ, RZ, R28 ;  /* 0x000000ffff0a7224 */ /* 0x000fde00078e001c */
[----:B------:R-:W-:Y:S04]  /*197e80*/  STL.64 [R1+0x2130], R20 ;  /* 0x0021301401007387 */ /* 0x000fe80000100a00 */
[----:B------:R0:W-:Y:S04]  /*197e90*/  STL.64 [R1+0x2138], R22 ;  /* 0x0021381601007387 */ /* 0x0001e80000100a00 */
[----:B0-----:R-:W2:Y:S04]  /*197ea0*/  LDL.LU.64 R22, [R1+0x7b90] ;  /* 0x007b900001167983 */ /* 0x001ea80000300a00 */
[----:B------:R-:W2:Y:S04]  /*197eb0*/  LDL.LU.64 R20, [R1+0x7b88] ;  /* 0x007b880001147983 */ /* 0x000ea80000300a00 */
[----:B------:R-:W3:Y:S04]  /*197ec0*/  LDL.LU.64 R28, [R1+0x7b80] ;  /* 0x007b8000011c7983 */ /* 0x000ee80000300a00 */
[----:B------:R-:W-:Y:S04]  /*197ed0*/  STL [R1+0x79fc], R11 ;  /* 0x0079fc0b01007387 */ /* 0x000fe80000100800 */
[----:B------:R0:W-:Y:S04]  /*197ee0*/  STL [R1+0x79f8], R10 ;  /* 0x0079f80a01007387 */ /* 0x0001e80000100800 */
[----:B0-----:R-:W2:Y:S01]  /*197ef0*/  LDL.LU.64 R10, [R1+0x70] ;  /* 0x00007000010a7983 */ /* 0x001ea20000300a00 */
[----:B----4-:R-:W-:-:S15]  /*197f00*/  HMMA.16816.F32 R4, R12, R2, R4 ;  /* 0x000000020c04723c */ /* 0x010fde0000001804 */
        /* <DEDUP_REMOVED lines=21> */
[----:B------:R-:W-:Y:S02]  /*198060*/  IMAD.MOV.U32 R11, RZ, RZ, R24 ;  /* 0x000000ffff0b7224 */ /* 0x000fe400078e0018 */
[----:B------:R-:W-:Y:S02]  /*198070*/  IMAD.MOV.U32 R10, RZ, RZ, R25 ;  /* 0x000000ffff0a7224 */ /* 0x000fe400078e0019 */
[----:B------:R-:W-:Y:S01]  /*198080*/  IMAD.MOV.U32 R0, RZ, RZ, R27 ;  /* 0x000000ffff007224 */ /* 0x000fe200078e001b */
[----:B----4-:R-:W-:-:S15]  /*198090*/  HMMA.16816.F32 R4, R12, R8, R4 ;  /* 0x000000080c04723c */ /* 0x010fde0000001804 */
[----:B------:R-:W-:-:S08]  /*1980a0*/  NOP ;  /* 0x0000000000007918 */ /* 0x000fd00000000000 */
[----:B------:R-:W-:Y:S04]  /*1980b0*/  STL.64 [R1+0x2100], R4 ;  /* 0x0021000401007387 */ /* 0x000fe80000100a00 */
[----:B------:R0:W-:Y:S02]  /*1980c0*/  STL.64 [R1+0x2108], R6 ;  /* 0x0021080601007387 */ /* 0x0001e40000100a00 */
[----:B0-----:R-:W-:Y:S02]  /*1980d0*/  IMAD.MOV.U32 R7, RZ, RZ, R8 ;  /* 0x000000ffff077224 */ /* 0x001fe400078e0008 */
[----:B------:R-:W-:-:S05]  /*1980e0*/  IMAD.MOV.U32 R6, RZ, RZ, R9 ;  /* 0x000000ffff067224 */ /* 0x000fca00078e0009 */
[----:B------:R0:W-:Y:S02]  /*1980f0*/  STL.64 [R1+0x7b48], R6 ;  /* 0x007b480601007387 */ /* 0x0001e40000100a00 */
[----:B0-----:R-:W-:-:S15]  /*198100*/  HMMA.16816.F32 R4, R12, R24, R16 ;  /* 0x000000180c04723c */ /* 0x001fde0000001810 */
[----:B------:R-:W-:-:S08]  /*198110*/  NOP ;  /* 0x0000000000007918 */ /* 0x000fd00000000000 */
[----:B------:R-:W-:Y:S04]  /*198120*/  STL.64 [R1+0x20f0], R4 ;  /* 0x0020f00401007387 */ /* 0x000fe80000100a00 */
[----:B------:R2:W-:Y:S04]  /*198130*/  STL.64 [R1+0x20f8], R6 ;  /* 0x0020f80601007387 */ /* 0x0005e80000100a00 */
[----:B------:R-:W4:Y:S01]  /*198140*/  LDL.LU R16, [R1+0x320] ;  /* 0x0003200001107983 */ /* 0x000f220000300800 */
[----:B--2---:R-:W-:-:S15]  /*198150*/  HMMA.16816.F32 R4, R12, R26, R20 ;  /* 0x0000001a0c04723c */ /* 0x004fde0000001814 */
[----:B------:R-:W-:-:S08]  /*198160*/  NOP ;  /* 0x0000000000007918 */ /* 0x000fd00000000000 */
        /* <DEDUP_REMOVED lines=88> */
[----:B------:R-:W4:Y:S04]  /*1986f0*/  LDL.LU.64 R2, [R1+0x48] ;  /* 0x0000480001027983 */ /* 0x000f280000300a00 */
[----:B------:R-:W3:Y:S04]  /*198700*/  LDL.LU.64 R26, [R1+0x40] ;  /* 0x00004000011a7983 */ /* 0x000ee80000300a00 */
        /* <DEDUP_REMOVED lines=34> */
[----:B----4-:R0:W-:Y:S04]  /*198930*/  STL.64 [R1+0x7a10], R8 ;  /* 0x007a100801007387 */ /* 0x0101e80000100a00 */
        /* <DEDUP_REMOVED lines=8> */
[----:B0-----:R-:W4:Y:S04]  /*1989c0*/  LDL.LU.64 R6, [R1+0x7b58] ;  /* 0x007b580001067983 */ /* 0x001f280000300a00 */
[----:B------:R-:W4:Y:S01]  /*1989d0*/  LDL.LU.64 R4, [R1+0x7b50] ;  /* 0x007b500001047983 */ /* 0x000f220000300a00 */
[C---:B--2---:R-:W-:Y:S06]  /*1989e0*/  HMMA.16816.F32 R20, R12.reuse, R26, R20 ;  /* 0x0000001a0c14723c */ /* 0x044fec0000001814 */
[----:B----4-:R-:W-:-:S15]  /*1989f0*/  HMMA.16816.F32 R4, R12, R2, R4 ;  /* 0x000000020c04723c */ /* 0x010fde0000001804 */
[----:B------:R-:W-:-:S08]  /*198a00*/  NOP ;  /* 0x0000000000007918 */ /* 0x000fd00000000000 */
[----:B------:R-:W-:Y:S04]  /*198a10*/  STL.64 [R1+0x20c0], R4 ;  /* 0x0020c00401007387 */ /* 0x000fe80000100a00 */
[----:B------:R0:W-:Y:S04]  /*198a20*/  STL.64 [R1+0x20c8], R6 ;  /* 0x0020c80601007387 */ /* 0x0001e80000100a00 */
[----:B0-----:R-:W2:Y:S04]  /*198a30*/  LDL.LU.64 R6, [R1+0x7b48] ;  /* 0x007b480001067983 */ /* 0x001ea80000300a00 */
        /* <DEDUP_REMOVED lines=104> */
[----:B------:R-:W-:Y:S01]  /*1990c0*/  STL.64 [R1+0x7788], R20 ;  /* 0x0077881401007387 */ /* 0x000fe20000100a00 */
[----:B---3--:R-:W-:-:S15]  /*1990d0*/  HMMA.16816.F32 R8, R12, R18, R8 ;  /* 0x000000120c08723c */ /* 0x008fde0000001808 */
[----:B------:R-:W-:-:S08]  /*1990e0*/  NOP ;  /* 0x0000000000007918 */ /* 0x000fd00000000000 */
[----:B------:R-:W-:Y:S04]  /*1990f0*/  STL.64 [R1+0x2fc0], R8 ;  /* 0x002fc00801007387 */ /* 0x000fe80000100a00 */
[----:B------:R0:W-:Y:S04]  /*199100*/  STL.64 [R1+0x2fc8], R10 ;  /* 0x002fc80a01007387 */ /* 0x0001e80000100a00 */
[----:B0-----:R-:W3:Y:S04]  /*199110*/  LDL.LU.64 R10, [R1+0x7a18] ;  /* 0x007a1800010a7983 */ /* 0x001ee80000300a00 */
[----:B------:R-:W4:Y:S02]  /*199120*/  LDL.LU.64 R8, [R1+0x7a10] ;  /* 0x007a100001087983 */ /* 0x000f240000300a00 */
[----:B----4-:R-:W-:-:S02]  /*199130*/  IMAD R8, R8, 0x100, R22 ;  /* 0x0000010008087824 */ /* 0x010fc400078e0216 */
[----:B--2---:R-:W-:Y:S02]  /*199140*/  IMAD R9, R9, 0x100, R23 ;  /* 0x0000010009097824 */ /* 0x004fe400078e0217 */
[----:B------:R-:W-:Y:S07]  /*199150*/  HMMA.16816.F32 R20, R12, R16, R24 ;  /* 0x000000100c14723c */ /* 0x000fee0000001818 */
[----:B------:R-:W-:Y:S02]  /*199160*/  IMAD.MOV.U32 R26, RZ, RZ, R2 ;  /* 0x000000ffff1a7224 */ /* 0x000fe400078e0002 */
        /* <DEDUP_REMOVED lines=73> */
[----:B------:R-:W2:Y:S04]  /*199600*/  LDL.LU R6, [R1+0x79d4] ;  /* 0x0079d40001067983 */ /* 0x000ea80000300800 */
[----:B------:R-:W2:Y:S04]  /*199610*/  LDL.LU R7, [R1+0x79d0] ;  /* 0x0079d00001077983 */ /* 0x000ea80000300800 */
[----:B------:R1:W-:Y:S04]  /*199620*/  STL.64 [R1+0x7910], R26 ;  /* 0x0079101a01007387 */ /* 0x0003e80000100a00 */
[----:B------:R-:W-:Y:S04]  /*199630*/  STL.64 [R1+0x7928], R24 ;  /* 0x0079281801007387 */ /* 0x000fe80000100a00 */
[----:B0-----:R-:W3:Y:S04]  /*199640*/  LDL.LU R20, [R1+0x290] ;  /* 0x0002900001147983 */ /* 0x001ee80000300800 */
[----:B------:R-:W3:Y:S04]  /*199650*/  LDL.LU R21, [R1+0x294] ;  /* 0x0002940001157983 */ /* 0x000ee80000300800 */
[----:B------:R-:W4:Y:S04]  /*199660*/  LDL.LU R22, [R1+0x298] ;  /* 0x0002980001167983 */ /* 0x000f280000300800 */
[----:B------:R-:W4:Y:S01]  /*199670*/  LDL.LU R23, [R1+0x29c] ;  /* 0x00029c0001177983 */ /* 0x000f220000300800 */
[----:B-1----:R-:W-:-:S02]  /*199680*/  IMAD.MOV.U32 R26, RZ, RZ, R2 ;  /* 0x000000ffff1a7224 */ /* 0x002fc400078e0002 */
        /* <DEDUP_REMOVED lines=22> */
[----:B--2---:R-:W-:Y:S02]  /*1997f0*/  IMAD.MOV.U32 R27, RZ, RZ, R10 ;  /* 0x000000ffff1b7224 */ /* 0x004fe400078e000a */
[----:B------:R-:W-:Y:S02]  /*199800*/  IMAD.MOV.U32 R24, RZ, RZ, R7 ;  /* 0x000000ffff187224 */ /* 0x000fe400078e0007 */
[----:B------:R-:W-:Y:S01]  /*199810*/  IMAD.MOV.U32 R25, RZ, RZ, R6 ;  /* 0x000000ffff197224 */ /* 0x000fe200078e0006 */
[----:B------:R-:W-:Y:S04]  /*199820*/  STL.64 [R1+0x7970], R26 ;  /* 0x0079701a01007387 */ /* 0x000fe80000100a00 */
[----:B----4-:R-:W-:Y:S04]  /*199830*/  STL.64 [R1+0x7950], R22 ;  /* 0x0079501601007387 */ /* 0x010fe80000100a00 */
[----:B---3--:R0:W-:Y:S04]  /*199840*/  STL.64 [R1+0x7948], R20 ;  /* 0x0079481401007387 */ /* 0x0081e80000100a00 */
[----:B0-----:R-:W2:Y:S04]  /*199850*/  LDL.LU R20, [R1+0x2c0] ;  /* 0x0002c00001147983 */ /* 0x001ea80000300800 */
[----:B------:R-:W2:Y:S04]  /*199860*/  LDL.LU R21, [R1+0x2c4] ;  /* 0x0002c40001157983 */ /* 0x000ea80000300800 */
[----:B------:R-:W3:Y:S04]  /*199870*/  LDL.LU R22, [R1+0x2c8] ;  /* 0x0002c80001167983 */ /* 0x000ee80000300800 */
[----:B------:R-:W3:Y:S04]  /*199880*/  LDL.LU R23, [R1+0x2cc] ;  /* 0x0002cc0001177983 */ /* 0x000ee80000300800 */
[----:B------:R0:W-:Y:S04]  /*199890*/  STL.64 [R1+0x7988], R24 ;  /* 0x0079881801007387 */ /* 0x0001e80000100a00 */
[----:B0-----:R-:W4:Y:S04]  /*1998a0*/  LDL.LU R24, [R1+0x2f0] ;  /* 0x0002f00001187983 */ /* 0x001f280000300800 */
[----:B------:R-:W4:Y:S04]  /*1998b0*/  LDL.LU R25, [R1+0x2f4] ;  /* 0x0002f40001197983 */ /* 0x000f280000300800 */
[----:B------:R-:W2:Y:S04]  /*1998c0*/  LDL.LU R26, [R1+0x2f8] ;  /* 0x0002f800011a7983 */ /* 0x000ea80000300800 */
[----:B------:R-:W2:Y:S04]  /*1998d0*/  LDL.LU R27, [R1+0x2fc] ;  /* 0x0002fc00011b7983 */ /* 0x000ea80000300800 */
        /* <DEDUP_REMOVED lines=55> */
[----:B------:R-:W-:-:S03]  /*199c50*/  IMAD.MOV.U32 R5, RZ, RZ, R0 ;  /* 0x000000ffff057224 */ /* 0x000fc600078e0000 */
[----:B------:R-:W4:Y:S01]  /*199c60*/  LDL.LU R0, [R1+0x7990] ;  /* 0x0079900001007983 */ /* 0x000f220000300800 */
[----:B--2---:R-:W-:Y:S03]  /*199c70*/  HMMA.16816.F32 R12, R12, R2, R24 ;  /* 0x000000020c0c723c */ /* 0x004fe60000001818 */
[----:B------:R-:W3:Y:S01]  /*199c80*/  LDL.LU.64 R24, [R1+0x7988] ;  /* 0x0079880001187983 */ /* 0x000ee20000300a00 */
[----:B------:R-:W-:Y:S02]  /*199c90*/  F2FP.F16.E5M2.UNPACK_B R8, R8 ;  /* 0x00000008ff08723e */ /* 0x000fe400020004ff */
[----:B------:R-:W-:Y:S02]  /*199ca0*/  F2FP.F16.E5M2.UNPACK_B R9, R9 ;  /* 0x00000009ff09723e */ /* 0x000fe400020004ff */
[----:B------:R-:W-:Y:S02]  /*199cb0*/  F2FP.F16.E5M2.UNPACK_B R10, R10 ;  /* 0x0000000aff0a723e */ /* 0x000fe400020004ff */
[----:B------:R-:W-:-:S13]  /*199cc0*/  F2FP.F16.E5M2.UNPACK_B R11, R11 ;  /* 0x0000000bff0b723e */ /* 0x000fda00020004ff */
[----:B------:R0:W-:Y:S04]  /*199cd0*/  STL.64 [R1+0x3190], R12 ;  /* 0x0031900c01007387 */ /* 0x0001e80000100a00 */
[----:B------:R1:W-:Y:S04]  /*199ce0*/  STL.64 [R1+0x3198], R14 ;  /* 0x0031980e01007387 */ /* 0x0003e80000100a00 */
[----:B0-----:R-:W2:Y:S04]  /*199cf0*/  LDL.LU R12, [R1+0x240] ;  /* 0x00024000010c7983 */ /* 0x001ea80000300800 */
[----:B------:R-:W2:Y:S04]  /*199d00*/  LDL.LU R13, [R1+0x244] ;  /* 0x00024400010d7983 */ /* 0x000ea80000300800 */
[----:B-1----:R-:W2:Y:S01]  /*199d10*/  LDL.LU R14, [R1+0x248] ;  /* 0x00024800010e7983 */ /* 0x002ea20000300800 */
        /* <DEDUP_REMOVED lines=63> */
[----:B----4-:R-:W-:-:S07]  /*19a110*/  IMAD.MOV.U32 R15, RZ, RZ, R0 ;  /* 0x000000ffff0f7224 */ /* 0x010fce00078e0000 */
[C---:B--2---:R-:W-:Y:S06]  /*19a120*/  HMMA.16816.F32 R12, R8.reuse, R4, R12 ;  /* 0x00000004080c723c */ /* 0x044fec000000180c */
[----:B---3--:R-:W-:Y:S01]  /*19a130*/  HMMA.16816.F32 R24, R8, R26, R20 ;  /* 0x0000001a0818723c */ /* 0x008fe20000001814 */
[----:B------:R-:W2:Y:S04]  /*19a140*/  LDL.LU.64 R22, [R1+0x78a8] ;  /* 0x0078a80001167983 */ /* 0x000ea80000300a00 */
[----:B------:R-:W2:-:S15]  /*19a150*/  LDL.LU.64 R20, [R1+0x78a0] ;  /* 0x0078a00001147983 */ /* 0x000e9e0000300a00 */
[----:B------:R-:W-:-:S03]  /*19a160*/  NOP ;  /* 0x0000000000007918 */ /* 0x000fc60000000000 */
[----:B------:R-:W-:Y:S04]  /*19a170*/  STL.64 [R1+0xf20], R24 ;  /* 0x000f201801007387 */ /* 0x000fe80000100a00 */
[----:B------:R0:W-:Y:S04]  /*19a180*/  STL.64 [R1+0xf28], R26 ;  /* 0x000f281a01007387 */ /* 0x0001e80000100a00 */
[----:B0-----:R-:W3:Y:S04]  /*19a190*/  LDL.LU.64 R26, [R1+0x7898] ;  /* 0x00789800011a7983 */ /* 0x001ee80000300a00 */
[----:B------:R-:W4:Y:S04]  /*19a1a0*/  LDL.LU.64 R24, [R1+0x7890] ;  /* 0x0078900001187983 */ /* 0x000f280000300a00 */
[----:B------:R-:W-:Y:S04]  /*19a1b0*/  STL.64 [R1+0xeb0], R12 ;  /* 0x000eb00c01007387 */ /* 0x000fe80000100a00 */
[----:B------:R0:W-:Y:S04]  /*19a1c0*/  STL.64 [R1+0xeb8], R14 ;  /* 0x000eb80e01007387 */ /* 0x0001e80000100a00 */
[----:B0-----:R-:W3:Y:S01]  /*19a1d0*/  LDL.LU R15, [R1+0x4354] ;  /* 0x00435400010f7983 */ /* 0x001ee20000300800 */
[C---:B--2---:R-:W-:Y:S03]  /*19a1e0*/  HMMA.16816.F32 R4, R8.reuse, R6, R20 ;  /* 0x000000060804723c */ /* 0x044fe60000001814 */
[----:B------:R-:W2:Y:S04]  /*19a1f0*/  LDL.LU.64 R22, [R1+0x7888] ;  /* 0x0078880001167983 */ /* 0x000ea80000300a00 */
[----:B------:R-:W2:Y:S04]  /*19a200*/  LDL.LU.64 R20, [R1+0x7880] ;  /* 0x0078800001147983 */ /* 0x000ea80000300a00 */
[----:B------:R-:W2:Y:S04]  /*19a210*/  LDL.LU R12, [R1+0x4344] ;  /* 0x00434400010c7983 */ /* 0x000ea80000300800 */
[----:B------:R-:W2:Y:S08]  /*19a220*/  LDL.LU R13, [R1+0x399c] ;  /* 0x00399c00010d7983 */ /* 0x000eb00000300800 */
[----:B------:R0:W-:Y:S04]  /*19a230*/  STL.64 [R1+0xe70], R4 ;  /* 0x000e700401007387 */ /* 0x0001e80000100a00 */
[----:B------:R-:W-:Y:S01]  /*19a240*/  STL.64 [R1+0xe78], R6 ;  /* 0x000e780601007387 */ /* 0x000fe20000100a00 */
[C---:B----4-:R-:W-:Y:S03]  /*19a250*/  HMMA.16816.F32 R16, R8.reuse, R24, R16 ;  /* 0x000000180810723c */ /* 0x050fe60000001810 */
[----:B---3--:R-:W-:Y:S04]  /*19a260*/  STL [R1+0x77e0], R15 ;  /* 0x0077e00f01007387 */ /* 0x008fe80000100800 */
[----:B--2---:R1:W-:Y:S04]  /*19a270*/  STL.64 [R1+0x77d8], R12 ;  /* 0x0077d80c01007387 */ /* 0x0043e80000100a00 */
[----:B------:R-:W2:Y:S04]  /*19a280*/  LDL.LU R0, [R1+0x433c] ;  /* 0x00433c0001007983 */ /* 0x000ea80000300800 */
[----:B0-----:R-:W3:Y:S01]  /*19a290*/  LDL.LU R4, [R1+0xf0] ;  /* 0x0000f00001047983 */ /* 0x001ee20000300800 */
[----:B-1----:R-:W-:Y:S07]  /*19a2a0*/  HMMA.16816.F32 R12, R8, R26, R20 ;  /* 0x0000001a080c723c */ /* 0x002fee0000001814 */
[----:B------:R0:W-:Y:S04]  /*19a2b0*/  STL.64 [R1+0xe00], R16 ;  /* 0x000e001001007387 */ /* 0x0001e80000100a00 */
[----:B------:R1:W-:-:S12]  /*19a2c0*/  STL.64 [R1+0xe08], R18 ;  /* 0x000e081201007387 */ /* 0x0003d80000100a00 */
[----:B------:R-:W-:Y:S04]  /*19a2d0*/  STL.64 [R1+0xdc0], R12 ;  /* 0x000dc00c01007387 */ /* 0x000fe80000100a00 */
[----:B------:R-:W-:Y:S04]  /*19a2e0*/  STL.64 [R1+0xdc8], R14 ;  /* 0x000dc80e01007387 */ /* 0x000fe80000100a00 */
[----:B------:R-:W3:Y:S04]  /*19a2f0*/  LDL.LU R5, [R1+0xf4] ;  /* 0x0000f40001057983 */ /* 0x000ee80000300800 */
[----:B------:R-:W4:Y:S04]  /*19a300*/  LDL.LU R6, [R1+0xf8] ;  /* 0x0000f80001067983 */ /* 0x000f280000300800 */
[----:B------:R-:W4:Y:S04]  /*19a310*/  LDL.LU R7, [R1+0xfc] ;  /* 0x0000fc0001077983 */ /* 0x000f280000300800 */
        /* <DEDUP_REMOVED lines=13> */
[----:B0-----:R-:W4:Y:S04]  /*19a3f0*/  LDL.LU R26, [R1] ;  /* 0x00000000011a7983 */ /* 0x001f280000300800 */
[----:B------:R-:W4:Y:S04]  /*19a400*/  LDL.LU R27, [R1+0x4] ;  /* 0x00000400011b7983 */ /* 0x000f280000300800 */
[----:B------:R-:W2:Y:S04]  /*19a410*/  LDL.LU R14, [R1+0x8] ;  /* 0x00000800010e7983 */ /* 0x000ea80000300800 */
[----:B------:R-:W2:Y:S04]  /*19a420*/  LDL.LU R15, [R1+0xc] ;  /* 0x00000c00010f7983 */ /* 0x000ea80000300800 */
[----:B------:R-:W3:Y:S04]  /*19a430*/  LDL.LU R12, [R1+0x10] ;  /* 0x00001000010c7983 */ /* 0x000ee80000300800 */
[----:B------:R-:W3:Y:S04]  /*19a440*/  LDL.LU R13, [R1+0x14] ;  /* 0x00001400010d7983 */ /* 0x000ee80000300800 */
[----:B--2---:R-:W-:Y:S04]  /*19a450*/  STL.64 [R1+0x77f0], R14 ;  /* 0x0077f00e01007387 */ /* 0x004fe80000100a00 */
[----:B---3--:R-:W-:Y:S04]  /*19a460*/  STL.64 [R1+0x7808], R12 ;  /* 0x0078080c01007387 */ /* 0x008fe80000100a00 */
[----:B------:R0:W-:Y:S04]  /*19a470*/  STL.64 [R1+0x77b8], R24 ;  /* 0x0077b81801007387 */ /* 0x0001e80000100a00 */
[----:B----4-:R1:W-:Y:S04]  /*19a480*/  STL.64 [R1+0x77e8], R26 ;  /* 0x0077e81a01007387 */ /* 0x0103e80000100a00 */
[----:B0-----:R-:W2:Y:S04]  /*19a490*/  LDL.LU R24, [R1+0x170] ;  /* 0x0001700001187983 */ /* 0x001ea80000300800 */
[----:B------:R-:W2:Y:S04]  /*19a4a0*/  LDL.LU R25, [R1+0x174] ;  /* 0x0001740001197983 */ /* 0x000ea80000300800 */
[----:B-1----:R-:W3:Y:S04]  /*19a4b0*/  LDL.LU R26, [R1+0x178] ;  /* 0x00017800011a7983 */ /* 0x002ee80000300800 */
        /* <DEDUP_REMOVED lines=119> */
[----:B------:R-:W-:Y:S04]  /*19ac30*/  STL.64 [R1+0xbe0], R12 ;  /* 0x000be00c01007387 */ /* 0x000fe80000100a00 */
[----:B------:R0:W-:Y:S04]  /*19ac40*/  STL.64 [R1+0xbe8], R14 ;  /* 0x000be80e01007387 */ /* 0x0001e80000100a00 */
[----:B0-----:R-:W3:Y:S04]  /*19ac50*/  LDL.LU R15, [R1+0x77e0] ;  /* 0x0077e000010f7983 */ /* 0x001ee80000300800 */
[----:B------:R-:W4:Y:S04]  /*19ac60*/  LDL.LU.64 R12, [R1+0x77d8] ;  /* 0x0077d800010c7983 */ /* 0x000f280000300a00 */
        /* <DEDUP_REMOVED lines=34> */
[----:B0-----:R-:W4:Y:S04]  /*19ae90*/  LDL.LU.64 R22, [R1+0x7790] ;  /* 0x0077900001167983 */ /* 0x001f280000300a00 */
[----:B------:R-:W2:Y:S04]  /*19aea0*/  LDL.LU.64 R20, [R1+0x7788] ;  /* 0x0077880001147983 */ /* 0x000ea80000300a00 */
[----:B------:R-:W3:Y:S01]  /*19aeb0*/  LDL.LU R25, [R1+0x39a0] ;  /* 0x0039a00001197983 */ /* 0x000ee20000300800 */
[----:B----4-:R-:W-:-:S15]  /*19aec0*/  HMMA.16816.F32 R16, R8, R22, R16 ;  /* 0x000000160810723c */ /* 0x010fde0000001810 */
[----:B------:R-:W-:-:S08]  /*19aed0*/  NOP ;  /* 0x0000000000007918 */ /* 0x000fd00000000000 */
[----:B------:R-:W-:Y:S04]  /*19aee0*/  STL.64 [R1+0xa60], R16 ;  /* 0x000a601001007387 */ /* 0x000fe80000100a00 */
[----:B------:R0:W-:Y:S04]  /*19aef0*/  STL.64 [R1+0xa68], R18 ;  /* 0x000a681201007387 */ /* 0x0001e80000100a00 */
[----:B0-----:R-:W2:Y:S04]  /*19af00*/  LDL.LU.64 R18, [R1+0x7780] ;  /* 0x0077800001127983 */ /* 0x001ea80000300a00 */
[----:B------:R-:W2:Y:S02]  /*19af10*/  LDL.LU.64 R16, [R1+0x7778] ;  /* 0x0077780001107983 */ /* 0x000ea40000300a00 */
[----:B--2---:R-:W-:Y:S02]  /*19af20*/  HMMA.16816.F32 R20, R8, R20, R16 ;  /* 0x000000140814723c */ /* 0x004fe40000001810 */
        /* <DEDUP_REMOVED lines=31> */
[C---:B----4-:R-:W-:Y:S06]  /*19b120*/  HMMA.16816.F32 R16, R8.reuse, R4, R16 ;  /* 0x000000040810723c */ /* 0x050fec0000001810 */
[----:B---3--:R-:W-:Y:S01]  /*19b130*/  HMMA.16816.F32 R4, R8, R2, R20 ;  /* 0x000000020804723c */ /* 0x008fe20000001814 */
[----:B------:R-:W-:-:S02]  /*19b140*/  IADD3 R25, P6, R25, UR58, RZ ;  /* 0x0000003a19197c10 */ /* 0x000fc4000ffde0ff */
[----:B------:R-:W-:Y:S02]  /*19b150*/  IADD3 R26, P0, R26, UR58, RZ ;  /* 0x0000003a1a1a7c10 */ /* 0x000fe4000ff1e0ff */
[----:B------:R-:W-:Y:S02]  /*19b160*/  IADD3 R27, P1, R27, UR58, RZ ;  /* 0x0000003a1b1b7c10 */ /* 0x000fe4000ff3e0ff */
[----:B------:R-:W-:Y:S02]  /*19b170*/  IADD3 R28, P2, R28, UR58, RZ ;  /* 0x0000003a1c1c7c10 */ /* 0x000fe4000ff5e0ff */
[----:B------:R-:W-:-:S08]  /*19b180*/  IADD3 R29, P4, R29, UR58, RZ ;  /* 0x0000003a1d1d7c10 */ /* 0x000fd0000ff9e0ff */
[----:B------:R-:W-:Y:S04]  /*19b190*/  STL.64 [R1+0x970], R16 ;  /* 0x0009701001007387 */ /* 0x000fe80000100a00 */
[----:B------:R-:W-:Y:S04]  /*19b1a0*/  STL.64 [R1+0x978], R18 ;  /* 0x0009781201007387 */ /* 0x000fe80000100a00 */
[----:B------:R-:W-:Y:S04]  /*19b1b0*/  STL.64 [R1+0x8e0], R4 ;  /* 0x0008e00401007387 */ /* 0x000fe80000100a00 */
[----:B------:R-:W-:Y:S04]  /*19b1c0*/  STL.64 [R1+0x8e8], R6 ;  /* 0x0008e80601007387 */ /* 0x000fe80000100a00 */
[----:B------:R-:W-:Y:S04]  /*19b1d0*/  STL [R1+0x39a0], R25 ;  /* 0x0039a01901007387 */ /* 0x000fe80000100800 */
[----:B------:R-:W-:Y:S01]  /*19b1e0*/  STL [R1+0x39a4], R26 ;  /* 0x0039a41a01007387 */ /* 0x000fe20000100800 */
[----:B--2---:R-:W-:-:S02]  /*19b1f0*/  IADD3 R15, P3, R15, UR58, RZ ;  /* 0x0000003a0f0f7c10 */ /* 0x004fc4000ff7e0ff */
[----:B------:R-:W-:Y:S02]  /*19b200*/  IADD3 R12, P5, R12, UR58, RZ ;  /* 0x0000003a0c0c7c10 */ /* 0x000fe4000ffbe0ff */
[----:B------:R-:W-:Y:S01]  /*19b210*/  IADD3.X R13, R13, UR19, RZ, P6, !PT ;  /* 0x000000130d0d7c10 */ /* 0x000fe2000b7fe4ff */
[----:B------:R0:W-:Y:S04]  /*19b220*/  STL [R1+0x4354], R15 ;  /* 0x0043540f01007387 */ /* 0x0001e80000100800 */
[----:B------:R-:W-:Y:S01]  /*19b230*/  STL [R1+0x39a8], R27 ;  /* 0x0039a81b01007387 */ /* 0x000fe20000100800 */
[----:B------:R-:W-:-:S03]  /*19b240*/  IADD3 R0, P6, R0, UR58, RZ ;  /* 0x0000003a00007c10 */ /* 0x000fc6000ffde0ff */
[----:B0-----:R-:W2:Y:S04]  /*19b250*/  LDL.LU R15, [R1+0x4334] ;  /* 0x00433400010f7983 */ /* 0x001ea80000300800 */
[----:B------:R-:W-:Y:S04]  /*19b260*/  STL [R1+0x39ac], R28 ;  /* 0x0039ac1c01007387 */ /* 0x000fe80000100800 */
[----:B------:R-:W-:Y:S04]  /*19b270*/  STL [R1+0x434c], R29 ;  /* 0x00434c1d01007387 */ /* 0x000fe80000100800 */
[----:B------:R-:W3:Y:S04]  /*19b280*/  LDL.LU R8, [R1+0x3994] ;  /* 0x0039940001087983 */ /* 0x000ee80000300800 */
[----:B------:R-:W-:Y:S04]  /*19b290*/  STL [R1+0x4344], R12 ;  /* 0x0043440c01007387 */ /* 0x000fe80000100800 */
[----:B------:R-:W4:Y:S04]  /*19b2a0*/  LDL.LU R9, [R1+0x432c] ;  /* 0x00432c0001097983 */ /* 0x000f280000300800 */
[----:B------:R-:W-:Y:S04]  /*19b2b0*/  STL [R1+0x399c], R13 ;  /* 0x00399c0d01007387 */ /* 0x000fe80000100800 */
[----:B------:R-:W4:Y:S04]  /*19b2c0*/  LDL.LU R10, [R1+0x3990] ;  /* 0x00399000010a7983 */ /* 0x000f280000300800 */
[----:B------:R0:W-:Y:S04]  /*19b2d0*/  STL [R1+0x433c], R0 ;  /* 0x00433c0001007387 */ /* 0x0001e80000100800 */
[----:B------:R-:W4:Y:S04]  /*19b2e0*/  LDL.LU R11, [R1+0x4324] ;  /* 0x00432400010b7983 */ /* 0x000f280000300800 */
[----:B------:R-:W4:Y:S04]  /*19b2f0*/  LDL.LU R2, [R1+0x4350] ;  /* 0x0043500001027983 */ /* 0x000f280000300800 */
[----:B------:R-:W4:Y:S04]  /*19b300*/  LDL.LU R3, [R1+0x431c] ;  /* 0x00431c0001037983 */ /* 0x000f280000300800 */
[----:B------:R-:W4:Y:S04]  /*19b310*/  LDL.LU R4, [R1+0x4348] ;  /* 0x0043480001047983 */ /* 0x000f280000300800 */
[----:B------:R-:W4:Y:S04]  /*19b320*/  LDL.LU R5, [R1+0x4314] ;  /* 0x0043140001057983 */ /* 0x000f280000300800 */
[----:B0-----:R-:W4:Y:S01]  /*19b330*/  LDL.LU R0, [R1+0x4340] ;  /* 0x0043400001007983 */ /* 0x001f220000300800 */
[----:B------:R-:W-:-:S03]  /*19b340*/  IADD3.X R14, R14, UR19, RZ, P0, !PT ;  /* 0x000000130e0e7c10 */ /* 0x000fc600087fe4ff */
[----:B------:R-:W4:Y:S04]  /*19b350*/  LDL.LU R6, [R1+0x430c] ;  /* 0x00430c0001067983 */ /* 0x000f280000300800 */
[----:B------:R-:W4:Y:S04]  /*19b360*/  LDL.LU R7, [R1+0x4338] ;  /* 0x0043380001077983 */ /* 0x000f280000300800 */
[----:B------:R-:W4:Y:S04]  /*19b370*/  LDL.LU R16, [R1+0x4304] ;  /* 0x0043040001107983 */ /* 0x000f280000300800 */
        /* <DEDUP_REMOVED lines=16> */
[----:B------:R-:W4:Y:S01]  /*19b480*/  LDL.LU R13, [R1+0x42c4] ;  /* 0x0042c400010d7983 */ /* 0x000f220000300800 */
[----:B--2---:R-:W-:-:S05]  /*19b490*/  IADD3 R15, P0, R15, UR58, RZ ;  /* 0x0000003a0f0f7c10 */ /* 0x004fca000ff1e0ff */
[----:B------:R0:W-:Y:S01]  /*19b4a0*/  STL [R1+0x4334], R15 ;  /* 0x0043340f01007387 */ /* 0x0001e20000100800 */
[----:B---3--:R-:W-:Y:S02]  /*19b4b0*/  IADD3.X R8, R8, UR19, RZ, P1, !PT ;  /* 0x0000001308087c10 */ /* 0x008fe40008ffe4ff */
[----:B----4-:R-:W-:Y:S02]  /*19b4c0*/  IADD3 R9, P1, R9, UR58, RZ ;  /* 0x0000003a09097c10 */ /* 0x010fe4000ff3e0ff */
[----:B------:R-:W-:Y:S02]  /*19b4d0*/  IADD3.X R10, R10, UR19, RZ, P2, !PT ;  /* 0x000000130a0a7c10 */ /* 0x000fe400097fe4ff */
[----:B------:R-:W-:Y:S01]  /*19b4e0*/  IADD3 R11, P2, R11, UR58, RZ ;  /* 0x0000003a0b0b7c10 */ /* 0x000fe2000ff5e0ff */
[----:B0-----:R-:W2:Y:S01]  /*19b4f0*/  LDL.LU R15, [R1+0x42f0] ;  /* 0x0042f000010f7983 */ /* 0x001ea20000300800 */
[----:B------:R-:W-:-:S03]  /*19b500*/  IADD3.X R2, R2, UR19, RZ, P3, !PT ;  /* 0x0000001302027c10 */ /* 0x000fc60009ffe4ff */
[----:B------:R-:W-:Y:S01]  /*19b510*/  STL [R1+0x3994], R8 ;  /* 0x0039940801007387 */ /* 0x000fe20000100800 */
[----:B------:R-:W-:-:S03]  /*19b520*/  IADD3 R3, P3, R3, UR58, RZ ;  /* 0x0000003a03037c10 */ /* 0x000fc6000ff7e0ff */
[----:B------:R-:W-:Y:S01]  /*19b530*/  STL [R1+0x432c], R9 ;  /* 0x00432c0901007387 */ /* 0x000fe20000100800 */
[----:B------:R-:W-:-:S03]  /*19b540*/  IADD3.X R0, R0, UR19, RZ, P5, !PT ;  /* 0x0000001300007c10 */ /* 0x000fc6000affe4ff */
[----:B------:R-:W-:Y:S01]  /*19b550*/  STL [R1+0x3990], R10 ;  /* 0x0039900a01007387 */ /* 0x000fe20000100800 */
[----:B------:R-:W-:-:S03]  /*19b560*/  IADD3.X R4, R4, UR19, RZ, P4, !PT ;  /* 0x0000001304047c10 */ /* 0x000fc6000a7fe4ff */
[----:B------:R-:W-:Y:S04]  /*19b570*/  STL [R1+0x4324], R11 ;  /* 0x0043240b01007387 */ /* 0x000fe80000100800 */
[----:B------:R-:W-:Y:S04]  /*19b580*/  STL [R1+0x4350], R2 ;  /* 0x0043500201007387 */ /* 0x000fe80000100800 */
[----:B------:R-:W-:Y:S04]  /*19b590*/  STL [R1+0x431c], R3 ;  /* 0x00431c0301007387 */ /* 0x000fe80000100800 */
[----:B------:R0:W-:Y:S04]  /*19b5a0*/  STL [R1+0x4340], R0 ;  /* 0x0043400001007387 */ /* 0x0001e80000100800 */
[----:B------:R-:W-:Y:S04]  /*19b5b0*/  STL [R1+0x4348], R4 ;  /* 0x0043480401007387 */ /* 0x000fe80000100800 */
[----:B0-----:R-:W3:Y:S01]  /*19b5c0*/  LDL.LU R0, [R1+0x42bc] ;  /* 0x0042bc0001007983 */ /* 0x001ee20000300800 */
[----:B------:R-:W-:-:S02]  /*19b5d0*/  IADD3 R5, P4, R5, UR58, RZ ;  /* 0x0000003a05057c10 */ /* 0x000fc4000ff9e0ff */
[----:B------:R-:W-:Y:S02]  /*19b5e0*/  IADD3 R6, P5, R6, UR58, RZ ;  /* 0x0000003a06067c10 */ /* 0x000fe4000ffbe0ff */
[----:B------:R-:W-:Y:S02]  /*19b5f0*/  IADD3.X R7, R7, UR19, RZ, P6, !PT ;  /* 0x0000001307077c10 */ /* 0x000fe4000b7fe4ff */
[----:B------:R-:W-:Y:S02]  /*19b600*/  IADD3 R16, P6, R16, UR58, RZ ;  /* 0x0000003a10107c10 */ /* 0x000fe4000ffde0ff */
[----:B------:R-:W-:Y:S01]  /*19b610*/  IADD3.X R17, R17, UR19, RZ, P0, !PT ;  /* 0x0000001311117c10 */ /* 0x000fe200087fe4ff */
[----:B------:R-:W-:Y:S01]  /*19b620*/  STL [R1+0x4314], R5 ;  /* 0x0043140501007387 */ /* 0x000fe20000100800 */
[----:B------:R-:W-:-:S03]  /*19b630*/  IADD3 R18, P0, R18, UR58, RZ ;  /* 0x0000003a12127c10 */ /* 0x000fc6000ff1e0ff */
[----:B------:R-:W-:Y:S01]  /*19b640*/  STL [R1+0x430c], R6 ;  /* 0x00430c0601007387 */ /* 0x000fe20000100800 */
[----:B------:R-:W-:-:S03]  /*19b650*/  IADD3.X R19, R19, UR19, RZ, P1, !PT ;  /* 0x0000001313137c10 */ /* 0x000fc60008ffe4ff */
        /* <DEDUP_REMOVED lines=23> */
[----:B0-----:R-:W4:Y:S01]  /*19b7d0*/  LDL.LU R14, [R1+0x42e8] ;  /* 0x0042e800010e7983 */ /* 0x001f220000300800 */
[----:B------:R-:W-:-:S02]  /*19b7e0*/  IADD3 R28, P5, R28, UR58, RZ ;  /* 0x0000003a1c1c7c10 */ /* 0x000fc4000ffbe0ff */
[----:B------:R-:W-:Y:S02]  /*19b7f0*/  IADD3 R29, P6, R29, UR58, RZ ;  /* 0x0000003a1d1d7c10 */ /* 0x000fe4000ffde0ff */
[----:B------:R-:W-:Y:S02]  /*19b800*/  IADD3.X R12, R12, UR19, RZ, P0, !PT ;  /* 0x000000130c0c7c10 */ /* 0x000fe400087fe4ff */
[----:B------:R-:W-:Y:S01]  /*19b810*/  IADD3 R13, P0, R13, UR58, RZ ;  /* 0x0000003a0d0d7c10 */ /* 0x000fe2000ff1e0ff */
[----:B------:R-:W-:Y:S04]  /*19b820*/  STL [R1+0x42d4], R28 ;  /* 0x0042d41c01007387 */ /* 0x000fe80000100800 */
[----:B------:R-:W-:Y:S04]  /*19b830*/  STL [R1+0x42cc], R29 ;  /* 0x0042cc1d01007387 */ /* 0x000fe80000100800 */
[----:B------:R-:W4:Y:S04]  /*19b840*/  LDL.LU R8, [R1+0x42b4] ;  /* 0x0042b40001087983 */ /* 0x000f280000300800 */
[----:B------:R-:W-:Y:S04]  /*19b850*/  STL [R1+0x42f8], R12 ;  /* 0x0042f80c01007387 */ /* 0x000fe80000100800 */
[----:B------:R-:W4:Y:S04]  /*19b860*/  LDL.LU R9, [R1+0x42e0] ;  /* 0x0042e00001097983 */ /* 0x000f280000300800 */
[----:B------:R-:W-:Y:S04]  /*19b870*/  STL [R1+0x42c4], R13 ;  /* 0x0042c40d01007387 */ /* 0x000fe80000100800 */
[----:B------:R-:W4:Y:S01]  /*19b880*/  LDL.LU R10, [R1+0x42ac] ;  /* 0x0042ac00010a7983 */ /* 0x000f220000300800 */
[----:B--2---:R-:W-:-:S05]  /*19b890*/  IADD3.X R15, R15, UR19, RZ, P1, !PT ;  /* 0x000000130f0f7c10 */ /* 0x004fca0008ffe4ff */
[----:B------:R0:W-:Y:S04]  /*19b8a0*/  STL [R1+0x42f0], R15 ;  /* 0x0042f00f01007387 */ /* 0x0001e80000100800 */
[----:B------:R-:W2:Y:S04]  /*19b8b0*/  LDL.LU R11, [R1+0x42d8] ;  /* 0x0042d800010b7983 */ /* 0x000ea80000300800 */
[----:B------:R-:W2:Y:S04]  /*19b8c0*/  LDL.LU R2, [R1+0x42a4] ;  /* 0x0042a40001027983 */ /* 0x000ea80000300800 */
[----:B------:R-:W2:Y:S04]  /*19b8d0*/  LDL.LU R3, [R1+0x42d0] ;  /* 0x0042d00001037983 */ /* 0x000ea80000300800 */
[----:B------:R-:W2:Y:S04]  /*19b8e0*/  LDL.LU R4, [R1+0x429c] ;  /* 0x00429c0001047983 */ /* 0x000ea80000300800 */
[----:B------:R-:W2:Y:S04]  /*19b8f0*/  LDL.LU R5, [R1+0x42c8] ;  /* 0x0042c80001057983 */ /* 0x000ea80000300800 */
[----:B0-----:R-:W2:Y:S04]  /*19b900*/  LDL.LU R15, [R1+0x4294] ;  /* 0x00429400010f7983 */ /* 0x001ea80000300800 */
[----:B------:R-:W2:Y:S04]  /*19b910*/  LDL.LU R6, [R1+0x42c0] ;  /* 0x0042c00001067983 */ /* 0x000ea80000300800 */
[----:B------:R-:W2:Y:S04]  /*19b920*/  LDL.LU R7, [R1+0x428c] ;  /* 0x00428c0001077983 */ /* 0x000ea80000300800 */
[----:B------:R-:W2:Y:S01]  /*19b930*/  LDL.LU R16, [R1+0x42b8] ;  /* 0x0042b80001107983 */ /* 0x000ea20000300800 */
[----:B---3--:R-:W-:-:S05]  /*19b940*/  IADD3 R0, P1, R0, UR58, RZ ;  /* 0x0000003a00007c10 */ /* 0x008fca000ff3e0ff */
        /* <DEDUP_REMOVED lines=15> */
[----:B------:R-:W3:Y:S04]  /*19ba40*/  LDL.LU R12, [R1+0x424c] ;  /* 0x00424c00010c7983 */ /* 0x000ee80000300800 */
[----:B------:R-:W3:Y:S01]  /*19ba50*/  LDL.LU R13, [R1+0x4278] ;  /* 0x00427800010d7983 */ /* 0x000ee20000300800 */
[----:B----4-:R-:W-:-:S05]  /*19ba60*/  IADD3.X R14, R14, UR19, RZ, P2, !PT ;  /* 0x000000130e0e7c10 */ /* 0x010fca00097fe4ff */
[----:B------:R0:W-:Y:S04]  /*19ba70*/  STL [R1+0x42e8], R14 ;  /* 0x0042e80e01007387 */ /* 0x0001e80000100800 */
[----:B0-----:R-:W4:Y:S01]  /*19ba80*/  LDL.LU R14, [R1+0x4244] ;  /* 0x00424400010e7983 */ /* 0x001f220000300800 */
[----:B------:R-:W-:Y:S02]  /*19ba90*/  IADD3 R8, P2, R8, UR58, RZ ;  /* 0x0000003a08087c10 */ /* 0x000fe4000ff5e0ff */
[----:B------:R-:W-:Y:S02]  /*19baa0*/  IADD3.X R9, R9, UR19, RZ, P3, !PT ;  /* 0x0000001309097c10 */ /* 0x000fe40009ffe4ff */
[----:B------:R-:W-:Y:S01]  /*19bab0*/  IADD3 R10, P3, R10, UR58, RZ ;  /* 0x0000003a0a0a7c10 */ /* 0x000fe2000ff7e0ff */
[----:B------:R-:W-:Y:S04]  /*19bac0*/  STL [R1+0x42b4], R8 ;  /* 0x0042b40801007387 */ /* 0x000fe80000100800 */
[----:B------:R-:W-:Y:S04]  /*19bad0*/  STL [R1+0x42e0], R9 ;  /* 0x0042e00901007387 */ /* 0x000fe80000100800 */
[----:B------:R-:W-:Y:S01]  /*19bae0*/  STL [R1+0x42ac], R10 ;  /* 0x0042ac0a01007387 */ /* 0x000fe20000100800 */
[----:B--2---:R-:W-:-:S02]  /*19baf0*/  IADD3.X R11, R11, UR19, RZ, P4, !PT ;  /* 0x000000130b0b7c10 */ /* 0x004fc4000a7fe4ff */
[----:B------:R-:W-:Y:S02]  /*19bb00*/  IADD3 R2, P4, R2, UR58, RZ ;  /* 0x0000003a02027c10 */ /* 0x000fe4000ff9e0ff */
[----:B------:R-:W-:Y:S02]  /*19bb10*/  IADD3.X R3, R3, UR19, RZ, P5, !PT ;  /* 0x0000001303037c10 */ /* 0x000fe4000affe4ff */
[----:B------:R-:W-:Y:S02]  /*19bb20*/  IADD3.X R5, R5, UR19, RZ, P6, !PT ;  /* 0x0000001305057c10 */ /* 0x000fe4000b7fe4ff */
[----:B------:R-:W-:Y:S01]  /*19bb30*/  IADD3 R4, P5, R4, UR58, RZ ;  /* 0x0000003a04047c10 */ /* 0x000fe2000ffbe0ff */
[----:B------:R-:W-:Y:S01]  /*19bb40*/  STL [R1+0x42d8], R11 ;  /* 0x0042d80b01007387 */ /* 0x000fe20000100800 */
[----:B------:R-:W-:-:S03]  /*19bb50*/  IADD3 R15, P6, R15, UR58, RZ ;  /* 0x0000003a0f0f7c10 */ /* 0x000fc6000ffde0ff */
[----:B------:R-:W-:Y:S04]  /*19bb60*/  STL [R1+0x42a4], R2 ;  /* 0x0042a40201007387 */ /* 0x000fe80000100800 */
[----:B------:R-:W-:Y:S04]  /*19bb70*/  STL [R1+0x42d0], R3 ;  /* 0x0042d00301007387 */ /* 0x000fe80000100800 */
[----:B------:R0:W-:Y:S04]  /*19bb80*/  STL [R1+0x4294], R15 ;  /* 0x0042940f01007387 */ /* 0x0001e80000100800 */
[----:B------:R-:W-:Y:S01]  /*19bb90*/  STL [R1+0x429c], R4 ;  /* 0x00429c0401007387 */ /* 0x000fe20000100800 */
[----:B------:R-:W-:-:S02]  /*19bba0*/  IADD3.X R6, R6, UR19, RZ, P0, !PT ;  /* 0x0000001306067c10 */ /* 0x000fc400087fe4ff */
[----:B------:R-:W-:Y:S02]  /*19bbb0*/  IADD3 R7, P0, R7, UR58, RZ ;  /* 0x0000003a07077c10 */ /* 0x000fe4000ff1e0ff */
[----:B------:R-:W-:Y:S01]  /*19bbc0*/  IADD3.X R16, R16, UR19, RZ, P1, !PT ;  /* 0x0000001310107c10 */ /* 0x000fe20008ffe4ff */
[----:B0-----:R-:W2:Y:S01]  /*19bbd0*/  LDL.LU R15, [R1+0x4270] ;  /* 0x00427000010f7983 */ /* 0x001ea20000300800 */
[----:B---3--:R-:W-:-:S03]  /*19bbe0*/  IADD3 R17, P1, R17, UR58, RZ ;  /* 0x0000003a11117c10 */ /* 0x008fc6000ff3e0ff */
        /* <DEDUP_REMOVED lines=17> */
[----:B------:R-:W-:Y:S02]  /*19bd00*/  IADD3.X R26, R26, UR19, RZ, P6, !PT ;  /* 0x000000131a1a7c10 */ /* 0x000fe4000b7fe4ff */
[----:B------:R-:W-:Y:S01]  /*19bd10*/  IADD3.X R28, R28, UR19, RZ, P0, !PT ;  /* 0x000000131c1c7c10 */ /* 0x000fe200087fe4ff */
[----:B------:R-:W-:Y:S01]  /*19bd20*/  STL [R1+0x42a0], R22 ;  /* 0x0042a01601007387 */ /* 0x000fe20000100800 */
[----:B------:R-:W-:-:S03]  /*19bd30*/  IADD3 R0, P0, R0, UR58, RZ ;  /* 0x0000003a00007c10 */ /* 0x000fc6000ff1e0ff */
[----:B------:R-:W-:Y:S01]  /*19bd40*/  STL [R1+0x426c], R23 ;  /* 0x00426c1701007387 */ /* 0x000fe20000100800 */
[----:B------:R-:W-:-:S03]  /*19bd50*/  IADD3 R27, P6, R27, UR58, RZ ;  /* 0x0000003a1b1b7c10 */ /* 0x000fc6000ffde0ff */
[----:B------:R-:W-:Y:S04]  /*19bd60*/  STL [R1+0x4298], R24 ;  /* 0x0042981801007387 */ /* 0x000fe80000100800 */
[----:B------:R-:W-:Y:S04]  /*19bd70*/  STL [R1+0x4264], R25 ;  /* 0x0042641901007387 */ /* 0x000fe80000100800 */
[----:B------:R-:W-:Y:S04]  /*19bd80*/  STL [R1+0x4290], R26 ;  /* 0x0042901a01007387 */ /* 0x000fe80000100800 */
[----:B------:R0:W-:Y:S04]  /*19bd90*/  STL [R1+0x4254], R0 ;  /* 0x0042540001007387 */ /* 0x0001e80000100800 */
[----:B------:R-:W-:Y:S04]  /*19bda0*/  STL [R1+0x425c], R27 ;  /* 0x00425c1b01007387 */ /* 0x000fe80000100800 */
[----:B0-----:R-:W3:Y:S01]  /*19bdb0*/  LDL.LU R0, [R1+0x423c] ;  /* 0x00423c0001007983 */ /* 0x001ee20000300800 */
[----:B------:R-:W-:-:S02]  /*19bdc0*/  IADD3.X R29, R29, UR19, RZ, P1, !PT ;  /* 0x000000131d1d7c10 */ /* 0x000fc40008ffe4ff */
[----:B------:R-:W-:Y:S01]  /*19bdd0*/  IADD3 R12, P1, R12, UR58, RZ ;  /* 0x0000003a0c0c7c10 */ /* 0x000fe2000ff3e0ff */
[----:B------:R-:W-:Y:S01]  /*19bde0*/  STL [R1+0x4288], R28 ;  /* 0x0042881c01007387 */ /* 0x000fe20000100800 */
[----:B------:R-:W-:-:S03]  /*19bdf0*/  IADD3.X R13, R13, UR19, RZ, P2, !PT ;  /* 0x000000130d0d7c10 */ /* 0x000fc600097fe4ff */
[----:B------:R-:W-:Y:S04]  /*19be00*/  STL [R1+0x4280], R29 ;  /* 0x0042801d01007387 */ /* 0x000fe80000100800 */
[----:B------:R-:W3:Y:S04]  /*19be10*/  LDL.LU R8, [R1+0x4268] ;  /* 0x0042680001087983 */ /* 0x000ee80000300800 */
[----:B------:R-:W-:Y:S01]  /*19be20*/  STL [R1+0x424c], R12 ;  /* 0x00424c0c01007387 */ /* 0x000fe20000100800 */
[----:B----4-:R-:W-:-:S03]  /*19be30*/  IADD3 R14, P2, R14, UR58, RZ ;  /* 0x0000003a0e0e7c10 */ /* 0x010fc6000ff5e0ff */
        /* <DEDUP_REMOVED lines=33> */
[----:B0-----:R-:W3:Y:S01]  /*19c050*/  LDL.LU R0, [R1+0x41f8] ;  /* 0x0041f80001007983 */ /* 0x001ee20000300800 */
[----:B------:R-:W-:Y:S02]  /*19c060*/  IADD3.X R8, R8, UR19, RZ, P4, !PT ;  /* 0x0000001308087c10 */ /* 0x000fe4000a7fe4ff */
[----:B----4-:R-:W-:Y:S02]  /*19c070*/  IADD3 R9, P4, R9, UR58, RZ ;  /* 0x0000003a09097c10 */ /* 0x010fe4000ff9e0ff */
[----:B------:R-:W-:Y:S02]  /*19c080*/  IADD3.X R10, R10, UR19, RZ, P5, !PT ;  /* 0x000000130a0a7c10 */ /* 0x000fe4000affe4ff */
[----:B------:R-:W-:-:S02]  /*19c090*/  IADD3 R11, P5, R11, UR58, RZ ;  /* 0x0000003a0b0b7c10 */ /* 0x000fc4000ffbe0ff */
[----:B------:R-:W-:Y:S01]  /*19c0a0*/  IADD3.X R2, R2, UR19, RZ, P6, !PT ;  /* 0x0000001302027c10 */ /* 0x000fe2000b7fe4ff */
        /* <DEDUP_REMOVED lines=18> */
[----:B------:R-:W-:Y:S04]  /*19c1d0*/  STL [R1+0x4240], R7 ;  /* 0x0042400701007387 */ /* 0x000fe80000100800 */
[----:B------:R-:W-:Y:S01]  /*19c1e0*/  STL [R1+0x420c], R16 ;  /* 0x00420c1001007387 */ /* 0x000fe20000100800 */
[----:B--2---:R-:W-:-:S02]  /*19c1f0*/  IADD3.X R17, R17, UR19, RZ, P3, !PT ;  /* 0x0000001311117c10 */ /* 0x004fc40009ffe4ff */
        /* <DEDUP_REMOVED lines=18> */
[----:B------:R-:W-:Y:S01]  /*19c320*/  STL [R1+0x41ec], R24 ;  /* 0x0041ec1801007387 */ /* 0x000fe20000100800 */
[----:B------:R-:W-:-:S03]  /*19c330*/  IADD3 R28, P1, R28, UR58, RZ ;  /* 0x0000003a1c1c7c10 */ /* 0x000fc6000ff3e0ff */
[----:B------:R-:W-:Y:S04]  /*19c340*/  STL [R1+0x4218], R25 ;  /* 0x0042181901007387 */ /* 0x000fe80000100800 */
[----:B------:R-:W-:Y:S01]  /*19c350*/  STL [R1+0x41e4], R26 ;  /* 0x0041e41a01007387 */ /* 0x000fe20000100800 */
[----:B------:R-:W-:-:S03]  /*19c360*/  IADD3 R29, P2, R29, UR58, RZ ;  /* 0x0000003a1d1d7c10 */ /* 0x000fc6000ff5e0ff */
[----:B------:R0:W-:Y:S04]  /*19c370*/  STL [R1+0x4208], R15 ;  /* 0x0042080f01007387 */ /* 0x0001e80000100800 */
[----:B------:R-:W-:Y:S01]  /*19c380*/  STL [R1+0x4210], R27 ;  /* 0x0042101b01007387 */ /* 0x000fe20000100800 */
[----:B------:R-:W-:Y:S02]  /*19c390*/  IADD3.X R12, R12, UR19, RZ, P3, !PT ;  /* 0x000000130c0c7c10 */ /* 0x000fe40009ffe4ff */
[----:B------:R-:W-:Y:S01]  /*19c3a0*/  IADD3 R13, P3, R13, UR58, RZ ;  /* 0x0000003a0d0d7c10 */ /* 0x000fe2000ff7e0ff */
[----:B0-----:R-:W2:Y:S04]  /*19c3b0*/  LDL.LU R15, [R1+0x41f0] ;  /* 0x0041f000010f7983 */ /* 0x001ea80000300800 */
[----:B------:R-:W-:Y:S04]  /*19c3c0*/  STL [R1+0x41dc], R28 ;  /* 0x0041dc1c01007387 */ /* 0x000fe80000100800 */
[----:B------:R-:W-:Y:S04]  /*19c3d0*/  STL [R1+0x41d4], R29 ;  /* 0x0041d41d01007387 */ /* 0x000fe80000100800 */
[----:B------:R-:W2:Y:S04]  /*19c3e0*/  LDL.LU R8, [R1+0x41bc] ;  /* 0x0041bc0001087983 */ /* 0x000ea80000300800 */
[----:B------:R-:W-:Y:S04]  /*19c3f0*/  STL [R1+0x4200], R12 ;  /* 0x0042000c01007387 */ /* 0x000fe80000100800 */
[----:B------:R-:W2:Y:S04]  /*19c400*/  LDL.LU R9, [R1+0x41e8] ;  /* 0x0041e80001097983 */ /* 0x000ea80000300800 */
[----:B------:R-:W-:Y:S04]  /*19c410*/  STL [R1+0x41cc], R13 ;  /* 0x0041cc0d01007387 */ /* 0x000fe80000100800 */
[----:B------:R-:W2:Y:S01]  /*19c420*/  LDL.LU R10, [R1+0x41b4] ;  /* 0x0041b400010a7983 */ /* 0x000ea20000300800 */
[----:B---3--:R-:W-:-:S05]  /*19c430*/  IADD3.X R0, R0, UR19, RZ, P4, !PT ;  /* 0x0000001300007c10 */ /* 0x008fca000a7fe4ff */
[----:B------:R0:W-:Y:S04]  /*19c440*/  STL [R1+0x41f8], R0 ;  /* 0x0041f80001007387 */ /* 0x0001e80000100800 */
        /* <DEDUP_REMOVED lines=9> */
[----:B----4-:R-:W-:-:S05]  /*19c4e0*/  IADD3 R14, P4, R14, UR58, RZ ;  /* 0x0000003a0e0e7c10 */ /* 0x010fca000ff9e0ff */
        /* <DEDUP_REMOVED lines=18> */
[----:B------:R0:W-:Y:S01]  /*19c610*/  STL [R1+0x41f0], R15 ;  /* 0x0041f00f01007387 */ /* 0x0001e20000100800 */
[----:B------:R-:W-:Y:S02]  /*19c620*/  IADD3 R8, P5, R8, UR58, RZ ;  /* 0x0000003a08087c10 */ /* 0x000fe4000ffbe0ff */
[----:B------:R-:W-:Y:S02]  /*19c630*/  IADD3.X R9, R9, UR19, RZ, P6, !PT ;  /* 0x0000001309097c10 */ /* 0x000fe4000b7fe4ff */
[----:B------:R-:W-:Y:S01]  /*19c640*/  IADD3 R10, P6, R10, UR58, RZ ;  /* 0x0000003a0a0a7c10 */ /* 0x000fe2000ffde0ff */
[----:B0-----:R-:W2:Y:S04]  /*19c650*/  LDL.LU R15, [R1+0x414c] ;  /* 0x00414c00010f7983 */ /* 0x001ea80000300800 */
[----:B------:R-:W-:Y:S01]  /*19c660*/  STL [R1+0x41bc], R8 ;  /* 0x0041bc0801007387 */ /* 0x000fe20000100800 */
[----:B---3--:R-:W-:-:S02]  /*19c670*/  IADD3.X R11, R11, UR19, RZ, P0, !PT ;  /* 0x000000130b0b7c10 */ /* 0x008fc400087fe4ff */
[----:B------:R-:W-:Y:S02]  /*19c680*/  IADD3 R2, P0, R2, UR58, RZ ;  /* 0x0000003a02027c10 */ /* 0x000fe4000ff1e0ff */
[----:B------:R-:W-:Y:S01]  /*19c690*/  IADD3.X R3, R3, UR19, RZ, P1, !PT ;  /* 0x0000001303037c10 */ /* 0x000fe20008ffe4ff */
[----:B------:R-:W-:Y:S01]  /*19c6a0*/  STL [R1+0x41e8], R9 ;  /* 0x0041e80901007387 */ /* 0x000fe20000100800 */
[----:B------:R-:W-:-:S03]  /*19c6b0*/  IADD3.X R5, R5, UR19, RZ, P2, !PT ;  /* 0x0000001305057c10 */ /* 0x000fc600097fe4ff */
[----:B------:R-:W-:Y:S01]  /*19c6c0*/  STL [R1+0x41b4], R10 ;  /* 0x0041b40a01007387 */ /* 0x000fe20000100800 */
[----:B------:R-:W-:-:S03]  /*19c6d0*/  IADD3 R4, P1, R4, UR58, RZ ;  /* 0x0000003a04047c10 */ /* 0x000fc6000ff3e0ff */
[----:B------:R-:W-:Y:S01]  /*19c6e0*/  STL [R1+0x41e0], R11 ;  /* 0x0041e00b01007387 */ /* 0x000fe20000100800 */
[----:B------:R-:W-:-:S03]  /*19c6f0*/  IADD3 R0, P2, R0, UR58, RZ ;  /* 0x0000003a00007c10 */ /* 0x000fc6000ff5e0ff */
[----:B------:R-:W-:Y:S04]  /*19c700*/  STL [R1+0x41ac], R2 ;  /* 0x0041ac0201007387 */ /* 0x000fe80000100800 */
[----:B------:R-:W-:Y:S04]  /*19c710*/  STL [R1+0x41d8], R3 ;  /* 0x0041d80301007387 */ /* 0x000fe80000100800 */
[----:B------:R0:W-:Y:S04]  /*19c720*/  STL [R1+0x419c], R0 ;  /* 0x00419c0001007387 */ /* 0x0001e80000100800 */
[----:B------:R-:W-:Y:S04]  /*19c730*/  STL [R1+0x41a4], R4 ;  /* 0x0041a40401007387 */ /* 0x000fe80000100800 */
[----:B0-----:R-:W3:Y:S01]  /*19c740*/  LDL.LU R0, [R1+0x4178] ;  /* 0x0041780001007983 */ /* 0x001ee20000300800 */
[----:B------:R-:W-:-:S02]  /*19c750*/  IADD3.X R6, R6, UR19, RZ, P3, !PT ;  /* 0x0000001306067c10 */ /* 0x000fc40009ffe4ff */
[----:B------:R-:W-:Y:S02]  /*19c760*/  IADD3 R7, P3, R7, UR58, RZ ;  /* 0x0000003a07077c10 */ /* 0x000fe4000ff7e0ff */
[----:B------:R-:W-:Y:S02]  /*19c770*/  IADD3.X R16, R16, UR19, RZ, P4, !PT ;  /* 0x0000001310107c10 */ /* 0x000fe4000a7fe4ff */
[----:B----4-:R-:W-:Y:S01]  /*19c780*/  IADD3 R17, P4, R17, UR58, RZ ;  /* 0x0000003a11117c10 */ /* 0x010fe2000ff9e0ff */
        /* <DEDUP_REMOVED lines=28> */
[----:B0-----:R-:W4:Y:S01]  /*19c950*/  LDL.LU R14, [R1+0x4144] ;  /* 0x00414400010e7983 */ /* 0x001f220000300800 */
[----:B------:R-:W-:-:S02]  /*19c960*/  IADD3.X R29, R29, UR19, RZ, P4, !PT ;  /* 0x000000131d1d7c10 */ /* 0x000fc4000a7fe4ff */
[----:B------:R-:W-:Y:S01]  /*19c970*/  IADD3 R12, P4, R12, UR58, RZ ;  /* 0x0000003a0c0c7c10 */ /* 0x000fe2000ff9e0ff */
[----:B------:R-:W-:Y:S01]  /*19c980*/  STL [R1+0x4190], R28 ;  /* 0x0041901c01007387 */ /* 0x000fe20000100800 */
[----:B------:R-:W-:-:S03]  /*19c990*/  IADD3.X R13, R13, UR19, RZ, P5, !PT ;  /* 0x000000130d0d7c10 */ /* 0x000fc6000affe4ff */
[----:B------:R-:W-:Y:S04]  /*19c9a0*/  STL [R1+0x4188], R29 ;  /* 0x0041881d01007387 */ /* 0x000fe80000100800 */
[----:B------:R-:W4:Y:S04]  /*19c9b0*/  LDL.LU R8, [R1+0x4170] ;  /* 0x0041700001087983 */ /* 0x000f280000300800 */
[----:B------:R-:W-:Y:S04]  /*19c9c0*/  STL [R1+0x4154], R12 ;  /* 0x0041540c01007387 */ /* 0x000fe80000100800 */
[----:B------:R-:W4:Y:S04]  /*19c9d0*/  LDL.LU R9, [R1+0x413c] ;  /* 0x00413c0001097983 */ /* 0x000f280000300800 */
[----:B------:R-:W-:Y:S04]  /*19c9e0*/  STL [R1+0x4180], R13 ;  /* 0x0041800d01007387 */ /* 0x000fe80000100800 */
[----:B------:R-:W4:Y:S01]  /*19c9f0*/  LDL.LU R10, [R1+0x4168] ;  /* 0x00416800010a7983 */ /* 0x000f220000300800 */
[----:B--2---:R-:W-:-:S05]  /*19ca00*/  IADD3 R15, P5, R15, UR58, RZ ;  /* 0x0000003a0f0f7c10 */ /* 0x004fca000ffbe0ff */
        /* <DEDUP_REMOVED lines=30> */
[----:B0-----:R-:W4:Y:S01]  /*19cbf0*/  LDL.LU R14, [R1+0x4100] ;  /* 0x00410000010e7983 */ /* 0x001f220000300800 */
[----:B------:R-:W-:Y:S02]  /*19cc00*/  IADD3.X R8, R8, UR19, RZ, P0, !PT ;  /* 0x0000001308087c10 */ /* 0x000fe400087fe4ff */
[----:B------:R-:W-:Y:S02]  /*19cc10*/  IADD3 R9, P0, R9, UR58, RZ ;  /* 0x0000003a09097c10 */ /* 0x000fe4000ff1e0ff */
[----:B------:R-:W-:Y:S01]  /*19cc20*/  IADD3.X R10, R10, UR19, RZ, P1, !PT ;  /* 0x000000130a0a7c10 */ /* 0x000fe20008ffe4ff */
[----:B------:R-:W-:Y:S04]  /*19cc30*/  STL [R1+0x4170], R8 ;  /* 0x0041700801007387 */ /* 0x000fe80000100800 */
[----:B------:R-:W-:Y:S04]  /*19cc40*/  STL [R1+0x413c], R9 ;  /* 0x00413c0901007387 */ /* 0x000fe80000100800 */
[----:B------:R-:W-:Y:S01]  /*19cc50*/  STL [R1+0x4168], R10 ;  /* 0x0041680a01007387 */ /* 0x000fe20000100800 */
[----:B--2---:R-:W-:-:S02]  /*19cc60*/  IADD3 R11, P1, R11, UR58, RZ ;  /* 0x0000003a0b0b7c10 */ /* 0x004fc4000ff3e0ff */
[----:B------:R-:W-:Y:S02]  /*19cc70*/  IADD3.X R2, R2, UR19, RZ, P2, !PT ;  /* 0x0000001302027c10 */ /* 0x000fe400097fe4ff */
[----:B------:R-:W-:Y:S02]  /*19cc80*/  IADD3 R3, P2, R3, UR58, RZ ;  /* 0x0000003a03037c10 */ /* 0x000fe4000ff5e0ff */
[----:B------:R-:W-:Y:S01]  /*19cc90*/  IADD3.X R4, R4, UR19, RZ, P3, !PT ;  /* 0x0000001304047c10 */ /* 0x000fe20009ffe4ff */
[----:B------:R-:W-:Y:S04]  /*19cca0*/  STL [R1+0x4134], R11 ;  /* 0x0041340b01007387 */ /* 0x000fe80000100800 */
[----:B------:R-:W-:Y:S01]  /*19ccb0*/  STL [R1+0x4160], R2 ;  /* 0x0041600201007387 */ /* 0x000fe20000100800 */
[----:B------:R-:W-:-:S03]  /*19ccc0*/  IADD3.X R15, R15, UR19, RZ, P4, !PT ;  /* 0x000000130f0f7c10 */ /* 0x000fc6000a7fe4ff */
[----:B------:R-:W-:Y:S01]  /*19ccd0*/  STL [R1+0x412c], R3 ;  /* 0x00412c0301007387 */ /* 0x000fe20000100800 */
[----:B------:R-:W-:-:S03]  /*19cce0*/  IADD3 R5, P3, R5, UR58, RZ ;  /* 0x0000003a05057c10 */ /* 0x000fc6000ff7e0ff */
[----:B------:R0:W-:Y:S04]  /*19ccf0*/  STL [R1+0x4150], R15 ;  /* 0x0041500f01007387 */ /* 0x0001e80000100800 */
[----:B------:R-:W-:Y:S01]  /*19cd00*/  STL [R1+0x4158], R4 ;  /* 0x0041580401007387 */ /* 0x000fe20000100800 */
[----:B------:R-:W-:Y:S02]  /*19cd10*/  IADD3 R6, P4, R6, UR58, RZ ;  /* 0x0000003a06067c10 */ /* 0x000fe4000ff9e0ff */
[----:B------:R-:W-:Y:S02]  /*19cd20*/  IADD3.X R7, R7, UR19, RZ, P5, !PT ;  /* 0x0000001307077c10 */ /* 0x000fe4000affe4ff */
[----:B------:R-:W-:Y:S01]  /*19cd30*/  IADD3 R16, P5, R16, UR58, RZ ;  /* 0x0000003a10107c10 */ /* 0x000fe2000ffbe0ff */
[----:B0-----:R-:W2:Y:S04]  /*19cd40*/  LDL.LU R15, [R1+0x40cc] ;  /* 0x0040cc00010f7983 */ /* 0x001ea80000300800 */
[----:B------:R-:W-:Y:S01]  /*19cd50*/  STL [R1+0x4124], R5 ;  /* 0x0041240501007387 */ /* 0x000fe20000100800 */
[----:B---3--:R-:W-:-:S02]  /*19cd60*/  IADD3.X R17, R17, UR19, RZ, P6, !PT ;  /* 0x0000001311117c10 */ /* 0x008fc4000b7fe4ff */
[----:B------:R-:W-:Y:S01]  /*19cd70*/  IADD3 R18, P6, R18, UR58, RZ ;  /* 0x0000003a12127c10 */ /* 0x000fe2000ffde0ff */
        /* <DEDUP_REMOVED lines=29> */
[----:B------:R-:W-:Y:S01]  /*19cf50*/  IADD3 R13, P6, R13, UR58, RZ ;  /* 0x0000003a0d0d7c10 */ /* 0x000fe2000ffde0ff */
[----:B------:R-:W-:Y:S04]  /*19cf60*/  STL [R1+0x40e4], R28 ;  /* 0x0040e41c01007387 */ /* 0x000fe80000100800 */
[----:B------:R-:W-:Y:S04]  /*19cf70*/  STL [R1+0x40dc], R29 ;  /* 0x0040dc1d01007387 */ /* 0x000fe80000100800 */
[----:B------:R-:W3:Y:S04]  /*19cf80*/  LDL.LU R8, [R1+0x40c4] ;  /* 0x0040c40001087983 */ /* 0x000ee80000300800 */
[----:B------:R-:W-:Y:S04]  /*19cf90*/  STL [R1+0x4108], R12 ;  /* 0x0041080c01007387 */ /* 0x000fe80000100800 */
[----:B------:R-:W3:Y:S04]  /*19cfa0*/  LDL.LU R9, [R1+0x40f0] ;  /* 0x0040f00001097983 */ /* 0x000ee80000300800 */
[----:B------:R-:W-:Y:S04]  /*19cfb0*/  STL [R1+0x40d4], R13 ;  /* 0x0040d40d01007387 */ /* 0x000fe80000100800 */
[----:B------:R-:W3:Y:S01]  /*19cfc0*/  LDL.LU R10, [R1+0x40bc] ;  /* 0x0040bc00010a7983 */ /* 0x000ee20000300800 */
[----:B----4-:R-:W-:-:S05]  /*19cfd0*/  IADD3.X R14, R14, UR19, RZ, P0, !PT ;  /* 0x000000130e0e7c10 */ /* 0x010fca00087fe4ff */
        /* <DEDUP_REMOVED lines=30> */
[----:B0-----:R-:W3:Y:S01]  /*19d1c0*/  LDL.LU R0, [R1+0x4054] ;  /* 0x0040540001007983 */ /* 0x001ee20000300800 */
[----:B------:R-:W-:Y:S02]  /*19d1d0*/  IADD3 R8, P1, R8, UR58, RZ ;  /* 0x0000003a08087c10 */ /* 0x000fe4000ff3e0ff */
[----:B------:R-:W-:Y:S02]  /*19d1e0*/  IADD3.X R9, R9, UR19, RZ, P2, !PT ;  /* 0x0000001309097c10 */ /* 0x000fe400097fe4ff */
[----:B------:R-:W-:Y:S02]  /*19d1f0*/  IADD3 R10, P2, R10, UR58, RZ ;  /* 0x0000003a0a0a7c10 */ /* 0x000fe4000ff5e0ff */
[----:B----4-:R-:W-:-:S02]  /*19d200*/  IADD3.X R11, R11, UR19, RZ, P3, !PT ;  /* 0x000000130b0b7c10 */ /* 0x010fc40009ffe4ff */
[----:B------:R-:W-:Y:S01]  /*19d210*/  IADD3 R2, P3, R2, UR58, RZ ;  /* 0x0000003a02027c10 */ /* 0x000fe2000ff7e0ff */
[----:B------:R-:W-:Y:S01]  /*19d220*/  STL [R1+0x40c4], R8 ;  /* 0x0040c40801007387 */ /* 0x000fe20000100800 */
[----:B------:R-:W-:Y:S02]  /*19d230*/  IADD3.X R3, R3, UR19, RZ, P4, !PT ;  /* 0x0000001303037c10 */ /* 0x000fe4000a7fe4ff */
[----:B------:R-:W-:Y:S01]  /*19d240*/  IADD3.X R5, R5, UR19, RZ, P5, !PT ;  /* 0x0000001305057c10 */ /* 0x000fe2000affe4ff */
[----:B------:R-:W-:Y:S04]  /*19d250*/  STL [R1+0x40f0], R9 ;  /* 0x0040f00901007387 */ /* 0x000fe80000100800 */
[----:B------:R-:W-:Y:S01]  /*19d260*/  STL [R1+0x40bc], R10 ;  /* 0x0040bc0a01007387 */ /* 0x000fe20000100800 */
[----:B------:R-:W-:-:S02]  /*19d270*/  IADD3 R4, P4, R4, UR58, RZ ;  /* 0x0000003a04047c10 */ /* 0x000fc4000ff9e0ff */
[----:B------:R-:W-:Y:S01]  /*19d280*/  IADD3 R14, P5, R14, UR58, RZ ;  /* 0x0000003a0e0e7c10 */ /* 0x000fe2000ffbe0ff */
[----:B------:R-:W-:Y:S04]  /*19d290*/  STL [R1+0x40e8], R11 ;  /* 0x0040e80b01007387 */ /* 0x000fe80000100800 */
[----:B------:R-:W-:Y:S04]  /*19d2a0*/  STL [R1+0x40b4], R2 ;  /* 0x0040b40201007387 */ /* 0x000fe80000100800 */
[----:B------:R-:W-:Y:S04]  /*19d2b0*/  STL [R1+0x40e0], R3 ;  /* 0x0040e00301007387 */ /* 0x000fe80000100800 */
[----:B------:R0:W-:Y:S04]  /*19d2c0*/  STL [R1+0x40a4], R14 ;  /* 0x0040a40e01007387 */ /* 0x0001e80000100800 */
[----:B------:R-:W-:Y:S04]  /*19d2d0*/  STL [R1+0x40ac], R4 ;  /* 0x0040ac0401007387 */ /* 0x000fe80000100800 */
[----:B0-----:R-:W4:Y:S01]  /*19d2e0*/  LDL.LU R14, [R1+0x4080] ;  /* 0x00408000010e7983 */ /* 0x001f220000300800 */
[----:B------:R-:W-:-:S02]  /*19d2f0*/  IADD3.X R6, R6, UR19, RZ, P6, !PT ;  /* 0x0000001306067c10 */ /* 0x000fc4000b7fe4ff */
[----:B------:R-:W-:Y:S02]  /*19d300*/  IADD3 R7, P6, R7, UR58, RZ ;  /* 0x0000003a07077c10 */ /* 0x000fe4000ffde0ff */
[----:B------:R-:W-:Y:S01]  /*19d310*/  IADD3.X R16, R16, UR19, RZ, P0, !PT ;  /* 0x0000001310107c10 */ /* 0x000fe200087fe4ff */
[----:B------:R-:W-:Y:S04]  /*19d320*/  STL [R1+0x40d8], R5 ;  /* 0x0040d80501007387 */ /* 0x000fe80000100800 */
[----:B------:R-:W-:Y:S04]  /*19d330*/  STL [R1+0x40d0], R6 ;  /* 0x0040d00601007387 */ /* 0x000fe80000100800 */
[----:B------:R-:W-:Y:S04]  /*19d340*/  STL [R1+0x409c], R7 ;  /* 0x00409c0701007387 */ /* 0x000fe80000100800 */
[----:B------:R-:W-:Y:S01]  /*19d350*/  STL [R1+0x40c8], R16 ;  /* 0x0040c81001007387 */ /* 0x000fe20000100800 */
[----:B--2---:R-:W-:-:S02]  /*19d360*/  IADD3 R17, P0, R17, UR58, RZ ;  /* 0x0000003a11117c10 */ /* 0x004fc4000ff1e0ff */
[----:B------:R-:W-:Y:S02]  /*19d370*/  IADD3.X R18, R18, UR19, RZ, P1, !PT ;  /* 0x0000001312127c10 */ /* 0x000fe40008ffe4ff */
[----:B------:R-:W-:Y:S02]  /*19d380*/  IADD3 R19, P1, R19, UR58, RZ ;  /* 0x0000003a13137c10 */ /* 0x000fe4000ff3e0ff */
[----:B------:R-:W-:Y:S02]  /*19d390*/  IADD3.X R20, R20, UR19, RZ, P2, !PT ;  /* 0x0000001314147c10 */ /* 0x000fe400097fe4ff */
        /* <DEDUP_REMOVED lines=18> */
[----:B------:R-:W-:Y:S01]  /*19d4c0*/  STL [R1+0x40a0], R26 ;  /* 0x0040a01a01007387 */ /* 0x000fe20000100800 */
[----:B------:R-:W-:-:S03]  /*19d4d0*/  IADD3.X R29, R29, UR19, RZ, P0, !PT ;  /* 0x000000131d1d7c10 */ /* 0x000fc600087fe4ff */
[----:B------:R0:W-:Y:S04]  /*19d4e0*/  STL [R1+0x4064], R15 ;  /* 0x0040640f01007387 */ /* 0x0001e80000100800 */
[----:B------:R-:W-:Y:S01]  /*19d4f0*/  STL [R1+0x406c], R27 ;  /* 0x00406c1b01007387 */ /* 0x000fe20000100800 */
[----:B------:R-:W-:Y:S02]  /*19d500*/  IADD3 R12, P0, R12, UR58, RZ ;  /* 0x0000003a0c0c7c10 */ /* 0x000fe4000ff1e0ff */
[----:B------:R-:W-:Y:S01]  /*19d510*/  IADD3.X R13, R13, UR19, RZ, P1, !PT ;  /* 0x000000130d0d7c10 */ /* 0x000fe20008ffe4ff */
        /* <DEDUP_REMOVED lines=39> */
[----:B------:R-:W-:Y:S02]  /*19d790*/  IADD3.X R8, R8, UR19, RZ, P3, !PT ;  /* 0x0000001308087c10 */ /* 0x000fe40009ffe4ff */
[----:B------:R-:W-:Y:S02]  /*19d7a0*/  IADD3 R9, P3, R9, UR58, RZ ;  /* 0x0000003a09097c10 */ /* 0x000fe4000ff7e0ff */
[----:B------:R-:W-:Y:S01]  /*19d7b0*/  IADD3.X R10, R10, UR19, RZ, P4, !PT ;  /* 0x000000130a0a7c10 */ /* 0x000fe2000a7fe4ff */
[----:B0-----:R-:W2:Y:S04]  /*19d7c0*/  LDL.LU R15, [R1+0x4008] ;  /* 0x00400800010f7983 */ /* 0x001ea80000300800 */
[----:B------:R-:W-:Y:S01]  /*19d7d0*/  STL [R1+0x4078], R8 ;  /* 0x0040780801007387 */ /* 0x000fe20000100800 */
[----:B---3--:R-:W-:-:S02]  /*19d7e0*/  IADD3 R11, P4, R11, UR58, RZ ;  /* 0x0000003a0b0b7c10 */ /* 0x008fc4000ff9e0ff */
[----:B------:R-:W-:Y:S02]  /*19d7f0*/  IADD3.X R2, R2, UR19, RZ, P5, !PT ;  /* 0x0000001302027c10 */ /* 0x000fe4000affe4ff */
[----:B------:R-:W-:Y:S01]  /*19d800*/  IADD3 R3, P5, R3, UR58, RZ ;  /* 0x0000003a03037c10 */ /* 0x000fe2000ffbe0ff */
[----:B------:R-:W-:Y:S04]  /*19d810*/  STL [R1+0x4044], R9 ;  /* 0x0040440901007387 */ /* 0x000fe80000100800 */
[----:B------:R-:W-:Y:S01]  /*19d820*/  STL [R1+0x4070], R10 ;  /* 0x0040700a01007387 */ /* 0x000fe20000100800 */
[----:B------:R-:W-:-:S03]  /*19d830*/  IADD3.X R4, R4, UR19, RZ, P6, !PT ;  /* 0x0000001304047c10 */ /* 0x000fc6000b7fe4ff */
[----:B------:R-:W-:Y:S01]  /*19d840*/  STL [R1+0x403c], R11 ;  /* 0x00403c0b01007387 */ /* 0x000fe20000100800 */
[----:B------:R-:W-:-:S03]  /*19d850*/  IADD3.X R0, R0, UR19, RZ, P0, !PT ;  /* 0x0000001300007c10 */ /* 0x000fc600087fe4ff */
        /* <DEDUP_REMOVED lines=9> */
[----:B----4-:R-:W-:Y:S01]  /*19d8f0*/  IADD3.X R17, R17, UR19, RZ, P2, !PT ;  /* 0x0000001311117c10 */ /* 0x010fe200097fe4ff */
        /* <DEDUP_REMOVED lines=91> */
[----:B0-----:R-:W2:Y:S04]  /*19deb0*/  LDL.LU R15, [R1+0x3f88] ;  /* 0x003f8800010f7983 */ /* 0x001ea80000300800 */
[----:B------:R-:W-:Y:S01]  /*19dec0*/  STL [R1+0x3fe0], R5 ;  /* 0x003fe00501007387 */ /* 0x000fe20000100800 */
[----:B---3--:R-:W-:Y:S02]  /*19ded0*/  IADD3 R17, P3, R17, UR58, RZ ;  /* 0x0000003a11117c10 */ /* 0x008fe4000ff7e0ff */
        /* <DEDUP_REMOVED lines=34> */
[----:B------:R-:W-:Y:S04]  /*19e100*/  STL [R1+0x3f64], R12 ;  /* 0x003f640c01007387 */ /* 0x000fe80000100800 */
[----:B------:R-:W3:Y:S04]  /*19e110*/  LDL.LU R9, [R1+0x3f4c] ;  /* 0x003f4c0001097983 */ /* 0x000ee80000300800 */
[----:B------:R-:W-:Y:S04]  /*19e120*/  STL [R1+0x3f90], R13 ;  /* 0x003f900d01007387 */ /* 0x000fe80000100800 */
        /* <DEDUP_REMOVED lines=34> */
[----:B------:R-:W-:Y:S02]  /*19e350*/  IADD3 R9, P6, R9, UR58, RZ ;  /* 0x0000003a09097c10 */ /* 0x000fe4000ffde0ff */
[----:B------:R-:W-:Y:S02]  /*19e360*/  IADD3.X R10, R10, UR19, RZ, P0, !PT ;  /* 0x000000130a0a7c10 */ /* 0x000fe400087fe4ff */
[----:B----4-:R-:W-:-:S02]  /*19e370*/  IADD3 R11, P0, R11, UR58, RZ ;  /* 0x0000003a0b0b7c10 */ /* 0x010fc4000ff1e0ff */
[----:B------:R-:W-:Y:S01]  /*19e380*/  IADD3.X R2, R2, UR19, RZ, P1, !PT ;  /* 0x0000001302027c10 */ /* 0x000fe20008ffe4ff */
[----:B------:R-:W-:Y:S01]  /*19e390*/  STL [R1+0x3f80], R8 ;  /* 0x003f800801007387 */ /* 0x000fe20000100800 */
[----:B------:R-:W-:-:S03]  /*19e3a0*/  IADD3 R3, P1, R3, UR58, RZ ;  /* 0x0000003a03037c10 */ /* 0x000fc6000ff3e0ff */
        /* <DEDUP_REMOVED lines=89> */
[----:B------:R-:W-:Y:S04]  /*19e940*/  STL [R1+0x3ed4], R8 ;  /* 0x003ed40801007387 */ /* 0x000fe80000100800 */
[----:B------:R-:W-:Y:S01]  /*19e950*/  STL [R1+0x3f00], R9 ;  /* 0x003f000901007387 */ /* 0x000fe20000100800 */
[----:B---3--:R-:W-:-:S02]  /*19e960*/  IADD3.X R11, R11, UR19, RZ, P2, !PT ;  /* 0x000000130b0b7c10 */ /* 0x008fc400097fe4ff */
[----:B------:R-:W-:Y:S02]  /*19e970*/  IADD3 R2, P2, R2, UR58, RZ ;  /* 0x0000003a02027c10 */ /* 0x000fe4000ff5e0ff */
        /* <DEDUP_REMOVED lines=275> */
[----:B------:R-:W-:Y:S04]  /*19fab0*/  STL [R1+0x3d90], R8 ;  /* 0x003d900801007387 */ /* 0x000fe80000100800 */
[----:B------:R-:W-:Y:S01]  /*19fac0*/  STL [R1+0x3d5c], R9 ;  /* 0x003d5c0901007387 */ /* 0x000fe20000100800 */
[----:B---3--:R-:W-:-:S02]  /*19fad0*/  IADD3 R11, P6, R11, UR58, RZ ;  /* 0x0000003a0b0b7c10 */ /* 0x008fc4000ffde0ff */
[----:B------:R-:W-:Y:S02]  /*19fae0*/  IADD3.X R2, R2, UR19, RZ, P0, !PT ;  /* 0x0000001302027c10 */ /* 0x000fe400087fe4ff */
[----:B------:R-:W-:Y:S01]  /*19faf0*/  IADD3 R3, P0, R3, UR58, RZ ;  /* 0x0000003a03037c10 */ /* 0x000fe2000ff1e0ff */
[----:B------:R-:W-:Y:S01]  /*19fb00*/  STL [R1+0x3d88], R10 ;  /* 0x003d880a01007387 */ /* 0x000fe20000100800 */
[----:B------:R-:W-:-:S03]  /*19fb10*/  IADD3.X R4, R4, UR19, RZ, P1, !PT ;  /* 0x0000001304047c10 */ /* 0x000fc60008ffe4ff */
[----:B------:R-:W-:Y:S04]  /*19fb20*/  STL [R1+0x3d54], R11 ;  /* 0x003d540b01007387 */ /* 0x000fe80000100800 */
[----:B------:R-:W-:Y:S01]  /*19fb30*/  STL [R1+0x3d80], R2 ;  /* 0x003d800201007387 */ /* 0x000fe20000100800 */
[----:B------:R-:W-:-:S03]  /*19fb40*/  IADD3.X R0, R0, UR19, RZ, P2, !PT ;  /* 0x0000001300007c10 */ /* 0x000fc600097fe4ff */
        /* <DEDUP_REMOVED lines=8> */
[----:B------:R-:W-:Y:S01]  /*19fbd0*/  STL [R1+0x3d44], R5 ;  /* 0x003d440501007387 */ /* 0x000fe20000100800 */
[----:B----4-:R-:W-:Y:S02]  /*19fbe0*/  IADD3.X R17, R17, UR19, RZ, P4, !PT ;  /* 0x0000001311117c10 */ /* 0x010fe4000a7fe4ff */
        /* <DEDUP_REMOVED lines=276> */
[----:B------:R-:W-:Y:S01]  /*1a0d30*/  IADD3.X R16, R16, UR19, RZ, P1, !PT ;  /* 0x0000001310107c10 */ /* 0x000fe20008ffe4ff */
[----:B------:R-:W-:Y:S01]  /*1a0d40*/  STL [R1+0x6bf0], R5 ;  /* 0x006bf00501007387 */ /* 0x000fe20000100800 */
[----:B----4-:R-:W-:Y:S02]  /*1a0d50*/  IADD3 R17, P1, R17, UR58, RZ ;  /* 0x0000003a11117c10 */ /* 0x010fe4000ff3e0ff */
        /* <DEDUP_REMOVED lines=92> */
[----:B------:R-:W-:Y:S04]  /*1a1320*/  STL [R1+0x6b3c], R6 ;  /* 0x006b3c0601007387 */ /* 0x000fe80000100800 */
[----:B------:R-:W-:Y:S01]  /*1a1330*/  STL [R1+0x6b68], R7 ;  /* 0x006b680701007387 */ /* 0x000fe20000100800 */
[----:B---3--:R-:W-:-:S02]  /*1a1340*/  IADD3.X R17, R17, UR19, RZ, P3, !PT ;  /* 0x0000001311117c10 */ /* 0x008fc40009ffe4ff */
        /* <DEDUP_REMOVED lines=70> */
[----:B------:R-:W-:Y:S01]  /*1a17b0*/  IADD3 R10, P6, R10, UR58, RZ ;  /* 0x0000003a0a0a7c10 */ /* 0x000fe2000ffde0ff */
[----:B------:R-:W-:Y:S01]  /*1a17c0*/  STL [R1+0x6ae4], R8 ;  /* 0x006ae40801007387 */ /* 0x000fe20000100800 */
[----:B----4-:R-:W-:-:S02]  /*1a17d0*/  IADD3.X R11, R11, UR19, RZ, P0, !PT ;  /* 0x000000130b0b7c10 */ /* 0x010fc400087fe4ff */
        /* <DEDUP_REMOVED lines=1201> */
[----:B--2---:R-:W-:-:S02]  /*1a62f0*/  IADD3 R15, P3, R15, UR58, RZ ;  /* 0x0000003a0f0f7c10 */ /* 0x004fc4000ff7e0ff */
[----:B------:R-:W-:-:S03]  /*1a6300*/  IADD3.X R8, R8, UR19, RZ, P4, !PT ;  /* 0x0000001308087c10 */ /* 0x000fc6000a7fe4ff */
[----:B------:R0:W-:Y:S01]  /*1a6310*/  STL [R1+0x649c], R15 ;  /* 0x00649c0f01007387 */ /* 0x0001e20000100800 */
        /* <DEDUP_REMOVED lines=142> */
[----:B------:R1:W-:Y:S04]  /*1a6c00*/  STL [R1+0x63c4], R27 ;  /* 0x0063c41b01007387 */ /* 0x0003e80000100800 */
[----:B0-----:R-:W3:Y:S01]  /*1a6c10*/  LDL.LU R0, [R1+0x63a4] ;  /* 0x0063a40001007983 */ /* 0x001ee20000300800 */
[----:B------:R-:W-:-:S02]  /*1a6c20*/  IADD3.X R29, R29, UR19, RZ, P4, !PT ;  /* 0x000000131d1d7c10 */ /* 0x000fc4000a7fe4ff */
[----:B------:R-:W-:Y:S01]  /*1a6c30*/  IADD3 R12, P4, R12, UR58, RZ ;  /* 0x0000003a0c0c7c10 */ /* 0x000fe2000ff9e0ff */
[----:B------:R0:W-:Y:S01]  /*1a6c40*/  STL [R1+0x63f0], R28 ;  /* 0x0063f01c01007387 */ /* 0x0001e20000100800 */
[----:B------:R-:W-:-:S03]  /*1a6c50*/  IADD3.X R13, R13, UR19, RZ, P5, !PT ;  /* 0x000000130d0d7c10 */ /* 0x000fc6000affe4ff */
[----:B------:R0:W-:Y:S04]  /*1a6c60*/  STL [R1+0x63e8], R29 ;  /* 0x0063e81d01007387 */ /* 0x0001e80000100800 */
[----:B------:R-:W3:Y:S04]  /*1a6c70*/  LDL.LU R8, [R1+0x63d0] ;  /* 0x0063d00001087983 */ /* 0x000ee80000300800 */
[----:B------:R0:W-:Y:S04]  /*1a6c80*/  STL [R1+0x63b4], R12 ;  /* 0x0063b40c01007387 */ /* 0x0001e80000100800 */
[----:B------:R-:W3:Y:S04]  /*1a6c90*/  LDL.LU R9, [R1+0x639c] ;  /* 0x00639c0001097983 */ /* 0x000ee80000300800 */
[----:B------:R0:W-:Y:S04]  /*1a6ca0*/  STL [R1+0x63e0], R13 ;  /* 0x0063e00d01007387 */ /* 0x0001e80000100800 */
[----:B------:R-:W3:Y:S01]  /*1a6cb0*/  LDL.LU R10, [R1+0x63c8] ;  /* 0x0063c800010a7983 */ /* 0x000ee20000300800 */
[----:B----4-:R-:W-:-:S05]  /*1a6cc0*/  IADD3 R14, P5, R14, UR58, RZ ;  /* 0x0000003a0e0e7c10 */ /* 0x010fca000ffbe0ff */
        /* <DEDUP_REMOVED lines=10> */
[----:B--2---:R-:W-:-:S05]  /*1a6d70*/  IADD3.X R15, R15, UR19, RZ, P6, !PT ;  /* 0x000000130f0f7c10 */ /* 0x004fca000b7fe4ff */
        /* <DEDUP_REMOVED lines=10> */
[----:B-1----:R-:W3:Y:S04]  /*1a6e20*/  LDL.LU R27, [R1+0x5d88] ;  /* 0x005d8800011b7983 */ /* 0x002ee80000300800 */
[----:B0-----:R-:W3:Y:S04]  /*1a6e30*/  LDL.LU R28, [R1+0x6378] ;  /* 0x00637800011c7983 */ /* 0x001ee80000300800 */
[----:B------:R-:W3:Y:S04]  /*1a6e40*/  LDL.LU R29, [R1+0x5d84] ;  /* 0x005d8400011d7983 */ /* 0x000ee80000300800 */
[----:B------:R-:W3:Y:S04]  /*1a6e50*/  LDL.LU R12, [R1+0x6370] ;  /* 0x00637000010c7983 */ /* 0x000ee80000300800 */
[----:B------:R-:W3:Y:S04]  /*1a6e60*/  LDL.LU R13, [R1+0x5d80] ;  /* 0x005d8000010d7983 */ /* 0x000ee80000300800 */
[----:B----4-:R-:W4:Y:S04]  /*1a6e70*/  LDL.LU R14, [R1+0x6368] ;  /* 0x00636800010e7983 */ /* 0x010f280000300800 */
[----:B--2---:R-:W2:Y:S01]  /*1a6e80*/  LDL.LU R15, [R1+0x5d78] ;  /* 0x005d7800010f7983 */ /* 0x004ea20000300800 */
[----:B---3--:R-:W-:-:S05]  /*1a6e90*/  IADD3 R0, P6, R0, UR58, RZ ;  /* 0x0000003a00007c10 */ /* 0x008fca000ffde0ff */
[----:B------:R0:W-:Y:S04]  /*1a6ea0*/  STL [R1+0x63a4], R0 ;  /* 0x0063a40001007387 */ /* 0x0001e80000100800 */
[----:B0-----:R-:W3:Y:S01]  /*1a6eb0*/  LDL.LU R0, [R1+0x436c] ;  /* 0x00436c0001007983 */ /* 0x001ee20000300800 */
[----:B------:R-:W-:Y:S02]  /*1a6ec0*/  IADD3.X R8, R8, UR19, RZ, P0, !PT ;  /* 0x0000001308087c10 */ /* 0x000fe400087fe4ff */
[----:B------:R-:W-:Y:S02]  /*1a6ed0*/  IADD3 R9, P0, R9, UR58, RZ ;  /* 0x0000003a09097c10 */ /* 0x000fe4000ff1e0ff */
[----:B------:R-:W-:Y:S02]  /*1a6ee0*/  IADD3.X R10, R10, UR19, RZ, P1, !PT ;  /* 0x000000130a0a7c10 */ /* 0x000fe40008ffe4ff */
[----:B------:R-:W-:-:S02]  /*1a6ef0*/  IADD3 R11, P1, R11, UR58, RZ ;  /* 0x0000003a0b0b7c10 */ /* 0x000fc4000ff3e0ff */
[----:B------:R-:W-:Y:S01]  /*1a6f00*/  IADD3.X R2, R2, UR19, RZ, P2, !PT ;  /* 0x0000001302027c10 */ /* 0x000fe200097fe4ff */
[----:B------:R-:W-:Y:S01]  /*1a6f10*/  STL [R1+0x63d0], R8 ;  /* 0x0063d00801007387 */ /* 0x000fe20000100800 */
[----:B------:R-:W-:-:S03]  /*1a6f20*/  IADD3 R3, P2, R3, UR58, RZ ;  /* 0x0000003a03037c10 */ /* 0x000fc6000ff5e0ff */
[----:B------:R-:W-:Y:S01]  /*1a6f30*/  STL [R1+0x639c], R9 ;  /* 0x00639c0901007387 */ /* 0x000fe20000100800 */
[----:B------:R-:W-:-:S03]  /*1a6f40*/  IADD3.X R17, R17, UR19, RZ, P4, !PT ;  /* 0x0000001311117c10 */ /* 0x000fc6000a7fe4ff */
[----:B------:R-:W-:Y:S04]  /*1a6f50*/  STL [R1+0x63c8], R10 ;  /* 0x0063c80a01007387 */ /* 0x000fe80000100800 */
[----:B------:R-:W-:Y:S04]  /*1a6f60*/  STL [R1+0x6394], R11 ;  /* 0x0063940b01007387 */ /* 0x000fe80000100800 */
[----:B------:R-:W-:Y:S04]  /*1a6f70*/  STL [R1+0x63c0], R2 ;  /* 0x0063c00201007387 */ /* 0x000fe80000100800 */
[----:B------:R-:W-:Y:S04]  /*1a6f80*/  STL [R1+0x638c], R3 ;  /* 0x00638c0301007387 */ /* 0x000fe80000100800 */
[----:B------:R0:W-:Y:S02]  /*1a6f90*/  STL [R1+0x63b0], R17 ;  /* 0x0063b01101007387 */ /* 0x0001e40000100800 */
[----:B0-----:R-:W0:Y:S01]  /*1a6fa0*/  LDC R17, c[0x0][0x23c] ;  /* 0x00008f00ff117b82 */ /* 0x001e220000000800 */
[----:B------:R-:W-:-:S02]  /*1a6fb0*/  IADD3.X R4, R4, UR19, RZ, P3, !PT ;  /* 0x0000001304047c10 */ /* 0x000fc40009ffe4ff */
[----:B------:R-:W-:Y:S02]  /*1a6fc0*/  IADD3 R5, P3, R5, UR58, RZ ;  /* 0x0000003a05057c10 */ /* 0x000fe4000ff7e0ff */
[----:B------:R-:W-:Y:S02]  /*1a6fd0*/  IADD3 R6, P4, R6, UR58, RZ ;  /* 0x0000003a06067c10 */ /* 0x000fe4000ff9e0ff */
[----:B------:R-:W-:Y:S01]  /*1a6fe0*/  IADD3.X R7, R7, UR19, RZ, P5, !PT ;  /* 0x0000001307077c10 */ /* 0x000fe2000affe4ff */
[----:B------:R0:W-:Y:S01]  /*1a6ff0*/  STL [R1+0x63b8], R4 ;  /* 0x0063b80401007387 */ /* 0x0001e20000100800 */
[----:B------:R-:W-:-:S03]  /*1a7000*/  IADD3 R16, P5, R16, UR58, RZ ;  /* 0x0000003a10107c10 */ /* 0x000fc6000ffbe0ff */
[----:B------:R-:W-:Y:S04]  /*1a7010*/  STL [R1+0x6384], R5 ;  /* 0x0063840501007387 */ /* 0x000fe80000100800 */
[----:B------:R-:W-:Y:S04]  /*1a7020*/  STL [R1+0x637c], R6 ;  /* 0x00637c0601007387 */ /* 0x000fe80000100800 */
[----:B------:R-:W-:Y:S04]  /*1a7030*/  STL [R1+0x63a8], R7 ;  /* 0x0063a80701007387 */ /* 0x000fe80000100800 */
[----:B------:R-:W-:Y:S01]  /*1a7040*/  STL [R1+0x6374], R16 ;  /* 0x0063741001007387 */ /* 0x000fe20000100800 */
[----:B0-----:R-:W-:-:S05]  /*1a7050*/  IMAD.SHL.U32 R4, R17, 0x80, RZ ;  /* 0x0000008011047824 */ /* 0x001fca00078e00ff */
[----:B------:R-:W-:Y:S02]  /*1a7060*/  SHF.R.S32.HI R2, RZ, 0x1f, R4 ;  /* 0x0000001fff027819 */ /* 0x000fe40000011404 */
[----:B------:R-:W-:Y:S02]  /*1a7070*/  IADD3.X R18, R18, UR19, RZ, P6, !PT ;  /* 0x0000001312127c10 */ /* 0x000fe4000b7fe4ff */
[----:B------:R-:W-:Y:S02]  /*1a7080*/  IADD3 R19, P6, R19, UR58, RZ ;  /* 0x0000003a13137c10 */ /* 0x000fe4000ffde0ff */
[----:B------:R-:W-:Y:S02]  /*1a7090*/  IADD3.X R20, R20, UR19, RZ, P0, !PT ;  /* 0x0000001314147c10 */ /* 0x000fe400087fe4ff */
[----:B------:R-:W-:Y:S02]  /*1a70a0*/  IADD3 R21, P0, R4, R21, RZ ;  /* 0x0000001504157210 */ /* 0x000fe40007f1e0ff */
[----:B------:R-:W-:Y:S01]  /*1a70b0*/  IADD3.X R22, R22, UR19, RZ, P1, !PT ;  /* 0x0000001316167c10 */ /* 0x000fe20008ffe4ff */
[----:B------:R-:W-:Y:S01]  /*1a70c0*/  STL [R1+0x63a0], R18 ;  /* 0x0063a01201007387 */ /* 0x000fe20000100800 */
[----:B------:R-:W-:-:S03]  /*1a70d0*/  IADD3 R23, P1, R4, R23, RZ ;  /* 0x0000001704177210 */ /* 0x000fc60007f3e0ff */
[----:B------:R-:W-:Y:S01]  /*1a70e0*/  STL [R1+0x636c], R19 ;  /* 0x00636c1301007387 */ /* 0x000fe20000100800 */
[----:B------:R-:W-:-:S03]  /*1a70f0*/  IADD3.X R24, R24, UR19, RZ, P2, !PT ;  /* 0x0000001318187c10 */ /* 0x000fc600097fe4ff */
        /* <DEDUP_REMOVED lines=14> */
[----:B------:R-:W-:Y:S04]  /*1a71e0*/  STL [R1+0x5d88], R27 ;  /* 0x005d881b01007387 */ /* 0x000fe80000100800 */
[----:B------:R-:W-:Y:S01]  /*1a71f0*/  STL [R1+0x6378], R28 ;  /* 0x0063781c01007387 */ /* 0x000fe20000100800 */
[----:B----4-:R-:W-:-:S03]  /*1a7200*/  IADD3.X R14, R14, UR19, RZ, P6, !PT ;  /* 0x000000130e0e7c10 */ /* 0x010fc6000b7fe4ff */
[----:B------:R-:W-:Y:S04]  /*1a7210*/  STL [R1+0x5d84], R29 ;  /* 0x005d841d01007387 */ /* 0x000fe80000100800 */
[----:B------:R-:W-:Y:S01]  /*1a7220*/  STL [R1+0x6370], R12 ;  /* 0x0063700c01007387 */ /* 0x000fe20000100800 */
[----:B--2---:R-:W-:-:S03]  /*1a7230*/  IADD3 R15, P6, R4, R15, RZ ;  /* 0x0000000f040f7210 */ /* 0x004fc60007fde0ff */
[----:B------:R-:W-:Y:S04]  /*1a7240*/  STL [R1+0x5d80], R13 ;  /* 0x005d800d01007387 */ /* 0x000fe80000100800 */
[----:B------:R0:W-:Y:S04]  /*1a7250*/  STL [R1+0x7730], R2 ;  /* 0x0077300201007387 */ /* 0x0001e80000100800 */
[----:B------:R-:W-:Y:S01]  /*1a7260*/  STL [R1+0x6368], R14 ;  /* 0x0063680e01007387 */ /* 0x000fe20000100800 */
[----:B---3--:R-:W-:-:S03]  /*1a7270*/  IMAD.X R0, R2, 0x1, R0, P0 ;  /* 0x0000000102007824 */ /* 0x008fc600000e0600 */
[----:B0-----:R-:W2:Y:S04]  /*1a7280*/  LDL.LU R2, [R1+0x5d70] ;  /* 0x005d700001027983 */ /* 0x001ea80000300800 */
[----:B------:R-:W-:Y:S04]  /*1a7290*/  STL [R1+0x5d78], R15 ;  /* 0x005d780f01007387 */ /* 0x000fe80000100800 */
[----:B------:R-:W3:Y:S04]  /*1a72a0*/  LDL.LU R8, [R1+0x5d60] ;  /* 0x005d600001087983 */ /* 0x000ee80000300800 */
[----:B------:R-:W-:Y:S04]  /*1a72b0*/  STL [R1+0x436c], R0 ;  /* 0x00436c0001007387 */ /* 0x000fe80000100800 */
[----:B---3--:R0:W-:Y:S04]  /*1a72c0*/  STL [R1+0x7724], R8 ;  /* 0x0077240801007387 */ /* 0x0081e80000100800 */
[----:B0-----:R-:W3:Y:S04]  /*1a72d0*/  LDL.LU R8, [R1+0x4364] ;  /* 0x0043640001087983 */ /* 0x001ee80000300800 */
[----:B---3--:R0:W-:Y:S04]  /*1a72e0*/  STL [R1+0x7728], R8 ;  /* 0x0077280801007387 */ /* 0x0081e80000100800 */
[----:B0-----:R-:W3:Y:S01]  /*1a72f0*/  LDL.LU R8, [R1+0x5d68] ;  /* 0x005d680001087983 */ /* 0x001ee20000300800 */
[----:B--2---:R-:W-:-:S03]  /*1a7300*/  IADD3 R2, P0, R4, R2, RZ ;  /* 0x0000000204027210 */ /* 0x004fc60007f1e0ff */
[----:B---3--:R0:W-:Y:S04]  /*1a7310*/  STL [R1+0x772c], R8 ;  /* 0x00772c0801007387 */ /* 0x0081e80000100800 */
        /* <DEDUP_REMOVED lines=28> */
[----:B0-----:R-:W2:Y:S02]  /*1a74e0*/  LDL.LU R2, [R1+0x7730] ;  /* 0x0077300001027983 */ /* 0x001ea40000300800 */
[----:B--2---:R-:W-:-:S05]  /*1a74f0*/  IMAD.X R8, R2, 0x1, R8, P1 ;  /* 0x0000000102087824 */ /* 0x004fca00008e0608 */
[----:B------:R0:W-:Y:S04]  /*1a7500*/  STL [R1+0x4368], R8 ;  /* 0x0043680801007387 */ /* 0x0001e80000100800 */
[----:B0-----:R-:W2:Y:S02]  /*1a7510*/  LDL.LU R8, [R1+0x772c] ;  /* 0x00772c0001087983 */ /* 0x001ea40000300800 */
[----:B--2---:R-:W-:-:S05]  /*1a7520*/  IADD3 R8, P1, R4, R8, RZ ;  /* 0x0000000804087210 */ /* 0x004fca0007f3e0ff */
[----:B------:R0:W-:Y:S04]  /*1a7530*/  STL [R1+0x5d68], R8 ;  /* 0x005d680801007387 */ /* 0x0001e80000100800 */
[----:B0-----:R-:W2:Y:S02]  /*1a7540*/  LDL.LU R8, [R1+0x7728] ;  /* 0x0077280001087983 */ /* 0x001ea40000300800 */
[----:B--2---:R-:W-:-:S05]  /*1a7550*/  IMAD.X R8, R2, 0x1, R8, P2 ;  /* 0x0000000102087824 */ /* 0x004fca00010e0608 */
[----:B------:R0:W-:Y:S04]  /*1a7560*/  STL [R1+0x4364], R8 ;  /* 0x0043640801007387 */ /* 0x0001e80000100800 */
[----:B0-----:R-:W2:Y:S01]  /*1a7570*/  LDL.LU R8, [R1+0x7724] ;  /* 0x0077240001087983 */ /* 0x001ea20000300800 */
[----:B---3--:R-:W-:Y:S01]  /*1a7580*/  IMAD.X R9, R2, 0x1, R9, P3 ;  /* 0x0000000102097824 */ /* 0x008fe200018e0609 */
[----:B----4-:R-:W-:Y:S01]  /*1a7590*/  IADD3 R10, P3, R4, R10, RZ ;  /* 0x0000000a040a7210 */ /* 0x010fe20007f7e0ff */
[----:B------:R-:W-:Y:S01]  /*1a75a0*/  IMAD.X R11, R2, 0x1, R11, P4 ;  /* 0x00000001020b7824 */ /* 0x000fe200020e060b */
[----:B------:R-:W-:Y:S01]  /*1a75b0*/  IADD3 R3, P4, R4, R3, RZ ;  /* 0x0000000304037210 */ /* 0x000fe20007f9e0ff */
        /* <DEDUP_REMOVED lines=19> */
[----:B------:R-:W-:-:S02]  /*1a76f0*/  IADD3 R0, P1, R4, R0, RZ ;  /* 0x0000000004007210 */ /* 0x000fc40007f3e0ff */
[----:B--2---:R-:W-:-:S05]  /*1a7700*/  IADD3 R8, P2, R4, R8, RZ ;  /* 0x0000000804087210 */ /* 0x004fca0007f5e0ff */
        /* <DEDUP_REMOVED lines=9> */
[----:B------:R-:W-:-:S03]  /*1a77a0*/  IMAD.X R21, R2, 0x1, R21, P2 ;  /* 0x0000000102157824 */ /* 0x000fc600010e0615 */
[----:B------:R-:W-:Y:S01]  /*1a77b0*/  STL [R1+0x5d6c], R17 ;  /* 0x005d6c1101007387 */ /* 0x000fe20000100800 */
[----:B------:R-:W-:-:S03]  /*1a77c0*/  IADD3 R22, P2, R4, R22, RZ ;  /* 0x0000001604167210 */ /* 0x000fc60007f5e0ff */
        /* <DEDUP_REMOVED lines=24> */
[----:B--2---:R-:W-:-:S03]  /*1a7950*/  IMAD.X R4, R2, 0x1, R4, P2 ;  /* 0x0000000102047824 */ /* 0x004fc600010e0604 */
[----:B---3--:R0:W-:Y:S04]  /*1a7960*/  STL [R1+0x771c], R8 ;  /* 0x00771c0801007387 */ /* 0x0081e80000100800 */
[----:B0-----:R-:W2:Y:S04]  /*1a7970*/  LDL.LU R8, [R1+0x5cf0] ;  /* 0x005cf00001087983 */ /* 0x001ea80000300800 */
[----:B------:R-:W3:Y:S04]  /*1a7980*/  LDL.LU R9, [R1+0x5d9c] ;  /* 0x005d9c0001097983 */ /* 0x000ee80000300800 */
[----:B------:R-:W4:Y:S04]  /*1a7990*/  LDL.LU R10, [R1+0x5d0c] ;  /* 0x005d0c00010a7983 */ /* 0x000f280000300800 */
        /* <DEDUP_REMOVED lines=25> */
[----:B0-----:R-:W2:Y:S02]  /*1a7b30*/  LDL.LU R4, [R1+0x7720] ;  /* 0x0077200001047983 */ /* 0x001ea40000300800 */
[----:B--2---:R-:W-:-:S05]  /*1a7b40*/  IADD3 R8, P2, R4, R8, RZ ;  /* 0x0000000804087210 */ /* 0x004fca0007f5e0ff */
[----:B------:R0:W-:Y:S04]  /*1a7b50*/  STL [R1+0x5cf0], R8 ;  /* 0x005cf00801007387 */ /* 0x0001e80000100800 */
[----:B0-----:R-:W2:Y:S02]  /*1a7b60*/  LDL.LU R8, [R1+0x771c] ;  /* 0x00771c0001087983 */ /* 0x001ea40000300800 */
[----:B--2---:R-:W-:-:S05]  /*1a7b70*/  IMAD.X R8, R2, 0x1, R8, P3 ;  /* 0x0000000102087824 */ /* 0x004fca00018e0608 */
[----:B------:R0:W-:Y:S04]  /*1a7b80*/  STL [R1+0x5d1c], R8 ;  /* 0x005d1c0801007387 */ /* 0x0001e80000100800 */
[----:B0-----:R-:W2:Y:S02]  /*1a7b90*/  LDL.LU R8, [R1+0x7718] ;  /* 0x0077180001087983 */ /* 0x001ea40000300800 */
[----:B--2---:R-:W-:-:S05]  /*1a7ba0*/  IADD3 R8, P3, R4, R8, RZ ;  /* 0x0000000804087210 */ /* 0x004fca0007f7e0ff */
[----:B------:R0:W-:Y:S04]  /*1a7bb0*/  STL [R1+0x5da4], R8 ;  /* 0x005da40801007387 */ /* 0x0001e80000100800 */
[----:B0-----:R-:W2:Y:S01]  /*1a7bc0*/  LDL.LU R8, [R1+0x7714] ;  /* 0x0077140001087983 */ /* 0x001ea20000300800 */
[----:B----4-:R-:W-:Y:S01]  /*1a7bd0*/  IMAD.X R10, R2, 0x1, R10, P5 ;  /* 0x00000001020a7824 */ /* 0x010fe200028e060a */
[----:B---3--:R-:W-:Y:S01]  /*1a7be0*/  IADD3 R11, P5, R4, R11, RZ ;  /* 0x0000000b040b7210 */ /* 0x008fe20007fbe0ff */
        /* <DEDUP_REMOVED lines=20> */
[----:B------:R-:W-:-:S02]  /*1a7d30*/  IMAD.X R0, R2, 0x1, R0, P3 ;  /* 0x0000000102007824 */ /* 0x000fc400018e0600 */
[----:B--2---:R-:W-:Y:S01]  /*1a7d40*/  IMAD.X R8, R2, 0x1, R8, P4 ;  /* 0x0000000102087824 */ /* 0x004fe200020e0608 */
[----:B------:R-:W-:-:S04]  /*1a7d50*/  IADD3 R9, P4, R4, R9, RZ ;  /* 0x0000000904097210 */ /* 0x000fc80007f9e0ff */
        /* <DEDUP_REMOVED lines=5181> */
[----:B------:R0:W-:Y:S04]  /*1bc130*/  STL [R1+0x43e8], R0 ;  /* 0x0043e80001007387 */ /* 0x0001e80000100800 */
[----:B0-----:R-:W3:Y:S04]  /*1bc140*/  LDL.LU R0, [R1+0x4404] ;  /* 0x0044040001007983 */ /* 0x001ee80000300800 */
        /* <DEDUP_REMOVED lines=61> */
[C---:B------:R-:W-:Y:S02]  /*1bc520*/  IMAD.X R28, R2.reuse, 0x1, R28, P2 ;  /* 0x00000001021c7824 */ /* 0x040fe400010e061c */
[C---:B------:R-:W-:Y:S02]  /*1bc530*/  IMAD.X R29, R2.reuse, 0x1, R29, P3 ;  /* 0x00000001021d7824 */ /* 0x040fe400018e061d */
[C---:B------:R-:W-:Y:S02]  /*1bc540*/  IMAD.X R12, R2.reuse, 0x1, R12, P4 ;  /* 0x00000001020c7824 */ /* 0x040fe400020e060c */
[C---:B------:R-:W-:Y:S02]  /*1bc550*/  IMAD.X R15, R2.reuse, 0x1, R15, P0 ;  /* 0x00000001020f7824 */ /* 0x040fe400000e060f */
[C---:B------:R-:W-:Y:S02]  /*1bc560*/  IMAD.X R14, R2.reuse, 0x1, R14, P6 ;  /* 0x00000001020e7824 */ /* 0x040fe400030e060e */
[----:B--2---:R-:W-:Y:S01]  /*1bc570*/  IMAD.X R0, R2, 0x1, R0, P5 ;  /* 0x0000000102007824 */ /* 0x004fe200028e0600 */
[----:B------:R-:W-:-:S04]  /*1bc580*/  IADD3 R8, P5, R4, R8, RZ ;  /* 0x0000000804087210 */ /* 0x000fc80007fbe0ff */
[----:B------:R0:W-:Y:S01]  /*1bc590*/  STL [R1+0x4404], R0 ;  /* 0x0044040001007387 */ /* 0x0001e20000100800 */
[----:B------:R-:W-:-:S03]  /*1bc5a0*/  IMAD.X R21, R2, 0x1, R21, P5 ;  /* 0x0000000102157824 */ /* 0x000fc600028e0615 */
[----:B0-----:R-:W2:Y:S04]  /*1bc5b0*/  LDL.LU R0, [R1+0x73d0] ;  /* 0x0073d00001007983 */ /* 0x001ea80000300800 */
[----:B------:R0:W-:Y:S04]  /*1bc5c0*/  STL [R1+0x43d0], R8 ;  /* 0x0043d00801007387 */ /* 0x0001e80000100800 */
        /* <DEDUP_REMOVED lines=8> */
[----:B------:R4:W-:Y:S01]  /*1bc650*/  STL [R1+0x43dc], R17 ;  /* 0x0043dc1101007387 */ /* 0x0009e20000100800 */
[----:B------:R-:W-:-:S03]  /*1bc660*/  IADD3 R22, P5, R4, R22, RZ ;  /* 0x0000001604167210 */ /* 0x000fc60007fbe0ff */
        /* <DEDUP_REMOVED lines=9> */
[----:B------:R-:W-:Y:S01]  /*1bc700*/  STL [R1+0x43b4], R27 ;  /* 0x0043b41b01007387 */ /* 0x000fe20000100800 */
[----:B------:R-:W-:-:S03]  /*1bc710*/  IMAD.X R13, R2, 0x1, R13, P5 ;  /* 0x00000001020d7824 */ /* 0x000fc600028e060d */
[----:B------:R4:W-:Y:S04]  /*1bc720*/  STL [R1+0x43ac], R28 ;  /* 0x0043ac1c01007387 */ /* 0x0009e80000100800 */
[----:B------:R4:W-:Y:S04]  /*1bc730*/  STL [R1+0x43a4], R29 ;  /* 0x0043a41d01007387 */ /* 0x0009e80000100800 */
[----:B------:R4:W-:Y:S04]  /*1bc740*/  STL [R1+0x43a0], R12 ;  /* 0x0043a00c01007387 */ /* 0x0009e80000100800 */
[----:B------:R-:W-:Y:S04]  /*1bc750*/  STL [R1+0x4394], R15 ;  /* 0x0043940f01007387 */ /* 0x000fe80000100800 */
[----:B------:R4:W-:Y:S04]  /*1bc760*/  STL [R1+0x439c], R13 ;  /* 0x00439c0d01007387 */ /* 0x0009e80000100800 */
[----:B------:R4:W-:Y:S04]  /*1bc770*/  STL [R1+0x4398], R14 ;  /* 0x0043980e01007387 */ /* 0x0009e80000100800 */
[----:B0-----:R-:W2:Y:S04]  /*1bc780*/  LDL.LU R8, [R1+0x5dd4] ;  /* 0x005dd40001087983 */ /* 0x001ea80000300800 */
[----:B-1----:R-:W2:Y:S04]  /*1bc790*/  LDL.LU R9, [R1+0x5dd0] ;  /* 0x005dd00001097983 */ /* 0x002ea80000300800 */
[----:B---3--:R-:W3:Y:S04]  /*1bc7a0*/  LDL.LU R10, [R1+0x5de4] ;  /* 0x005de400010a7983 */ /* 0x008ee80000300800 */
[----:B----4-:R-:W4:Y:S04]  /*1bc7b0*/  LDL.LU R11, [R1+0x5de0] ;  /* 0x005de000010b7983 */ /* 0x010f280000300800 */
        /* <DEDUP_REMOVED lines=21> */
[----:B--2---:R-:W-:Y:S04]  /*1bc910*/  STL [R1+0x73d0], R0 ;  /* 0x0073d00001007387 */ /* 0x004fe80000100800 */
[----:B------:R-:W2:Y:S01]  /*1bc920*/  LDL.LU R27, [R1+0x3aa4] ;  /* 0x003aa400011b7983 */ /* 0x000ea20000300800 */
[----:B------:R-:W-:-:S02]  /*1bc930*/  IADD3 R8, P2, R4, R8, RZ ;  /* 0x0000000804087210 */ /* 0x000fc40007f5e0ff */
[C---:B------:R-:W-:Y:S02]  /*1bc940*/  IADD3 R9, P3, R4.reuse, R9, RZ ;  /* 0x0000000904097210 */ /* 0x040fe40007f7e0ff */
[C---:B---3--:R-:W-:Y:S02]  /*1bc950*/  IADD3 R10, P4, R4.reuse, R10, RZ ;  /* 0x0000000a040a7210 */ /* 0x048fe40007f9e0ff */
[C---:B----4-:R-:W-:Y:S02]  /*1bc960*/  IADD3 R11, P5, R4.reuse, R11, RZ ;  /* 0x0000000b040b7210 */ /* 0x050fe40007fbe0ff */
[C---:B------:R-:W-:Y:S02]  /*1bc970*/  IADD3 R3, P6, R4.reuse, R3, RZ ;  /* 0x0000000304037210 */ /* 0x040fe40007fde0ff */
[C---:B------:R-:W-:Y:S02]  /*1bc980*/  IADD3 R5, P0, R4.reuse, R5, RZ ;  /* 0x0000000504057210 */ /* 0x040fe40007f1e0ff */
        /* <DEDUP_REMOVED lines=19> */
[----:B--2---:R-:W-:-:S05]  /*1bcac0*/  VIADD R27, R27, 0x1 ;  /* 0x000000011b1b7836 */ /* 0x004fca0000000000 */
        /* <DEDUP_REMOVED lines=99> */
[----:B------:R-:W-:Y:S01]  /*1bd100*/  STL [R1+0x5de8], R27 ;  /* 0x005de81b01007387 */ /* 0x000fe20000100800 */
[----:B------:R-:W-:Y:S01]  /*1bd110*/  IMAD.X R20, R2, 0x1, R20, P6 ;  /* 0x0000000102147824 */ /* 0x000fe200030e0614 */
[C---:B------:R-:W-:Y:S02]  /*1bd120*/  IADD3 R21, P6, R4.reuse, R21, RZ ;  /* 0x0000001504157210 */ /* 0x040fe40007fde0ff */
        /* <DEDUP_REMOVED lines=98> */
[----:B------:R-:W-:Y:S01]  /*1bd750*/  STL [R1+0x5ed0], R27 ;  /* 0x005ed01b01007387 */ /* 0x000fe20000100800 */
[----:B------:R-:W-:Y:S01]  /*1bd760*/  IMAD.X R19, R2, 0x1, R19, P0 ;  /* 0x0000000102137824 */ /* 0x000fe200000e0613 */
[----:B------:R-:W-:Y:S02]  /*1bd770*/  IADD3 R20, P0, R4, R20, RZ ;  /* 0x0000001404147210 */ /* 0x000fe40007f1e0ff */
        /* <DEDUP_REMOVED lines=531> */
[----:B------:R-:W3:Y:S04]  /*1bf8b0*/  LDL.LU R27, [R1+0x61c4] ;  /* 0x0061c400011b7983 */ /* 0x000ee80000300800 */
[----:B---3--:R0:W-:Y:S04]  /*1bf8c0*/  STL [R1+0x73fc], R27 ;  /* 0x0073fc1b01007387 */ /* 0x0081e80000100800 */
[----:B------:R-:W-:Y:S04]  /*1bf8d0*/  STL [R1+0x6138], R15 ;  /* 0x0061380f01007387 */ /* 0x000fe80000100800 */
        /* <DEDUP_REMOVED lines=32> */
[----:B0-----:R-:W4:Y:S01]  /*1bfae0*/  LDL.LU R14, [R1+0x6220] ;  /* 0x00622000010e7983 */ /* 0x001f220000300800 */
        /* <DEDUP_REMOVED lines=28> */
[----:B------:R-:W-:Y:S01]  /*1bfcb0*/  IMAD.X R28, R2, 0x1, R28, P6 ;  /* 0x00000001021c7824 */ /* 0x000fe200030e061c */
[C---:B------:R-:W-:Y:S02]  /*1bfcc0*/  IADD3 R29, P6, R4.reuse, R29, RZ ;  /* 0x0000001d041d7210 */ /* 0x040fe40007fde0ff */
[----:B--2---:R-:W-:-:S05]  /*1bfcd0*/  IADD3 R27, P2, R4, R27, RZ ;  /* 0x0000001b041b7210 */ /* 0x004fca0007f5e0ff */
        /* <DEDUP_REMOVED lines=25> */
[----:B0-----:R-:W2:Y:S01]  /*1bfe70*/  LDL.LU R15, [R1+0x61b8] ;  /* 0x0061b800010f7983 */ /* 0x001ea20000300800 */
[----:B------:R-:W-:Y:S01]  /*1bfe80*/  IADD3 R12, P0, R4, R12, RZ ;  /* 0x0000000c040c7210 */ /* 0x000fe20007f1e0ff */
[----:B------:R-:W-:Y:S01]  /*1bfe90*/  IMAD.X R13, R2, 0x1, R13, P1 ;  /* 0x00000001020d7824 */ /* 0x000fe200008e060d */
[----:B------:R-:W-:Y:S01]  /*1bfea0*/  IADD3 R14, P1, R4, R14, RZ ;  /* 0x0000000e040e7210 */ /* 0x000fe20007f3e0ff */
[----:B------:R-:W-:Y:S04]  /*1bfeb0*/  STL [R1+0x6210], R29 ;  /* 0x0062101d01007387 */ /* 0x000fe80000100800 */
[----:B------:R-:W3:Y:S04]  /*1bfec0*/  LDL.LU R27, [R1+0x61c8] ;  /* 0x0061c800011b7983 */ /* 0x000ee80000300800 */
[----:B------:R-:W-:Y:S04]  /*1bfed0*/  STL [R1+0x6224], R12 ;  /* 0x0062240c01007387 */ /* 0x000fe80000100800 */
[----:B---3--:R0:W-:Y:S04]  /*1bfee0*/  STL [R1+0x73f0], R27 ;  /* 0x0073f01b01007387 */ /* 0x0081e80000100800 */
[----:B------:R-:W-:Y:S04]  /*1bfef0*/  STL [R1+0x61bc], R13 ;  /* 0x0061bc0d01007387 */ /* 0x000fe80000100800 */
[----:B0-----:R-:W3:Y:S04]  /*1bff00*/  LDL.LU R27, [R1+0x6230] ;  /* 0x00623000011b7983 */ /* 0x001ee80000300800 */
[----:B------:R-:W-:Y:S04]  /*1bff10*/  STL [R1+0x6220], R14 ;  /* 0x0062200e01007387 */ /* 0x000fe80000100800 */
        /* <DEDUP_REMOVED lines=29> */
[----:B------:R-:W3:Y:S04]  /*1c00f0*/  LDL.LU R12, [R1+0x6228] ;  /* 0x00622800010c7983 */ /* 0x000ee80000300800 */
[----:B------:R-:W3:Y:S04]  /*1c0100*/  LDL.LU R13, [R1+0x62a0] ;  /* 0x0062a000010d7983 */ /* 0x000ee80000300800 */
[----:B0-----:R-:W3:Y:S01]  /*1c0110*/  LDL.LU R15, [R1+0x623c] ;  /* 0x00623c00010f7983 */ /* 0x001ee20000300800 */
        /* <DEDUP_REMOVED lines=25> */
[----:B------:R-:W-:Y:S01]  /*1c02b0*/  IADD3 R25, P6, R4, R25, RZ ;  /* 0x0000001904197210 */ /* 0x000fe20007fde0ff */
[----:B------:R-:W-:Y:S01]  /*1c02c0*/  IMAD.X R28, R2, 0x1, R28, P1 ;  /* 0x00000001021c7824 */ /* 0x000fe200008e061c */
[C---:B------:R-:W-:Y:S02]  /*1c02d0*/  IADD3 R26, P0, R4.reuse, R26, RZ ;  /* 0x0000001a041a7210 */ /* 0x040fe40007f1e0ff */
[----:B------:R-:W-:Y:S01]  /*1c02e0*/  IADD3 R29, P1, R4, R29, RZ ;  /* 0x0000001d041d7210 */ /* 0x000fe20007f3e0ff */
[----:B--2---:R-:W-:Y:S01]  /*1c02f0*/  IMAD.X R27, R2, 0x1, R27, P4 ;  /* 0x00000001021b7824 */ /* 0x004fe200020e061b */
[----:B------:R-:W-:-:S04]  /*1c0300*/  IADD3 R0, P4, R4, R0, RZ ;  /* 0x0000000004007210 */ /* 0x000fc80007f9e0ff */
        /* <DEDUP_REMOVED lines=23> */
[----:B------:R-:W-:Y:S01]  /*1c0480*/  IMAD.X R12, R2, 0x1, R12, P2 ;  /* 0x00000001020c7824 */ /* 0x000fe200010e060c */
[----:B------:R-:W-:Y:S01]  /*1c0490*/  IADD3 R13, P2, R4, R13, RZ ;  /* 0x0000000d040d7210 */ /* 0x000fe20007f5e0ff */
[----:B------:R-:W-:Y:S01]  /*1c04a0*/  IMAD.X R15, R2, 0x1, R15, P3 ;  /* 0x00000001020f7824 */ /* 0x000fe200018e060f */
[----:B------:R-:W-:Y:S04]  /*1c04b0*/  STL [R1+0x6280], R25 ;  /* 0x0062801901007387 */ /* 0x000fe80000100800 */
[----:B------:R-:W-:Y:S04]  /*1c04c0*/  STL [R1+0x6294], R26 ;  /* 0x0062941a01007387 */ /* 0x000fe80000100800 */
[----:B------:R-:W-:Y:S04]  /*1c04d0*/  STL [R1+0x622c], R28 ;  /* 0x00622c1c01007387 */ /* 0x000fe80000100800 */
        /* <DEDUP_REMOVED lines=64> */
[----:B------:R-:W-:Y:S01]  /*1c08e0*/  IADD3 R23, P0, R4, R23, RZ ;  /* 0x0000001704177210 */ /* 0x000fe20007f1e0ff */
[----:B------:R-:W-:Y:S01]  /*1c08f0*/  IMAD.X R26, R2, 0x1, R26, P2 ;  /* 0x00000001021a7824 */ /* 0x000fe200010e061a */
[----:B------:R-:W-:Y:S01]  /*1c0900*/  IADD3 R25, P1, R4, R25, RZ ;  /* 0x0000001904197210 */ /* 0x000fe20007f3e0ff */
        /* <DEDUP_REMOVED lines=27> */
[----:B------:R-:W-:Y:S04]  /*1c0ac0*/  STL [R1+0x6300], R23 ;  /* 0x0063001701007387 */ /* 0x000fe80000100800 */
[----:B------:R-:W-:Y:S04]  /*1c0ad0*/  STL [R1+0x6298], R24 ;  /* 0x0062981801007387 */ /* 0x000fe80000100800 */
        /* <DEDUP_REMOVED lines=64> */
[----:B--2---:R-:W-:-:S05]  /*1c0ee0*/  IMAD.X R27, R2, 0x1, R27, P0 ;  /* 0x00000001021b7824 */ /* 0x004fca00000e061b */
[----:B------:R0:W-:Y:S04]  /*1c0ef0*/  STL [R1+0x62c8], R27 ;  /* 0x0062c81b01007387 */ /* 0x0001e80000100800 */
[----:B0-----:R-:W2:Y:S01]  /*1c0f00*/  LDL.LU R27, [R1+0x73d4] ;  /* 0x0073d400011b7983 */ /* 0x001ea20000300800 */
[----:B------:R-:W-:-:S05]  /*1c0f10*/  IADD3 R0, P0, R4, R0, RZ ;  /* 0x0000000004007210 */ /* 0x000fca0007f1e0ff */
[----:B------:R0:W-:Y:S01]  /*1c0f20*/  STL [R1+0x632c], R0 ;  /* 0x00632c0001007387 */ /* 0x0001e20000100800 */
[----:B------:R-:W-:-:S03]  /*1c0f30*/  IMAD.X R23, R2, 0x1, R23, P0 ;  /* 0x0000000102177824 */ /* 0x000fc600000e0617 */
[----:B0-----:R1:W5:Y:S01]  /*1c0f40*/  LDL.LU R0, [R1+0x73d0] ;  /* 0x0073d00001007983 */ /* 0x0013620000300800 */
[----:B------:R-:W-:Y:S01]  /*1c0f50*/  IADD3 R20, P0, R4, R20, RZ ;  /* 0x0000001404147210 */ /* 0x000fe20007f1e0ff */
[----:B------:R-:W-:Y:S01]  /*1c0f60*/  IMAD.X R24, R2, 0x1, R24, P2 ;  /* 0x0000000102187824 */ /* 0x000fe200010e0618 */
[C---:B------:R-:W-:Y:S01]  /*1c0f70*/  IADD3 R22, P1, R4.reuse, R22, RZ ;  /* 0x0000001604167210 */ /* 0x040fe20007f3e0ff */
[----:B------:R-:W-:Y:S01]  /*1c0f80*/  STL [R1+0x62d4], R8 ;  /* 0x0062d40801007387 */ /* 0x000fe20000100800 */
[----:B------:R-:W-:Y:S01]  /*1c0f90*/  IADD3 R25, P2, R4, R25, RZ ;  /* 0x0000001904197210 */ /* 0x000fe20007f5e0ff */
[C---:B------:R-:W-:Y:S02]  /*1c0fa0*/  IMAD.X R26, R2.reuse, 0x1, R26, P3 ;  /* 0x00000001021a7824 */ /* 0x040fe400018e061a */
[----:B------:R-:W-:Y:S01]  /*1c0fb0*/  STL [R1+0x6340], R9 ;  /* 0x0063400901007387 */ /* 0x000fe20000100800 */
[C---:B------:R-:W-:Y:S02]  /*1c0fc0*/  IMAD.X R28, R2.reuse, 0x1, R28, P4 ;  /* 0x00000001021c7824 */ /* 0x040fe400020e061c */
[C---:B------:R-:W-:Y:S01]  /*1c0fd0*/  IMAD.X R29, R2.reuse, 0x1, R29, P5 ;  /* 0x00000001021d7824 */ /* 0x040fe200028e061d */
[----:B------:R-:W-:Y:S01]  /*1c0fe0*/  STL [R1+0x62d8], R10 ;  /* 0x0062d80a01007387 */ /* 0x000fe20000100800 */
[----:B------:R-:W-:-:S02]  /*1c0ff0*/  IMAD.X R12, R2, 0x1, R12, P6 ;  /* 0x00000001020c7824 */ /* 0x000fc400030e060c */
[C---:B------:R-:W-:Y:S01]  /*1c1000*/  IMAD.X R15, R2.reuse, 0x1, R15, P2 ;  /* 0x00000001020f7824 */ /* 0x040fe200010e060f */
[----:B------:R-:W-:Y:S01]  /*1c1010*/  STL [R1+0x633c], R11 ;  /* 0x00633c0b01007387 */ /* 0x000fe20000100800 */
[C---:B------:R-:W-:Y:S02]  /*1c1020*/  IMAD.X R13, R2.reuse, 0x1, R13, P0 ;  /* 0x00000001020d7824 */ /* 0x040fe400000e060d */
[----:B------:R-:W-:Y:S01]  /*1c1030*/  IMAD.X R14, R2, 0x1, R14, P1 ;  /* 0x00000001020e7824 */ /* 0x000fe200008e060e */
[----:B------:R-:W-:Y:S04]  /*1c1040*/  STL [R1+0x62e4], R3 ;  /* 0x0062e40301007387 */ /* 0x000fe80000100800 */
[----:B------:R-:W-:Y:S04]  /*1c1050*/  STL [R1+0x6350], R5 ;  /* 0x0063500501007387 */ /* 0x000fe80000100800 */
[----:B------:R-:W-:Y:S04]  /*1c1060*/  STL [R1+0x62e8], R6 ;  /* 0x0062e80601007387 */ /* 0x000fe80000100800 */
[----:B------:R-:W-:Y:S04]  /*1c1070*/  STL [R1+0x634c], R7 ;  /* 0x00634c0701007387 */ /* 0x000fe80000100800 */
[----:B------:R-:W-:Y:S04]  /*1c1080*/  STL [R1+0x62f4], R16 ;  /* 0x0062f41001007387 */ /* 0x000fe80000100800 */
[----:B------:R-:W-:Y:S04]  /*1c1090*/  STL [R1+0x6358], R17 ;  /* 0x0063581101007387 */ /* 0x000fe80000100800 */
[----:B------:R0:W-:Y:S04]  /*1c10a0*/  STL [R1+0x6304], R23 ;  /* 0x0063041701007387 */ /* 0x0001e80000100800 */
[----:B------:R1:W-:Y:S04]  /*1c10b0*/  STL [R1+0x62f8], R18 ;  /* 0x0062f81201007387 */ /* 0x0003e80000100800 */
[----:B------:R1:W-:Y:S01]  /*1c10c0*/  STL [R1+0x6354], R19 ;  /* 0x0063541301007387 */ /* 0x0003e20000100800 */
[----:B0-----:R-:W0:Y:S03]  /*1c10d0*/  LDC R23, c[0x0][0x230] ;  /* 0x00008c00ff177b82 */ /* 0x001e260000000800 */
[----:B------:R1:W-:Y:S04]  /*1c10e0*/  STL [R1+0x6360], R20 ;  /* 0x0063601401007387 */ /* 0x0003e80000100800 */
[----:B------:R1:W-:Y:S04]  /*1c10f0*/  STL [R1+0x6308], R21 ;  /* 0x0063081501007387 */ /* 0x0003e80000100800 */
[----:B------:R1:W-:Y:S04]  /*1c1100*/  STL [R1+0x635c], R22 ;  /* 0x00635c1601007387 */ /* 0x0003e80000100800 */
[----:B------:R1:W-:Y:S04]  /*1c1110*/  STL [R1+0x6314], R24 ;  /* 0x0063141801007387 */ /* 0x0003e80000100800 */
[----:B------:R1:W-:Y:S04]  /*1c1120*/  STL [R1+0x6364], R25 ;  /* 0x0063641901007387 */ /* 0x0003e80000100800 */
[----:B------:R1:W-:Y:S01]  /*1c1130*/  STL [R1+0x6318], R26 ;  /* 0x0063181a01007387 */ /* 0x0003e20000100800 */
[----:B0-----:R-:W-:-:S03]  /*1c1140*/  VIADD R23, R23, 0x7f ;  /* 0x0000007f17177836 */ /* 0x001fc60000000000 */
[----:B------:R1:W-:Y:S02]  /*1c1150*/  STL [R1+0x6324], R28 ;  /* 0x0063241c01007387 */ /* 0x0003e40000100800 */
[----:B------:R-:W-:Y:S02]  /*1c1160*/  SHF.R.S32.HI R3, RZ, 0x1f, R23 ;  /* 0x0000001fff037819 */ /* 0x000fe40000011417 */
[----:B------:R1:W-:Y:S02]  /*1c1170*/  STL [R1+0x6328], R29 ;  /* 0x0063281d01007387 */ /* 0x0003e40000100800 */
[----:B------:R-:W-:Y:S02]  /*1c1180*/  LEA.HI R3, R3, R23, RZ, 0x7 ;  /* 0x0000001703037211 */ /* 0x000fe400078f38ff */
[----:B------:R1:W-:Y:S02]  /*1c1190*/  STL [R1+0x6334], R12 ;  /* 0x0063340c01007387 */ /* 0x0003e40000100800 */
[----:B------:R-:W-:-:S02]  /*1c11a0*/  SHF.R.S32.HI R3, RZ, 0x7, R3 ;  /* 0x00000007ff037819 */ /* 0x000fc40000011403 */
[----:B------:R1:W-:Y:S04]  /*1c11b0*/  STL [R1+0x6348], R15 ;  /* 0x0063480f01007387 */ /* 0x0003e80000100800 */
[----:B------:R1:W-:Y:S04]  /*1c11c0*/  STL [R1+0x6338], R13 ;  /* 0x0063380d01007387 */ /* 0x0003e80000100800 */
[----:B------:R1:W-:Y:S01]  /*1c11d0*/  STL [R1+0x6344], R14 ;  /* 0x0063440e01007387 */ /* 0x0003e20000100800 */
[----:B--2---:R-:W-:-:S13]  /*1c11e0*/  ISETP.NE.U32.AND P3, PT, R27, R3, PT ;  /* 0x000000031b00720c */ /* 0x004fda0003f65070 */
[----:B-1----:R-:W-:Y:S05]  /*1c11f0*/  @P3 BRA `(.L_x_2) ;  /* 0xffffe9e400703947 */ /* 0x002fea000383ffff */
.L_x_1:
[----:B------:R-:W0:Y:S01]  /*1c1200*/  LDL R15, [R1+0x12c0] ;  /* 0x0012c000010f7983 */ /* 0x000e220000100800 */
[----:B------:R-:W-:Y:S01]  /*1c1210*/  ULDC UR4, c[0x0][0x248] ;  /* 0x0000920000047ab9 */ /* 0x000fe20000000800 */
[----:B------:R-:W-:Y:S01]  /*1c1220*/  ULDC UR5, c[0x0][0x248] ;  /* 0x0000920000057ab9 */ /* 0x000fe20000000800 */
[----:B------:R-:W-:Y:S01]  /*1c1230*/  ULDC.64 UR36, c[0x0][0x228] ;  /* 0x00008a0000247ab9 */ /* 0x000fe20000000a00 */
[----:B------:R-:W-:Y:S01]  /*1c1240*/  ULDC UR10, c[0x0][0x248] ;  /* 0x00009200000a7ab9 */ /* 0x000fe20000000800 */
[----:B------:R-:W-:Y:S01]  /*1c1250*/  ULDC.64 UR38, c[0x0][0x228] ;  /* 0x00008a0000267ab9 */ /* 0x000fe20000000a00 */
[----:B------:R-:W-:Y:S01]  /*1c1260*/  ULDC UR13, c[0x0][0x248] ;  /* 0x00009200000d7ab9 */ /* 0x000fe20000000800 */
[----:B------:R-:W1:Y:S01]  /*1c1270*/  S2UR UR12, SR_CgaCtaId ;  /* 0x00000000000c79c3 */ /* 0x000e620000008800 */
[----:B------:R-:W-:Y:S01]  /*1c1280*/  ULDC UR23, c[0x0][0x248] ;  /* 0x0000920000177ab9 */ /* 0x000fe20000000800 */
[----:B------:R-:W-:Y:S01]  /*1c1290*/  ULDC UR22, c[0x0][0x228] ;  /* 0x00008a0000167ab9 */ /* 0x000fe20000000800 */
[----:B------:R-:W-:Y:S01]  /*1c12a0*/  ULDC UR17, c[0x0][0x228] ;  /* 0x00008a0000117ab9 */ /* 0x000fe20000000800 */
[----:B------:R-:W-:Y:S01]  /*1c12b0*/  ULDC UR16, c[0x0][0x228] ;  /* 0x00008a0000107ab9 */ /* 0x000fe20000000800 */
[----:B------:R-:W-:Y:S01]  /*1c12c0*/  ULDC UR7, c[0x0][0x228] ;  /* 0x00008a0000077ab9 */ /* 0x000fe20000000800 */
[----:B------:R-:W-:Y:S01]  /*1c12d0*/  ULDC UR6, c[0x0][0x228] ;  /* 0x00008a0000067ab9 */ /* 0x000fe20000000800 */
[----:B------:R-:W-:Y:S01]  /*1c12e0*/  ULDC.64 UR34, c[0x0][0x228] ;  /* 0x00008a0000227ab9 */ /* 0x000fe20000000a00 */
        /* <DEDUP_REMOVED lines=39> */
[C---:B0----5:R-:W-:Y:S01]  /*1c1560*/  IMAD R0, R15.reuse, UR4, RZ ;  /* 0x000000040f007c24 */ /* 0x061fe2000f8e02ff */
[----:B------:R-:W-:Y:S01]  /*1c1570*/  ULDC UR4, c[0x0][0x248] ;  /* 0x0000920000047ab9 */ /* 0x000fe20000000800 */
[----:B------:R-:W-:-:S03]  /*1c1580*/  VIADD R2, R15, 0x1aa ;  /* 0x000001aa0f027836 */ /* 0x000fc60000000000 */
[----:B------:R0:W-:Y:S02]  /*1c1590*/  STL [R1+0x534], R0 ;  /* 0x0005340001007387 */ /* 0x0001e40000100800 */
[----:B------:R-:W-:Y:S01]  /*1c15a0*/  ISETP.GE.AND P0, PT, R2, UR39, PT ;  /* 0x0000002702007c0c */ /* 0x000fe2000bf06270 */
[----:B------:R-:W-:Y:S01]  /*1c15b0*/  ULDC UR39, c[0x0][0x228] ;  /* 0x00008a0000277ab9 */ /* 0x000fe20000000800 */
[----:B0-----:R-:W-:Y:S01]  /*1c15c0*/  VIADD R0, R0, UR4 ;  /* 0x0000000400007c36 */ /* 0x001fe20008000000 */
[----:B------:R-:W-:-:S04]  /*1c15d0*/  ULDC UR4, c[0x0][0x248] ;  /* 0x0000920000047ab9 */ /* 0x000fc80000000800 */
[----:B------:R0:W-:Y:S02]  /*1c15e0*/  STL [R1+0x528], R0 ;  /* 0x0005280001007387 */ /* 0x0001e40000100800 */
        /* <DEDUP_REMOVED lines=115> */
[----:B------:R-:W-:-:S03]  /*1c1d20*/  ULDC UR4, c[0x0][0x248] ;  /* 0x0000920000047ab9 */ /* 0x000fc60000000800 */
[----:B------:R-:W-:Y:S01]  /*1c1d30*/  VIADD R3, R0, UR4 ;  /* 0x0000000400037c36 */ /* 0x000fe20008000000 */
[----:B------:R0:W-:Y:S01]  /*1c1d40*/  STL [R1+0x1e8], R0 ;  /* 0x0001e80001007387 */ /* 0x0001e20000100800 */
[----:B------:R-:W-:-:S03]  /*1c1d50*/  ULDC UR4, c[0x0][0x248] ;  /* 0x0000920000047ab9 */ /* 0x000fc60000000800 */
[----:B------:R2:W-:Y:S01]  /*1c1d60*/  STL [R1+0x1e4], R3 ;  /* 0x0001e40301007387 */ /* 0x0005e20000100800 */
[----:B0-----:R-:W-:Y:S02]  /*1c1d70*/  VIADD R0, R15, 0x1ab ;  /* 0x000001ab0f007836 */ /* 0x001fe40000000000 */
[----:B--2---:R-:W-:Y:S01]  /*1c1d80*/  VIADD R3, R3, UR5 ;  /* 0x0000000503037c36 */ /* 0x004fe20008000000 */
[----:B------:R-:W-:Y:S02]  /*1c1d90*/  ULDC UR5, c[0x0][0x248] ;  /* 0x0000920000057ab9 */ /* 0x000fe40000000800 */
[----:B------:R-:W-:Y:S01]  /*1c1da0*/  ISETP.GE.AND P1, PT, R0, UR37, PT ;  /* 0x0000002500007c0c */ /* 0x000fe2000bf26270 */
[----:B------:R-:W-:Y:S01]  /*1c1db0*/  ULDC UR37, c[0x0][0x228] ;  /* 0x00008a0000257ab9 */ /* 0x000fe20000000800 */
[----:B------:R0:W-:Y:S02]  /*1c1dc0*/  STL [R1+0x1e0], R3 ;  /* 0x0001e00301007387 */ /* 0x0001e40000100800 */
[----:B0-----:R-:W-:Y:S01]  /*1c1dd0*/  VIADD R3, R3, UR4 ;  /* 0x0000000403037c36 */ /* 0x001fe20008000000 */
[----:B------:R-:W-:-:S03]  /*1c1de0*/  UMOV UR4, 0x400 ;  /* 0x0000040000047882 */ /* 0x000fc60000000000 */
[----:B------:R-:W-:Y:S01]  /*1c1df0*/  VIADD R0, R3, UR5 ;  /* 0x0000000503007c36 */ /* 0x000fe20008000000 */
[----:B------:R-:W-:Y:S01]  /*1c1e00*/  STL [R1+0x1cc], R3 ;  /* 0x0001cc0301007387 */ /* 0x000fe20000100800 */
[----:B------:R-:W-:-:S03]  /*1c1e10*/  ULDC UR5, c[0x0][0x248] ;  /* 0x0000920000057ab9 */ /* 0x000fc60000000800 */
        /* <DEDUP_REMOVED lines=50> */
[----:B-1----:R-:W-:Y:S01]  /*1c2140*/  ULEA UR4, UR12, UR4, 0x18 ;  /* 0x000000040c047291 */ /* 0x002fe2000f8ec03f */
[----:B------:R-:W-:-:S03]  /*1c2150*/  ULDC UR5, c[0x0][0x228] ;  /* 0x00008a0000057ab9 */ /* 0x000fc60000000800 */
        /* <DEDUP_REMOVED lines=9> */
[----:B0-----:R-:W2:Y:S04]  /*1c21f0*/  LDL.LU R0, [R1+0x88] ;  /* 0x0000880001007983 */ /* 0x001ea80000300800 */
[----:B------:R0:W-:Y:S02]  /*1c2200*/  STL [R1+0x158], R2 ;  /* 0x0001580201007387 */ /* 0x0001e40000100800 */
[----:B0-----:R-:W-:Y:S01]  /*1c2210*/  VIADD R2, R2, UR13 ;  /* 0x0000000d02027c36 */ /* 0x001fe20008000000 */
[----:B------:R-:W-:-:S04]  /*1c2220*/  ULDC UR13, c[0x0][0x248] ;  /* 0x00009200000d7ab9 */ /* 0x000fc80000000800 */
[----:B------:R0:W-:Y:S04]  /*1c2230*/  STL [R1+0x154], R2 ;  /* 0x0001540201007387 */ /* 0x0001e80000100800 */
[----:B------:R-:W3:Y:S01]  /*1c2240*/  LDL R16, [R1+0x3788] ;  /* 0x0037880001107983 */ /* 0x000ee20000100800 */
[----:B0-----:R-:W-:Y:S01]  /*1c2250*/  VIADD R2, R2, UR13 ;  /* 0x0000000d02027c36 */ /* 0x001fe20008000000 */
[----:B------:R-:W-:-:S04]  /*1c2260*/  ULDC UR13, c[0x0][0x248] ;  /* 0x00009200000d7ab9 */ /* 0x000fc80000000800 */
[----:B------:R0:W-:Y:S02]  /*1c2270*/  STL [R1+0x150], R2 ;  /* 0x0001500201007387 */ /* 0x0001e40000100800 */
[----:B0-----:R-:W-:Y:S01]  /*1c2280*/  VIADD R2, R2, UR13 ;  /* 0x0000000d02027c36 */ /* 0x001fe20008000000 */
[----:B------:R-:W-:-:S04]  /*1c2290*/  ULDC UR13, c[0x0][0x248] ;  /* 0x00009200000d7ab9 */ /* 0x000fc80000000800 */
[----:B------:R0:W-:Y:S04]  /*1c22a0*/  STL [R1+0x14c], R2 ;  /* 0x00014c0201007387 */ /* 0x0001e80000100800 */
[----:B------:R-:W4:Y:S04]  /*1c22b0*/  LDL R17, [R1+0x378c] ;  /* 0x00378c0001117983 */ /* 0x000f280000100800 */
[----:B------:R-:W4:Y:S01]  /*1c22c0*/  LDL R19, [R1+0x3784] ;  /* 0x0037840001137983 */ /* 0x000f220000100800 */
[----:B0-----:R-:W-:Y:S01]  /*1c22d0*/  VIADD R2, R2, UR13 ;  /* 0x0000000d02027c36 */ /* 0x001fe20008000000 */
[----:B------:R-:W-:-:S04]  /*1c22e0*/  ULDC UR13, c[0x0][0x248] ;  /* 0x00009200000d7ab9 */ /* 0x000fc80000000800 */
[----:B------:R0:W-:Y:S02]  /*1c22f0*/  STL [R1+0x148], R2 ;  /* 0x0001480201007387 */ /* 0x0001e40000100800 */
[----:B0-----:R-:W-:Y:S01]  /*1c2300*/  VIADD R2, R2, UR13 ;  /* 0x0000000d02027c36 */ /* 0x001fe20008000000 */
[----:B------:R-:W-:-:S04]  /*1c2310*/  ULDC UR13, c[0x0][0x248] ;  /* 0x00009200000d7ab9 */ /* 0x000fc80000000800 */
[----:B------:R0:W-:Y:S02]  /*1c2320*/  STL [R1+0x144], R2 ;  /* 0x0001440201007387 */ /* 0x0001e40000100800 */
[----:B0-----:R-:W-:Y:S01]  /*1c2330*/  VIADD R2, R2, UR13 ;  /* 0x0000000d02027c36 */ /* 0x001fe20008000000 */
[----:B------:R-:W-:-:S04]  /*1c2340*/  ULDC.64 UR12, c[0x0][0x228] ;  /* 0x00008a00000c7ab9 */ /* 0x000fc80000000a00 */
[----:B------:R0:W-:Y:S04]  /*1c2350*/  STL [R1+0x140], R2 ;  /* 0x0001400201007387 */ /* 0x0001e80000100800 */
[----:B------:R-:W4:Y:S01]  /*1c2360*/  LDL R12, [R1+0x3780] ;  /* 0x00378000010c7983 */ /* 0x000f220000100800 */
[----:B0-----:R-:W-:Y:S01]  /*1c2370*/  VIADD R2, R2, UR23 ;  /* 0x0000001702027c36 */ /* 0x001fe20008000000 */
[----:B------:R-:W-:-:S04]  /*1c2380*/  ULDC UR23, c[0x0][0x248] ;  /* 0x0000920000177ab9 */ /* 0x000fc80000000800 */
[----:B------:R0:W-:Y:S02]  /*1c2390*/  STL [R1+0x13c], R2 ;  /* 0x00013c0201007387 */ /* 0x0001e40000100800 */
[----:B0-----:R-:W-:-:S05]  /*1c23a0*/  VIADD R2, R2, UR23 ;  /* 0x0000001702027c36 */ /* 0x001fca0008000000 */
[----:B------:R0:W-:Y:S01]  /*1c23b0*/  STL [R1+0x138], R2 ;  /* 0x0001380201007387 */ /* 0x0001e20000100800 */
[----:B---3--:R-:W-:Y:S01]  /*1c23c0*/  ISETP.LT.AND P2, PT, R16, UR12, !P1 ;  /* 0x0000000c10007c0c */ /* 0x008fe2000cf41270 */
[----:B------:R-:W-:Y:S02]  /*1c23d0*/  ULDC UR12, c[0x0][0x248] ;  /* 0x00009200000c7ab9 */ /* 0x000fe40000000800 */
[----:B0-----:R-:W-:Y:S01]  /*1c23e0*/  VIADD R2, R2, UR12 ;  /* 0x0000000c02027c36 */ /* 0x001fe20008000000 */
[----:B--2---:R-:W-:Y:S01]  /*1c23f0*/  LOP3.LUT R0, R0, 0xffffff7f, RZ, 0xc0, !PT ;  /* 0xffffff7f00007812 */ /* 0x004fe200078ec0ff */
[----:B------:R-:W-:-:S03]  /*1c2400*/  ULDC UR12, c[0x0][0x248] ;  /* 0x00009200000c7ab9 */ /* 0x000fc60000000800 */
[----:B------:R0:W-:Y:S04]  /*1c2410*/  STL [R1+0x134], R2 ;  /* 0x0001340201007387 */ /* 0x0001e80000100800 */
[----:B------:R-:W2:Y:S01]  /*1c2420*/  LDL.LU R4, [R1+0x84] ;  /* 0x0000840001047983 */ /* 0x000ea20000300800 */
[----:B------:R-:W-:-:S04]  /*1c2430*/  @P2 LOP3.LUT R0, R0, 0x80, RZ, 0xfc, !PT ;  /* 0x0000008000002812 */ /* 0x000fc800078efcff */
[----:B------:R-:W-:Y:S02]  /*1c2440*/  LOP3.LUT R0, R0, 0xffffffbf, RZ, 0xc0, !PT ;  /* 0xffffffbf00007812 */ /* 0x000fe400078ec0ff */
[----:B----4-:R-:W-:Y:S01]  /*1c2450*/  ISETP.LT.AND P3, PT, R17, UR22, !P1 ;  /* 0x0000001611007c0c */ /* 0x010fe2000cf61270 */
[----:B------:R-:W-:Y:S01]  /*1c2460*/  ULDC.64 UR22, c[0x0][0x228] ;  /* 0x00008a0000167ab9 */ /* 0x000fe20000000a00 */
[----:B------:R-:W-:-:S11]  /*1c2470*/  ISETP.LT.AND P2, PT, R19, UR17, !P1 ;  /* 0x0000001113007c0c */ /* 0x000fd6000cf41270 */
[----:B------:R-:W-:-:S04]  /*1c2480*/  @P3 LOP3.LUT R0, R0, 0x40, RZ, 0xfc, !PT ;  /* 0x0000004000003812 */ /* 0x000fc800078efcff */
[----:B------:R-:W-:-:S04]  /*1c2490*/  LOP3.LUT R0, R0, 0xffffffdf, RZ, 0xc0, !PT ;  /* 0xffffffdf00007812 */ /* 0x000fc800078ec0ff */
[----:B------:R-:W-:-:S04]  /*1c24a0*/  @P2 LOP3.LUT R0, R0, 0x20, RZ, 0xfc, !PT ;  /* 0x0000002000002812 */ /* 0x000fc800078efcff */
[----:B------:R-:W-:Y:S02]  /*1c24b0*/  LOP3.LUT R0, R0, 0xffffffef, RZ, 0xc0, !PT ;  /* 0xffffffef00007812 */ /* 0x000fe400078ec0ff */
[----:B------:R-:W-:-:S13]  /*1c24c0*/  ISETP.LT.AND P1, PT, R12, UR22, !P1 ;  /* 0x000000160c007c0c */ /* 0x000fda000cf21270 */
[----:B------:R-:W-:Y:S02]  /*1c24d0*/  @P1 LOP3.LUT R0, R0, 0x10, RZ, 0xfc, !PT ;  /* 0x0000001000001812 */ /* 0x000fe400078efcff */
[----:B------:R-:W-:Y:S01]  /*1c24e0*/  ISETP.LT.AND P1, PT, R16, UR16, !P0 ;  /* 0x0000001010007c0c */ /* 0x000fe2000c721270 */
[----:B0-----:R-:W-:Y:S01]  /*1c24f0*/  VIADD R2, R2, UR12 ;  /* 0x0000000c02027c36 */ /* 0x001fe20008000000 */
[----:B------:R-:W-:Y:S01]  /*1c2500*/  LOP3.LUT R0, R0, 0xfffffff7, RZ, 0xc0, !PT ;  /* 0xfffffff700007812 */ /* 0x000fe200078ec0ff */
[----:B------:R-:W-:Y:S01]  /*1c2510*/  ULDC UR12, c[0x0][0x248] ;  /* 0x00009200000c7ab9 */ /* 0x000fe20000000800 */
[----:B------:R-:W-:-:S09]  /*1c2520*/  ULDC.64 UR16, c[0x0][0x228] ;  /* 0x00008a0000107ab9 */ /* 0x000fd20000000a00 */
[----:B------:R-:W-:Y:S02]  /*1c2530*/  @P1 LOP3.LUT R0, R0, 0x8, RZ, 0xfc, !PT ;  /* 0x0000000800001812 */ /* 0x000fe400078efcff */
[----:B------:R-:W-:Y:S01]  /*1c2540*/  ISETP.LT.AND P1, PT, R17, UR7, !P0 ;  /* 0x0000000711007c0c */ /* 0x000fe2000c721270 */
[----:B------:R0:W-:Y:S01]  /*1c2550*/  STL [R1+0x130], R2 ;  /* 0x0001300201007387 */ /* 0x0001e20000100800 */
[----:B------:R-:W-:Y:S01]  /*1c2560*/  LOP3.LUT R0, R0, 0xfffffffb, RZ, 0xc0, !PT ;  /* 0xfffffffb00007812 */ /* 0x000fe200078ec0ff */
[----:B------:R-:W-:-:S10]  /*1c2570*/  ULDC UR7, c[0x0][0x248] ;  /* 0x0000920000077ab9 */ /* 0x000fd40000000800 */
[----:B------:R-:W-:Y:S02]  /*1c2580*/  @P1 LOP3.LUT R0, R0, 0x4, RZ, 0xfc, !PT ;  /* 0x0000000400001812 */ /* 0x000fe400078efcff */
[----:B------:R-:W-:Y:S01]  /*1c2590*/  ISETP.LT.AND P1, PT, R19, UR6, !P0 ;  /* 0x0000000613007c0c */ /* 0x000fe2000c721270 */
[----:B0-----:R-:W-:Y:S01]  /*1c25a0*/  VIADD R2, R2, UR12 ;  /* 0x0000000c02027c36 */ /* 0x001fe20008000000 */
[----:B------:R-:W-:Y:S01]  /*1c25b0*/  ISETP.LT.AND P0, PT, R12, UR16, !P0 ;  /* 0x000000100c007c0c */ /* 0x000fe2000c701270 */
[----:B------:R-:W-:Y:S01]  /*1c25c0*/  ULDC UR12, c[0x0][0x248] ;  /* 0x00009200000c7ab9 */ /* 0x000fe20000000800 */
[----:B------:R-:W-:Y:S01]  /*1c25d0*/  LOP3.LUT R0, R0, 0xfffffffd, RZ, 0xc0, !PT ;  /* 0xfffffffd00007812 */ /* 0x000fe200078ec0ff */
[----:B------:R-:W-:Y:S01]  /*1c25e0*/  ULDC UR6, c[0x0][0x248] ;  /* 0x0000920000067ab9 */ /* 0x000fe20000000800 */
[----:B------:R0:W-:Y:S07]  /*1c25f0*/  STL [R1+0x12c], R2 ;  /* 0x00012c0201007387 */ /* 0x0001ee0000100800 */
[----:B------:R-:W-:Y:S01]  /*1c2600*/  @P1 LOP3.LUT R0, R0, 0x2, RZ, 0xfc, !PT ;  /* 0x0000000200001812 */ /* 0x000fe200078efcff */
[----:B0-----:R-:W-:-:S03]  /*1c2610*/  VIADD R2, R2, UR12 ;  /* 0x0000000c02027c36 */ /* 0x001fc60008000000 */
[----:B------:R-:W-:Y:S01]  /*1c2620*/  LOP3.LUT R0, R0, 0xfffffffe, RZ, 0xc0, !PT ;  /* 0xfffffffe00007812 */ /* 0x000fe200078ec0ff */
[----:B------:R-:W-:Y:S01]  /*1c2630*/  ULDC UR12, c[0x0][0x248] ;  /* 0x00009200000c7ab9 */ /* 0x000fe20000000800 */
[----:B------:R0:W-:Y:S02]  /*1c2640*/  STL [R1+0x128], R2 ;  /* 0x0001280201007387 */ /* 0x0001e40000100800 */
[----:B------:R-:W-:Y:S01]  /*1c2650*/  @P0 LOP3.LUT R0, R0, 0x1, RZ, 0xfc, !PT ;  /* 0x0000000100000812 */ /* 0x000fe200078efcff */
[----:B0-----:R-:W-:-:S05]  /*1c2660*/  VIADD R2, R2, UR7 ;  /* 0x0000000702027c36 */ /* 0x001fca0008000000 */
[----:B------:R-:W-:Y:S04]  /*1c2670*/  STL [R1+0x124], R2 ;  /* 0x0001240201007387 */ /* 0x000fe80000100800 */
[----:B------:R0:W-:Y:S02]  /*1c2680*/  STL [R1+0x88], R0 ;  /* 0x0000880001007387 */ /* 0x0001e40000100800 */
[----:B0-----:R-:W-:-:S05]  /*1c2690*/  VIADD R0, R15, 0x1a9 ;  /* 0x000001a90f007836 */ /* 0x001fca0000000000 */
[----:B------:R-:W-:Y:S01]  /*1c26a0*/  ISETP.GE.AND P0, PT, R0, UR35, PT ;  /* 0x0000002300007c0c */ /* 0x000fe2000bf06270 */
[----:B------:R-:W-:Y:S01]  /*1c26b0*/  VIADD R2, R2, UR6 ;  /* 0x0000000602027c36 */ /* 0x000fe20008000000 */
[----:B------:R-:W-:Y:S01]  /*1c26c0*/  ULDC.64 UR6, c[0x0][0x228] ;  /* 0x00008a0000067ab9 */ /* 0x000fe20000000a00 */
[----:B------:R-:W-:Y:S01]  /*1c26d0*/  VIADD R0, R15, 0x1a8 ;  /* 0x000001a80f007836 */ /* 0x000fe20000000000 */
[----:B------:R-:W-:Y:S01]  /*1c26e0*/  ISETP.LT.AND P3, PT, R16, UR61, !P0 ;  /* 0x0000003d10007c0c */ /* 0x000fe2000c761270 */
[----:B------:R-:W-:Y:S01]  /*1c26f0*/  ULDC UR61, c[0x0][0x228] ;  /* 0x00008a00003d7ab9 */ /* 0x000fe20000000800 */
[----:B------:R-:W-:Y:S01]  /*1c2700*/  ISETP.LT.AND P2, PT, R17, UR8, !P0 ;  /* 0x0000000811007c0c */ /* 0x000fe2000c741270 */
[----:B------:R-:W-:Y:S01]  /*1c2710*/  ULDC UR35, c[0x0][0x228] ;  /* 0x00008a0000237ab9 */ /* 0x000fe20000000800 */
[----:B------:R-:W-:Y:S01]  /*1c2720*/  ISETP.LT.AND P1, PT, R19, UR9, !P0 ;  /* 0x0000000913007c0c */ /* 0x000fe2000c721270 */
[----:B------:R-:W-:Y:S01]  /*1c2730*/  ULDC.64 UR8, c[0x0][0x228] ;  /* 0x00008a0000087ab9 */ /* 0x000fe20000000a00 */
[----:B------:R-:W-:Y:S01]  /*1c2740*/  ISETP.LT.AND P0, PT, R12, UR6, !P0 ;  /* 0x000000060c007c0c */ /* 0x000fe2000c701270 */
[----:B------:R0:W-:Y:S01]  /*1c2750*/  STL [R1+0x120], R2 ;  /* 0x0001200201007387 */ /* 0x0001e20000100800 */
[----:B------:R-:W-:Y:S01]  /*1c2760*/  ULDC UR6, c[0x0][0x248] ;  /* 0x0000920000067ab9 */ /* 0x000fe20000000800 */
[----:B0-----:R-:W-:Y:S01]  /*1c2770*/  VIADD R2, R2, UR12 ;  /* 0x0000000c02027c36 */ /* 0x001fe20008000000 */
[----:B--2---:R-:W-:-:S04]  /*1c2780*/  LOP3.LUT R4, R4, 0x7fffffff, RZ, 0xc0, !PT ;  /* 0x7fffffff04047812 */ /* 0x004fc800078ec0ff */
[----:B------:R-:W-:-:S04]  /*1c2790*/  @P3 LOP3.LUT R4, R4, 0x80000000, RZ, 0xfc, !PT ;  /* 0x8000000004043812 */ /* 0x000fc800078efcff */
[----:B------:R-:W-:-:S04]  /*1c27a0*/  LOP3.LUT R4, R4, 0xbfffffff, RZ, 0xc0, !PT ;  /* 0xbfffffff04047812 */ /* 0x000fc800078ec0ff */
[----:B------:R-:W-:-:S04]  /*1c27b0*/  @P2 LOP3.LUT R4, R4, 0x40000000, RZ, 0xfc, !PT ;  /* 0x4000000004042812 */ /* 0x000fc800078efcff */
[----:B------:R-:W-:-:S04]  /*1c27c0*/  LOP3.LUT R4, R4, 0xdfffffff, RZ, 0xc0, !PT ;  /* 0xdfffffff04047812 */ /* 0x000fc800078ec0ff */
[----:B------:R-:W-:-:S04]  /*1c27d0*/  @P1 LOP3.LUT R4, R4, 0x20000000, RZ, 0xfc, !PT ;  /* 0x2000000004041812 */ /* 0x000fc800078efcff */
[----:B------:R-:W-:-:S04]  /*1c27e0*/  LOP3.LUT R4, R4, 0xefffffff, RZ, 0xc0, !PT ;  /* 0xefffffff04047812 */ /* 0x000fc800078ec0ff */
[----:B------:R-:W-:Y:S02]  /*1c27f0*/  @P0 LOP3.LUT R4, R4, 0x10000000, RZ, 0xfc, !PT ;  /* 0x1000000004040812 */ /* 0x000fe400078efcff */
[----:B------:R-:W-:Y:S02]  /*1c2800*/  ISETP.GE.AND P0, PT, R0, UR13, PT ;  /* 0x0000000d00007c0c */ /* 0x000fe4000bf06270 */
[----:B------:R-:W-:Y:S01]  /*1c2810*/  LOP3.LUT R4, R4, 0xf7ffffff, RZ, 0xc0, !PT ;  /* 0xf7ffffff04047812 */ /* 0x000fe200078ec0ff */
[----:B------:R-:W-:Y:S01]  /*1c2820*/  VIADD R0, R15, 0x1a7 ;  /* 0x000001a70f007836 */ /* 0x000fe20000000000 */
[----:B------:R-:W-:Y:S01]  /*1c2830*/  ISETP.LT.AND P3, PT, R16, UR58, !P0 ;  /* 0x0000003a10007c0c */ /* 0x000fe2000c761270 */
[----:B------:R-:W-:Y:S01]  /*1c2840*/  ULDC.64 UR12, c[0x0][0x228] ;  /* 0x00008a00000c7ab9 */ /* 0x000fe20000000a00 */
[----:B------:R-:W-:Y:S01]  /*1c2850*/  ISETP.LT.AND P2, PT, R17, UR59, !P0 ;  /* 0x0000003b11007c0c */ /* 0x000fe2000c741270 */
[----:B------:R0:W-:Y:S01]  /*1c2860*/  STL [R1+0x11c], R2 ;  /* 0x00011c0201007387 */ /* 0x0001e20000100800 */
[----:B------:R-:W-:Y:S01]  /*1c2870*/  ISETP.LT.AND P1, PT, R19, UR60, !P0 ;  /* 0x0000003c13007c0c */ /* 0x000fe2000c721270 */
[----:B------:R-:W-:Y:S01]  /*1c2880*/  ULDC UR59, c[0x0][0x228] ;  /* 0x00008a00003b7ab9 */ /* 0x000fe20000000800 */
[----:B------:R-:W-:-:S07]  /*1c2890*/  ULDC UR58, c[0x0][0x228] ;  /* 0x00008a00003a7ab9 */ /* 0x000fce0000000800 */
[----:B------:R-:W-:Y:S01]  /*1c28a0*/  @P3 LOP3.LUT R4, R4, 0x8000000, RZ, 0xfc, !PT ;  /* 0x0800000004043812 */ /* 0x000fe200078efcff */
[----:B0-----:R-:W-:Y:S01]  /*1c28b0*/  VIADD R2, R2, UR6 ;  /* 0x0000000602027c36 */ /* 0x001fe20008000000 */
[----:B------:R-:W-:Y:S01]  /*1c28c0*/  ISETP.LT.AND P0, PT, R12, UR8, !P0 ;  /* 0x000000080c007c0c */ /* 0x000fe2000c701270 */
[----:B------:R-:W-:Y:S01]  /*1c28d0*/  ULDC UR6, c[0x0][0x248] ;  /* 0x0000920000067ab9 */ /* 0x000fe20000000800 */
[----:B------:R-:W-:Y:S01]  /*1c28e0*/  LOP3.LUT R4, R4, 0xfbffffff, RZ, 0xc0, !PT ;  /* 0xfbffffff04047812 */ /* 0x000fe200078ec0ff */
[----:B------:R-:W-:Y:S01]  /*1c28f0*/  ULDC UR8, c[0x0][0x248] ;  /* 0x0000920000087ab9 */ /* 0x000fe20000000800 */
[----:B------:R-:W-:Y:S02]  /*1c2900*/  ULDC UR60, c[0x0][0x228] ;  /* 0x00008a00003c7ab9 */ /* 0x000fe40000000800 */
        /* <DEDUP_REMOVED lines=16> */
[----:B------:R-:W-:-:S03]  /*1c2a10*/  ULDC UR56, c[0x0][0x228] ;  /* 0x00008a0000387ab9 */ /* 0x000fc60000000800 */
[----:B------:R-:W-:-:S04]  /*1c2a20*/  LOP3.LUT R4, R4, 0xffbfffff, RZ, 0xc0, !PT ;  /* 0xffbfffff04047812 */ /* 0x000fc800078ec0ff */
[----:B------:R-:W-:Y:S02]  /*1c2a30*/  @P2 LOP3.LUT R4, R4, 0x400000, RZ, 0xfc, !PT ;  /* 0x0040000004042812 */ /* 0x000fe400078efcff */
[----:B------:R-:W-:Y:S02]  /*1c2a40*/  ISETP.LT.AND P0, PT, R12, UR12, !P0 ;  /* 0x0000000c0c007c0c */ /* 0x000fe4000c701270 */
        /* <DEDUP_REMOVED lines=8> */
[----:B0-----:R-:W-:Y:S01]  /*1c2ad0*/  VIADD R2, R2, UR6 ;  /* 0x0000000602027c36 */ /* 0x001fe20008000000 */
[----:B------:R-:W-:Y:S01]  /*1c2ae0*/  ISETP.LT.AND P2, PT, R17, UR53, !P0 ;  /* 0x0000003511007c0c */ /* 0x000fe2000c741270 */
[----:B------:R-:W-:Y:S01]  /*1c2af0*/  ULDC UR6, c[0x0][0x248] ;  /* 0x0000920000067ab9 */ /* 0x000fe20000000800 */
[----:B------:R-:W-:Y:S01]  /*1c2b00*/  ISETP.LT.AND P1, PT, R19, UR54, !P0 ;  /* 0x0000003613007c0c */ /* 0x000fe2000c721270 */
[----:B------:R-:W-:Y:S01]  /*1c2b10*/  ULDC.64 UR16, c[0x0][0x228] ;  /* 0x00008a0000107ab9 */ /* 0x000fe20000000a00 */
[----:B------:R-:W-:-:S07]  /*1c2b20*/  ULDC UR52, c[0x0][0x228] ;  /* 0x00008a0000347ab9 */ /* 0x000fce0000000800 */
[----:B------:R-:W-:Y:S01]  /*1c2b30*/  @P3 LOP3.LUT R4, R4, 0x80000, RZ, 0xfc, !PT ;  /* 0x0008000004043812 */ /* 0x000fe200078efcff */
[----:B------:R0:W-:Y:S01]  /*1c2b40*/  STL [R1+0x114], R2 ;  /* 0x0001140201007387 */ /* 0x0001e20000100800 */
[----:B------:R-:W-:Y:S01]  /*1c2b50*/  ULDC UR53, c[0x0][0x228] ;  /* 0x00008a0000357ab9 */ /* 0x000fe20000000800 */
[----:B------:R-:W-:Y:S01]  /*1c2b60*/  ULDC UR54, c[0x0][0x228] ;  /* 0x00008a0000367ab9 */ /* 0x000fe20000000800 */
[----:B------:R-:W-:-:S04]  /*1c2b70*/  LOP3.LUT R4, R4, 0xfffbffff, RZ, 0xc0, !PT ;  /* 0xfffbffff04047812 */ /* 0x000fc800078ec0ff */
[----:B------:R-:W-:Y:S02]  /*1c2b80*/  @P2 LOP3.LUT R4, R4, 0x40000, RZ, 0xfc, !PT ;  /* 0x0004000004042812 */ /* 0x000fe400078efcff */
[----:B------:R-:W-:Y:S02]  /*1c2b90*/  ISETP.LT.AND P0, PT, R12, UR22, !P0 ;  /* 0x000000160c007c0c */ /* 0x000fe4000c701270 */
[----:B------:R-:W-:-:S04]  /*1c2ba0*/  LOP3.LUT R4, R4, 0xfffdffff, RZ, 0xc0, !PT ;  /* 0xfffdffff04047812 */ /* 0x000fc800078ec0ff */
[----:B------:R-:W-:-:S04]  /*1c2bb0*/  @P1 LOP3.LUT R4, R4, 0x20000, RZ, 0xfc, !PT ;  /* 0x0002000004041812 */ /* 0x000fc800078efcff */
[----:B------:R-:W-:Y:S01]  /*1c2bc0*/  LOP3.LUT R4, R4, 0xfffeffff, RZ, 0xc0, !PT ;  /* 0xfffeffff04047812 */ /* 0x000fe200078ec0ff */
[----:B0-----:R-:W-:Y:S01]  /*1c2bd0*/  VIADD R2, R2, UR6 ;  /* 0x0000000602027c36 */ /* 0x001fe20008000000 */
[----:B------:R-:W-:Y:S02]  /*1c2be0*/  ULDC UR6, c[0x0][0x248] ;  /* 0x0000920000067ab9 */ /* 0x000fe40000000800 */
[----:B------:R-:W-:Y:S02]  /*1c2bf0*/  @P0 LOP3.LUT R4, R4, 0x10000, RZ, 0xfc, !PT ;  /* 0x0001000004040812 */ /* 0x000fe400078efcff */
[----:B------:R-:W-:Y:S01]  /*1c2c00*/  ISETP.GE.AND P0, PT, R0, UR7, PT ;  /* 0x0000000700007c0c */ /* 0x000fe2000bf06270 */
[----:B------:R0:W-:Y:S03]  /*1c2c10*/  STL [R1+0x110], R2 ;  /* 0x0001100201007387 */ /* 0x0001e60000100800 */
[----:B------:R-:W-:-:S02]  /*1c2c20*/  ISETP.LT.AND P3, PT, R16, UR49, !P0 ;  /* 0x0000003110007c0c */ /* 0x000fc4000c761270 */
[----:B------:R-:W-:Y:S01]  /*1c2c30*/  LOP3.LUT R4, R4, 0xffff7fff, RZ, 0xc0, !PT ;  /* 0xffff7fff04047812 */ /* 0x000fe200078ec0ff */
[----:B------:R-:W-:Y:S01]  /*1c2c40*/  VIADD R0, R15, 0x1a4 ;  /* 0x000001a40f007836 */ /* 0x000fe20000000000 */
[----:B------:R-:W-:Y:S01]  /*1c2c50*/  ISETP.LT.AND P2, PT, R17, UR50, !P0 ;  /* 0x0000003211007c0c */ /* 0x000fe2000c741270 */
[----:B------:R-:W-:Y:S01]  /*1c2c60*/  ULDC UR49, c[0x0][0x228] ;  /* 0x00008a0000317ab9 */ /* 0x000fe20000000800 */
[----:B------:R-:W-:Y:S01]  /*1c2c70*/  ISETP.LT.AND P1, PT, R19, UR51, !P0 ;  /* 0x0000003313007c0c */ /* 0x000fe2000c721270 */
[----:B0-----:R-:W-:Y:S01]  /*1c2c80*/  VIADD R2, R2, UR6 ;  /* 0x0000000602027c36 */ /* 0x001fe20008000000 */
[----:B------:R-:W-:Y:S01]  /*1c2c90*/  ULDC UR6, c[0x0][0x248] ;  /* 0x0000920000067ab9 */ /* 0x000fe20000000800 */
[----:B------:R-:W-:Y:S01]  /*1c2ca0*/  ULDC UR50, c[0x0][0x228] ;  /* 0x00008a0000327ab9 */ /* 0x000fe20000000800 */
[----:B------:R-:W-:Y:S02]  /*1c2cb0*/  ULDC UR51, c[0x0][0x228] ;  /* 0x00008a0000337ab9 */ /* 0x000fe40000000800 */
[----:B------:R0:W-:Y:S01]  /*1c2cc0*/  STL [R1+0x10c], R2 ;  /* 0x00010c0201007387 */ /* 0x0001e20000100800 */
[----:B------:R-:W-:Y:S01]  /*1c2cd0*/  @P3 LOP3.LUT R4, R4, 0x8000, RZ, 0xfc, !PT ;  /* 0x0000800004043812 */ /* 0x000fe200078efcff */
[----:B0-----:R-:W-:Y:S01]  /*1c2ce0*/  VIADD R2, R2, UR6 ;  /* 0x0000000602027c36 */ /* 0x001fe20008000000 */
[----:B------:R-:W-:-:S02]  /*1c2cf0*/  ULDC UR6, c[0x0][0x248] ;  /* 0x0000920000067ab9 */ /* 0x000fc40000000800 */
[----:B------:R-:W-:Y:S02]  /*1c2d00*/  LOP3.LUT R4, R4, 0xffffbfff, RZ, 0xc0, !PT ;  /* 0xffffbfff04047812 */ /* 0x000fe400078ec0ff */
[----:B------:R0:W-:Y:S02]  /*1c2d10*/  STL [R1+0x108], R2 ;  /* 0x0001080201007387 */ /* 0x0001e40000100800 */
[----:B------:R-:W-:Y:S01]  /*1c2d20*/  @P2 LOP3.LUT R4, R4, 0x4000, RZ, 0xfc, !PT ;  /* 0x0000400004042812 */ /* 0x000fe200078efcff */
[----:B0-----:R-:W-:Y:S01]  /*1c2d30*/  VIADD R2, R2, UR6 ;  /* 0x0000000602027c36 */ /* 0x001fe20008000000 */
[----:B------:R-:W-:Y:S01]  /*1c2d40*/  ULDC UR6, c[0x0][0x248] ;  /* 0x0000920000067ab9 */ /* 0x000fe20000000800 */
[----:B------:R-:W-:Y:S01]  /*1c2d50*/  ISETP.LT.AND P0, PT, R12, UR16, !P0 ;  /* 0x000000100c007c0c */ /* 0x000fe2000c701270 */
[----:B------:R-:W-:Y:S02]  /*1c2d60*/  ULDC UR16, c[0x0][0x228] ;  /* 0x00008a0000107ab9 */ /* 0x000fe40000000800 */
[----:B------:R0:W-:Y:S01]  /*1c2d70*/  STL [R1+0x104], R2 ;  /* 0x0001040201007387 */ /* 0x0001e20000100800 */
[----:B------:R-:W-:Y:S01]  /*1c2d80*/  LOP3.LUT R4, R4, 0xffffdfff, RZ, 0xc0, !PT ;  /* 0xffffdfff04047812 */ /* 0x000fe200078ec0ff */
[----:B0-----:R-:W-:Y:S01]  /*1c2d90*/  VIADD R2, R2, UR6 ;  /* 0x0000000602027c36 */ /* 0x001fe20008000000 */
[----:B------:R-:W-:-:S02]  /*1c2da0*/  ULDC UR6, c[0x0][0x248] ;  /* 0x0000920000067ab9 */ /* 0x000fc40000000800 */
[----:B------:R-:W-:Y:S02]  /*1c2db0*/  @P1 LOP3.LUT R4, R4, 0x2000, RZ, 0xfc, !PT ;  /* 0x0000200004041812 */ /* 0x000fe400078efcff */
[----:B------:R0:W-:Y:S02]  /*1c2dc0*/  STL [R1+0x100], R2 ;  /* 0x0001000201007387 */ /* 0x0001e40000100800 */
[----:B------:R-:W-:Y:S01]  /*1c2dd0*/  LOP3.LUT R4, R4, 0xffffefff, RZ, 0xc0, !PT ;  /* 0xffffefff04047812 */ /* 0x000fe200078ec0ff */
[----:B0-----:R-:W-:Y:S01]  /*1c2de0*/  VIADD R2, R2, UR6 ;  /* 0x0000000602027c36 */ /* 0x001fe20008000000 */
[----:B------:R-:W-:-:S04]  /*1c2df0*/  ULDC UR6, c[0x0][0x248] ;  /* 0x0000920000067ab9 */ /* 0x000fc80000000800 */
[----:B------:R0:W-:Y:S01]  /*1c2e00*/  STL [R1+0xfc], R2 ;  /* 0x0000fc0201007387 */ /* 0x0001e20000100800 */
[----:B------:R-:W-:Y:S02]  /*1c2e10*/  @P0 LOP3.LUT R4, R4, 0x1000, RZ, 0xfc, !PT ;  /* 0x0000100004040812 */ /* 0x000fe400078efcff */
[----:B------:R-:W-:Y:S01]  /*1c2e20*/  ISETP.GE.AND P0, PT, R0, UR9, PT ;  /* 0x0000000900007c0c */ /* 0x000fe2000bf06270 */
[----:B0-----:R-:W-:Y:S01]  /*1c2e30*/  VIADD R2, R2, UR6 ;  /* 0x0000000602027c36 */ /* 0x001fe20008000000 */
[----:B------:R-:W-:Y:S02]  /*1c2e40*/  ULDC.64 UR6, c[0x0][0x228] ;  /* 0x00008a0000067ab9 */ /* 0x000fe40000000a00 */
[----:B------:R-:W-:Y:S02]  /*1c2e50*/  ISETP.LT.AND P3, PT, R16, UR25, !P0 ;  /* 0x0000001910007c0c */ /* 0x000fe4000c761270 */
[----:B------:R-:W-:Y:S01]  /*1c2e60*/  LOP3.LUT R4, R4, 0xfffff7ff, RZ, 0xc0, !PT ;  /* 0xfffff7ff04047812 */ /* 0x000fe200078ec0ff */
[----:B------:R0:W-:Y:S01]  /*1c2e70*/  STL [R1+0xf8], R2 ;  /* 0x0000f80201007387 */ /* 0x0001e20000100800 */
[----:B------:R-:W-:Y:S01]  /*1c2e80*/  ISETP.LT.AND P2, PT, R17, UR47, !P0 ;  /* 0x0000002f11007c0c */ /* 0x000fe2000c741270 */
[----:B------:R-:W-:Y:S01]  /*1c2e90*/  VIADD R0, R15, 0x1a3 ;  /* 0x000001a30f007836 */ /* 0x000fe20000000000 */
[----:B------:R-:W-:Y:S01]  /*1c2ea0*/  ISETP.LT.AND P1, PT, R19, UR48, !P0 ;  /* 0x0000003013007c0c */ /* 0x000fe2000c721270 */
[----:B------:R-:W-:Y:S01]  /*1c2eb0*/  ULDC UR25, c[0x0][0x228] ;  /* 0x00008a0000197ab9 */ /* 0x000fe20000000800 */
[----:B------:R-:W-:Y:S01]  /*1c2ec0*/  ISETP.LT.AND P0, PT, R12, UR6, !P0 ;  /* 0x000000060c007c0c */ /* 0x000fe2000c701270 */
[----:B------:R-:W-:Y:S01]  /*1c2ed0*/  ULDC UR6, c[0x0][0x248] ;  /* 0x0000920000067ab9 */ /* 0x000fe20000000800 */
[----:B------:R-:W-:Y:S01]  /*1c2ee0*/  ULDC UR47, c[0x0][0x228] ;  /* 0x00008a00002f7ab9 */ /* 0x000fe20000000800 */
[----:B------:R-:W-:Y:S01]  /*1c2ef0*/  ULDC UR48, c[0x0][0x228] ;  /* 0x00008a0000307ab9 */ /* 0x000fe20000000800 */
[----:B0-----:R-:W-:Y:S01]  /*1c2f00*/  VIADD R2, R2, UR8 ;  /* 0x0000000802027c36 */ /* 0x001fe20008000000 */
[----:B------:R-:W-:Y:S01]  /*1c2f10*/  @P3 LOP3.LUT R4, R4, 0x800, RZ, 0xfc, !PT ;  /* 0x0000080004043812 */ /* 0x000fe200078efcff */
[----:B------:R-:W-:-:S03]  /*1c2f20*/  ULDC.64 UR8, c[0x0][0x228] ;  /* 0x00008a0000087ab9 */ /* 0x000fc60000000a00 */
[----:B------:R0:W-:Y:S02]  /*1c2f30*/  STL [R1+0xf4], R2 ;  /* 0x0000f40201007387 */ /* 0x0001e40000100800 */
[----:B0-----:R-:W-:Y:S01]  /*1c2f40*/  VIADD R2, R2, UR6 ;  /* 0x0000000602027c36 */ /* 0x001fe20008000000 */
[----:B------:R-:W-:Y:S01]  /*1c2f50*/  LOP3.LUT R4, R4, 0xfffffbff, RZ, 0xc0, !PT ;  /* 0xfffffbff04047812 */ /* 0x000fe200078ec0ff */
[----:B------:R-:W-:-:S03]  /*1c2f60*/  ULDC UR6, c[0x0][0x248] ;  /* 0x0000920000067ab9 */ /* 0x000fc60000000800 */
[----:B------:R0:W-:Y:S04]  /*1c2f70*/  STL [R1+0xf0], R2 ;  /* 0x0000f00201007387 */ /* 0x0001e80000100800 */
[----:B------:R-:W2:Y:S01]  /*1c2f80*/  LDL.LU R3, [R1+0x80] ;  /* 0x0000800001037983 */ /* 0x000ea20000300800 */
        /* <DEDUP_REMOVED lines=11> */
[----:B0-----:R-:W-:Y:S01]  /*1c3040*/  VIADD R2, R2, UR6 ;  /* 0x0000000602027c36 */ /* 0x001fe20008000000 */
[----:B------:R-:W-:Y:S01]  /*1c3050*/  ISETP.LT.AND P1, PT, R19, UR46, !P0 ;  /* 0x0000002e13007c0c */ /* 0x000fe2000c721270 */
[----:B------:R-:W-:Y:S01]  /*1c3060*/  ULDC UR6, c[0x0][0x248] ;  /* 0x0000920000067ab9 */ /* 0x000fe20000000800 */
[----:B------:R-:W-:-:S07]  /*1c3070*/  ULDC UR15, c[0x0][0x228] ;  /* 0x00008a00000f7ab9 */ /* 0x000fce0000000800 */
[----:B------:R-:W-:Y:S01]  /*1c3080*/  @P3 LOP3.LUT R4, R4, 0x80, RZ, 0xfc, !PT ;  /* 0x0000008004043812 */ /* 0x000fe200078efcff */
[----:B------:R0:W-:Y:S01]  /*1c3090*/  STL [R1+0xec], R2 ;  /* 0x0000ec0201007387 */ /* 0x0001e20000100800 */
[----:B------:R-:W-:Y:S01]  /*1c30a0*/  ULDC UR45, c[0x0][0x228] ;  /* 0x00008a00002d7ab9 */ /* 0x000fe20000000800 */
[----:B------:R-:W-:Y:S01]  /*1c30b0*/  ULDC UR46, c[0x0][0x228] ;  /* 0x00008a00002e7ab9 */ /* 0x000fe20000000800 */
[----:B------:R-:W-:-:S04]  /*1c30c0*/  LOP3.LUT R4, R4, 0xffffffbf, RZ, 0xc0, !PT ;  /* 0xffffffbf04047812 */ /* 0x000fc800078ec0ff */
[----:B------:R-:W-:Y:S02]  /*1c30d0*/  @P2 LOP3.LUT R4, R4, 0x40, RZ, 0xfc, !PT ;  /* 0x0000004004042812 */ /* 0x000fe400078efcff */
[----:B------:R-:W-:Y:S01]  /*1c30e0*/  ISETP.LT.AND P0, PT, R12, UR8, !P0 ;  /* 0x000000080c007c0c */ /* 0x000fe2000c701270 */
[----:B0-----:R-:W-:Y:S01]  /*1c30f0*/  VIADD R2, R2, UR6 ;  /* 0x0000000602027c36 */ /* 0x001fe20008000000 */
[----:B------:R-:W-:Y:S01]  /*1c3100*/  LOP3.LUT R4, R4, 0xffffffdf, RZ, 0xc0, !PT ;  /* 0xffffffdf04047812 */ /* 0x000fe200078ec0ff */
[----:B------:R-:W-:Y:S01]  /*1c3110*/  ULDC UR6, c[0x0][0x248] ;  /* 0x0000920000067ab9 */ /* 0x000fe20000000800 */
[----:B------:R-:W-:Y:S02]  /*1c3120*/  ULDC UR8, c[0x0][0x228] ;  /* 0x00008a0000087ab9 */ /* 0x000fe40000000800 */
        /* <DEDUP_REMOVED lines=25> */
[----:B------:R-:W-:Y:S01]  /*1c32c0*/  ISETP.GE.AND P0, PT, R0, UR17, PT ;  /* 0x0000001100007c0c */ /* 0x000fe2000bf06270 */
[----:B------:R-:W-:Y:S01]  /*1c32d0*/  VIADD R0, R15, 0x1a0 ;  /* 0x000001a00f007836 */ /* 0x000fe20000000000 */
[----:B------:R0:W-:Y:S01]  /*1c32e0*/  STL [R1+0xe4], R2 ;  /* 0x0000e40201007387 */ /* 0x0001e20000100800 */
[----:B------:R-:W-:Y:S01]  /*1c32f0*/  ULDC UR17, c[0x0][0x228] ;  /* 0x00008a0000117ab9 */ /* 0x000fe20000000800 */
[----:B------:R-:W-:Y:S01]  /*1c3300*/  ISETP.LT.AND P3, PT, R16, UR14, !P0 ;  /* 0x0000000e10007c0c */ /* 0x000fe2000c761270 */
[----:B------:R-:W-:Y:S01]  /*1c3310*/  ULDC UR14, c[0x0][0x228] ;  /* 0x00008a00000e7ab9 */ /* 0x000fe20000000800 */
[----:B------:R-:W-:Y:S02]  /*1c3320*/  ISETP.LT.AND P2, PT, R17, UR30, !P0 ;  /* 0x0000001e11007c0c */ /* 0x000fe4000c741270 */
[----:B------:R-:W-:Y:S01]  /*1c3330*/  ISETP.LT.AND P1, PT, R19, UR31, !P0 ;  /* 0x0000001f13007c0c */ /* 0x000fe2000c721270 */
[----:B------:R-:W-:Y:S01]  /*1c3340*/  ULDC.64 UR30, c[0x0][0x228] ;  /* 0x00008a00001e7ab9 */ /* 0x000fe20000000a00 */
[----:B------:R-:W-:Y:S01]  /*1c3350*/  ISETP.LT.AND P0, PT, R12, UR22, !P0 ;  /* 0x000000160c007c0c */ /* 0x000fe2000c701270 */
[----:B0-----:R-:W-:Y:S01]  /*1c3360*/  VIADD R2, R2, UR6 ;  /* 0x0000000602027c36 */ /* 0x001fe20008000000 */
[----:B------:R-:W-:Y:S01]  /*1c3370*/  STL [R1+0x84], R4 ;  /* 0x0000840401007387 */ /* 0x000fe20000100800 */
[----:B------:R-:W-:Y:S01]  /*1c3380*/  ULDC UR6, c[0x0][0x248] ;  /* 0x0000920000067ab9 */ /* 0x000fe20000000800 */
[----:B------:R-:W-:-:S02]  /*1c3390*/  ULDC UR22, c[0x0][0x228] ;  /* 0x00008a0000167ab9 */ /* 0x000fc40000000800 */
        /* <DEDUP_REMOVED lines=9> */
[----:B------:R0:W-:Y:S01]  /*1c3430*/  STL [R1+0xd4], R2 ;  /* 0x0000d40201007387 */ /* 0x0001e20000100800 */
        /* <DEDUP_REMOVED lines=12> */
[----:B------:R-:W-:Y:S01]  /*1c3500*/  ULDC UR7, c[0x0][0x228] ;  /* 0x00008a0000077ab9 */ /* 0x000fe20000000800 */
[----:B------:R-:W-:Y:S01]  /*1c3510*/  ISETP.LT.AND P2, PT, R17, UR26, !P0 ;  /* 0x0000001a11007c0c */ /* 0x000fe2000c741270 */
[----:B------:R-:W-:Y:S01]  /*1c3520*/  ULDC.64 UR26, c[0x0][0x228] ;  /* 0x00008a00001a7ab9 */ /* 0x000fe20000000a00 */
[----:B------:R-:W-:Y:S01]  /*1c3530*/  ISETP.LT.AND P1, PT, R19, UR5, !P0 ;  /* 0x0000000513007c0c */ /* 0x000fe2000c721270 */
[----:B------:R-:W-:-:S08]  /*1c3540*/  ULDC UR5, c[0x0][0x248] ;  /* 0x0000920000057ab9 */ /* 0x000fd00000000800 */
[----:B------:R-:W-:-:S04]  /*1c3550*/  @P3 LOP3.LUT R3, R3, 0x8000000, RZ, 0xfc, !PT ;  /* 0x0800000003033812 */ /* 0x000fc800078efcff */
        /* <DEDUP_REMOVED lines=15> */
[----:B------:R-:W-:-:S08]  /*1c3650*/  ULDC.64 UR28, c[0x0][0x228] ;  /* 0x00008a00001c7ab9 */ /* 0x000fd00000000a00 */
        /* <DEDUP_REMOVED lines=16> */
[----:B------:R0:W-:Y:S01]  /*1c3760*/  STL [R1+0xcc], R2 ;  /* 0x0000cc0201007387 */ /* 0x0001e20000100800 */
[----:B------:R-:W-:Y:S01]  /*1c3770*/  ISETP.LT.AND P3, PT, R16, UR40, !P0 ;  /* 0x0000002810007c0c */ /* 0x000fe2000c761270 */
[----:B------:R-:W-:Y:S01]  /*1c3780*/  VIADD R0, R15, 0x19d ;  /* 0x0000019d0f007836 */ /* 0x000fe20000000000 */
[----:B------:R-:W-:Y:S01]  /*1c3790*/  ISETP.LT.AND P2, PT, R17, UR41, !P0 ;  /* 0x0000002911007c0c */ /* 0x000fe2000c741270 */
[----:B------:R-:W-:Y:S01]  /*1c37a0*/  ULDC.64 UR40, c[0x0][0x228] ;  /* 0x00008a0000287ab9 */ /* 0x000fe20000000a00 */
[----:B------:R-:W-:Y:S01]  /*1c37b0*/  ISETP.LT.AND P1, PT, R19, UR19, !P0 ;  /* 0x0000001313007c0c */ /* 0x000fe2000c721270 */
[----:B------:R-:W-:Y:S01]  /*1c37c0*/  ULDC UR19, c[0x0][0x228] ;  /* 0x00008a0000137ab9 */ /* 0x000fe20000000800 */
[----:B------:R-:W-:-:S07]  /*1c37d0*/  ULDC UR13, c[0x0][0x228] ;  /* 0x00008a00000d7ab9 */ /* 0x000fce0000000800 */
[----:B------:R-:W-:-:S04]  /*1c37e0*/  @P3 LOP3.LUT R3, R3, 0x80000, RZ, 0xfc, !PT ;  /* 0x0008000003033812 */ /* 0x000fc800078efcff */
[----:B------:R-:W-:Y:S01]  /*1c37f0*/  LOP3.LUT R3, R3, 0xfffbffff, RZ, 0xc0, !PT ;  /* 0xfffbffff03037812 */ /* 0x000fe200078ec0ff */
[----:B0-----:R-:W-:Y:S01]  /*1c3800*/  VIADD R2, R2, UR9 ;  /* 0x0000000902027c36 */ /* 0x001fe20008000000 */
[----:B------:R-:W-:Y:S01]  /*1c3810*/  ISETP.LT.AND P0, PT, R12, UR28, !P0 ;  /* 0x0000001c0c007c0c */ /* 0x000fe2000c701270 */
[----:B------:R-:W-:Y:S01]  /*1c3820*/  ULDC UR28, c[0x0][0x248] ;  /* 0x00009200001c7ab9 */ /* 0x000fe20000000800 */
[----:B------:R-:W-:Y:S01]  /*1c3830*/  @P2 LOP3.LUT R3, R3, 0x40000, RZ, 0xfc, !PT ;  /* 0x0004000003032812 */ /* 0x000fe200078efcff */
[----:B------:R-:W-:Y:S01]  /*1c3840*/  ULDC UR9, c[0x0][0x228] ;  /* 0x00008a0000097ab9 */ /* 0x000fe20000000800 */
[----:B------:R0:W-:Y:S02]  /*1c3850*/  STL [R1+0xc8], R2 ;  /* 0x0000c80201007387 */ /* 0x0001e40000100800 */
[----:B------:R-:W-:-:S04]  /*1c3860*/  LOP3.LUT R3, R3, 0xfffdffff, RZ, 0xc0, !PT ;  /* 0xfffdffff03037812 */ /* 0x000fc800078ec0ff */
[----:B------:R-:W-:Y:S01]  /*1c3870*/  @P1 LOP3.LUT R3, R3, 0x20000, RZ, 0xfc, !PT ;  /* 0x0002000003031812 */ /* 0x000fe200078efcff */
[----:B0-----:R-:W-:Y:S01]  /*1c3880*/  VIADD R2, R2, UR12 ;  /* 0x0000000c02027c36 */ /* 0x001fe20008000000 */
[----:B------:R-:W-:Y:S02]  /*1c3890*/  ULDC UR12, c[0x0][0x248] ;  /* 0x00009200000c7ab9 */ /* 0x000fe40000000800 */
[----:B------:R-:W-:Y:S02]  /*1c38a0*/  LOP3.LUT R3, R3, 0xfffeffff, RZ, 0xc0, !PT ;  /* 0xfffeffff03037812 */ /* 0x000fe400078ec0ff */
[----:B------:R0:W-:Y:S02]  /*1c38b0*/  STL [R1+0xc4], R2 ;  /* 0x0000c40201007387 */ /* 0x0001e40000100800 */
[----:B------:R-:W-:Y:S02]  /*1c38c0*/  @P0 LOP3.LUT R3, R3, 0x10000, RZ, 0xfc, !PT ;  /* 0x0001000003030812 */ /* 0x000fe400078efcff */
[----:B------:R-:W-:Y:S01]  /*1c38d0*/  ISETP.GE.AND P0, PT, R0, UR23, PT ;  /* 0x0000001700007c0c */ /* 0x000fe2000bf06270 */
[----:B0-----:R-:W-:-:S03]  /*1c38e0*/  VIADD R2, R2, UR12 ;  /* 0x0000000c02027c36 */ /* 0x001fc60008000000 */
[----:B------:R-:W-:Y:S01]  /*1c38f0*/  ISETP.LT.AND P3, PT, R16, UR24, !P0 ;  /* 0x0000001810007c0c */ /* 0x000fe2000c761270 */
[----:B------:R-:W-:Y:S01]  /*1c3900*/  ULDC UR24, c[0x0][0x248] ;  /* 0x0000920000187ab9 */ /* 0x000fe20000000800 */
[----:B------:R-:W-:Y:S02]  /*1c3910*/  ISETP.LT.AND P2, PT, R17, UR32, !P0 ;  /* 0x0000002011007c0c */ /* 0x000fe4000c741270 */
[----:B------:R-:W-:Y:S01]  /*1c3920*/  LOP3.LUT R3, R3, 0xffff7fff, RZ, 0xc0, !PT ;  /* 0xffff7fff03037812 */ /* 0x000fe200078ec0ff */
[----:B------:R0:W-:Y:S01]  /*1c3930*/  STL [R1+0xc0], R2 ;  /* 0x0000c00201007387 */ /* 0x0001e20000100800 */
[----:B------:R-:W-:Y:S01]  /*1c3940*/  ISETP.LT.AND P1, PT, R19, UR33, !P0 ;  /* 0x0000002113007c0c */ /* 0x000fe2000c721270 */
[----:B------:R-:W-:Y:S01]  /*1c3950*/  VIADD R0, R15, 0x19c ;  /* 0x0000019c0f007836 */ /* 0x000fe20000000000 */
[----:B------:R-:W-:Y:S01]  /*1c3960*/  ULDC UR12, c[0x0][0x228] ;  /* 0x00008a00000c7ab9 */ /* 0x000fe20000000800 */
[----:B------:R-:W-:Y:S01]  /*1c3970*/  ULDC UR23, c[0x0][0x228] ;  /* 0x00008a0000177ab9 */ /* 0x000fe20000000800 */
[----:B0-----:R-:W-:Y:S01]  /*1c3980*/  VIADD R2, R2, UR26 ;  /* 0x0000001a02027c36 */ /* 0x001fe20008000000 */
[----:B------:R-:W-:-:S02]  /*1c3990*/  ULDC UR26, c[0x0][0x248] ;  /* 0x00009200001a7ab9 */ /* 0x000fc40000000800 */
[----:B------:R-:W-:Y:S01]  /*1c39a0*/  @P3 LOP3.LUT R3, R3, 0x8000, RZ, 0xfc, !PT ;  /* 0x0000800003033812 */ /* 0x000fe200078efcff */
[----:B------:R-:W-:Y:S01]  /*1c39b0*/  ULDC.64 UR32, c[0x0][0x228] ;  /* 0x00008a0000207ab9 */ /* 0x000fe20000000a00 */
[----:B------:R0:W-:Y:S02]  /*1c39c0*/  STL [R1+0xbc], R2 ;  /* 0x0000bc0201007387 */ /* 0x0001e40000100800 */
[----:B0-----:R-:W-:Y:S01]  /*1c39d0*/  VIADD R2, R2, UR24 ;  /* 0x0000001802027c36 */ /* 0x001fe20008000000 */
[----:B------:R-:W-:Y:S01]  /*1c39e0*/  LOP3.LUT R3, R3, 0xffffbfff, RZ, 0xc0, !PT ;  /* 0xffffbfff03037812 */ /* 0x000fe200078ec0ff */
        /* <DEDUP_REMOVED lines=9> */
[----:B------:R-:W-:Y:S01]  /*1c3a80*/  @P2 LOP3.LUT R3, R3, 0x4000, RZ, 0xfc, !PT ;  /* 0x0000400003032812 */ /* 0x000fe200078efcff */
[----:B------:R-:W-:-:S03]  /*1c3a90*/  ULDC UR26, c[0x0][0x248] ;  /* 0x00009200001a7ab9 */ /* 0x000fc60000000800 */
[----:B------:R0:W-:Y:S04]  /*1c3aa0*/  STL [R1+0xac], R2 ;  /* 0x0000ac0201007387 */ /* 0x0001e80000100800 */
[----:B------:R-:W2:Y:S01]  /*1c3ab0*/  LDL.LU R4, [R1+0x78] ;  /* 0x0000780001047983 */ /* 0x000ea20000300800 */
        /* <DEDUP_REMOVED lines=13> */
[----:B------:R-:W-:-:S08]  /*1c3b90*/  ULDC UR37, c[0x0][0x228] ;  /* 0x00008a0000257ab9 */ /* 0x000fd00000000800 */
        /* <DEDUP_REMOVED lines=17> */
[----:B------:R-:W-:Y:S01]  /*1c3cb0*/  ULDC UR52, c[0x0][0x228] ;  /* 0x00008a0000347ab9 */ /* 0x000fe20000000800 */
[----:B------:R-:W-:Y:S01]  /*1c3cc0*/  ISETP.LT.AND P1, PT, R19, UR42, !P0 ;  /* 0x0000002a13007c0c */ /* 0x000fe2000c721270 */
[----:B------:R-:W-:-:S08]  /*1c3cd0*/  ULDC.64 UR26, c[0x0][0x228] ;  /* 0x00008a00001a7ab9 */ /* 0x000fd00000000a00 */
[----:B------:R-:W-:Y:S01]  /*1c3ce0*/  @P3 LOP3.LUT R3, R3, 0x80, RZ, 0xfc, !PT ;  /* 0x0000008003033812 */ /* 0x000fe200078efcff */
[----:B0-----:R-:W-:Y:S01]  /*1c3cf0*/  VIADD R2, R2, UR28 ;  /* 0x0000001c02027c36 */ /* 0x001fe20008000000 */
[----:B------:R-:W-:Y:S02]  /*1c3d00*/  ULDC UR42, c[0x0][0x228] ;  /* 0x00008a00002a7ab9 */ /* 0x000fe40000000800 */
        /* <DEDUP_REMOVED lines=15> */
[----:B------:R-:W-:Y:S01]  /*1c3e00*/  ULDC UR52, c[0x0][0x228] ;  /* 0x00008a0000347ab9 */ /* 0x000fe20000000800 */
[----:B------:R-:W-:-:S07]  /*1c3e10*/  ULDC.64 UR28, c[0x0][0x228] ;  /* 0x00008a00001c7ab9 */ /* 0x000fce0000000a00 */
[----:B------:R-:W-:-:S04]  /*1c3e20*/  @P3 LOP3.LUT R3, R3, 0x8, RZ, 0xfc, !PT ;  /* 0x0000000803033812 */ /* 0x000fc800078efcff */
[----:B------:R-:W-:-:S04]  /*1c3e30*/  LOP3.LUT R3, R3, 0xfffffffb, RZ, 0xc0, !PT ;  /* 0xfffffffb03037812 */ /* 0x000fc800078ec0ff */
[----:B------:R-:W-:Y:S02]  /*1c3e40*/  @P2 LOP3.LUT R3, R3, 0x4, RZ, 0xfc, !PT ;  /* 0x0000000403032812 */ /* 0x000fe400078efcff */
[----:B------:R-:W-:Y:S01]  /*1c3e50*/  ISETP.LT.AND P0, PT, R12, UR26, !P0 ;  /* 0x0000001a0c007c0c */ /* 0x000fe2000c701270 */
[----:B------:R-:W-:Y:S01]  /*1c3e60*/  ULDC UR26, c[0x0][0x248] ;  /* 0x00009200001a7ab9 */ /* 0x000fe20000000800 */
[----:B------:R-:W-:-:S04]  /*1c3e70*/  LOP3.LUT R3, R3, 0xfffffffd, RZ, 0xc0, !PT ;  /* 0xfffffffd03037812 */ /* 0x000fc800078ec0ff */
[----:B------:R-:W-:-:S04]  /*1c3e80*/  @P1 LOP3.LUT R3, R3, 0x2, RZ, 0xfc, !PT ;  /* 0x0000000203031812 */ /* 0x000fc800078efcff */
[----:B------:R-:W-:-:S04]  /*1c3e90*/  LOP3.LUT R3, R3, 0xfffffffe, RZ, 0xc0, !PT ;  /* 0xfffffffe03037812 */ /* 0x000fc800078ec0ff */
[----:B------:R-:W-:Y:S02]  /*1c3ea0*/  @P0 LOP3.LUT R3, R3, 0x1, RZ, 0xfc, !PT ;  /* 0x0000000103030812 */ /* 0x000fe400078efcff */
[----:B------:R-:W-:Y:S01]  /*1c3eb0*/  ISETP.GE.AND P0, PT, R0, UR41, PT ;  /* 0x0000002900007c0c */ /* 0x000fe2000bf06270 */
[----:B------:R-:W-:Y:S01]  /*1c3ec0*/  VIADD R0, R15, 0x198 ;  /* 0x000001980f007836 */ /* 0x000fe20000000000 */
[----:B------:R-:W-:Y:S02]  /*1c3ed0*/  ULDC.64 UR40, c[0x0][0x228] ;  /* 0x00008a0000287ab9 */ /* 0x000fe40000000a00 */
[----:B------:R-:W-:Y:S01]  /*1c3ee0*/  ISETP.LT.AND P3, PT, R16, UR49, !P0 ;  /* 0x0000003110007c0c */ /* 0x000fe2000c761270 */
[----:B------:R0:W-:Y:S01]  /*1c3ef0*/  STL [R1+0xa4], R2 ;  /* 0x0000a40201007387 */ /* 0x0001e20000100800 */
[----:B------:R-:W-:Y:S01]  /*1c3f00*/  ISETP.LT.AND P2, PT, R17, UR53, !P0 ;  /* 0x0000003511007c0c */ /* 0x000fe2000c741270 */
[----:B------:R-:W-:Y:S01]  /*1c3f10*/  ULDC UR53, c[0x0][0x228] ;  /* 0x00008a0000357ab9 */ /* 0x000fe20000000800 */
[----:B------:R-:W-:Y:S01]  /*1c3f20*/  ISETP.LT.AND P1, PT, R19, UR52, !P0 ;  /* 0x0000003413007c0c */ /* 0x000fe2000c721270 */
[----:B------:R-:W-:Y:S01]  /*1c3f30*/  ULDC UR52, c[0x0][0x228] ;  /* 0x00008a0000347ab9 */ /* 0x000fe20000000800 */
[----:B------:R-:W-:Y:S01]  /*1c3f40*/  ISETP.LT.AND P0, PT, R12, UR28, !P0 ;  /* 0x0000001c0c007c0c */ /* 0x000fe2000c701270 */
[----:B------:R-:W-:Y:S01]  /*1c3f50*/  STL [R1+0x80], R3 ;  /* 0x0000800301007387 */ /* 0x000fe20000100800 */
[----:B------:R-:W-:Y:S01]  /*1c3f60*/  ULDC UR28, c[0x0][0x228] ;  /* 0x00008a00001c7ab9 */ /* 0x000fe20000000800 */
[----:B------:R-:W-:Y:S01]  /*1c3f70*/  ULDC UR49, c[0x0][0x228] ;  /* 0x00008a0000317ab9 */ /* 0x000fe20000000800 */
[----:B0-----:R-:W-:Y:S01]  /*1c3f80*/  VIADD R2, R2, UR26 ;  /* 0x0000001a02027c36 */ /* 0x001fe20008000000 */
[----:B------:R-:W-:-:S04]  /*1c3f90*/  ULDC UR26, c[0x0][0x248] ;  /* 0x00009200001a7ab9 */ /* 0x000fc80000000800 */
[----:B------:R0:W-:Y:S02]  /*1c3fa0*/  STL [R1+0xa0], R2 ;  /* 0x0000a00201007387 */ /* 0x0001e40000100800 */
[----:B0-----:R-:W-:Y:S01]  /*1c3fb0*/  VIADD R2, R2, UR26 ;  /* 0x0000001a02027c36 */ /* 0x001fe20008000000 */
[----:B------:R-:W-:Y:S01]  /*1c3fc0*/  ULDC UR26, c[0x0][0x248] ;  /* 0x00009200001a7ab9 */ /* 0x000fe20000000800 */
        /* <DEDUP_REMOVED lines=34> */
[----:B------:R0:W-:Y:S01]  /*1c41f0*/  STL [R1+0x98], R2 ;  /* 0x0000980201007387 */ /* 0x0001e20000100800 */
[----:B------:R-:W-:Y:S01]  /*1c4200*/  ISETP.LT.AND P2, PT, R17, UR56, !P0 ;  /* 0x0000003811007c0c */ /* 0x000fe2000c741270 */
[----:B------:R-:W-:Y:S01]  /*1c4210*/  ULDC UR56, c[0x0][0x228] ;  /* 0x00008a0000387ab9 */ /* 0x000fe20000000800 */
[----:B------:R-:W-:Y:S01]  /*1c4220*/  ISETP.LT.AND P1, PT, R19, UR55, !P0 ;  /* 0x0000003713007c0c */ /* 0x000fe2000c721270 */
[----:B------:R-:W-:Y:S01]  /*1c4230*/  ULDC UR55, c[0x0][0x228] ;  /* 0x00008a0000377ab9 */ /* 0x000fe20000000800 */
[----:B------:R-:W-:Y:S01]  /*1c4240*/  ULDC UR57, c[0x0][0x228] ;  /* 0x00008a0000397ab9 */ /* 0x000fe20000000800 */
[----:B------:R-:W-:-:S06]  /*1c4250*/  ULDC.64 UR30, c[0x0][0x228] ;  /* 0x00008a00001e7ab9 */ /* 0x000fcc0000000a00 */
[----:B------:R-:W-:-:S04]  /*1c4260*/  @P3 LOP3.LUT R4, R4, 0x800000, RZ, 0xfc, !PT ;  /* 0x0080000004043812 */ /* 0x000fc800078efcff */
        /* <DEDUP_REMOVED lines=10> */
[----:B------:R-:W-:-:S04]  /*1c4310*/  ISETP.GE.AND P0, PT, R0, UR27, PT ;  /* 0x0000001b00007c0c */ /* 0x000fc8000bf06270 */
[----:B------:R-:W-:Y:S02]  /*1c4320*/  ISETP.LT.AND P3, PT, R16, UR55, !P0 ;  /* 0x0000003710007c0c */ /* 0x000fe4000c761270 */
[----:B------:R-:W-:Y:S01]  /*1c4330*/  LOP3.LUT R4, R4, 0xfff7ffff, RZ, 0xc0, !PT ;  /* 0xfff7ffff04047812 */ /* 0x000fe200078ec0ff */
[----:B------:R0:W-:Y:S01]  /*1c4340*/  STL [R1+0x94], R2 ;  /* 0x0000940201007387 */ /* 0x0001e20000100800 */
[----:B------:R-:W-:Y:S01]  /*1c4350*/  ISETP.LT.AND P2, PT, R17, UR56, !P0 ;  /* 0x0000003811007c0c */ /* 0x000fe2000c741270 */
[----:B------:R-:W-:Y:S01]  /*1c4360*/  VIADD R0, R15, 0x195 ;  /* 0x000001950f007836 */ /* 0x000fe20000000000 */
[----:B------:R-:W-:Y:S01]  /*1c4370*/  ISETP.LT.AND P1, PT, R19, UR57, !P0 ;  /* 0x0000003913007c0c */ /* 0x000fe2000c721270 */
[----:B------:R-:W-:Y:S01]  /*1c4380*/  ULDC UR57, c[0x0][0x228] ;  /* 0x00008a0000397ab9 */ /* 0x000fe20000000800 */
[----:B------:R-:W-:-:S05]  /*1c4390*/  ULDC UR55, c[0x0][0x228] ;  /* 0x00008a0000377ab9 */ /* 0x000fca0000000800 */
[----:B------:R-:W-:Y:S01]  /*1c43a0*/  @P3 LOP3.LUT R4, R4, 0x80000, RZ, 0xfc, !PT ;  /* 0x0008000004043812 */ /* 0x000fe200078efcff */
[----:B0-----:R-:W-:Y:S01]  /*1c43b0*/  VIADD R2, R2, UR26 ;  /* 0x0000001a02027c36 */ /* 0x001fe20008000000 */
[----:B------:R-:W-:Y:S01]  /*1c43c0*/  ULDC UR26, c[0x0][0x248] ;  /* 0x00009200001a7ab9 */ /* 0x000fe20000000800 */
[----:B------:R-:W-:Y:S01]  /*1c43d0*/  ULDC UR56, c[0x0][0x228] ;  /* 0x00008a0000387ab9 */ /* 0x000fe20000000800 */
[----:B------:R-:W-:Y:S02]  /*1c43e0*/  LOP3.LUT R4, R4, 0xfffbffff, RZ, 0xc0, !PT ;  /* 0xfffbffff04047812 */ /* 0x000fe400078ec0ff */
[----:B------:R0:W-:Y:S02]  /*1c43f0*/  STL [R1+0x90], R2 ;  /* 0x0000900201007387 */ /* 0x0001e40000100800 */
[----:B------:R-:W-:Y:S02]  /*1c4400*/  @P2 LOP3.LUT R4, R4, 0x40000, RZ, 0xfc, !PT ;  /* 0x0004000004042812 */ /* 0x000fe400078efcff */
[----:B------:R-:W-:Y:S01]  /*1c4410*/  ISETP.LT.AND P0, PT, R12, UR30, !P0 ;  /* 0x0000001e0c007c0c */ /* 0x000fe2000c701270 */
[----:B------:R-:W-:Y:S01]  /*1c4420*/  ULDC UR30, c[0x0][0x228] ;  /* 0x00008a00001e7ab9 */ /* 0x000fe20000000800 */
        /* <DEDUP_REMOVED lines=12> */
[----:B------:R-:W-:Y:S02]  /*1c44f0*/  ULDC UR26, c[0x0][0x248] ;  /* 0x00009200001a7ab9 */ /* 0x000fe40000000800 */
        /* <DEDUP_REMOVED lines=26> */
[----:B------:R-:W-:Y:S01]  /*1c46a0*/  ISETP.GE.AND P0, PT, R0, UR41, PT ;  /* 0x0000002900007c0c */ /* 0x000fe2000bf06270 */
[----:B------:R-:W-:-:S03]  /*1c46b0*/  ULDC UR41, c[0x0][0x228] ;  /* 0x00008a0000297ab9 */ /* 0x000fc60000000800 */
[----:B------:R-:W-:Y:S02]  /*1c46c0*/  ISETP.LT.AND P3, PT, R19, UR26, !P0 ;  /* 0x0000001a13007c0c */ /* 0x000fe4000c761270 */
[----:B------:R-:W-:Y:S01]  /*1c46d0*/  LOP3.LUT R4, R4, 0xfffffdff, RZ, 0xc0, !PT ;  /* 0xfffffdff04047812 */ /* 0x000fe200078ec0ff */
[----:B------:R-:W-:Y:S01]  /*1c46e0*/  VIADD R0, R15, 0x193 ;  /* 0x000001930f007836 */ /* 0x000fe20000000000 */
[----:B------:R-:W-:Y:S01]  /*1c46f0*/  ISETP.LT.AND P2, PT, R16, UR41, !P0 ;  /* 0x0000002910007c0c */ /* 0x000fe2000c741270 */
[----:B------:R-:W-:Y:S01]  /*1c4700*/  ULDC UR26, c[0x0][0x228] ;  /* 0x00008a00001a7ab9 */ /* 0x000fe20000000800 */
[----:B------:R-:W-:Y:S01]  /*1c4710*/  ISETP.LT.AND P1, PT, R17, UR61, !P0 ;  /* 0x0000003d11007c0c */ /* 0x000fe2000c721270 */
[----:B------:R-:W-:-:S06]  /*1c4720*/  ULDC UR61, c[0x0][0x228] ;  /* 0x00008a00003d7ab9 */ /* 0x000fcc0000000800 */
[----:B------:R-:W-:Y:S01]  /*1c4730*/  @P3 LOP3.LUT R4, R4, 0x200, RZ, 0xfc, !PT ;  /* 0x0000020004043812 */ /* 0x000fe200078efcff */
[----:B------:R-:W-:-:S03]  /*1c4740*/  ULDC UR41, c[0x0][0x228] ;  /* 0x00008a0000297ab9 */ /* 0x000fc60000000800 */
        /* <DEDUP_REMOVED lines=16> */
[----:B------:R-:W-:Y:S01]  /*1c4850*/  ULDC UR26, c[0x0][0x248] ;  /* 0x00009200001a7ab9 */ /* 0x000fe20000000800 */
[----:B------:R-:W-:-:S07]  /*1c4860*/  ULDC UR33, c[0x0][0x228] ;  /* 0x00008a0000217ab9 */ /* 0x000fce0000000800 */
[----:B------:R-:W-:Y:S01]  /*1c4870*/  @P3 LOP3.LUT R4, R4, 0x80, RZ, 0xfc, !PT ;  /* 0x0000008004043812 */ /* 0x000fe200078efcff */
[----:B------:R0:W-:Y:S01]  /*1c4880*/  STL [R1+0x58], R2 ;  /* 0x0000580201007387 */ /* 0x0001e20000100800 */
[----:B------:R-:W-:Y:S01]  /*1c4890*/  VIADD R5, R15, 0x17f ;  /* 0x0000017f0f057836 */ /* 0x000fe20000000000 */
        /* <DEDUP_REMOVED lines=10> */
[----:B0-----:R-:W-:Y:S01]  /*1c4940*/  VIADD R2, R2, UR15 ;  /* 0x0000000f02027c36 */ /* 0x001fe20008000000 */
[----:B------:R-:W-:Y:S01]  /*1c4950*/  ISETP.LT.AND P3, PT, R16, UR11, !P0 ;  /* 0x0000000b10007c0c */ /* 0x000fe2000c761270 */
[----:B------:R-:W-:Y:S01]  /*1c4960*/  VIADD R0, R15, 0x191 ;  /* 0x000001910f007836 */ /* 0x000fe20000000000 */
[----:B------:R-:W-:Y:S01]  /*1c4970*/  ISETP.LT.AND P2, PT, R17, UR22, !P0 ;  /* 0x0000001611007c0c */ /* 0x000fe2000c741270 */
[----:B------:R-:W-:Y:S01]  /*1c4980*/  ULDC UR15, c[0x0][0x248] ;  /* 0x00009200000f7ab9 */ /* 0x000fe20000000800 */
[----:B------:R-:W-:Y:S01]  /*1c4990*/  ISETP.LT.AND P1, PT, R19, UR17, !P0 ;  /* 0x0000001113007c0c */ /* 0x000fe2000c721270 */
[----:B------:R0:W-:Y:S01]  /*1c49a0*/  STL [R1+0x54], R2 ;  /* 0x0000540201007387 */ /* 0x0001e20000100800 */
[----:B------:R-:W-:Y:S01]  /*1c49b0*/  ULDC UR11, c[0x0][0x248] ;  /* 0x00009200000b7ab9 */ /* 0x000fe20000000800 */
[----:B------:R-:W-:Y:S01]  /*1c49c0*/  VIADD R6, R15, 0x17e ;  /* 0x0000017e0f067836 */ /* 0x000fe20000000000 */
[----:B------:R-:W-:-:S05]  /*1c49d0*/  ULDC UR31, c[0x0][0x248] ;  /* 0x00009200001f7ab9 */ /* 0x000fca0000000800 */
[----:B------:R-:W-:Y:S01]  /*1c49e0*/  @P3 LOP3.LUT R4, R4, 0x8, RZ, 0xfc, !PT ;  /* 0x0000000804043812 */ /* 0x000fe200078efcff */
[----:B------:R-:W-:-:S03]  /*1c49f0*/  ULDC.64 UR16, c[0x0][0x228] ;  /* 0x00008a0000107ab9 */ /* 0x000fc60000000a00 */
[----:B------:R-:W-:-:S04]  /*1c4a00*/  LOP3.LUT R4, R4, 0xfffffffb, RZ, 0xc0, !PT ;  /* 0xfffffffb04047812 */ /* 0x000fc800078ec0ff */
[----:B------:R-:W-:Y:S02]  /*1c4a10*/  @P2 LOP3.LUT R4, R4, 0x4, RZ, 0xfc, !PT ;  /* 0x0000000404042812 */ /* 0x000fe400078efcff */
[----:B------:R-:W-:Y:S02]  /*1c4a20*/  ISETP.LT.AND P0, PT, R12, UR14, !P0 ;  /* 0x0000000e0c007c0c */ /* 0x000fe4000c701270 */
[----:B------:R-:W-:-:S04]  /*1c4a30*/  LOP3.LUT R4, R4, 0xfffffffd, RZ, 0xc0, !PT ;  /* 0xfffffffd04047812 */ /* 0x000fc800078ec0ff */
[----:B------:R-:W-:-:S04]  /*1c4a40*/  @P1 LOP3.LUT R4, R4, 0x2, RZ, 0xfc, !PT ;  /* 0x0000000204041812 */ /* 0x000fc800078efcff */
[----:B------:R-:W-:Y:S01]  /*1c4a50*/  LOP3.LUT R4, R4, 0xfffffffe, RZ, 0xc0, !PT ;  /* 0xfffffffe04047812 */ /* 0x000fe200078ec0ff */
[----:B0-----:R-:W-:Y:S01]  /*1c4a60*/  VIADD R2, R2, UR15 ;  /* 0x0000000f02027c36 */ /* 0x001fe20008000000 */
[----:B------:R-:W-:Y:S02]  /*1c4a70*/  ULDC.64 UR14, c[0x0][0x228] ;  /* 0x00008a00000e7ab9 */ /* 0x000fe40000000a00 */
[----:B------:R-:W-:Y:S02]  /*1c4a80*/  @P0 LOP3.LUT R4, R4, 0x1, RZ, 0xfc, !PT ;  /* 0x0000000104040812 */ /* 0x000fe400078efcff */
[----:B------:R-:W-:-:S04]  /*1c4a90*/  ISETP.GE.AND P0, PT, R0, UR27, PT ;  /* 0x0000001b00007c0c */ /* 0x000fc8000bf06270 */
[----:B------:R-:W-:Y:S01]  /*1c4aa0*/  ISETP.LT.AND P3, PT, R16, UR14, !P0 ;  /* 0x0000000e10007c0c */ /* 0x000fe2000c761270 */
[----:B------:R-:W-:Y:S01]  /*1c4ab0*/  VIADD R0, R15, 0x190 ;  /* 0x000001900f007836 */ /* 0x000fe20000000000 */
[----:B------:R-:W-:Y:S01]  /*1c4ac0*/  ISETP.LT.AND P2, PT, R17, UR7, !P0 ;  /* 0x0000000711007c0c */ /* 0x000fe2000c741270 */
[----:B------:R0:W-:Y:S01]  /*1c4ad0*/  STL [R1+0x50], R2 ;  /* 0x0000500201007387 */ /* 0x0001e20000100800 */
[----:B------:R-:W-:Y:S01]  /*1c4ae0*/  ISETP.LT.AND P1, PT, R19, UR6, !P0 ;  /* 0x0000000613007c0c */ /* 0x000fe2000c721270 */
[----:B------:R-:W-:Y:S01]  /*1c4af0*/  ULDC.64 UR6, c[0x0][0x228] ;  /* 0x00008a0000067ab9 */ /* 0x000fe20000000a00 */
[----:B------:R-:W-:Y:S01]  /*1c4b00*/  ISETP.LT.AND P0, PT, R12, UR5, !P0 ;  /* 0x000000050c007c0c */ /* 0x000fe2000c701270 */
[----:B------:R-:W-:Y:S01]  /*1c4b10*/  STL [R1+0x78], R4 ;  /* 0x0000780401007387 */ /* 0x000fe20000100800 */
[----:B------:R-:W-:Y:S01]  /*1c4b20*/  ULDC UR5, c[0x0][0x248] ;  /* 0x0000920000057ab9 */ /* 0x000fe20000000800 */
[----:B------:R-:W-:Y:S01]  /*1c4b30*/  ULDC UR14, c[0x0][0x248] ;  /* 0x00009200000e7ab9 */ /* 0x000fe20000000800 */
[----:B0-----:R-:W-:Y:S01]  /*1c4b40*/  VIADD R2, R2, UR11 ;  /* 0x0000000b02027c36 */ /* 0x001fe20008000000 */
[----:B------:R-:W-:-:S04]  /*1c4b50*/  ULDC UR11, c[0x0][0x248] ;  /* 0x00009200000b7ab9 */ /* 0x000fc80000000800 */
[----:B------:R0:W-:Y:S02]  /*1c4b60*/  STL [R1+0x4c], R2 ;  /* 0x00004c0201007387 */ /* 0x0001e40000100800 */
[----:B0-----:R-:W-:-:S05]  /*1c4b70*/  VIADD R2, R2, UR11 ;  /* 0x0000000b02027c36 */ /* 0x001fca0008000000 */
        /* <DEDUP_REMOVED lines=17> */
[----:B------:R-:W-:Y:S01]  /*1c4c90*/  VIADD R4, R15, 0x180 ;  /* 0x000001800f047836 */ /* 0x000fe20000000000 */
[----:B------:R-:W-:Y:S01]  /*1c4ca0*/  ISETP.LT.AND P1, PT, R19, UR10, !P0 ;  /* 0x0000000a13007c0c */ /* 0x000fe2000c721270 */
[----:B------:R-:W-:Y:S01]  /*1c4cb0*/  ULDC.64 UR10, c[0x0][0x228] ;  /* 0x00008a00000a7ab9 */ /* 0x000fe20000000a00 */
[----:B------:R-:W-:Y:S01]  /*1c4cc0*/  VIADD R7, R15, 0x17d ;  /* 0x0000017d0f077836 */ /* 0x000fe20000000000 */
[----:B------:R-:W-:-:S06]  /*1c4cd0*/  ULDC UR15, c[0x0][0x228] ;  /* 0x00008a00000f7ab9 */ /* 0x000fcc0000000800 */
[----:B------:R-:W-:-:S04]  /*1c4ce0*/  @P3 LOP3.LUT R3, R3, 0x8000000, RZ, 0xfc, !PT ;  /* 0x0800000003033812 */ /* 0x000fc800078efcff */
[----:B------:R-:W-:-:S04]  /*1c4cf0*/  LOP3.LUT R3, R3, 0xfbffffff, RZ, 0xc0, !PT ;  /* 0xfbffffff03037812 */ /* 0x000fc800078ec0ff */
[----:B------:R-:W-:Y:S02]  /*1c4d00*/  @P2 LOP3.LUT R3, R3, 0x4000000, RZ, 0xfc, !PT ;  /* 0x0400000003032812 */ /* 0x000fe400078efcff */
[----:B------:R-:W-:Y:S01]  /*1c4d10*/  ISETP.LT.AND P0, PT, R12, UR9, !P0 ;  /* 0x000000090c007c0c */ /* 0x000fe2000c701270 */
[----:B------:R-:W-:Y:S01]  /*1c4d20*/  ULDC.64 UR8, c[0x0][0x228] ;  /* 0x00008a0000087ab9 */ /* 0x000fe20000000a00 */
        /* <DEDUP_REMOVED lines=8> */
[----:B------:R-:W-:Y:S01]  /*1c4db0*/  ULDC UR5, c[0x0][0x248] ;  /* 0x0000920000057ab9 */ /* 0x000fe20000000800 */
[----:B------:R-:W-:Y:S01]  /*1c4dc0*/  ISETP.LT.AND P2, PT, R17, UR19, !P0 ;  /* 0x0000001311007c0c */ /* 0x000fe2000c741270 */
[----:B------:R-:W-:Y:S01]  /*1c4dd0*/  VIADD R0, R15, 0x18e ;  /* 0x0000018e0f007836 */ /* 0x000fe20000000000 */
[----:B------:R-:W-:Y:S01]  /*1c4de0*/  ISETP.LT.AND P1, PT, R19, UR13, !P0 ;  /* 0x0000000d13007c0c */ /* 0x000fe2000c721270 */
[----:B------:R0:W-:Y:S01]  /*1c4df0*/  STL [R1+0x40], R2 ;  /* 0x0000400201007387 */ /* 0x0001e20000100800 */
[----:B------:R-:W-:-:S07]  /*1c4e00*/  ULDC.64 UR6, c[0x0][0x228] ;  /* 0x00008a0000067ab9 */ /* 0x000fce0000000a00 */
[----:B------:R-:W-:Y:S01]  /*1c4e10*/  @P3 LOP3.LUT R3, R3, 0x800000, RZ, 0xfc, !PT ;  /* 0x0080000003033812 */ /* 0x000fe200078efcff */
[----:B------:R-:W-:-:S03]  /*1c4e20*/  ULDC.64 UR18, c[0x0][0x228] ;  /* 0x00008a0000127ab9 */ /* 0x000fc60000000a00 */
[----:B------:R-:W-:-:S04]  /*1c4e30*/  LOP3.LUT R3, R3, 0xffbfffff, RZ, 0xc0, !PT ;  /* 0xffbfffff03037812 */ /* 0x000fc800078ec0ff */
[----:B------:R-:W-:Y:S02]  /*1c4e40*/  @P2 LOP3.LUT R3, R3, 0x400000, RZ, 0xfc, !PT ;  /* 0x0040000003032812 */ /* 0x000fe400078efcff */
[----:B------:R-:W-:Y:S01]  /*1c4e50*/  ISETP.LT.AND P0, PT, R12, UR12, !P0 ;  /* 0x0000000c0c007c0c */ /* 0x000fe2000c701270 */
[----:B0-----:R-:W-:Y:S01]  /*1c4e60*/  VIADD R2, R2, UR5 ;  /* 0x0000000502027c36 */ /* 0x001fe20008000000 */
[----:B------:R-:W-:Y:S01]  /*1c4e70*/  LOP3.LUT R3, R3, 0xffdfffff, RZ, 0xc0, !PT ;  /* 0xffdfffff03037812 */ /* 0x000fe200078ec0ff */
[----:B------:R-:W-:Y:S01]  /*1c4e80*/  ULDC UR5, c[0x0][0x248] ;  /* 0x0000920000057ab9 */ /* 0x000fe20000000800 */
[----:B------:R-:W-:Y:S02]  /*1c4e90*/  ULDC.64 UR12, c[0x0][0x228] ;  /* 0x00008a00000c7ab9 */ /* 0x000fe40000000a00 */
[----:B------:R-:W-:-:S04]  /*1c4ea0*/  @P1 LOP3.LUT R3, R3, 0x200000, RZ, 0xfc, !PT ;  /* 0x0020000003031812 */ /* 0x000fc800078efcff */
[----:B------:R-:W-:Y:S01]  /*1c4eb0*/  LOP3.LUT R3, R3, 0xffefffff, RZ, 0xc0, !PT ;  /* 0xffefffff03037812 */ /* 0x000fe200078ec0ff */
[----:B------:R0:W-:Y:S03]  /*1c4ec0*/  STL [R1+0x3c], R2 ;  /* 0x00003c0201007387 */ /* 0x0001e60000100800 */
[----:B------:R-:W-:Y:S02]  /*1c4ed0*/  @P0 LOP3.LUT R3, R3, 0x100000, RZ, 0xfc, !PT ;  /* 0x0010000003030812 */ /* 0x000fe400078efcff */
[----:B------:R-:W-:Y:S01]  /*1c4ee0*/  ISETP.GE.AND P0, PT, R0, UR9, PT ;  /* 0x0000000900007c0c */ /* 0x000fe2000bf06270 */
[----:B0-----:R-:W-:-:S03]  /*1c4ef0*/  VIADD R2, R2, UR5 ;  /* 0x0000000502027c36 */ /* 0x001fc60008000000 */
[----:B------:R-:W-:Y:S01]  /*1c4f00*/  ISETP.LT.AND P3, PT, R16, UR6, !P0 ;  /* 0x0000000610007c0c */ /* 0x000fe2000c761270 */
[----:B------:R-:W-:Y:S01]  /*1c4f10*/  ULDC UR5, c[0x0][0x248] ;  /* 0x0000920000057ab9 */ /* 0x000fe20000000800 */
[----:B------:R-:W-:Y:S01]  /*1c4f20*/  LOP3.LUT R3, R3, 0xfff7ffff, RZ, 0xc0, !PT ;  /* 0xfff7ffff03037812 */ /* 0x000fe200078ec0ff */
[----:B------:R-:W-:Y:S01]  /*1c4f30*/  VIADD R0, R15, 0x18d ;  /* 0x0000018d0f007836 */ /* 0x000fe20000000000 */
[----:B------:R0:W-:Y:S01]  /*1c4f40*/  STL [R1+0x38], R2 ;  /* 0x0000380201007387 */ /* 0x0001e20000100800 */
[----:B------:R-:W-:Y:S01]  /*1c4f50*/  ISETP.LT.AND P2, PT, R17, UR54, !P0 ;  /* 0x0000003611007c0c */ /* 0x000fe2000c741270 */
[----:B------:R-:W-:Y:S01]  /*1c4f60*/  ULDC.64 UR8, c[0x0][0x228] ;  /* 0x00008a0000087ab9 */ /* 0x000fe20000000a00 */
[----:B------:R-:W-:Y:S01]  /*1c4f70*/  ISETP.LT.AND P1, PT, R19, UR23, !P0 ;  /* 0x0000001713007c0c */ /* 0x000fe2000c721270 */
[----:B------:R-:W-:Y:S01]  /*1c4f80*/  ULDC.64 UR22, c[0x0][0x228] ;  /* 0x00008a0000167ab9 */ /* 0x000fe20000000a00 */
[----:B0-----:R-:W-:Y:S01]  /*1c4f90*/  VIADD R2, R2, UR5 ;  /* 0x0000000502027c36 */ /* 0x001fe20008000000 */
[----:B------:R-:W-:-:S03]  /*1c4fa0*/  ULDC UR5, c[0x0][0x248] ;  /* 0x0000920000057ab9 */ /* 0x000fc60000000800 */
[----:B------:R-:W-:Y:S01]  /*1c4fb0*/  @P3 LOP3.LUT R3, R3, 0x80000, RZ, 0xfc, !PT ;  /* 0x0008000003033812 */ /* 0x000fe200078efcff */
[----:B------:R-:W-:Y:S01]  /*1c4fc0*/  VIADD R8, R15, 0x17c ;  /* 0x0000017c0f087836 */ /* 0x000fe20000000000 */
[----:B------:R-:W-:Y:S01]  /*1c4fd0*/  ULDC UR54, c[0x0][0x228] ;  /* 0x00008a0000367ab9 */ /* 0x000fe20000000800 */
[----:B------:R0:W-:Y:S01]  /*1c4fe0*/  STL [R1+0x34], R2 ;  /* 0x0000340201007387 */ /* 0x0001e20000100800 */
[----:B------:R-:W-:Y:S01]  /*1c4ff0*/  LOP3.LUT R3, R3, 0xfffbffff, RZ, 0xc0, !PT ;  /* 0xfffbffff03037812 */ /* 0x000fe200078ec0ff */
[----:B0-----:R-:W-:Y:S01]  /*1c5000*/  VIADD R2, R2, UR5 ;  /* 0x0000000502027c36 */ /* 0x001fe20008000000 */
[----:B------:R-:W-:-:S04]  /*1c5010*/  ULDC UR5, c[0x0][0x248] ;  /* 0x0000920000057ab9 */ /* 0x000fc80000000800 */
[----:B------:R0:W-:Y:S01]  /*1c5020*/  STL [R1+0x30], R2 ;  /* 0x0000300201007387 */ /* 0x0001e20000100800 */
[----:B------:R-:W-:Y:S01]  /*1c5030*/  @P2 LOP3.LUT R3, R3, 0x40000, RZ, 0xfc, !PT ;  /* 0x0004000003032812 */ /* 0x000fe200078efcff */
[----:B0-----:R-:W-:Y:S01]  /*1c5040*/  VIADD R2, R2, UR5 ;  /* 0x0000000502027c36 */ /* 0x001fe20008000000 */
[----:B------:R-:W-:-:S04]  /*1c5050*/  ULDC UR5, c[0x0][0x248] ;  /* 0x0000920000057ab9 */ /* 0x000fc80000000800 */
[----:B------:R0:W-:Y:S01]  /*1c5060*/  STL [R1+0x2c], R2 ;  /* 0x00002c0201007387 */ /* 0x0001e20000100800 */
[----:B------:R-:W-:Y:S01]  /*1c5070*/  ISETP.LT.AND P0, PT, R12, UR24, !P0 ;  /* 0x000000180c007c0c */ /* 0x000fe2000c701270 */
[----:B------:R-:W-:Y:S01]  /*1c5080*/  ULDC UR24, c[0x0][0x248] ;  /* 0x0000920000187ab9 */ /* 0x000fe20000000800 */
[----:B------:R-:W-:Y:S01]  /*1c5090*/  LOP3.LUT R3, R3, 0xfffdffff, RZ, 0xc0, !PT ;  /* 0xfffdffff03037812 */ /* 0x000fe200078ec0ff */
[----:B0-----:R-:W-:Y:S01]  /*1c50a0*/  VIADD R2, R2, UR5 ;  /* 0x0000000502027c36 */ /* 0x001fe20008000000 */
[----:B------:R-:W-:Y:S02]  /*1c50b0*/  ULDC UR5, c[0x0][0x248] ;  /* 0x0000920000057ab9 */ /* 0x000fe40000000800 */
        /* <DEDUP_REMOVED lines=9> */
[----:B------:R-:W-:Y:S01]  /*1c5150*/  ULDC UR5, c[0x0][0x248] ;  /* 0x0000920000057ab9 */ /* 0x000fe20000000800 */
[----:B------:R-:W-:Y:S01]  /*1c5160*/  LOP3.LUT R3, R3, 0xffff7fff, RZ, 0xc0, !PT ;  /* 0xffff7fff03037812 */ /* 0x000fe200078ec0ff */
[----:B------:R-:W-:Y:S01]  /*1c5170*/  VIADD R0, R15, 0x18c ;  /* 0x0000018c0f007836 */ /* 0x000fe20000000000 */
[----:B------:R-:W-:Y:S01]  /*1c5180*/  ULDC.64 UR6, c[0x0][0x228] ;  /* 0x00008a0000067ab9 */ /* 0x000fe20000000a00 */
[----:B------:R0:W-:Y:S01]  /*1c5190*/  STL [R1+0x20], R2 ;  /* 0x0000200201007387 */ /* 0x0001e20000100800 */
[----:B------:R-:W-:Y:S01]  /*1c51a0*/  ISETP.LT.AND P3, PT, R16, UR8, !P0 ;  /* 0x0000000810007c0c */ /* 0x000fe2000c761270 */
[----:B------:R-:W-:Y:S01]  /*1c51b0*/  ULDC UR8, c[0x0][0x248] ;  /* 0x0000920000087ab9 */ /* 0x000fe20000000800 */
[----:B0-----:R-:W-:Y:S01]  /*1c51c0*/  VIADD R2, R2, UR5 ;  /* 0x0000000502027c36 */ /* 0x001fe20008000000 */
[----:B------:R-:W-:Y:S01]  /*1c51d0*/  ISETP.LT.AND P2, PT, R17, UR35, !P0 ;  /* 0x0000002311007c0c */ /* 0x000fe2000c741270 */
[----:B------:R-:W-:Y:S01]  /*1c51e0*/  VIADD R9, R15, 0x17b ;  /* 0x0000017b0f097836 */ /* 0x000fe20000000000 */
[----:B------:R-:W-:Y:S01]  /*1c51f0*/  ISETP.LT.AND P1, PT, R19, UR37, !P0 ;  /* 0x0000002513007c0c */ /* 0x000fe2000c721270 */
[----:B------:R-:W-:Y:S01]  /*1c5200*/  ULDC UR5, c[0x0][0x228] ;  /* 0x00008a0000057ab9 */ /* 0x000fe20000000800 */
[----:B------:R0:W-:Y:S06]  /*1c5210*/  STL [R1+0x1c], R2 ;  /* 0x00001c0201007387 */ /* 0x0001ec0000100800 */
[----:B------:R-:W-:Y:S01]  /*1c5220*/  @P3 LOP3.LUT R3, R3, 0x8000, RZ, 0xfc, !PT ;  /* 0x0000800003033812 */ /* 0x000fe200078efcff */
[C---:B------:R-:W-:Y:S01]  /*1c5230*/  VIADD R10, R15.reuse, 0x17a ;  /* 0x0000017a0f0a7836 */ /* 0x040fe20000000000 */
[----:B------:R-:W-:Y:S01]  /*1c5240*/  ULDC UR37, c[0x0][0x248] ;  /* 0x0000920000257ab9 */ /* 0x000fe20000000800 */
[----:B------:R-:W-:Y:S01]  /*1c5250*/  VIADD R11, R15, 0x179 ;  /* 0x000001790f0b7836 */ /* 0x000fe20000000000 */
[----:B------:R-:W-:Y:S01]  /*1c5260*/  ULDC UR35, c[0x0][0x248] ;  /* 0x0000920000237ab9 */ /* 0x000fe20000000800 */
[----:B0-----:R-:W-:Y:S01]  /*1c5270*/  VIADD R2, R2, UR8 ;  /* 0x0000000802027c36 */ /* 0x001fe20008000000 */
[----:B------:R-:W-:Y:S01]  /*1c5280*/  LOP3.LUT R3, R3, 0xffffbfff, RZ, 0xc0, !PT ;  /* 0xffffbfff03037812 */ /* 0x000fe200078ec0ff */
[----:B------:R-:W-:-:S03]  /*1c5290*/  ULDC UR8, c[0x0][0x228] ;  /* 0x00008a0000087ab9 */ /* 0x000fc60000000800 */
[----:B------:R0:W-:Y:S04]  /*1c52a0*/  STL [R1+0x18], R2 ;  /* 0x0000180201007387 */ /* 0x0001e80000100800 */
[----:B------:R-:W2:Y:S01]  /*1c52b0*/  LDL.LU R18, [R1+0x70] ;  /* 0x0000700001127983 */ /* 0x000ea20000300800 */
[----:B------:R-:W-:Y:S02]  /*1c52c0*/  @P2 LOP3.LUT R3, R3, 0x4000, RZ, 0xfc, !PT ;  /* 0x0000400003032812 */ /* 0x000fe400078efcff */
[----:B------:R-:W-:Y:S01]  /*1c52d0*/  ISETP.LT.AND P0, PT, R12, UR39, !P0 ;  /* 0x000000270c007c0c */ /* 0x000fe2000c701270 */
[----:B------:R-:W-:Y:S01]  /*1c52e0*/  VIADD R14, R15, 0x178 ;  /* 0x000001780f0e7836 */ /* 0x000fe20000000000 */
[----:B------:R-:W-:Y:S01]  /*1c52f0*/  LOP3.LUT R3, R3, 0xffffdfff, RZ, 0xc0, !PT ;  /* 0xffffdfff03037812 */ /* 0x000fe200078ec0ff */
[----:B------:R-:W-:Y:S01]  /*1c5300*/  VIADD R13, R15, 0x1ac ;  /* 0x000001ac0f0d7836 */ /* 0x000fe20000000000 */
[----:B------:R-:W-:-:S02]  /*1c5310*/  ULDC UR39, c[0x0][0x248] ;  /* 0x0000920000277ab9 */ /* 0x000fc40000000800 */
        /* <DEDUP_REMOVED lines=12> */
[----:B------:R-:W-:-:S07]  /*1c53e0*/  ULDC UR9, c[0x0][0x228] ;  /* 0x00008a0000097ab9 */ /* 0x000fce0000000800 */
        /* <DEDUP_REMOVED lines=16> */
[----:B------:R-:W-:-:S09]  /*1c54f0*/  ISETP.LT.AND P1, PT, R19, UR46, !P0 ;  /* 0x0000002e13007c0c */ /* 0x000fd2000c721270 */
[----:B------:R-:W-:-:S04]  /*1c5500*/  @P3 LOP3.LUT R3, R3, 0x80, RZ, 0xfc, !PT ;  /* 0x0000008003033812 */ /* 0x000fc800078efcff */
[----:B------:R-:W-:-:S04]  /*1c5510*/  LOP3.LUT R3, R3, 0xffffffbf, RZ, 0xc0, !PT ;  /* 0xffffffbf03037812 */ /* 0x000fc800078ec0ff */
[----:B------:R-:W-:Y:S02]  /*1c5520*/  @P2 LOP3.LUT R3, R3, 0x40, RZ, 0xfc, !PT ;  /* 0x0000004003032812 */ /* 0x000fe400078efcff */
[----:B------:R-:W-:Y:S01]  /*1c5530*/  ISETP.LT.AND P0, PT, R12, UR47, !P0 ;  /* 0x0000002f0c007c0c */ /* 0x000fe2000c701270 */
[----:B0-----:R-:W-:Y:S01]  /*1c5540*/  VIADD R2, R2, UR7 ;  /* 0x0000000702027c36 */ /* 0x001fe20008000000 */
[----:B------:R-:W-:Y:S01]  /*1c5550*/  LOP3.LUT R3, R3, 0xffffffdf, RZ, 0xc0, !PT ;  /* 0xffffffdf03037812 */ /* 0x000fe200078ec0ff */
[----:B------:R-:W-:Y:S01]  /*1c5560*/  ULDC.64 UR46, c[0x0][0x228] ;  /* 0x00008a00002e7ab9 */ /* 0x000fe20000000a00 */
        /* <DEDUP_REMOVED lines=20> */
[----:B------:R0:W-:Y:S01]  /*1c56b0*/  STL [R1+0x10], R2 ;  /* 0x0000100201007387 */ /* 0x0001e20000100800 */
[----:B------:R-:W-:Y:S01]  /*1c56c0*/  ULDC UR49, c[0x0][0x248] ;  /* 0x0000920000317ab9 */ /* 0x000fe20000000800 */
[----:B------:R-:W-:-:S04]  /*1c56d0*/  @P2 LOP3.LUT R3, R3, 0x4, RZ, 0xfc, !PT ;  /* 0x0000000403032812 */ /* 0x000fc800078efcff */
[----:B------:R-:W-:-:S04]  /*1c56e0*/  LOP3.LUT R3, R3, 0xfffffffd, RZ, 0xc0, !PT ;  /* 0xfffffffd03037812 */ /* 0x000fc800078ec0ff */
[----:B------:R-:W-:-:S04]  /*1c56f0*/  @P1 LOP3.LUT R3, R3, 0x2, RZ, 0xfc, !PT ;  /* 0x0000000203031812 */ /* 0x000fc800078efcff */
[----:B------:R-:W-:-:S04]  /*1c5700*/  LOP3.LUT R3, R3, 0xfffffffe, RZ, 0xc0, !PT ;  /* 0xfffffffe03037812 */ /* 0x000fc800078ec0ff */
[----:B------:R-:W-:Y:S02]  /*1c5710*/  @P0 LOP3.LUT R3, R3, 0x1, RZ, 0xfc, !PT ;  /* 0x0000000103030812 */ /* 0x000fe400078efcff */
[----:B------:R-:W-:Y:S01]  /*1c5720*/  ISETP.GE.AND P0, PT, R0, UR13, PT ;  /* 0x0000000d00007c0c */ /* 0x000fe2000bf06270 */
[----:B------:R-:W-:Y:S01]  /*1c5730*/  VIADD R0, R15, 0x188 ;  /* 0x000001880f007836 */ /* 0x000fe20000000000 */
[----:B------:R-:W-:Y:S02]  /*1c5740*/  ULDC UR13, c[0x0][0x248] ;  /* 0x00009200000d7ab9 */ /* 0x000fe40000000800 */
[----:B------:R-:W-:Y:S01]  /*1c5750*/  ISETP.LT.AND P3, PT, R16, UR16, !P0 ;  /* 0x0000001010007c0c */ /* 0x000fe2000c761270 */
[----:B0-----:R-:W-:Y:S01]  /*1c5760*/  VIADD R2, R2, UR10 ;  /* 0x0000000a02027c36 */ /* 0x001fe20008000000 */
[----:B------:R-:W-:Y:S01]  /*1c5770*/  ISETP.LT.AND P2, PT, R17, UR40, !P0 ;  /* 0x0000002811007c0c */ /* 0x000fe2000c741270 */
[----:B------:R-:W-:Y:S01]  /*1c5780*/  STL [R1+0x74], R3 ;  /* 0x0000740301007387 */ /* 0x000fe20000100800 */
[----:B------:R-:W-:Y:S01]  /*1c5790*/  ISETP.LT.AND P1, PT, R19, UR50, !P0 ;  /* 0x0000003213007c0c */ /* 0x000fe2000c721270 */
[----:B------:R-:W-:Y:S01]  /*1c57a0*/  ULDC UR16, c[0x0][0x248] ;  /* 0x0000920000107ab9 */ /* 0x000fe20000000800 */
[----:B------:R-:W-:Y:S01]  /*1c57b0*/  ISETP.LT.AND P0, PT, R12, UR51, !P0 ;  /* 0x000000330c007c0c */ /* 0x000fe2000c701270 */
[----:B------:R0:W-:Y:S01]  /*1c57c0*/  STL [R1+0xc], R2 ;  /* 0x00000c0201007387 */ /* 0x0001e20000100800 */
[----:B------:R-:W-:Y:S01]  /*1c57d0*/  ULDC UR40, c[0x0][0x228] ;  /* 0x00008a0000287ab9 */ /* 0x000fe20000000800 */
[----:B------:R-:W-:Y:S01]  /*1c57e0*/  ULDC UR10, c[0x0][0x228] ;  /* 0x00008a00000a7ab9 */ /* 0x000fe20000000800 */
[----:B------:R-:W-:Y:S01]  /*1c57f0*/  ULDC UR50, c[0x0][0x248] ;  /* 0x0000920000327ab9 */ /* 0x000fe20000000800 */
[----:B------:R-:W-:Y:S01]  /*1c5800*/  ULDC UR51, c[0x0][0x248] ;  /* 0x0000920000337ab9 */ /* 0x000fe20000000800 */
        /* <DEDUP_REMOVED lines=22> */
[----:B------:R-:W-:Y:S01]  /*1c5970*/  VIADD R3, R15, 0x181 ;  /* 0x000001810f037836 */ /* 0x000fe20000000000 */
[----:B------:R-:W-:Y:S01]  /*1c5980*/  ULDC UR18, c[0x0][0x228] ;  /* 0x00008a0000127ab9 */ /* 0x000fe20000000800 */
[----:B------:R-:W-:-:S06]  /*1c5990*/  ULDC UR17, c[0x0][0x228] ;  /* 0x00008a0000117ab9 */ /* 0x000fcc0000000800 */
[----:B------:R-:W-:Y:S01]  /*1c59a0*/  @P3 LOP3.LUT R18, R18, 0x8000000, RZ, 0xfc, !PT ;  /* 0x0800000012123812 */ /* 0x000fe200078efcff */
[----:B------:R-:W-:Y:S01]  /*1c59b0*/  VIADD R29, R2, UR16 ;  /* 0x00000010021d7c36 */ /* 0x000fe20008000000 */
[----:B------:R-:W-:Y:S01]  /*1c59c0*/  ISETP.LT.AND P0, PT, R12, UR53, !P0 ;  /* 0x000000350c007c0c */ /* 0x000fe2000c701270 */
[----:B------:R-:W-:Y:S01]  /*1c59d0*/  ULDC UR32, c[0x0][0x248] ;  /* 0x0000920000207ab9 */ /* 0x000fe20000000800 */
[----:B------:R-:W-:Y:S01]  /*1c59e0*/  LOP3.LUT R18, R18, 0xfbffffff, RZ, 0xc0, !PT ;  /* 0xfbffffff12127812 */ /* 0x000fe200078ec0ff */
[----:B------:R-:W-:Y:S01]  /*1c59f0*/  VIADD R28, R29, UR24 ;  /* 0x000000181d1c7c36 */ /* 0x000fe20008000000 */
[----:B------:R-:W-:Y:S01]  /*1c5a00*/  ULDC UR24, c[0x0][0x248] ;  /* 0x0000920000187ab9 */ /* 0x000fe20000000800 */
[----:B------:R0:W-:Y:S01]  /*1c5a10*/  STL [R1], R2 ;  /* 0x0000000201007387 */ /* 0x0001e20000100800 */
[----:B------:R-:W-:Y:S01]  /*1c5a20*/  @P2 LOP3.LUT R18, R18, 0x4000000, RZ, 0xfc, !PT ;  /* 0x0400000012122812 */ /* 0x000fe200078efcff */
[----:B------:R-:W-:Y:S01]  /*1c5a30*/  ULDC UR16, c[0x0][0x228] ;  /* 0x00008a0000107ab9 */ /* 0x000fe20000000800 */
[----:B------:R-:W-:Y:S01]  /*1c5a40*/  ULDC UR53, c[0x0][0x248] ;  /* 0x0000920000357ab9 */ /* 0x000fe20000000800 */
        /* <DEDUP_REMOVED lines=9> */
[----:B------:R-:W-:Y:S01]  /*1c5ae0*/  VIADD R27, R28, UR26 ;  /* 0x0000001a1c1b7c36 */ /* 0x000fe20008000000 */
[----:B------:R-:W-:Y:S01]  /*1c5af0*/  ISETP.LT.AND P2, PT, R17, UR59, !P0 ;  /* 0x0000003b11007c0c */ /* 0x000fe2000c741270 */
[----:B------:R-:W-:Y:S01]  /*1c5b00*/  ULDC.64 UR26, c[0x0][0x228] ;  /* 0x00008a00001a7ab9 */ /* 0x000fe20000000a00 */
[----:B------:R-:W-:Y:S01]  /*1c5b10*/  ISETP.LT.AND P1, PT, R19, UR57, !P0 ;  /* 0x0000003913007c0c */ /* 0x000fe2000c721270 */
[----:B------:R-:W-:Y:S01]  /*1c5b20*/  ULDC UR22, c[0x0][0x248] ;  /* 0x0000920000167ab9 */ /* 0x000fe20000000800 */
[----:B------:R-:W-:-:S07]  /*1c5b30*/  ULDC UR19, c[0x0][0x248] ;  /* 0x0000920000137ab9 */ /* 0x000fce0000000800 */
[----:B------:R-:W-:Y:S01]  /*1c5b40*/  @P3 LOP3.LUT R18, R18, 0x800000, RZ, 0xfc, !PT ;  /* 0x0080000012123812 */ /* 0x000fe200078efcff */
[----:B0-----:R-:W-:Y:S01]  /*1c5b50*/  VIADD R2, R15, 0x182 ;  /* 0x000001820f027836 */ /* 0x001fe20000000000 */
[----:B------:R-:W-:Y:S01]  /*1c5b60*/  ULDC UR57, c[0x0][0x228] ;  /* 0x00008a0000397ab9 */ /* 0x000fe20000000800 */
[----:B------:R-:W-:Y:S01]  /*1c5b70*/  ULDC UR59, c[0x0][0x228] ;  /* 0x00008a00003b7ab9 */ /* 0x000fe20000000800 */
[----:B------:R-:W-:-:S04]  /*1c5b80*/  LOP3.LUT R18, R18, 0xffbfffff, RZ, 0xc0, !PT ;  /* 0xffbfffff12127812 */ /* 0x000fc800078ec0ff */
[----:B------:R-:W-:Y:S02]  /*1c5b90*/  @P2 LOP3.LUT R18, R18, 0x400000, RZ, 0xfc, !PT ;  /* 0x0040000012122812 */ /* 0x000fe400078efcff */
[----:B------:R-:W-:Y:S01]  /*1c5ba0*/  ISETP.LT.AND P0, PT, R12, UR56, !P0 ;  /* 0x000000380c007c0c */ /* 0x000fe2000c701270 */
[----:B------:R-:W-:Y:S01]  /*1c5bb0*/  VIADD R26, R27, UR22 ;  /* 0x000000161b1a7c36 */ /* 0x000fe20008000000 */
[----:B------:R-:W-:Y:S01]  /*1c5bc0*/  LOP3.LUT R18, R18, 0xffdfffff, RZ, 0xc0, !PT ;  /* 0xffdfffff12127812 */ /* 0x000fe200078ec0ff */
[----:B------:R-:W-:-:S03]  /*1c5bd0*/  ULDC UR56, c[0x0][0x228] ;  /* 0x00008a0000387ab9 */ /* 0x000fc60000000800 */
        /* <DEDUP_REMOVED lines=9> */
[----:B------:R-:W-:Y:S01]  /*1c5c70*/  VIADD R25, R26, UR19 ;  /* 0x000000131a197c36 */ /* 0x000fe20008000000 */
[----:B------:R-:W-:Y:S01]  /*1c5c80*/  ISETP.LT.AND P1, PT, R19, UR30, !P0 ;  /* 0x0000001e13007c0c */ /* 0x000fe2000c721270 */
[----:B------:R-:W-:-:S08]  /*1c5c90*/  ULDC UR26, c[0x0][0x248] ;  /* 0x00009200001a7ab9 */ /* 0x000fd00000000800 */
[----:B------:R-:W-:Y:S01]  /*1c5ca0*/  @P3 LOP3.LUT R18, R18, 0x80000, RZ, 0xfc, !PT ;  /* 0x0008000012123812 */ /* 0x000fe200078efcff */
[----:B------:R-:W-:Y:S01]  /*1c5cb0*/  VIADD R24, R25, UR32 ;  /* 0x0000002019187c36 */ /* 0x000fe20008000000 */
        /* <DEDUP_REMOVED lines=9> */
[----:B------:R-:W-:-:S04]  /*1c5d50*/  ISETP.GE.AND P0, PT, R0, UR27, PT ;  /* 0x0000001b00007c0c */ /* 0x000fc8000bf06270 */
[----:B------:R-:W-:Y:S02]  /*1c5d60*/  ISETP.LT.AND P3, PT, R16, UR22, !P0 ;  /* 0x0000001610007c0c */ /* 0x000fe4000c761270 */
[----:B------:R-:W-:Y:S02]  /*1c5d70*/  ISETP.LT.AND P2, PT, R17, UR60, !P0 ;  /* 0x0000003c11007c0c */ /* 0x000fe4000c741270 */
[----:B------:R-:W-:Y:S02]  /*1c5d80*/  LOP3.LUT R18, R18, 0xffff7fff, RZ, 0xc0, !PT ;  /* 0xffff7fff12127812 */ /* 0x000fe400078ec0ff */
[----:B------:R-:W-:-:S07]  /*1c5d90*/  ISETP.LT.AND P1, PT, R19, UR58, !P0 ;  /* 0x0000003a13007c0c */ /* 0x000fce000c721270 */
[----:B------:R-:W-:-:S04]  /*1c5da0*/  @P3 LOP3.LUT R18, R18, 0x8000, RZ, 0xfc, !PT ;  /* 0x0000800012123812 */ /* 0x000fc800078efcff */
[----:B------:R-:W-:-:S04]  /*1c5db0*/  LOP3.LUT R18, R18, 0xffffbfff, RZ, 0xc0, !PT ;  /* 0xffffbfff12127812 */ /* 0x000fc800078ec0ff */
[----:B------:R-:W-:Y:S02]  /*1c5dc0*/  @P2 LOP3.LUT R18, R18, 0x4000, RZ, 0xfc, !PT ;  /* 0x0000400012122812 */ /* 0x000fe400078efcff */
[----:B------:R-:W-:Y:S02]  /*1c5dd0*/  ISETP.LT.AND P0, PT, R12, UR25, !P0 ;  /* 0x000000190c007c0c */ /* 0x000fe4000c701270 */
[----:B------:R-:W-:-:S04]  /*1c5de0*/  LOP3.LUT R18, R18, 0xffffdfff, RZ, 0xc0, !PT ;  /* 0xffffdfff12127812 */ /* 0x000fc800078ec0ff */
[----:B------:R-:W-:Y:S01]  /*1c5df0*/  @P1 LOP3.LUT R18, R18, 0x2000, RZ, 0xfc, !PT ;  /* 0x0000200012121812 */ /* 0x000fe200078efcff */
[----:B------:R-:W-:-:S03]  /*1c5e00*/  VIADD R0, R15, 0x184 ;  /* 0x000001840f007836 */ /* 0x000fc60000000000 */
[----:B------:R-:W-:Y:S01]  /*1c5e10*/  LOP3.LUT R18, R18, 0xffffefff, RZ, 0xc0, !PT ;  /* 0xffffefff12127812 */ /* 0x000fe200078ec0ff */
[----:B------:R-:W-:Y:S01]  /*1c5e20*/  VIADD R23, R24, UR24 ;  /* 0x0000001818177c36 */ /* 0x000fe20008000000 */
[----:B------:R-:W-:Y:S02]  /*1c5e30*/  ULDC.64 UR24, c[0x0][0x228] ;  /* 0x00008a0000187ab9 */ /* 0x000fe40000000a00 */
[----:B------:R-:W-:Y:S02]  /*1c5e40*/  @P0 LOP3.LUT R18, R18, 0x1000, RZ, 0xfc, !PT ;  /* 0x0000100012120812 */ /* 0x000fe400078efcff */
[----:B------:R-:W-:Y:S02]  /*1c5e50*/  ISETP.GE.AND P0, PT, R0, UR23, PT ;  /* 0x0000001700007c0c */ /* 0x000fe4000bf06270 */
[----:B------:R-:W-:Y:S01]  /*1c5e60*/  LOP3.LUT R18, R18, 0xfffff7ff, RZ, 0xc0, !PT ;  /* 0xfffff7ff12127812 */ /* 0x000fe200078ec0ff */
[----:B------:R-:W-:Y:S01]  /*1c5e70*/  VIADD R0, R15, 0x183 ;  /* 0x000001830f007836 */ /* 0x000fe20000000000 */
[----:B------:R-:W-:Y:S01]  /*1c5e80*/  ISETP.LT.AND P3, PT, R16, UR24, !P0 ;  /* 0x0000001810007c0c */ /* 0x000fe2000c761270 */
[----:B------:R-:W-:Y:S01]  /*1c5e90*/  ULDC.64 UR22, c[0x0][0x228] ;  /* 0x00008a0000167ab9 */ /* 0x000fe20000000a00 */
[----:B------:R-:W-:Y:S01]  /*1c5ea0*/  ISETP.LT.AND P2, PT, R17, UR43, !P0 ;  /* 0x0000002b11007c0c */ /* 0x000fe2000c741270 */
[----:B------:R-:W-:Y:S01]  /*1c5eb0*/  ULDC UR43, c[0x0][0x228] ;  /* 0x00008a00002b7ab9 */ /* 0x000fe20000000800 */
        /* <DEDUP_REMOVED lines=10> */
[----:B------:R-:W-:Y:S01]  /*1c5f60*/  ISETP.GE.AND P0, PT, R0, UR25, PT ;  /* 0x0000001900007c0c */ /* 0x000fe2000bf06270 */
[----:B------:R-:W-:Y:S01]  /*1c5f70*/  IMAD.MOV.U32 R0, RZ, RZ, R12 ;  /* 0x000000ffff007224 */ /* 0x000fe200078e000c */
[----:B------:R-:W-:Y:S01]  /*1c5f80*/  LOP3.LUT R18, R18, 0xffffff7f, RZ, 0xc0, !PT ;  /* 0xffffff7f12127812 */ /* 0x000fe200078ec0ff */
[----:B------:R-:W2:Y:S01]  /*1c5f90*/  LDL.LU R12, [R1+0x6c] ;  /* 0x00006c00010c7983 */ /* 0x000ea20000300800 */
[----:B------:R-:W-:Y:S01]  /*1c5fa0*/  ISETP.LT.AND P3, PT, R16, UR22, !P0 ;  /* 0x0000001610007c0c */ /* 0x000fe2000c761270 */
[----:B------:R-:W-:Y:S01]  /*1c5fb0*/  VIADD R22, R23, UR28 ;  /* 0x0000001c17167c36 */ /* 0x000fe20008000000 */
[----:B------:R-:W-:Y:S01]  /*1c5fc0*/  ISETP.LT.AND P2, PT, R17, UR43, !P0 ;  /* 0x0000002b11007c0c */ /* 0x000fe2000c741270 */
[----:B------:R-:W-:Y:S01]  /*1c5fd0*/  ULDC.64 UR28, c[0x0][0x228] ;  /* 0x00008a00001c7ab9 */ /* 0x000fe20000000a00 */
[----:B------:R-:W-:Y:S01]  /*1c5fe0*/  ISETP.LT.AND P1, PT, R19, UR42, !P0 ;  /* 0x0000002a13007c0c */ /* 0x000fe2000c721270 */
[----:B------:R-:W-:Y:S01]  /*1c5ff0*/  ULDC UR43, c[0x0][0x228] ;  /* 0x00008a00002b7ab9 */ /* 0x000fe20000000800 */
[----:B------:R-:W-:Y:S01]  /*1c6000*/  VIADD R15, R15, 0x177 ;  /* 0x000001770f0f7836 */ /* 0x000fe20000000000 */
[----:B------:R-:W-:-:S06]  /*1c6010*/  ULDC.64 UR24, c[0x0][0x228] ;  /* 0x00008a0000187ab9 */ /* 0x000fcc0000000a00 */
[----:B------:R-:W-:Y:S01]  /*1c6020*/  @P3 LOP3.LUT R18, R18, 0x80, RZ, 0xfc, !PT ;  /* 0x0000008012123812 */ /* 0x000fe200078efcff */
[----:B------:R-:W-:-:S03]  /*1c6030*/  ULDC UR42, c[0x0][0x228] ;  /* 0x00008a00002a7ab9 */ /* 0x000fc60000000800 */
[----:B------:R-:W-:-:S04]  /*1c6040*/  LOP3.LUT R18, R18, 0xffffffbf, RZ, 0xc0, !PT ;  /* 0xffffffbf12127812 */ /* 0x000fc800078ec0ff */
[----:B------:R-:W-:Y:S02]  /*1c6050*/  @P2 LOP3.LUT R18, R18, 0x40, RZ, 0xfc, !PT ;  /* 0x0000004012122812 */ /* 0x000fe400078efcff */
[----:B------:R-:W-:Y:S01]  /*1c6060*/  ISETP.LT.AND P0, PT, R0, UR33, !P0 ;  /* 0x0000002100007c0c */ /* 0x000fe2000c701270 */
[----:B------:R-:W-:Y:S01]  /*1c6070*/  VIADD R21, R22, UR26 ;  /* 0x0000001a16157c36 */ /* 0x000fe20008000000 */
[----:B------:R-:W-:Y:S01]  /*1c6080*/  LOP3.LUT R18, R18, 0xffffffdf, RZ, 0xc0, !PT ;  /* 0xffffffdf12127812 */ /* 0x000fe200078ec0ff */
[----:B------:R-:W-:Y:S01]  /*1c6090*/  ULDC.64 UR26, c[0x0][0x228] ;  /* 0x00008a00001a7ab9 */ /* 0x000fe20000000a00 */
[----:B------:R-:W-:Y:S02]  /*1c60a0*/  ULDC.64 UR32, c[0x0][0x228] ;  /* 0x00008a0000207ab9 */ /* 0x000fe40000000a00 */
[----:B------:R-:W-:-:S04]  /*1c60b0*/  @P1 LOP3.LUT R18, R18, 0x20, RZ, 0xfc, !PT ;  /* 0x0000002012121812 */ /* 0x000fc800078efcff */
[----:B------:R-:W-:-:S04]  /*1c60c0*/  LOP3.LUT R18, R18, 0xffffffef, RZ, 0xc0, !PT ;  /* 0xffffffef12127812 */ /* 0x000fc800078ec0ff */
[----:B------:R-:W-:Y:S02]  /*1c60d0*/  @P0 LOP3.LUT R18, R18, 0x10, RZ, 0xfc, !PT ;  /* 0x0000001012120812 */ /* 0x000fe400078efcff */
[----:B------:R-:W-:Y:S02]  /*1c60e0*/  ISETP.GE.AND P0, PT, R2, UR23, PT ;  /* 0x0000001702007c0c */ /* 0x000fe4000bf06270 */
[----:B------:R-:W-:Y:S01]  /*1c60f0*/  LOP3.LUT R18, R18, 0xfffffff7, RZ, 0xc0, !PT ;  /* 0xfffffff712127812 */ /* 0x000fe200078ec0ff */
[----:B------:R-:W-:Y:S01]  /*1c6100*/  IMAD.MOV.U32 R2, RZ, RZ, R19 ;  /* 0x000000ffff027224 */ /* 0x000fe200078e0013 */
[----:B------:R-:W-:Y:S01]  /*1c6110*/  ISETP.LT.AND P3, PT, R16, UR28, !P0 ;  /* 0x0000001c10007c0c */ /* 0x000fe2000c761270 */
[----:B------:R-:W-:Y:S01]  /*1c6120*/  ULDC.64 UR22, c[0x0][0x228] ;  /* 0x00008a0000167ab9 */ /* 0x000fe20000000a00 */
[----:B------:R-:W-:Y:S01]  /*1c6130*/  ISETP.LT.AND P2, PT, R17, UR44, !P0 ;  /* 0x0000002c11007c0c */ /* 0x000fe2000c741270 */
[----:B------:R-:W-:Y:S01]  /*1c6140*/  ULDC.64 UR44, c[0x0][0x228] ;  /* 0x00008a00002c7ab9 */ /* 0x000fe20000000a00 */
[----:B------:R-:W-:Y:S01]  /*1c6150*/  ISETP.LT.AND P1, PT, R2, UR43, !P0 ;  /* 0x0000002b02007c0c */ /* 0x000fe2000c721270 */
[----:B------:R-:W-:-:S08]  /*1c6160*/  ULDC UR43, c[0x0][0x228] ;  /* 0x00008a00002b7ab9 */ /* 0x000fd00000000800 */
        /* <DEDUP_REMOVED lines=10> */
[----:B--2---:R-:W-:Y:S01]  /*1c6210*/  LOP3.LUT R12, R12, 0x7fffffff, RZ, 0xc0, !PT ;  /* 0x7fffffff0c0c7812 */ /* 0x004fe200078ec0ff */
[----:B------:R0:W-:Y:S01]  /*1c6220*/  STL [R1+0x70], R18 ;  /* 0x0000701201007387 */ /* 0x0001e20000100800 */
[----:B------:R-:W-:Y:S01]  /*1c6230*/  ISETP.LT.AND P3, PT, R16, UR26, !P0 ;  /* 0x0000001a10007c0c */ /* 0x000fe2000c761270 */
[----:B------:R-:W-:Y:S01]  /*1c6240*/  VIADD R20, R21, UR31 ;  /* 0x0000001f15147c36 */ /* 0x000fe20008000000 */
[----:B------:R-:W-:Y:S01]  /*1c6250*/  ISETP.LT.AND P2, PT, R17, UR40, !P0 ;  /* 0x0000002811007c0c */ /* 0x000fe2000c741270 */
[----:B------:R-:W-:Y:S01]  /*1c6260*/  ULDC.64 UR40, c[0x0][0x228] ;  /* 0x00008a0000287ab9 */ /* 0x000fe20000000a00 */
[----:B------:R-:W-:Y:S01]  /*1c6270*/  ISETP.LT.AND P1, PT, R2, UR43, !P0 ;  /* 0x0000002b02007c0c */ /* 0x000fe2000c721270 */
[----:B------:R-:W-:-:S08]  /*1c6280*/  ULDC.64 UR28, c[0x0][0x228] ;  /* 0x00008a00001c7ab9 */ /* 0x000fd00000000a00 */
        /* <DEDUP_REMOVED lines=9> */
[----:B------:R-:W-:Y:S01]  /*1c6320*/  ISETP.GE.AND P0, PT, R4, UR27, PT ;  /* 0x0000001b04007c0c */ /* 0x000fe2000bf06270 */
[----:B------:R-:W-:Y:S01]  /*1c6330*/  IMAD.MOV.U32 R4, RZ, RZ, R17 ;  /* 0x000000ffff047224 */ /* 0x000fe200078e0011 */
[----:B------:R-:W-:Y:S01]  /*1c6340*/  LOP3.LUT R12, R12, 0xf7ffffff, RZ, 0xc0, !PT ;  /* 0xf7ffffff0c0c7812 */ /* 0x000fe200078ec0ff */
[----:B------:R-:W-:Y:S01]  /*1c6350*/  VIADD R19, R20, UR30 ;  /* 0x0000001e14137c36 */ /* 0x000fe20008000000 */
[----:B------:R-:W-:Y:S01]  /*1c6360*/  ISETP.LT.AND P3, PT, R16, UR46, !P0 ;  /* 0x0000002e10007c0c */ /* 0x000fe2000c761270 */
[----:B------:R-:W-:Y:S01]  /*1c6370*/  ULDC.64 UR30, c[0x0][0x228] ;  /* 0x00008a00001e7ab9 */ /* 0x000fe20000000a00 */
        /* <DEDUP_REMOVED lines=15> */
[----:B------:R-:W-:Y:S01]  /*1c6470*/  IMAD.MOV.U32 R5, RZ, RZ, R16 ;  /* 0x000000ffff057224 */ /* 0x000fe200078e0010 */
[----:B------:R-:W-:Y:S01]  /*1c6480*/  LOP3.LUT R12, R12, 0xff7fffff, RZ, 0xc0, !PT ;  /* 0xff7fffff0c0c7812 */ /* 0x000fe200078ec0ff */
[----:B------:R-:W-:-:S03]  /*1c6490*/  ULDC.64 UR46, c[0x0][0x228] ;  /* 0x00008a00002e7ab9 */ /* 0x000fc60000000a00 */
[----:B------:R-:W-:Y:S02]  /*1c64a0*/  ISETP.LT.AND P3, PT, R5, UR22, !P0 ;  /* 0x0000001605007c0c */ /* 0x000fe4000c761270 */
[----:B------:R-:W-:Y:S01]  /*1c64b0*/  ISETP.LT.AND P2, PT, R4, UR56, !P0 ;  /* 0x0000003804007c0c */ /* 0x000fe2000c741270 */
[----:B------:R-:W-:Y:S01]  /*1c64c0*/  ULDC UR56, c[0x0][0x228] ;  /* 0x00008a0000387ab9 */ /* 0x000fe20000000800 */
        /* <DEDUP_REMOVED lines=11> */
[----:B------:R-:W-:-:S04]  /*1c6580*/  ISETP.GE.AND P0, PT, R6, UR23, PT ;  /* 0x0000001706007c0c */ /* 0x000fc8000bf06270 */
[----:B------:R-:W-:Y:S02]  /*1c6590*/  ISETP.LT.AND P1, PT, R5, UR44, !P0 ;  /* 0x0000002c05007c0c */ /* 0x000fe4000c721270 */
[----:B------:R-:W-:Y:S02]  /*1c65a0*/  LOP3.LUT R12, R12, 0xfff7ffff, RZ, 0xc0, !PT ;  /* 0xfff7ffff0c0c7812 */ /* 0x000fe400078ec0ff */
[----:B------:R-:W-:Y:S01]  /*1c65b0*/  ISETP.LT.AND P3, PT, R4, UR56, !P0 ;  /* 0x0000003804007c0c */ /* 0x000fe2000c761270 */
[----:B------:R-:W-:Y:S01]  /*1c65c0*/  ULDC UR56, c[0x0][0x228] ;  /* 0x00008a0000387ab9 */ /* 0x000fe20000000800 */
[----:B------:R-:W-:Y:S01]  /*1c65d0*/  ISETP.LT.AND P2, PT, R2, UR57, !P0 ;  /* 0x0000003902007c0c */ /* 0x000fe2000c741270 */
[----:B------:R-:W-:-:S06]  /*1c65e0*/  ULDC UR57, c[0x0][0x228] ;  /* 0x00008a0000397ab9 */ /* 0x000fcc0000000800 */
[----:B------:R-:W-:Y:S02]  /*1c65f0*/  @P1 LOP3.LUT R12, R12, 0x80000, RZ, 0xfc, !PT ;  /* 0x000800000c0c1812 */ /* 0x000fe400078efcff */
[----:B------:R-:W-:Y:S01]  /*1c6600*/  ISETP.LT.AND P1, PT, R0, UR59, !P0 ;  /* 0x0000003b00007c0c */ /* 0x000fe2000c721270 */
[----:B------:R-:W-:Y:S01]  /*1c6610*/  ULDC UR59, c[0x0][0x228] ;  /* 0x00008a00003b7ab9 */ /* 0x000fe20000000800 */
[----:B------:R-:W-:Y:S01]  /*1c6620*/  ISETP.GE.AND P0, PT, R7, UR45, PT ;  /* 0x0000002d07007c0c */ /* 0x000fe2000bf06270 */
[----:B------:R-:W-:Y:S02]  /*1c6630*/  IMAD.MOV.U32 R7, RZ, RZ, R2 ;  /* 0x000000ffff077224 */ /* 0x000fe400078e0002 */
[----:B------:R-:W2:Y:S01]  /*1c6640*/  LDL.LU R2, [R1+0x7c] ;  /* 0x00007c0001027983 */ /* 0x000ea20000300800 */
[----:B------:R-:W-:-:S04]  /*1c6650*/  LOP3.LUT R12, R12, 0xfffbffff, RZ, 0xc0, !PT ;  /* 0xfffbffff0c0c7812 */ /* 0x000fc800078ec0ff */
[----:B------:R-:W-:-:S04]  /*1c6660*/  @P3 LOP3.LUT R12, R12, 0x40000, RZ, 0xfc, !PT ;  /* 0x000400000c0c3812 */ /* 0x000fc800078efcff */
[----:B------:R-:W-:-:S04]  /*1c6670*/  LOP3.LUT R12, R12, 0xfffdffff, RZ, 0xc0, !PT ;  /* 0xfffdffff0c0c7812 */ /* 0x000fc800078ec0ff */
[----:B------:R-:W-:Y:S02]  /*1c6680*/  @P2 LOP3.LUT R12, R12, 0x20000, RZ, 0xfc, !PT ;  /* 0x000200000c0c2812 */ /* 0x000fe400078efcff */
[----:B------:R-:W-:Y:S02]  /*1c6690*/  ISETP.LT.AND P3, PT, R5, UR42, !P0 ;  /* 0x0000002a05007c0c */ /* 0x000fe4000c761270 */
[----:B------:R-:W-:-:S04]  /*1c66a0*/  LOP3.LUT R12, R12, 0xfffeffff, RZ, 0xc0, !PT ;  /* 0xfffeffff0c0c7812 */ /* 0x000fc800078ec0ff */
[----:B------:R-:W-:Y:S02]  /*1c66b0*/  @P1 LOP3.LUT R12, R12, 0x10000, RZ, 0xfc, !PT ;  /* 0x000100000c0c1812 */ /* 0x000fe400078efcff */
[----:B------:R-:W-:Y:S02]  /*1c66c0*/  ISETP.LT.AND P2, PT, R4, UR56, !P0 ;  /* 0x0000003804007c0c */ /* 0x000fe4000c741270 */
[----:B------:R-:W-:-:S04]  /*1c66d0*/  LOP3.LUT R12, R12, 0xffff7fff, RZ, 0xc0, !PT ;  /* 0xffff7fff0c0c7812 */ /* 0x000fc800078ec0ff */
[----:B------:R-:W-:Y:S02]  /*1c66e0*/  @P3 LOP3.LUT R12, R12, 0x8000, RZ, 0xfc, !PT ;  /* 0x000080000c0c3812 */ /* 0x000fe400078efcff */
[----:B------:R-:W-:Y:S01]  /*1c66f0*/  ISETP.LT.AND P1, PT, R7, UR57, !P0 ;  /* 0x0000003907007c0c */ /* 0x000fe2000c721270 */
[----:B------:R-:W-:Y:S01]  /*1c6700*/  ULDC UR57, c[0x0][0x228] ;  /* 0x00008a0000397ab9 */ /* 0x000fe20000000800 */
        /* <DEDUP_REMOVED lines=15> */
[----:B------:R-:W-:-:S04]  /*1c6800*/  @P3 LOP3.LUT R12, R12, 0x400, RZ, 0xfc, !PT ;  /* 0x000004000c0c3812 */ /* 0x000fc800078efcff */
[----:B------:R-:W-:Y:S02]  /*1c6810*/  LOP3.LUT R12, R12, 0xfffffdff, RZ, 0xc0, !PT ;  /* 0xfffffdff0c0c7812 */ /* 0x000fe400078ec0ff */
[----:B------:R-:W-:Y:S02]  /*1c6820*/  ISETP.LT.AND P1, PT, R0, UR61, !P0 ;  /* 0x0000003d00007c0c */ /* 0x000fe4000c721270 */
[----:B------:R-:W-:Y:S02]  /*1c6830*/  @P2 LOP3.LUT R12, R12, 0x200, RZ, 0xfc, !PT ;  /* 0x000002000c0c2812 */ /* 0x000fe400078efcff */
[----:B------:R-:W-:-:S03]  /*1c6840*/  ISETP.GE.AND P0, PT, R9, UR41, PT ;  /* 0x0000002909007c0c */ /* 0x000fc6000bf06270 */
[----:B------:R-:W-:-:S05]  /*1c6850*/  IMAD.MOV.U32 R9, RZ, RZ, R12 ;  /* 0x000000ffff097224 */ /* 0x000fca00078e000c */
[----:B------:R-:W-:-:S04]  /*1c6860*/  LOP3.LUT R9, R9, 0xfffffeff, RZ, 0xc0, !PT ;  /* 0xfffffeff09097812 */ /* 0x000fc800078ec0ff */
[----:B------:R-:W-:Y:S02]  /*1c6870*/  @P1 LOP3.LUT R9, R9, 0x100, RZ, 0xfc, !PT ;  /* 0x0000010009091812 */ /* 0x000fe400078efcff */
        /* <DEDUP_REMOVED lines=9> */
[----:B------:R-:W-:Y:S02]  /*1c6910*/  @P2 LOP3.LUT R9, R9, 0x20, RZ, 0xfc, !PT ;  /* 0x0000002009092812 */ /* 0x000fe400078efcff */
[----:B------:R-:W-:Y:S02]  /*1c6920*/  ISETP.GE.AND P0, PT, R10, UR33, PT ;  /* 0x000000210a007c0c */ /* 0x000fe4000bf06270 */
        /* <DEDUP_REMOVED lines=17> */
[----:B------:R-:W-:Y:S01]  /*1c6a40*/  ISETP.LT.AND P2, PT, R7, UR11, !P0 ;  /* 0x0000000b07007c0c */ /* 0x000fe2000c741270 */
[----:B------:R-:W-:Y:S02]  /*1c6a50*/  IMAD.MOV.U32 R8, RZ, RZ, R14 ;  /* 0x000000ffff087224 */ /* 0x000fe400078e000e */
[----:B------:R-:W-:Y:S02]  /*1c6a60*/  IMAD.MOV.U32 R6, RZ, RZ, R15 ;  /* 0x000000ffff067224 */ /* 0x000fe400078e000f */
[----:B------:R-:W-:Y:S01]  /*1c6a70*/  IMAD.MOV.U32 R3, RZ, RZ, R13 ;  /* 0x000000ffff037224 */ /* 0x000fe200078e000d */
[----:B--2---:R-:W-:-:S04]  /*1c6a80*/  LOP3.LUT R2, R2, 0x7fffffff, RZ, 0xc0, !PT ;  /* 0x7fffffff02027812 */ /* 0x004fc800078ec0ff */
        /* <DEDUP_REMOVED lines=33> */
[----:B------:R-:W-:Y:S02]  /*1c6ca0*/  LOP3.LUT R2, R2, 0xfffbffff, RZ, 0xc0, !PT ;  /* 0xfffbffff02027812 */ /* 0x000fe400078ec0ff */
[----:B------:R-:W-:Y:S02]  /*1c6cb0*/  ISETP.LT.AND P4, PT, R7, UR36, !P0 ;  /* 0x0000002407007c0c */ /* 0x000fe4000c781270 */
[----:B------:R-:W-:Y:S02]  /*1c6cc0*/  @P1 LOP3.LUT R2, R2, 0x40000, RZ, 0xfc, !PT ;  /* 0x0004000002021812 */ /* 0x000fe400078efcff */
[----:B------:R-:W-:Y:S01]  /*1c6cd0*/  ISETP.LT.AND P3, PT, R0, UR34, !P0 ;  /* 0x0000002200007c0c */ /* 0x000fe2000c761270 */
[----:B0-----:R-:W-:Y:S01]  /*1c6ce0*/  VIADD R18, R19, UR53 ;  /* 0x0000003513127c36 */ /* 0x001fe20008000000 */
[----:B------:R-:W-:-:S03]  /*1c6cf0*/  LOP3.LUT R2, R2, 0xfdffffff, RZ, 0xc0, !PT ;  /* 0xfdffffff02027812 */ /* 0x000fc600078ec0ff */
[----:B------:R-:W-:Y:S01]  /*1c6d00*/  VIADD R17, R18, UR19 ;  /* 0x0000001312117c36 */ /* 0x000fe20008000000 */
[----:B------:R-:W-:-:S03]  /*1c6d10*/  LOP3.LUT R2, R2, 0xfbffffff, RZ, 0xc0, !PT ;  /* 0xfbffffff02027812 */ /* 0x000fc600078ec0ff */
[----:B------:R-:W-:Y:S01]  /*1c6d20*/  VIADD R16, R17, UR48 ;  /* 0x0000003011107c36 */ /* 0x000fe20008000000 */
[----:B------:R-:W-:-:S03]  /*1c6d30*/  @P4 LOP3.LUT R2, R2, 0x4000000, RZ, 0xfc, !PT ;  /* 0x0400000002024812 */ /* 0x000fc600078efcff */
[----:B------:R-:W-:Y:S01]  /*1c6d40*/  VIADD R15, R16, UR39 ;  /* 0x00000027100f7c36 */ /* 0x000fe20008000000 */
[----:B------:R-:W-:Y:S01]  /*1c6d50*/  @P3 LOP3.LUT R2, R2, 0x2000000, RZ, 0xfc, !PT ;  /* 0x0200000002023812 */ /* 0x000fe200078efcff */
[----:B------:R0:W-:Y:S02]  /*1c6d60*/  STL [R1+0x6c], R9 ;  /* 0x00006c0901007387 */ /* 0x0001e40000100800 */
[----:B------:R-:W-:Y:S02]  /*1c6d70*/  VIADD R14, R15, UR37 ;  /* 0x000000250f0e7c36 */ /* 0x000fe40008000000 */
[----:B------:R1:W-:Y:S02]  /*1c6d80*/  STL [R1+0x7c], R2 ;  /* 0x00007c0201007387 */ /* 0x0003e40000100800 */
[----:B------:R-:W-:-:S04]  /*1c6d90*/  VIADD R13, R14, UR35 ;  /* 0x000000230e0d7c36 */ /* 0x000fc80008000000 */
[----:B------:R-:W-:-:S04]  /*1c6da0*/  VIADD R12, R13, UR49 ;  /* 0x000000310d0c7c36 */ /* 0x000fc80008000000 */
[----:B------:R-:W-:-:S04]  /*1c6db0*/  VIADD R10, R12, UR50 ;  /* 0x000000320c0a7c36 */ /* 0x000fc80008000000 */
[----:B0-----:R-:W-:Y:S01]  /*1c6dc0*/  VIADD R9, R10, UR51 ;  /* 0x000000330a097c36 */ /* 0x001fe20008000000 */
[----:B------:R-:W-:Y:S02]  /*1c6dd0*/  ISETP.GE.AND P2, PT, R7, UR24, PT ;  /* 0x0000001807007c0c */ /* 0x000fe4000bf46270 */
[----:B------:R-:W-:Y:S01]  /*1c6de0*/  ISETP.GE.AND P1, PT, R0, UR38, PT ;  /* 0x0000002600007c0c */ /* 0x000fe2000bf26270 */
[----:B------:R-:W-:Y:S01]  /*1c6df0*/  VIADD R8, R9, UR52 ;  /* 0x0000003409087c36 */ /* 0x000fe20008000000 */
[----:B-1----:R-:W2:Y:S01]  /*1c6e00*/  LDL R2, [R1+0x26c] ;  /* 0x00026c0001027983 */ /* 0x002ea20000100800 */
[----:B------:R-:W-:Y:S01]  /*1c6e10*/  ULDC UR5, c[0x0][0x244] ;  /* 0x0000910000057ab9 */ /* 0x000fe20000000800 */
[----:B------:R-:W-:Y:S02]  /*1c6e20*/  ULDC.64 UR6, c[0x0][0x220] ;  /* 0x0000880000067ab9 */ /* 0x000fe40000000a00 */
[----:B------:R-:W3:Y:S04]  /*1c6e30*/  LDL R3, [R1+0x260] ;  /* 0x0002600001037983 */ /* 0x000ee80000100800 */
[----:B------:R-:W4:Y:S04]  /*1c6e40*/  LDL R4, [R1+0x528] ;  /* 0x0005280001047983 */ /* 0x000f280000100800 */
[----:B------:R-:W2:Y:S04]  /*1c6e50*/  LDL R5, [R1+0x274] ;  /* 0x0002740001057983 */ /* 0x000ea80000100800 */
[----:B------:R-:W3:Y:S01]  /*1c6e60*/  LDL R6, [R1+0x23c] ;  /* 0x00023c0001067983 */ /* 0x000ee20000100800 */
[----:B------:R-:W-:Y:S01]  /*1c6e70*/  ULDC.64 UR8, c[0x0][0x228] ;  /* 0x00008a0000087ab9 */ /* 0x000fe20000000a00 */
        /* <DEDUP_REMOVED lines=16> */
[----:B------:R0:W-:Y:S01]  /*1c6f80*/  STL.64 [R1+0x7df0], R14 ;  /* 0x007df00e01007387 */ /* 0x0001e20000100a00 */
        /* <DEDUP_REMOVED lines=15> */
[----:B------:R-:W4:Y:S01]  /*1c7080*/  LDL R15, [R1+0x208] ;  /* 0x00020800010f7983 */ /* 0x000f220000100800 */
        /* <DEDUP_REMOVED lines=24> */
[----:B0-----:R-:W4:Y:S04]  /*1c7210*/  LDL R18, [R1+0x258] ;  /* 0x0002580001127983 */ /* 0x001f280000100800 */
[----:B------:R-:W4:Y:S04]  /*1c7220*/  LDL R19, [R1+0x288] ;  /* 0x0002880001137983 */ /* 0x000f280000100800 */
[----:B------:R0:W-:Y:S04]  /*1c7230*/  STL.64 [R1+0x7dd0], R20 ;  /* 0x007dd01401007387 */ /* 0x0001e80000100a00 */
        /* <DEDUP_REMOVED lines=10> */
[----:B------:R-:W4:Y:S01]  /*1c72e0*/  LDL R27, [R1+0x238] ;  /* 0x00023800011b7983 */ /* 0x000f220000100800 */
[----:B------:R-:W-:Y:S01]  /*1c72f0*/  IMAD R7, R7, UR5, RZ ;  /* 0x0000000507077c24 */ /* 0x000fe2000f8e02ff */
[----:B------:R-:W-:-:S02]  /*1c7300*/  ULDC UR5, c[0x0][0x244] ;  /* 0x0000910000057ab9 */ /* 0x000fc40000000800 */
[----:B------:R2:W-:Y:S01]  /*1c7310*/  STL.64 [R1+0x7d90], R28 ;  /* 0x007d901c01007387 */ /* 0x0005e20000100a00 */
[----:B------:R-:W-:Y:S01]  /*1c7320*/  IMAD R0, R0, UR5, RZ ;  /* 0x0000000500007c24 */ /* 0x000fe2000f8e02ff */
[----:B------:R-:W-:Y:S01]  /*1c7330*/  IADD3 R11, P3, R7, UR6, RZ ;  /* 0x00000006070b7c10 */ /* 0x000fe2000ff7e0ff */
[----:B------:R-:W-:-:S03]  /*1c7340*/  ULDC UR5, c[0x0][0x248] ;  /* 0x0000920000057ab9 */ /* 0x000fc60000000800 */
[----:B------:R-:W-:Y:S01]  /*1c7350*/  LEA.HI.X.SX32 R7, R7, UR7, 0x1, P3 ;  /* 0x0000000707077c11 */ /* 0x000fe200098f0eff */
[----:B------:R-:W-:Y:S01]  /*1c7360*/  ULDC.64 UR6, c[0x0][0x220] ;  /* 0x0000880000067ab9 */ /* 0x000fe20000000a00 */
[----:B--2---:R-:W-:Y:S02]  /*1c7370*/  IMAD.MOV.U32 R28, RZ, RZ, R5 ;  /* 0x000000ffff1c7224 */ /* 0x004fe400078e0005 */
[----:B---3--:R-:W-:Y:S01]  /*1c7380*/  IMAD.MOV.U32 R29, RZ, RZ, R6 ;  /* 0x000000ffff1d7224 */ /* 0x008fe200078e0006 */
[----:B------:R-:W-:-:S04]  /*1c7390*/  IADD3 R6, P3, R0, UR6, RZ ;  /* 0x0000000600067c10 */ /* 0x000fc8000ff7e0ff */
[----:B------:R-:W-:Y:S01]  /*1c73a0*/  LEA.HI.X.SX32 R5, R0, UR7, 0x1, P3 ;  /* 0x0000000700057c11 */ /* 0x000fe200098f0eff */
[----:B------:R-:W-:Y:S01]  /*1c73b0*/  ULDC.64 UR6, c[0x0][0x220] ;  /* 0x0000880000067ab9 */ /* 0x000fe20000000a00 */
[----:B----4-:R0:W-:Y:S02]  /*1c73c0*/  STL.64 [R1+0x7e10], R12 ;  /* 0x007e100c01007387 */ /* 0x0101e40000100a00 */
[----:B0-----:R-:W-:Y:S01]  /*1c73d0*/  VIADD R12, R8, UR5 ;  /* 0x00000005080c7c36 */ /* 0x001fe20008000000 */
[----:B------:R-:W-:Y:S01]  /*1c73e0*/  ULDC UR5, c[0x0][0x248] ;  /* 0x0000920000057ab9 */ /* 0x000fe20000000800 */
[----:B------:R0:W-:Y:S02]  /*1c73f0*/  STL.64 [R1+0x7e08], R20 ;  /* 0x007e081401007387 */ /* 0x0001e40000100a00 */
[----:B0-----:R-:W-:Y:S02]  /*1c7400*/  IMAD.MOV.U32 R20, RZ, RZ, R19 ;  /* 0x000000ffff147224 */ /* 0x001fe400078e0013 */
[----:B------:R-:W-:-:S02]  /*1c7410*/  IMAD.MOV.U32 R19, RZ, RZ, R17 ;  /* 0x000000ffff137224 */ /* 0x000fc400078e0011 */
[----:B------:R-:W-:Y:S02]  /*1c7420*/  IMAD.MOV.U32 R17, RZ, RZ, R14 ;  /* 0x000000ffff117224 */ /* 0x000fe400078e000e */
[----:B------:R-:W-:Y:S02]  /*1c7430*/  IMAD.MOV.U32 R14, RZ, RZ, R2 ;  /* 0x000000ffff0e7224 */ /* 0x000fe400078e0002 */
[----:B------:R-:W0:Y:S01]  /*1c7440*/  LDC R2, c[0x0][0x244] ;  /* 0x00009100ff027b82 */ /* 0x000e220000000800 */
[----:B------:R-:W-:Y:S02]  /*1c7450*/  IMAD.MOV.U32 R13, RZ, RZ, R25 ;  /* 0x000000ffff0d7224 */ /* 0x000fe400078e0019 */
[----:B------:R-:W-:Y:S02]  /*1c7460*/  IMAD.MOV.U32 R25, RZ, RZ, R3 ;  /* 0x000000ffff197224 */ /* 0x000fe400078e0003 */
[----:B0-----:R-:W-:-:S03]  /*1c7470*/  IMAD R0, R2, 0x80, R0 ;  /* 0x0000008002007824 */ /* 0x001fc600078e0200 */
[----:B------:R-:W0:Y:S01]  /*1c7480*/  LDC R2, c[0x0][0x244] ;  /* 0x00009100ff027b82 */ /* 0x000e220000000800 */
[----:B------:R-:W-:Y:S02]  /*1c7490*/  IMAD.MOV.U32 R21, RZ, RZ, R26 ;  /* 0x000000ffff157224 */ /* 0x000fe400078e001a */
[----:B------:R-:W-:Y:S02]  /*1c74a0*/  IMAD.MOV.U32 R26, RZ, RZ, R27 ;  /* 0x000000ffff1a7224 */ /* 0x000fe400078e001b */
[----:B------:R-:W-:Y:S02]  /*1c74b0*/  IMAD.MOV.U32 R27, RZ, RZ, R24 ;  /* 0x000000ffff1b7224 */ /* 0x000fe400078e0018 */
[----:B------:R-:W-:Y:S01]  /*1c74c0*/  IMAD.MOV.U32 R24, RZ, RZ, R4 ;  /* 0x000000ffff187224 */ /* 0x000fe200078e0004 */
[C---:B------:R-:W-:Y:S02]  /*1c74d0*/  IADD3 R4, P3, R0.reuse, UR6, RZ ;  /* 0x0000000600047c10 */ /* 0x040fe4000ff7e0ff */
[----:B------:R-:W-:Y:S02]  /*1c74e0*/  STL.64 [R1+0x7e18], R26 ;  /* 0x007e181a01007387 */ /* 0x000fe40000100a00 */
[----:B------:R-:W-:Y:S01]  /*1c74f0*/  LEA.HI.X.SX32 R3, R0, UR7, 0x1, P3 ;  /* 0x0000000700037c11 */ /* 0x000fe200098f0eff */
[----:B0-----:R-:W-:Y:S01]  /*1c7500*/  IMAD R0, R2, 0x40, R0 ;  /* 0x0000004002007824 */ /* 0x001fe200078e0200 */
[----:B------:R-:W-:Y:S01]  /*1c7510*/  ULDC.64 UR6, c[0x0][0x220] ;  /* 0x0000880000067ab9 */ /* 0x000fe20000000a00 */
[----:B------:R-:W-:Y:S03]  /*1c7520*/  STL [R1+0x7690], R4 ;  /* 0x0076900401007387 */ /* 0x000fe60000100800 */
[----:B------:R-:W-:Y:S01]  /*1c7530*/  IADD3 R2, P3, R0, UR6, RZ ;  /* 0x0000000600027c10 */ /* 0x000fe2000ff7e0ff */
[----:B------:R-:W-:-:S03]  /*1c7540*/  ULDC UR6, c[0x0][0x228] ;  /* 0x00008a0000067ab9 */ /* 0x000fc60000000800 */
[----:B------:R-:W-:Y:S01]  /*1c7550*/  LEA.HI.X.SX32 R0, R0, UR7, 0x1, P3 ;  /* 0x0000000700007c11 */ /* 0x000fe200098f0eff */
[----:B------:R0:W-:Y:S01]  /*1c7560*/  STL [R1+0x74e8], R2 ;  /* 0x0074e80201007387 */ /* 0x0001e20000100800 */
[----:B------:R-:W-:-:S03]  /*1c7570*/  ULDC UR7, c[0x0][0x228] ;  /* 0x00008a0000077ab9 */ /* 0x000fc60000000800 */
[----:B------:R-:W-:Y:S04]  /*1c7580*/  STL [R1+0x74ec], R0 ;  /* 0x0074ec0001007387 */ /* 0x000fe80000100800 */
[----:B------:R-:W-:Y:S01]  /*1c7590*/  STL [R1+0x284], R12 ;  /* 0x0002840c01007387 */ /* 0x000fe20000100800 */
[----:B0-----:R-:W-:Y:S01]  /*1c75a0*/  VIADD R2, R12, UR5 ;  /* 0x000000050c027c36 */ /* 0x001fe20008000000 */
[----:B------:R-:W-:-:S04]  /*1c75b0*/  ULDC UR5, c[0x0][0x248] ;  /* 0x0000920000057ab9 */ /* 0x000fc80000000800 */
[----:B------:R-:W-:Y:S01]  /*1c75c0*/  SHF.R.S32.HI R4, RZ, 0x1f, R2 ;  /* 0x0000001fff047819 */ /* 0x000fe20000011402 */
[----:B------:R-:W-:Y:S01]  /*1c75d0*/  STL [R1+0x280], R2 ;  /* 0x0002800201007387 */ /* 0x000fe20000100800 */
[----:B------:R-:W-:-:S03]  /*1c75e0*/  IADD3 R26, P3, R2, R11, RZ ;  /* 0x0000000b021a7210 */ /* 0x000fc60007f7e0ff */
[----:B------:R-:W-:Y:S02]  /*1c75f0*/  STL [R1+0x510], R4 ;  /* 0x0005100401007387 */ /* 0x000fe40000100800 */
[----:B------:R-:W-:-:S05]  /*1c7600*/  IMAD.X R27, R4, 0x1, R7, P3 ;  /* 0x00000001041b7824 */ /* 0x000fca00018e0607 */
[----:B------:R0:W-:Y:S02]  /*1c7610*/  STL.64 [R1+0x5730], R26 ;  /* 0x0057301a01007387 */ /* 0x0001e40000100a00 */
[----:B0-----:R-:W-:-:S05]  /*1c7620*/  IADD3 R26, P3, R2, R6, RZ ;  /* 0x00000006021a7210 */ /* 0x001fca0007f7e0ff */
[----:B------:R-:W-:Y:S01]  /*1c7630*/  IMAD.X R27, R4, 0x1, R5, P3 ;  /* 0x00000001041b7824 */ /* 0x000fe200018e0605 */
[----:B------:R-:W-:-:S04]  /*1c7640*/  SHF.R.S32.HI R0, RZ, 0x1f, R12 ;  /* 0x0000001fff007819 */ /* 0x000fc8000001140c */
[----:B------:R0:W-:Y:S04]  /*1c7650*/  STL.64 [R1+0x5718], R26 ;  /* 0x0057181a01007387 */ /* 0x0001e80000100a00 */
[----:B0-----:R-:W2:Y:S01]  /*1c7660*/  LDL.LU.64 R26, [R1+0x7e18] ;  /* 0x007e1800011a7983 */ /* 0x001ea20000300a00 */
[----:B------:R-:W-:-:S03]  /*1c7670*/  IMAD.MOV.U32 R4, RZ, RZ, R13 ;  /* 0x000000ffff047224 */ /* 0x000fc600078e000d */
[----:B------:R0:W-:Y:S04]  /*1c7680*/  STL.64 [R1+0x7618], R2 ;  /* 0x0076180201007387 */ /* 0x0001e80000100a00 */
[----:B------:R1:W-:Y:S01]  /*1c7690*/  STL [R1+0x50c], R0 ;  /* 0x00050c0001007387 */ /* 0x0003e20000100800 */
[----:B0-----:R-:W-:-:S05]  /*1c76a0*/  IADD3 R2, P3, R12, R11, RZ ;  /* 0x0000000b0c027210 */ /* 0x001fca0007f7e0ff */
[----:B------:R-:W-:Y:S01]  /*1c76b0*/  IMAD.X R3, R0, 0x1, R7, P3 ;  /* 0x0000000100037824 */ /* 0x000fe200018e0607 */
[----:B------:R-:W-:-:S04]  /*1c76c0*/  IADD3 R12, P3, R12, R6, RZ ;  /* 0x000000060c0c7210 */ /* 0x000fc80007f7e0ff */
[----:B------:R0:W-:Y:S01]  /*1c76d0*/  STL.64 [R1+0x56c8], R2 ;  /* 0x0056c80201007387 */ /* 0x0001e20000100a00 */
[----:B------:R-:W-:Y:S01]  /*1c76e0*/  IMAD.X R13, R0, 0x1, R5, P3 ;  /* 0x00000001000d7824 */ /* 0x000fe200018e0605 */
[----:B-1----:R-:W-:-:S04]  /*1c76f0*/  SHF.R.S32.HI R0, RZ, 0x1f, R8 ;  /* 0x0000001fff007819 */ /* 0x002fc80000011408 */
[----:B------:R1:W-:Y:S01]  /*1c7700*/  STL.64 [R1+0x56b0], R12 ;  /* 0x0056b00c01007387 */ /* 0x0003e20000100a00 */
[----:B0-----:R-:W-:Y:S01]  /*1c7710*/  IMAD.MOV.U32 R2, RZ, RZ, R20 ;  /* 0x000000ffff027224 */ /* 0x001fe200078e0014 */
[----:B------:R-:W-:Y:S01]  /*1c7720*/  IADD3 R20, P3, R8, R11, RZ ;  /* 0x0000000b08147210 */ /* 0x000fe20007f7e0ff */
[----:B------:R-:W-:-:S04]  /*1c7730*/  IMAD.MOV.U32 R3, RZ, RZ, R21 ;  /* 0x000000ffff037224 */ /* 0x000fc800078e0015 */
[----:B------:R-:W-:Y:S01]  /*1c7740*/  IMAD.X R21, R0, 0x1, R7, P3 ;  /* 0x0000000100157824 */ /* 0x000fe200018e0607 */
[----:B-1----:R-:W3:Y:S04]  /*1c7750*/  LDL.LU.64 R12, [R1+0x7e10] ;  /* 0x007e1000010c7983 */ /* 0x002ee80000300a00 */
[----:B------:R0:W-:Y:S04]  /*1c7760*/  STL.64 [R1+0x5658], R20 ;  /* 0x0056581401007387 */ /* 0x0001e80000100a00 */
[----:B0-----:R-:W4:Y:S04]  /*1c7770*/  LDL.LU.64 R20, [R1+0x7e08] ;  /* 0x007e080001147983 */ /* 0x001f280000300a00 */
[----:B----4-:R0:W-:Y:S02]  /*1c7780*/  STL.64 [R1+0x7e00], R20 ;  /* 0x007e001401007387 */ /* 0x0101e40000100a00 */
[----:B0-----:R-:W-:-:S05]  /*1c7790*/  IADD3 R20, P3, R8, R6, RZ ;  /* 0x0000000608147210 */ /* 0x001fca0007f7e0ff */
[----:B------:R-:W-:Y:S01]  /*1c77a0*/  IMAD.X R21, R0, 0x1, R5, P3 ;  /* 0x0000000100157824 */ /* 0x000fe200018e0605 */
[----:B------:R-:W-:-:S04]  /*1c77b0*/  SHF.R.S32.HI R0, RZ, 0x1f, R9 ;  /* 0x0000001fff007819 */ /* 0x000fc80000011409 */
[----:B------:R0:W-:Y:S04]  /*1c77c0*/  STL.64 [R1+0x5630], R20 ;  /* 0x0056301401007387 */ /* 0x0001e80000100a00 */
[----:B------:R-:W-:Y:S01]  /*1c77d0*/  STL [R1+0x504], R0 ;  /* 0x0005040001007387 */ /* 0x000fe20000100800 */
[----:B0-----:R-:W-:-:S05]  /*1c77e0*/  IADD3 R20, P3, R9, R11, RZ ;  /* 0x0000000b09147210 */ /* 0x001fca0007f7e0ff */
[----:B------:R-:W-:-:S05]  /*1c77f0*/  IMAD.X R21, R0, 0x1, R7, P3 ;  /* 0x0000000100157824 */ /* 0x000fca00018e0607 */
[----:B------:R0:W-:Y:S04]  /*1c7800*/  STL.64 [R1+0x55e0], R20 ;  /* 0x0055e01401007387 */ /* 0x0001e80000100a00 */
[----:B------:R3:W-:Y:S01]  /*1c7810*/  STL.64 [R1+0x75f8], R8 ;  /* 0x0075f80801007387 */ /* 0x0007e20000100a00 */
[----:B0-----:R-:W-:Y:S01]  /*1c7820*/  IADD3 R20, P3, R9, R6, RZ ;  /* 0x0000000609147210 */ /* 0x001fe20007f7e0ff */
[----:B---3--:R-:W-:Y:S01]  /*1c7830*/  IMAD.MOV.U32 R9, RZ, RZ, R13 ;  /* 0x000000ffff097224 */ /* 0x008fe200078e000d */
[----:B------:R-:W-:-:S03]  /*1c7840*/  SHF.R.S32.HI R13, RZ, 0x1f, R10 ;  /* 0x0000001fff0d7819 */ /* 0x000fc6000001140a */
[----:B------:R-:W-:Y:S02]  /*1c7850*/  IMAD.X R21, R0, 0x1, R5, P3 ;  /* 0x0000000100157824 */ /* 0x000fe400018e0605 */
[----:B------:R-:W-:-:S03]  /*1c7860*/  IMAD.MOV.U32 R8, RZ, RZ, R3 ;  /* 0x000000ffff087224 */ /* 0x000fc600078e0003 */
[----:B------:R0:W-:Y:S01]  /*1c7870*/  STL.64 [R1+0x55d0], R20 ;  /* 0x0055d01401007387 */ /* 0x0001e20000100a00 */
[----:B------:R-:W-:Y:S02]  /*1c7880*/  IMAD.MOV.U32 R0, RZ, RZ, R24 ;  /* 0x000000ffff007224 */ /* 0x000fe400078e0018 */
[----:B------:R-:W-:Y:S01]  /*1c7890*/  IMAD.MOV.U32 R24, RZ, RZ, R14 ;  /* 0x000000ffff187224 */ /* 0x000fe200078e000e */
[----:B------:R-:W-:Y:S01]  /*1c78a0*/  STL [R1+0x500], R13 ;  /* 0x0005000d01007387 */ /* 0x000fe20000100800 */
[----:B0-----:R-:W-:Y:S01]  /*1c78b0*/  IADD3 R20, P3, R10, R11, RZ ;  /* 0x0000000b0a147210 */ /* 0x001fe20007f7e0ff */
[----:B------:R-:W-:-:S04]  /*1c78c0*/  IMAD.MOV.U32 R3, RZ, RZ, R28 ;  /* 0x000000ffff037224 */ /* 0x000fc800078e001c */
[C---:B------:R-:W-:Y:S01]  /*1c78d0*/  IMAD.X R21, R13.reuse, 0x1, R7, P3 ;  /* 0x000000010d157824 */ /* 0x040fe200018e0607 */
[----:B------:R-:W-:Y:S01]  /*1c78e0*/  IADD3 R14, P3, R10, R6, RZ ;  /* 0x000000060a0e7210 */ /* 0x000fe20007f7e0ff */
[----:B------:R-:W-:Y:S02]  /*1c78f0*/  IMAD.MOV.U32 R28, RZ, RZ, R25 ;  /* 0x000000ffff1c7224 */ /* 0x000fe400078e0019 */
[----:B------:R-:W-:Y:S01]  /*1c7900*/  IMAD.MOV.U32 R25, RZ, RZ, R15 ;  /* 0x000000ffff197224 */ /* 0x000fe200078e000f */
[----:B------:R0:W-:Y:S01]  /*1c7910*/  STL.64 [R1+0x5580], R20 ;  /* 0x0055801401007387 */ /* 0x0001e20000100a00 */
[----:B------:R-:W-:-:S03]  /*1c7920*/  IMAD.X R15, R13, 0x1, R5, P3 ;  /* 0x000000010d0f7824 */ /* 0x000fc600018e0605 */
[----:B0-----:R-:W3:Y:S04]  /*1c7930*/  LDL.LU.64 R20, [R1+0x7e00] ;  /* 0x007e000001147983 */ /* 0x001ee80000300a00 */
[----:B------:R0:W-:Y:S04]  /*1c7940*/  STL [R1+0x76c0], R10 ;  /* 0x0076c00a01007387 */ /* 0x0001e80000100800 */
[----:B------:R-:W4:Y:S04]  /*1c7950*/  LDL.LU R13, [R1+0x7df8] ;  /* 0x007df800010d7983 */ /* 0x000f280000300800 */
[----:B------:R1:W-:Y:S01]  /*1c7960*/  STL.64 [R1+0x5568], R14 ;  /* 0x0055680e01007387 */ /* 0x0003e20000100a00 */
[----:B0-----:R-:W-:-:S02]  /*1c7970*/  SHF.R.S32.HI R10, RZ, 0x1f, R12 ;  /* 0x0000001fff0a7819 */ /* 0x001fc4000001140c */
[----:B-1----:R-:W-:-:S05]  /*1c7980*/  IADD3 R14, P3, R12, R11, RZ ;  /* 0x0000000b0c0e7210 */ /* 0x002fca0007f7e0ff */
[----:B------:R-:W-:-:S05]  /*1c7990*/  IMAD.X R15, R10, 0x1, R7, P3 ;  /* 0x000000010a0f7824 */ /* 0x000fca00018e0607 */
[----:B------:R0:W-:Y:S04]  /*1c79a0*/  STL.64 [R1+0x5510], R14 ;  /* 0x0055100e01007387 */ /* 0x0001e80000100a00 */
[----:B0-----:R-:W2:Y:S04]  /*1c79b0*/  LDL.LU.64 R14, [R1+0x7df0] ;  /* 0x007df000010e7983 */ /* 0x001ea80000300a00 */
[----:B------:R0:W-:Y:S02]  /*1c79c0*/  STL.64 [R1+0x7de8], R16 ;  /* 0x007de81001007387 */ /* 0x0001e40000100a00 */
[----:B0-----:R-:W-:-:S05]  /*1c79d0*/  IADD3 R16, P3, R12, R6, RZ ;  /* 0x000000060c107210 */ /* 0x001fca0007f7e0ff */
[----:B------:R-:W-:-:S05]  /*1c79e0*/  IMAD.X R17, R10, 0x1, R5, P3 ;  /* 0x000000010a117824 */ /* 0x000fca00018e0605 */
[----:B------:R0:W-:Y:S01]  /*1c79f0*/  STL.64 [R1+0x54f0], R16 ;  /* 0x0054f01001007387 */ /* 0x0001e20000100a00 */
[----:B----4-:R-:W-:Y:S02]  /*1c7a00*/  SHF.R.S32.HI R10, RZ, 0x1f, R13 ;  /* 0x0000001fff0a7819 */ /* 0x010fe4000001140d */
[----:B0-----:R-:W-:-:S05]  /*1c7a10*/  IADD3 R16, P3, R13, R11, RZ ;  /* 0x0000000b0d107210 */ /* 0x001fca0007f7e0ff */
[----:B------:R-:W-:-:S05]  /*1c7a20*/  IMAD.X R17, R10, 0x1, R7, P3 ;  /* 0x000000010a117824 */ /* 0x000fca00018e0607 */
[----:B------:R0:W-:Y:S04]  /*1c7a30*/  STL.64 [R1+0x54b0], R16 ;  /* 0x0054b01001007387 */ /* 0x0001e80000100a00 */
[----:B------:R-:W-:Y:S01]  /*1c7a40*/  STL.64 [R1+0x7600], R12 ;  /* 0x0076000c01007387 */ /* 0x000fe20000100a00 */
[----:B0-----:R-:W-:-:S05]  /*1c7a50*/  IADD3 R16, P3, R13, R6, RZ ;  /* 0x000000060d107210 */ /* 0x001fca0007f7e0ff */
[----:B------:R-:W-:-:S05]  /*1c7a60*/  IMAD.X R17, R10, 0x1, R5, P3 ;  /* 0x000000010a117824 */ /* 0x000fca00018e0605 */
[----:B------:R0:W-:Y:S04]  /*1c7a70*/  STL.64 [R1+0x5498], R16 ;  /* 0x0054981001007387 */ /* 0x0001e80000100a00 */
[----:B0-----:R-:W4:Y:S01]  /*1c7a80*/  LDL.LU.64 R16, [R1+0x7de8] ;  /* 0x007de80001107983 */ /* 0x001f220000300a00 */
[----:B--2---:R-:W-:Y:S02]  /*1c7a90*/  SHF.R.S32.HI R10, RZ, 0x1f, R14 ;  /* 0x0000001fff0a7819 */ /* 0x004fe4000001140e */
[----:B------:R-:W-:-:S05]  /*1c7aa0*/  IADD3 R12, P3, R14, R11, RZ ;  /* 0x0000000b0e0c7210 */ /* 0x000fca0007f7e0ff */
[----:B------:R-:W-:-:S05]  /*1c7ab0*/  IMAD.X R13, R10, 0x1, R7, P3 ;  /* 0x000000010a0d7824 */ /* 0x000fca00018e0607 */
[----:B------:R0:W-:Y:S02]  /*1c7ac0*/  STL.64 [R1+0x5450], R12 ;  /* 0x0054500c01007387 */ /* 0x0001e40000100a00 */
[----:B0-----:R-:W-:-:S05]  /*1c7ad0*/  IADD3 R12, P3, R14, R6, RZ ;  /* 0x000000060e0c7210 */ /* 0x001fca0007f7e0ff */
[----:B------:R-:W-:Y:S02]  /*1c7ae0*/  IMAD.X R13, R10, 0x1, R5, P3 ;  /* 0x000000010a0d7824 */ /* 0x000fe400018e0605 */
[----:B------:R-:W-:Y:S02]  /*1c7af0*/  IMAD.MOV.U32 R10, RZ, RZ, R9 ;  /* 0x000000ffff0a7224 */ /* 0x000fe400078e0009 */
[----:B------:R-:W-:Y:S01]  /*1c7b00*/  IMAD.MOV.U32 R9, RZ, RZ, R4 ;  /* 0x000000ffff097224 */ /* 0x000fe200078e0004 */
[----:B------:R0:W-:Y:S01]  /*1c7b10*/  STL.64 [R1+0x5438], R12 ;  /* 0x0054380c01007387 */ /* 0x0001e20000100a00 */
[----:B------:R-:W-:Y:S02]  /*1c7b20*/  IMAD.MOV.U32 R4, RZ, RZ, R26 ;  /* 0x000000ffff047224 */ /* 0x000fe400078e001a */
[----:B------:R-:W-:Y:S02]  /*1c7b30*/  IMAD.MOV.U32 R26, RZ, RZ, R22 ;  /* 0x000000ffff1a7224 */ /* 0x000fe400078e0016 */
[----:B------:R-:W-:-:S02]  /*1c7b40*/  IMAD.MOV.U32 R22, RZ, RZ, R18 ;  /* 0x000000ffff167224 */ /* 0x000fc400078e0012 */
[----:B------:R-:W-:Y:S01]  /*1c7b50*/  IMAD.MOV.U32 R18, RZ, RZ, R19 ;  /* 0x000000ffff127224 */ /* 0x000fe200078e0013 */
[----:B0-----:R-:W-:Y:S01]  /*1c7b60*/  IADD3 R12, P3, R15, R11, RZ ;  /* 0x0000000b0f0c7210 */ /* 0x001fe20007f7e0ff */
[----:B----4-:R-:W-:Y:S01]  /*1c7b70*/  IMAD.MOV.U32 R19, RZ, RZ, R17 ;  /* 0x000000ffff137224 */ /* 0x010fe200078e0011 */
[----:B------:R-:W-:-:S05]  /*1c7b80*/  SHF.R.S32.HI R17, RZ, 0x1f, R15 ;  /* 0x0000001fff117819 */ /* 0x000fca000001140f */
[----:B------:R-:W-:-:S05]  /*1c7b90*/  IMAD.X R13, R17, 0x1, R7, P3 ;  /* 0x00000001110d7824 */ /* 0x000fca00018e0607 */
[----:B------:R0:W-:Y:S04]  /*1c7ba0*/  STL.64 [R1+0x53f8], R12 ;  /* 0x0053f80c01007387 */ /* 0x0001e80000100a00 */
[----:B------:R1:W-:Y:S01]  /*1c7bb0*/  STL.64 [R1+0x75f0], R14 ;  /* 0x0075f00e01007387 */ /* 0x0003e20000100a00 */
[----:B0-----:R-:W-:-:S03]  /*1c7bc0*/  IADD3 R12, P3, R15, R6, RZ ;  /* 0x000000060f0c7210 */ /* 0x001fc60007f7e0ff */
[----:B-1----:R-:W2:Y:S02]  /*1c7bd0*/  LDL R15, [R1+0x244] ;  /* 0x00024400010f7983 */ /* 0x002ea40000100800 */
[----:B------:R-:W-:Y:S02]  /*1c7be0*/  IMAD.X R13, R17, 0x1, R5, P3 ;  /* 0x00000001110d7824 */ /* 0x000fe400018e0605 */
[----:B------:R-:W4:Y:S01]  /*1c7bf0*/  LDL.LU R17, [R1+0x7de0] ;  /* 0x007de00001117983 */ /* 0x000f220000300800 */
[----:B------:R-:W-:-:S03]  /*1c7c00*/  SHF.R.S32.HI R14, RZ, 0x1f, R16 ;  /* 0x0000001fff0e7819 */ /* 0x000fc60000011410 */
[----:B------:R0:W-:Y:S02]  /*1c7c10*/  STL.64 [R1+0x53d8], R12 ;  /* 0x0053d80c01007387 */ /* 0x0001e40000100a00 */
[----:B0-----:R-:W-:-:S05]  /*1c7c20*/  IADD3 R12, P3, R16, R11, RZ ;  /* 0x0000000b100c7210 */ /* 0x001fca0007f7e0ff */
        /* <DEDUP_REMOVED lines=8> */
[----:B0-----:R-:W-:Y:S02]  /*1c7cb0*/  IMAD.MOV.U32 R13, RZ, RZ, R10 ;  /* 0x000000ffff0d7224 */ /* 0x001fe400078e000a */
[----:B------:R-:W-:-:S02]  /*1c7cc0*/  IMAD.MOV.U32 R12, RZ, RZ, R9 ;  /* 0x000000ffff0c7224 */ /* 0x000fc400078e0009 */
[----:B------:R-:W-:Y:S02]  /*1c7cd0*/  IMAD.MOV.U32 R9, RZ, RZ, R22 ;  /* 0x000000ffff097224 */ /* 0x000fe400078e0016 */
[----:B------:R-:W-:Y:S01]  /*1c7ce0*/  IMAD.MOV.U32 R22, RZ, RZ, R19 ;  /* 0x000000ffff167224 */ /* 0x000fe200078e0013 */
[----:B----4-:R-:W-:Y:S02]  /*1c7cf0*/  SHF.R.S32.HI R10, RZ, 0x1f, R17 ;  /* 0x0000001fff0a7819 */ /* 0x010fe40000011411 */
[----:B------:R-:W-:-:S05]  /*1c7d00*/  IADD3 R18, P3, R17, R11, RZ ;  /* 0x0000000b11127210 */ /* 0x000fca0007f7e0ff */
[----:B------:R-:W-:-:S05]  /*1c7d10*/  IMAD.X R19, R10, 0x1, R7, P3 ;  /* 0x000000010a137824 */ /* 0x000fca00018e0607 */
[----:B------:R0:W-:Y:S04]  /*1c7d20*/  STL.64 [R1+0x5338], R18 ;  /* 0x0053381201007387 */ /* 0x0001e80000100a00 */
[----:B------:R2:W-:Y:S01]  /*1c7d30*/  STL.64 [R1+0x7608], R16 ;  /* 0x0076081001007387 */ /* 0x0005e20000100a00 */
[----:B0-----:R-:W-:Y:S01]  /*1c7d40*/  IADD3 R18, P3, R17, R6, RZ ;  /* 0x0000000611127210 */ /* 0x001fe20007f7e0ff */
[----:B--2---:R-:W-:-:S04]  /*1c7d50*/  IMAD.MOV.U32 R17, RZ, RZ, R15 ;  /* 0x000000ffff117224 */ /* 0x004fc800078e000f */
[----:B------:R-:W-:-:S05]  /*1c7d60*/  IMAD.X R19, R10, 0x1, R5, P3 ;  /* 0x000000010a137824 */ /* 0x000fca00018e0605 */
[----:B------:R0:W-:Y:S04]  /*1c7d70*/  STL.64 [R1+0x5320], R18 ;  /* 0x0053201201007387 */ /* 0x0001e80000100a00 */
[----:B0-----:R-:W2:Y:S01]  /*1c7d80*/  LDL.LU.64 R18, [R1+0x7dd8] ;  /* 0x007dd80001127983 */ /* 0x001ea20000300a00 */
[----:B------:R-:W-:Y:S02]  /*1c7d90*/  IMAD.MOV.U32 R15, RZ, RZ, R3 ;  /* 0x000000ffff0f7224 */ /* 0x000fe400078e0003 */
[----:B------:R-:W-:Y:S02]  /*1c7da0*/  IMAD.MOV.U32 R3, RZ, RZ, R24 ;  /* 0x000000ffff037224 */ /* 0x000fe400078e0018 */
[----:B---3--:R-:W-:Y:S02]  /*1c7db0*/  IMAD.MOV.U32 R24, RZ, RZ, R20 ;  /* 0x000000ffff187224 */ /* 0x008fe400078e0014 */
[----:B------:R-:W-:-:S02]  /*1c7dc0*/  IMAD.MOV.U32 R10, RZ, RZ, R28 ;  /* 0x000000ffff0a7224 */ /* 0x000fc400078e001c */
[----:B------:R-:W-:Y:S02]  /*1c7dd0*/  IMAD.MOV.U32 R28, RZ, RZ, R25 ;  /* 0x000000ffff1c7224 */ /* 0x000fe400078e0019 */
[----:B------:R-:W-:Y:S01]  /*1c7de0*/  IMAD.MOV.U32 R25, RZ, RZ, R21 ;  /* 0x000000ffff197224 */ /* 0x000fe200078e0015 */
[----:B--2---:R-:W-:Y:S02]  /*1c7df0*/  SHF.R.S32.HI R16, RZ, 0x1f, R18 ;  /* 0x0000001fff107819 */ /* 0x004fe40000011412 */
[----:B------:R-:W-:-:S05]  /*1c7e00*/  IADD3 R20, P3, R18, R11, RZ ;  /* 0x0000000b12147210 */ /* 0x000fca0007f7e0ff */
[----:B------:R-:W-:-:S05]  /*1c7e10*/  IMAD.X R21, R16, 0x1, R7, P3 ;  /* 0x0000000110157824 */ /* 0x000fca00018e0607 */
[----:B------:R0:W-:Y:S02]  /*1c7e20*/  STL.64 [R1+0x52e0], R20 ;  /* 0x0052e01401007387 */ /* 0x0001e40000100a00 */
[----:B0-----:R-:W-:-:S05]  /*1c7e30*/  IADD3 R20, P3, R18, R6, RZ ;  /* 0x0000000612147210 */ /* 0x001fca0007f7e0ff */
[----:B------:R-:W-:-:S05]  /*1c7e40*/  IMAD.X R21, R16, 0x1, R5, P3 ;  /* 0x0000000110157824 */ /* 0x000fca00018e0605 */
[----:B------:R0:W-:Y:S04]  /*1c7e50*/  STL.64 [R1+0x52c0], R20 ;  /* 0x0052c01401007387 */ /* 0x0001e80000100a00 */
[----:B0-----:R-:W2:Y:S01]  /*1c7e60*/  LDL.LU.64 R20, [R1+0x7dd0] ;  /* 0x007dd00001147983 */ /* 0x001ea20000300a00 */
[----:B------:R-:W-:-:S03]  /*1c7e70*/  SHF.R.S32.HI R16, RZ, 0x1f, R19 ;  /* 0x0000001fff107819 */ /* 0x000fc60000011413 */
[----:B------:R0:W-:Y:S02]  /*1c7e80*/  STL.64 [R1+0x7dc8], R12 ;  /* 0x007dc80c01007387 */ /* 0x0001e40000100a00 */
[----:B0-----:R-:W-:-:S05]  /*1c7e90*/  IADD3 R12, P3, R19, R11, RZ ;  /* 0x0000000b130c7210 */ /* 0x001fca0007f7e0ff */
[----:B------:R-:W-:-:S05]  /*1c7ea0*/  IMAD.X R13, R16, 0x1, R7, P3 ;  /* 0x00000001100d7824 */ /* 0x000fca00018e0607 */
[----:B------:R0:W-:Y:S04]  /*1c7eb0*/  STL.64 [R1+0x5280], R12 ;  /* 0x0052800c01007387 */ /* 0x0001e80000100a00 */
[----:B------:R-:W-:Y:S01]  /*1c7ec0*/  STL.64 [R1+0x7610], R18 ;  /* 0x0076101201007387 */ /* 0x000fe20000100a00 */
[----:B0-----:R-:W-:-:S05]  /*1c7ed0*/  IADD3 R12, P3, R19, R6, RZ ;  /* 0x00000006130c7210 */ /* 0x001fca0007f7e0ff */
[----:B------:R-:W-:-:S05]  /*1c7ee0*/  IMAD.X R13, R16, 0x1, R5, P3 ;  /* 0x00000001100d7824 */ /* 0x000fca00018e0605 */
[----:B------:R0:W-:Y:S04]  /*1c7ef0*/  STL.64 [R1+0x5268], R12 ;  /* 0x0052680c01007387 */ /* 0x0001e80000100a00 */
[----:B0-----:R-:W3:Y:S01]  /*1c7f00*/  LDL.LU.64 R12, [R1+0x7dc8] ;  /* 0x007dc800010c7983 */ /* 0x001ee20000300a00 */
        /* <DEDUP_REMOVED lines=9> */
[----:B------:R-:W-:Y:S01]  /*1c7fa0*/  IADD3 R22, P3, R21, R11, RZ ;  /* 0x0000000b15167210 */ /* 0x000fe20007f7e0ff */
[----:B0-----:R-:W-:Y:S01]  /*1c7fb0*/  IMAD.MOV.U32 R18, RZ, RZ, R14 ;  /* 0x000000ffff127224 */ /* 0x001fe200078e000e */
[----:B------:R-:W-:Y:S01]  /*1c7fc0*/  SHF.R.S32.HI R14, RZ, 0x1f, R21 ;  /* 0x0000001fff0e7819 */ /* 0x000fe20000011415 */
[----:B------:R-:W-:Y:S02]  /*1c7fd0*/  IMAD.MOV.U32 R19, RZ, RZ, R26 ;  /* 0x000000ffff137224 */ /* 0x000fe400078e001a */
[----:B------:R-:W-:-:S02]  /*1c7fe0*/  IMAD.MOV.U32 R26, RZ, RZ, R23 ;  /* 0x000000ffff1a7224 */ /* 0x000fc400078e0017 */
[----:B------:R-:W-:-:S05]  /*1c7ff0*/  IMAD.X R23, R14, 0x1, R7, P3 ;  /* 0x000000010e177824 */ /* 0x000fca00018e0607 */
[----:B------:R0:W-:Y:S04]  /*1c8000*/  STL.64 [R1+0x51d8], R22 ;  /* 0x0051d81601007387 */ /* 0x0001e80000100a00 */
[----:B------:R1:W-:Y:S01]  /*1c8010*/  STL.64 [R1+0x7620], R20 ;  /* 0x0076201401007387 */ /* 0x0003e20000100a00 */
[----:B0-----:R-:W-:Y:S01]  /*1c8020*/  IADD3 R22, P3, R21, R6, RZ ;  /* 0x0000000615167210 */ /* 0x001fe20007f7e0ff */
[----:B-1----:R-:W-:-:S04]  /*1c8030*/  IMAD.MOV.U32 R21, RZ, RZ, R17 ;  /* 0x000000ffff157224 */ /* 0x002fc800078e0011 */
[----:B------:R-:W-:-:S05]  /*1c8040*/  IMAD.X R23, R14, 0x1, R5, P3 ;  /* 0x000000010e177824 */ /* 0x000fca00018e0605 */
[----:B------:R0:W-:Y:S04]  /*1c8050*/  STL.64 [R1+0x51b8], R22 ;  /* 0x0051b81601007387 */ /* 0x0001e80000100a00 */
[----:B0-----:R-:W2:Y:S01]  /*1c8060*/  LDL.LU.64 R22, [R1+0x7dc0] ;  /* 0x007dc00001167983 */ /* 0x001ea20000300a00 */
[----:B------:R-:W-:Y:S02]  /*1c8070*/  IMAD.MOV.U32 R17, RZ, RZ, R15 ;  /* 0x000000ffff117224 */ /* 0x000fe400078e000f */
[----:B------:R-:W-:Y:S02]  /*1c8080*/  IMAD.MOV.U32 R15, RZ, RZ, R24 ;  /* 0x000000ffff0f7224 */ /* 0x000fe400078e0018 */
[----:B------:R-:W-:Y:S02]  /*1c8090*/  IMAD.MOV.U32 R14, RZ, RZ, R10 ;  /* 0x000000ffff0e7224 */ /* 0x000fe400078e000a */
[----:B------:R-:W-:-:S02]  /*1c80a0*/  IMAD.MOV.U32 R10, RZ, RZ, R28 ;  /* 0x000000ffff0a7224 */ /* 0x000fc400078e001c */
        /* <DEDUP_REMOVED lines=10> */
[----:B---3--:R0:W-:Y:S02]  /*1c8150*/  STL.64 [R1+0x7db0], R12 ;  /* 0x007db00c01007387 */ /* 0x0081e40000100a00 */
        /* <DEDUP_REMOVED lines=14> */
[----:B------:R-:W-:Y:S01]  /*1c8240*/  IMAD.MOV.U32 R20, RZ, RZ, R26 ;  /* 0x000000ffff147224 */ /* 0x000fe200078e001a */
[----:B------:R-:W-:Y:S02]  /*1c8250*/  IADD3 R26, P3, R25, R11, RZ ;  /* 0x0000000b191a7210 */ /* 0x000fe40007f7e0ff */
[----:B------:R0:W-:Y:S02]  /*1c8260*/  STL.64 [R1+0x5080], R22 ;  /* 0x0050801601007387 */ /* 0x0001e40000100a00 */
[----:B0-----:R-:W-:Y:S01]  /*1c8270*/  IMAD.MOV.U32 R22, RZ, RZ, R18 ;  /* 0x000000ffff167224 */ /* 0x001fe200078e0012 */
[----:B------:R-:W-:Y:S01]  /*1c8280*/  SHF.R.S32.HI R18, RZ, 0x1f, R25 ;  /* 0x0000001fff127819 */ /* 0x000fe20000011419 */
[----:B------:R-:W-:Y:S02]  /*1c8290*/  IMAD.MOV.U32 R23, RZ, RZ, R19 ;  /* 0x000000ffff177224 */ /* 0x000fe400078e0013 */
[----:B------:R-:W-:-:S02]  /*1c82a0*/  IMAD.MOV.U32 R19, RZ, RZ, R27 ;  /* 0x000000ffff137224 */ /* 0x000fc400078e001b */
[----:B------:R-:W-:-:S05]  /*1c82b0*/  IMAD.X R27, R18, 0x1, R7, P3 ;  /* 0x00000001121b7824 */ /* 0x000fca00018e0607 */
[----:B------:R0:W-:Y:S04]  /*1c82c0*/  STL.64 [R1+0x5040], R26 ;  /* 0x0050401a01007387 */ /* 0x0001e80000100a00 */
[----:B------:R1:W-:Y:S01]  /*1c82d0*/  STL.64 [R1+0x7630], R24 ;  /* 0x0076301801007387 */ /* 0x0003e20000100a00 */
[----:B0-----:R-:W-:-:S03]  /*1c82e0*/  IADD3 R26, P3, R25, R6, RZ ;  /* 0x00000006191a7210 */ /* 0x001fc60007f7e0ff */
[----:B-1----:R-:W2:Y:S02]  /*1c82f0*/  LDL R25, [R1+0x24c] ;  /* 0x00024c0001197983 */ /* 0x002ea40000100800 */
[----:B------:R-:W-:-:S05]  /*1c8300*/  IMAD.X R27, R18, 0x1, R5, P3 ;  /* 0x00000001121b7824 */ /* 0x000fca00018e0605 */
[----:B------:R0:W-:Y:S04]  /*1c8310*/  STL.64 [R1+0x5028], R26 ;  /* 0x0050281a01007387 */ /* 0x0001e80000100a00 */
[----:B0-----:R-:W4:Y:S01]  /*1c8320*/  LDL.LU.64 R26, [R1+0x7da8] ;  /* 0x007da800011a7983 */ /* 0x001f220000300a00 */
[----:B------:R-:W-:-:S03]  /*1c8330*/  IMAD.MOV.U32 R24, RZ, RZ, R22 ;  /* 0x000000ffff187224 */ /* 0x000fc600078e0016 */
[----:B------:R0:W-:Y:S01]  /*1c8340*/  STL.64 [R1+0x7da0], R14 ;  /* 0x007da00e01007387 */ /* 0x0001e20000100a00 */
[----:B----4-:R-:W-:Y:S02]  /*1c8350*/  SHF.R.S32.HI R18, RZ, 0x1f, R26 ;  /* 0x0000001fff127819 */ /* 0x010fe4000001141a */
[----:B0-----:R-:W-:-:S05]  /*1c8360*/  IADD3 R14, P3, R26, R11, RZ ;  /* 0x0000000b1a0e7210 */ /* 0x001fca0007f7e0ff */
[----:B------:R-:W-:-:S05]  /*1c8370*/  IMAD.X R15, R18, 0x1, R7, P3 ;  /* 0x00000001120f7824 */ /* 0x000fca00018e0607 */
[----:B------:R0:W-:Y:S04]  /*1c8380*/  STL.64 [R1+0x4fe0], R14 ;  /* 0x004fe00e01007387 */ /* 0x0001e80000100a00 */
[----:B------:R1:W-:Y:S01]  /*1c8390*/  STL [R1+0x7d98], R21 ;  /* 0x007d981501007387 */ /* 0x0003e20000100800 */
[----:B0-----:R-:W-:Y:S02]  /*1c83a0*/  IADD3 R14, P3, R26, R6, RZ ;  /* 0x000000061a0e7210 */ /* 0x001fe40007f7e0ff */
[----:B-1----:R-:W-:-:S03]  /*1c83b0*/  SHF.R.S32.HI R21, RZ, 0x1f, R27 ;  /* 0x0000001fff157819 */ /* 0x002fc6000001141b */
[----:B------:R-:W-:-:S05]  /*1c83c0*/  IMAD.X R15, R18, 0x1, R5, P3 ;  /* 0x00000001120f7824 */ /* 0x000fca00018e0605 */
[----:B------:R0:W-:Y:S04]  /*1c83d0*/  STL.64 [R1+0x4fc8], R14 ;  /* 0x004fc80e01007387 */ /* 0x0001e80000100a00 */
[----:B------:R-:W-:Y:S01]  /*1c83e0*/  STL [R1+0x4c0], R21 ;  /* 0x0004c01501007387 */ /* 0x000fe20000100800 */
[----:B0-----:R-:W-:-:S05]  /*1c83f0*/  IADD3 R14, P3, R27, R11, RZ ;  /* 0x0000000b1b0e7210 */ /* 0x001fca0007f7e0ff */
[----:B------:R-:W-:-:S05]  /*1c8400*/  IMAD.X R15, R21, 0x1, R7, P3 ;  /* 0x00000001150f7824 */ /* 0x000fca00018e0607 */
[----:B------:R0:W-:Y:S04]  /*1c8410*/  STL.64 [R1+0x4f80], R14 ;  /* 0x004f800e01007387 */ /* 0x0001e80000100a00 */
[----:B0-----:R-:W4:Y:S01]  /*1c8420*/  LDL.LU.64 R14, [R1+0x7da0] ;  /* 0x007da000010e7983 */ /* 0x001f220000300a00 */
[----:B------:R-:W-:-:S03]  /*1c8430*/  IMAD.MOV.U32 R18, RZ, RZ, R29 ;  /* 0x000000ffff127224 */ /* 0x000fc600078e001d */
[----:B------:R0:W-:Y:S04]  /*1c8440*/  STL.64 [R1+0x7638], R26 ;  /* 0x0076381a01007387 */ /* 0x0001e80000100a00 */
[----:B0-----:R-:W2:Y:S01]  /*1c8450*/  LDL R26, [R1+0x234] ;  /* 0x00023400011a7983 */ /* 0x001ea20000100800 */
[----:B----4-:R-:W-:Y:S02]  /*1c8460*/  IMAD.MOV.U32 R22, RZ, RZ, R15 ;  /* 0x000000ffff167224 */ /* 0x010fe400078e000f */
[----:B------:R-:W-:Y:S01]  /*1c8470*/  IMAD.MOV.U32 R15, RZ, RZ, R28 ;  /* 0x000000ffff0f7224 */ /* 0x000fe200078e001c */
[----:B------:R-:W-:Y:S02]  /*1c8480*/  IADD3 R28, P3, R27, R6, RZ ;  /* 0x000000061b1c7210 */ /* 0x000fe40007f7e0ff */
[----:B------:R-:W4:Y:S03]  /*1c8490*/  LDL R27, [R1+0x240] ;  /* 0x00024000011b7983 */ /* 0x000f260000100800 */
[----:B------:R-:W-:-:S02]  /*1c84a0*/  IMAD.X R29, R21, 0x1, R5, P3 ;  /* 0x00000001151d7824 */ /* 0x000fc400018e0605 */
[----:B------:R-:W4:Y:S04]  /*1c84b0*/  LDL.LU R21, [R1+0x7d98] ;  /* 0x007d980001157983 */ /* 0x000f280000300800 */
[----:B------:R0:W-:Y:S04]  /*1c84c0*/  STL.64 [R1+0x4f68], R28 ;  /* 0x004f681c01007387 */ /* 0x0001e80000100a00 */
[----:B0-----:R-:W2:Y:S04]  /*1c84d0*/  LDL.LU.64 R28, [R1+0x7d90] ;  /* 0x007d9000011c7983 */ /* 0x001ea80000300a00 */
[----:B---3--:R2:W-:Y:S02]  /*1c84e0*/  STL.64 [R1+0x7d88], R12 ;  /* 0x007d880c01007387 */ /* 0x0085e40000100a00 */
[----:B--2---:R-:W-:-:S02]  /*1c84f0*/  IADD3 R12, P3, R28, R11, RZ ;  /* 0x0000000b1c0c7210 */ /* 0x004fc40007f7e0ff */
[----:B------:R-:W-:-:S05]  /*1c8500*/  SHF.R.S32.HI R13, RZ, 0x1f, R28 ;  /* 0x0000001fff0d7819 */ /* 0x000fca000001141c */
[----:B------:R-:W-:-:S05]  /*1c8510*/  IMAD.X R13, R13, 0x1, R7, P3 ;  /* 0x000000010d0d7824 */ /* 0x000fca00018e0607 */
[----:B------:R0:W-:Y:S02]  /*1c8520*/  STL.64 [R1+0x4df0], R12 ;  /* 0x004df00c01007387 */ /* 0x0001e40000100a00 */
[----:B0-----:R-:W-:Y:S02]  /*1c8530*/  IADD3 R12, P3, R28, R6, RZ ;  /* 0x000000061c0c7210 */ /* 0x001fe40007f7e0ff */
[----:B------:R-:W-:-:S05]  /*1c8540*/  SHF.R.S32.HI R13, RZ, 0x1f, R28 ;  /* 0x0000001fff0d7819 */ /* 0x000fca000001141c */
[----:B------:R-:W-:-:S05]  /*1c8550*/  IMAD.X R13, R13, 0x1, R5, P3 ;  /* 0x000000010d0d7824 */ /* 0x000fca00018e0605 */
[----:B------:R0:W-:Y:S04]  /*1c8560*/  STL.64 [R1+0x4df8], R12 ;  /* 0x004df80c01007387 */ /* 0x0001e80000100a00 */
[----:B------:R1:W-:Y:S01]  /*1c8570*/  STL [R1+0x7d80], R26 ;  /* 0x007d801a01007387 */ /* 0x0003e20000100800 */
[----:B0-----:R-:W-:Y:S02]  /*1c8580*/  IADD3 R12, P3, R29, R11, RZ ;  /* 0x0000000b1d0c7210 */ /* 0x001fe40007f7e0ff */
[----:B-1----:R-:W-:-:S05]  /*1c8590*/  SHF.R.S32.HI R26, RZ, 0x1f, R29 ;  /* 0x0000001fff1a7819 */ /* 0x002fca000001141d */
[----:B------:R-:W-:-:S05]  /*1c85a0*/  IMAD.X R13, R26, 0x1, R7, P3 ;  /* 0x000000011a0d7824 */ /* 0x000fca00018e0607 */
[----:B------:R0:W-:Y:S04]  /*1c85b0*/  STL.64 [R1+0x4e08], R12 ;  /* 0x004e080c01007387 */ /* 0x0001e80000100a00 */
[----:B0-----:R-:W2:Y:S04]  /*1c85c0*/  LDL.LU.64 R12, [R1+0x7d88] ;  /* 0x007d8800010c7983 */ /* 0x001ea80000300a00 */
[----:B--2---:R-:W-:Y:S04]  /*1c85d0*/  STL.64 [R1+0x7d78], R12 ;  /* 0x007d780c01007387 */ /* 0x004fe80000100a00 */
[----:B------:R0:W-:Y:S04]  /*1c85e0*/  STL.64 [R1+0x7640], R28 ;  /* 0x0076401c01007387 */ /* 0x0001e80000100a00 */
[----:B0-----:R-:W2:Y:S01]  /*1c85f0*/  LDL R28, [R1] ;  /* 0x00000000011c7983 */ /* 0x001ea20000100800 */
[----:B------:R-:W-:-:S05]  /*1c8600*/  IADD3 R12, P3, R29, R6, RZ ;  /* 0x000000061d0c7210 */ /* 0x000fca0007f7e0ff */
[----:B------:R-:W-:Y:S02]  /*1c8610*/  IMAD.X R13, R26, 0x1, R5, P3 ;  /* 0x000000011a0d7824 */ /* 0x000fe400018e0605 */
[----:B------:R-:W4:Y:S04]  /*1c8620*/  LDL.LU R26, [R1+0x7d80] ;  /* 0x007d8000011a7983 */ /* 0x000f280000300800 */
[----:B------:R0:W-:Y:S04]  /*1c8630*/  STL.64 [R1+0x4e10], R12 ;  /* 0x004e100c01007387 */ /* 0x0001e80000100a00 */
[----:B------:R-:W-:Y:S01]  /*1c8640*/  STL.64 [R1+0x7d70], R2 ;  /* 0x007d700201007387 */ /* 0x000fe20000100a00 */
[----:B--2---:R-:W-:-:S02]  /*1c8650*/  SHF.R.S32.HI R29, RZ, 0x1f, R28 ;  /* 0x0000001fff1d7819 */ /* 0x004fc4000001141c */
[----:B0-----:R-:W-:-:S05]  /*1c8660*/  IADD3 R12, P3, R28, R11, RZ ;  /* 0x0000000b1c0c7210 */ /* 0x001fca0007f7e0ff */
[----:B------:R-:W-:Y:S01]  /*1c8670*/  IMAD.X R13, R29, 0x1, R7, P3 ;  /* 0x000000011d0d7824 */ /* 0x000fe200018e0607 */
[----:B------:R-:W-:Y:S04]  /*1c8680*/  STL [R1+0x4b4], R29 ;  /* 0x0004b41d01007387 */ /* 0x000fe80000100800 */
[----:B------:R0:W-:Y:S04]  /*1c8690*/  STL.64 [R1+0x4e20], R12 ;  /* 0x004e200c01007387 */ /* 0x0001e80000100a00 */
[----:B0-----:R-:W2:Y:S01]  /*1c86a0*/  LDL.LU.64 R12, [R1+0x7d78] ;  /* 0x007d7800010c7983 */ /* 0x001ea20000300a00 */
[----:B------:R-:W-:-:S05]  /*1c86b0*/  IADD3 R2, P3, R28, R6, RZ ;  /* 0x000000061c027210 */ /* 0x000fca0007f7e0ff */
[----:B------:R-:W-:Y:S04]  /*1c86c0*/  STL [R1+0x4e28], R2 ;  /* 0x004e280201007387 */ /* 0x000fe80000100800 */
[----:B--2---:R0:W-:Y:S02]  /*1c86d0*/  STL.64 [R1+0x7d68], R12 ;  /* 0x007d680c01007387 */ /* 0x0041e40000100a00 */
[----:B0-----:R-:W-:Y:S02]  /*1c86e0*/  IMAD.MOV.U32 R12, RZ, RZ, R2 ;  /* 0x000000ffff0c7224 */ /* 0x001fe400078e0002 */
[----:B------:R-:W-:Y:S02]  /*1c86f0*/  IMAD.MOV.U32 R13, RZ, RZ, R3 ;  /* 0x000000ffff0d7224 */ /* 0x000fe400078e0003 */
[----:B------:R-:W2:Y:S04]  /*1c8700*/  LDL.LU.64 R2, [R1+0x7d70] ;  /* 0x007d700001027983 */ /* 0x000ea80000300a00 */
[----:B--2---:R0:W-:Y:S01]  /*1c8710*/  STL [R1+0x7d60], R2 ;  /* 0x007d600201007387 */ /* 0x0041e20000100800 */
[----:B------:R-:W-:-:S03]  /*1c8720*/  IMAD.X R13, R29, 0x1, R5, P3 ;  /* 0x000000011d0d7824 */ /* 0x000fc600018e0605 */
[----:B------:R-:W2:Y:S04]  /*1c8730*/  LDL R28, [R1+0x8] ;  /* 0x00000800011c7983 */ /* 0x000ea80000100800 */
[----:B0-----:R-:W3:Y:S04]  /*1c8740*/  LDL R2, [R1+0x4] ;  /* 0x0000040001027983 */ /* 0x001ee80000100800 */
[----:B------:R0:W-:Y:S01]  /*1c8750*/  STL [R1+0x4e2c], R13 ;  /* 0x004e2c0d01007387 */ /* 0x0001e20000100800 */
[----:B---3--:R-:W-:Y:S02]  /*1c8760*/  SHF.R.S32.HI R29, RZ, 0x1f, R2 ;  /* 0x0000001fff1d7819 */ /* 0x008fe40000011402 */
[----:B------:R-:W-:-:S05]  /*1c8770*/  IADD3 R12, P3, R2, R11, RZ ;  /* 0x0000000b020c7210 */ /* 0x000fca0007f7e0ff */
[----:B0-----:R-:W-:Y:S01]  /*1c8780*/  IMAD.X R13, R29, 0x1, R7, P3 ;  /* 0x000000011d0d7824 */ /* 0x001fe200018e0607 */
[----:B------:R-:W-:Y:S04]  /*1c8790*/  STL [R1+0x4b0], R29 ;  /* 0x0004b01d01007387 */ /* 0x000fe80000100800 */
[----:B------:R0:W-:Y:S04]  /*1c87a0*/  STL.64 [R1+0x4e38], R12 ;  /* 0x004e380c01007387 */ /* 0x0001e80000100a00 */
[----:B0-----:R-:W3:Y:S04]  /*1c87b0*/  LDL.LU.64 R12, [R1+0x7d68] ;  /* 0x007d6800010c7983 */ /* 0x001ee80000300a00 */
[----:B---3--:R0:W-:Y:S02]  /*1c87c0*/  STL.64 [R1+0x7d58], R12 ;  /* 0x007d580c01007387 */ /* 0x0081e40000100a00 */
[----:B0-----:R-:W-:-:S02]  /*1c87d0*/  IADD3 R12, P3, R2, R6, RZ ;  /* 0x00000006020c7210 */ /* 0x001fc40007f7e0ff */
[----:B------:R-:W3:Y:S03]  /*1c87e0*/  LDL.LU R2, [R1+0x7d60] ;  /* 0x007d600001027983 */ /* 0x000ee60000300800 */
[----:B------:R-:W-:Y:S01]  /*1c87f0*/  IMAD.X R13, R29, 0x1, R5, P3 ;  /* 0x000000011d0d7824 */ /* 0x000fe200018e0605 */
[----:B--2---:R-:W-:Y:S01]  /*1c8800*/  SHF.R.S32.HI R29, RZ, 0x1f, R28 ;  /* 0x0000001fff1d7819 */ /* 0x004fe2000001141c */
[----:B---3--:R-:W-:Y:S04]  /*1c8810*/  STL.64 [R1+0x7d50], R2 ;  /* 0x007d500201007387 */ /* 0x008fe80000100a00 */
[----:B------:R0:W-:Y:S02]  /*1c8820*/  STL.64 [R1+0x4e40], R12 ;  /* 0x004e400c01007387 */ /* 0x0001e40000100a00 */
[----:B0-----:R-:W-:-:S02]  /*1c8830*/  IADD3 R12, P3, R28, R11, RZ ;  /* 0x0000000b1c0c7210 */ /* 0x001fc40007f7e0ff */
[----:B------:R-:W-:Y:S03]  /*1c8840*/  STL [R1+0x4ac], R29 ;  /* 0x0004ac1d01007387 */ /* 0x000fe60000100800 */
[----:B------:R-:W-:-:S05]  /*1c8850*/  IMAD.X R13, R29, 0x1, R7, P3 ;  /* 0x000000011d0d7824 */ /* 0x000fca00018e0607 */
        /* <DEDUP_REMOVED lines=52> */
[----:B--2---:R-:W-:-:S04]  /*1c8ba0*/  SHF.R.S32.HI R29, RZ, 0x1f, R28 ;  /* 0x0000001fff1d7819 */ /* 0x004fc8000001141c */
[----:B------:R0:W-:Y:S04]  /*1c8bb0*/  STL.64 [R1+0x4ea0], R12 ;  /* 0x004ea00c01007387 */ /* 0x0001e80000100a00 */
[----:B------:R-:W-:Y:S01]  /*1c8bc0*/  STL.64 [R1+0x7d10], R14 ;  /* 0x007d100e01007387 */ /* 0x000fe20000100a00 */
[----:B0-----:R-:W-:-:S03]  /*1c8bd0*/  IADD3 R12, P3, R28, R11, RZ ;  /* 0x0000000b1c0c7210 */ /* 0x001fc60007f7e0ff */
[----:B------:R-:W-:Y:S02]  /*1c8be0*/  STL [R1+0x49c], R29 ;  /* 0x00049c1d01007387 */ /* 0x000fe40000100800 */
        /* <DEDUP_REMOVED lines=9> */
[----:B---3--:R0:W-:Y:S01]  /*1c8c80*/  STL [R1+0x7d00], R2 ;  /* 0x007d000201007387 */ /* 0x0081e20000100800 */
[----:B------:R-:W-:-:S03]  /*1c8c90*/  IMAD.X R13, R29, 0x1, R5, P3 ;  /* 0x000000011d0d7824 */ /* 0x000fc600018e0605 */
[----:B------:R-:W3:Y:S04]  /*1c8ca0*/  LDL R28, [R1+0x20] ;  /* 0x00002000011c7983 */ /* 0x000ee80000100800 */
[----:B0-----:R-:W4:Y:S04]  /*1c8cb0*/  LDL R2, [R1+0x1c] ;  /* 0x00001c0001027983 */ /* 0x001f280000100800 */
[----:B------:R0:W-:Y:S01]  /*1c8cc0*/  STL [R1+0x4ebc], R13 ;  /* 0x004ebc0d01007387 */ /* 0x0001e20000100800 */
[----:B----4-:R-:W-:Y:S02]  /*1c8cd0*/  SHF.R.S32.HI R29, RZ, 0x1f, R2 ;  /* 0x0000001fff1d7819 */ /* 0x010fe40000011402 */
[----:B------:R-:W-:-:S05]  /*1c8ce0*/  IADD3 R12, P3, R2, R11, RZ ;  /* 0x0000000b020c7210 */ /* 0x000fca0007f7e0ff */
[----:B0-----:R-:W-:Y:S01]  /*1c8cf0*/  IMAD.X R13, R29, 0x1, R7, P3 ;  /* 0x000000011d0d7824 */ /* 0x001fe200018e0607 */
[----:B------:R-:W-:Y:S04]  /*1c8d00*/  STL [R1+0x498], R29 ;  /* 0x0004981d01007387 */ /* 0x000fe80000100800 */
[----:B------:R0:W-:Y:S04]  /*1c8d10*/  STL.64 [R1+0x4ec8], R12 ;  /* 0x004ec80c01007387 */ /* 0x0001e80000100a00 */
[----:B0-----:R-:W4:Y:S04]  /*1c8d20*/  LDL.LU.64 R12, [R1+0x7d08] ;  /* 0x007d0800010c7983 */ /* 0x001f280000300a00 */
[----:B----4-:R0:W-:Y:S02]  /*1c8d30*/  STL.64 [R1+0x7cf8], R12 ;  /* 0x007cf80c01007387 */ /* 0x0101e40000100a00 */
[----:B0-----:R-:W-:-:S02]  /*1c8d40*/  IADD3 R12, P3, R2, R6, RZ ;  /* 0x00000006020c7210 */ /* 0x001fc40007f7e0ff */
[----:B------:R-:W4:Y:S03]  /*1c8d50*/  LDL.LU R2, [R1+0x7d00] ;  /* 0x007d000001027983 */ /* 0x000f260000300800 */
[----:B------:R-:W-:Y:S01]  /*1c8d60*/  IMAD.X R13, R29, 0x1, R5, P3 ;  /* 0x000000011d0d7824 */ /* 0x000fe200018e0605 */
[----:B---3--:R-:W-:-:S04]  /*1c8d70*/  SHF.R.S32.HI R29, RZ, 0x1f, R28 ;  /* 0x0000001fff1d7819 */ /* 0x008fc8000001141c */
[----:B------:R0:W-:Y:S04]  /*1c8d80*/  STL.64 [R1+0x4ed0], R12 ;  /* 0x004ed00c01007387 */ /* 0x0001e80000100a00 */
[----:B--2---:R-:W-:Y:S01]  /*1c8d90*/  STL.64 [R1+0x7cf0], R14 ;  /* 0x007cf00e01007387 */ /* 0x004fe20000100a00 */
        /* <DEDUP_REMOVED lines=11> */
[----:B----4-:R0:W-:Y:S01]  /*1c8e50*/  STL [R1+0x7ce0], R2 ;  /* 0x007ce00201007387 */ /* 0x0101e20000100800 */
        /* <DEDUP_REMOVED lines=130> */
[----:B--2---:R-:W-:Y:S01]  /*1c9680*/  STL.64 [R1+0x7c50], R14 ;  /* 0x007c500e01007387 */ /* 0x004fe20000100a00 */
[----:B---3--:R-:W-:-:S03]  /*1c9690*/  SHF.R.S32.HI R29, RZ, 0x1f, R28 ;  /* 0x0000001fff1d7819 */ /* 0x008fc6000001141c */
[----:B------:R0:W-:Y:S02]  /*1c96a0*/  STL.64 [R1+0x4c88], R12 ;  /* 0x004c880c01007387 */ /* 0x0001e40000100a00 */
[----:B0-----:R-:W-:Y:S02]  /*1c96b0*/  IADD3 R12, P3, R28, R11, RZ ;  /* 0x0000000b1c0c7210 */ /* 0x001fe40007f7e0ff */
        /* <DEDUP_REMOVED lines=25> */
[----:B---3--:R-:W-:Y:S01]  /*1c9850*/  SHF.R.S32.HI R29, RZ, 0x1f, R28 ;  /* 0x0000001fff1d7819 */ /* 0x008fe2000001141c */
[----:B----4-:R-:W-:Y:S04]  /*1c9860*/  STL.64 [R1+0x7c30], R2 ;  /* 0x007c300201007387 */ /* 0x010fe80000100a00 */
[----:B------:R0:W-:Y:S02]  /*1c9870*/  STL.64 [R1+0x4cb8], R12 ;  /* 0x004cb80c01007387 */ /* 0x0001e40000100a00 */
[----:B0-----:R-:W-:-:S02]  /*1c9880*/  IADD3 R12, P3, R28, R11, RZ ;  /* 0x0000000b1c0c7210 */ /* 0x001fc40007f7e0ff */
[----:B------:R-:W-:Y:S03]  /*1c9890*/  STL [R1+0x464], R29 ;  /* 0x0004641d01007387 */ /* 0x000fe60000100800 */
[----:B------:R-:W-:-:S05]  /*1c98a0*/  IMAD.X R13, R29, 0x1, R7, P3 ;  /* 0x000000011d0d7824 */ /* 0x000fca00018e0607 */
[----:B------:R0:W-:Y:S04]  /*1c98b0*/  STL.64 [R1+0x4cc8], R12 ;  /* 0x004cc80c01007387 */ /* 0x0001e80000100a00 */
[----:B0-----:R-:W3:Y:S01]  /*1c98c0*/  LDL.LU.64 R12, [R1+0x7c38] ;  /* 0x007c3800010c7983 */ /* 0x001ee20000300a00 */
[----:B------:R-:W-:-:S05]  /*1c98d0*/  IADD3 R2, P3, R28, R6, RZ ;  /* 0x000000061c027210 */ /* 0x000fca0007f7e0ff */
[----:B------:R-:W-:Y:S04]  /*1c98e0*/  STL [R1+0x4cd0], R2 ;  /* 0x004cd00201007387 */ /* 0x000fe80000100800 */
[----:B---3--:R0:W-:Y:S02]  /*1c98f0*/  STL.64 [R1+0x7c28], R12 ;  /* 0x007c280c01007387 */ /* 0x0081e40000100a00 */
[----:B0-----:R-:W-:Y:S02]  /*1c9900*/  IMAD.MOV.U32 R12, RZ, RZ, R2 ;  /* 0x000000ffff0c7224 */ /* 0x001fe400078e0002 */
[----:B------:R-:W-:Y:S02]  /*1c9910*/  IMAD.MOV.U32 R13, RZ, RZ, R3 ;  /* 0x000000ffff0d7224 */ /* 0x000fe400078e0003 */
[----:B------:R-:W3:Y:S04]  /*1c9920*/  LDL.LU.64 R2, [R1+0x7c30] ;  /* 0x007c300001027983 */ /* 0x000ee80000300a00 */
        /* <DEDUP_REMOVED lines=190> */
[----:B------:R0:W-:Y:S02]  /*1ca510*/  STL.64 [R1+0x4a68], R12 ;  /* 0x004a680c01007387 */ /* 0x0001e40000100a00 */
[----:B0-----:R-:W-:-:S05]  /*1ca520*/  IADD3 R12, P3, R28, R11, RZ ;  /* 0x0000000b1c0c7210 */ /* 0x001fca0007f7e0ff */
[----:B------:R-:W-:Y:S01]  /*1ca530*/  IMAD.X R13, R29, 0x1, R7, P3 ;  /* 0x000000011d0d7824 */ /* 0x000fe200018e0607 */
[----:B----4-:R-:W-:Y:S04]  /*1ca540*/  STL.64 [R1+0x7b50], R2 ;  /* 0x007b500201007387 */ /* 0x010fe80000100a00 */
[----:B------:R-:W-:Y:S04]  /*1ca550*/  STL [R1+0x42c], R29 ;  /* 0x00042c1d01007387 */ /* 0x000fe80000100800 */
        /* <DEDUP_REMOVED lines=892> */
[----:B------:R-:W-:Y:S02]  /*1cdd20*/  IMAD.X R13, R29, 0x1, R5, P3 ;  /* 0x000000011d0d7824 */ /* 0x000fe400018e0605 */
[----:B------:R-:W-:Y:S02]  /*1cdd30*/  IMAD.MOV.U32 R29, RZ, RZ, R18 ;  /* 0x000000ffff1d7224 */ /* 0x000fe400078e0012 */
[----:B--2---:R-:W-:Y:S01]  /*1cdd40*/  IMAD.MOV.U32 R18, RZ, RZ, R14 ;  /* 0x000000ffff127224 */ /* 0x004fe200078e000e */
[----:B------:R0:W-:Y:S01]  /*1cdd50*/  STL.64 [R1+0x4558], R12 ;  /* 0x0045580c01007387 */ /* 0x0001e20000100a00 */
[----:B---3--:R-:W-:Y:S02]  /*1cdd60*/  SHF.R.S32.HI R14, RZ, 0x1f, R28 ;  /* 0x0000001fff0e7819 */ /* 0x008fe4000001141c */
[----:B0-----:R-:W-:-:S03]  /*1cdd70*/  IADD3 R12, P3, R28, R11, RZ ;  /* 0x0000000b1c0c7210 */ /* 0x001fc60007f7e0ff */
[----:B------:R-:W-:Y:S02]  /*1cdd80*/  STL [R1+0x334], R14 ;  /* 0x0003340e01007387 */ /* 0x000fe40000100800 */
[----:B------:R-:W-:-:S05]  /*1cdd90*/  IMAD.X R13, R14, 0x1, R7, P3 ;  /* 0x000000010e0d7824 */ /* 0x000fca00018e0607 */
[----:B------:R0:W-:Y:S02]  /*1cdda0*/  STL.64 [R1+0x4568], R12 ;  /* 0x0045680c01007387 */ /* 0x0001e40000100a00 */
[----:B0-----:R-:W-:-:S05]  /*1cddb0*/  IADD3 R12, P3, R28, R6, RZ ;  /* 0x000000061c0c7210 */ /* 0x001fca0007f7e0ff */
[----:B------:R-:W-:-:S05]  /*1cddc0*/  IMAD.X R13, R14, 0x1, R5, P3 ;  /* 0x000000010e0d7824 */ /* 0x000fca00018e0605 */
[----:B------:R0:W-:Y:S04]  /*1cddd0*/  STL.64 [R1+0x4570], R12 ;  /* 0x0045700c01007387 */ /* 0x0001e80000100a00 */
[----:B0-----:R-:W2:Y:S04]  /*1cdde0*/  LDL.LU.64 R12, [R1+0x7778] ;  /* 0x00777800010c7983 */ /* 0x001ea80000300a00 */
[----:B--2---:R-:W-:Y:S04]  /*1cddf0*/  STL.64 [R1+0x7770], R12 ;  /* 0x0077700c01007387 */ /* 0x004fe80000100a00 */
[----:B------:R0:W-:Y:S04]  /*1cde00*/  STL [R1+0x7768], R10 ;  /* 0x0077680a01007387 */ /* 0x0001e80000100800 */
[----:B0-----:R-:W2:Y:S04]  /*1cde10*/  LDL R10, [R1+0x1c4] ;  /* 0x0001c400010a7983 */ /* 0x001ea80000100800 */
[----:B------:R0:W-:Y:S04]  /*1cde20*/  STL [R1+0x76e0], R14 ;  /* 0x0076e00e01007387 */ /* 0x0001e80000100800 */
[----:B0-----:R-:W3:Y:S01]  /*1cde30*/  LDL R14, [R1+0x1cc] ;  /* 0x0001cc00010e7983 */ /* 0x001ee20000100800 */
[----:B--2---:R-:W-:-:S02]  /*1cde40*/  SHF.R.S32.HI R28, RZ, 0x1f, R10 ;  /* 0x0000001fff1c7819 */ /* 0x004fc4000001140a */
[----:B------:R-:W-:-:S05]  /*1cde50*/  IADD3 R12, P3, R10, R11, RZ ;  /* 0x0000000b0a0c7210 */ /* 0x000fca0007f7e0ff */
[----:B------:R-:W-:Y:S01]  /*1cde60*/  IMAD.X R13, R28, 0x1, R7, P3 ;  /* 0x000000011c0d7824 */ /* 0x000fe200018e0607 */
[----:B------:R-:W-:Y:S04]  /*1cde70*/  STL [R1+0x330], R28 ;  /* 0x0003301c01007387 */ /* 0x000fe80000100800 */
[----:B------:R0:W-:Y:S04]  /*1cde80*/  STL.64 [R1+0x4580], R12 ;  /* 0x0045800c01007387 */ /* 0x0001e80000100a00 */
[----:B0-----:R-:W2:Y:S04]  /*1cde90*/  LDL.LU.64 R12, [R1+0x7770] ;  /* 0x00777000010c7983 */ /* 0x001ea80000300a00 */
[----:B--2---:R0:W-:Y:S02]  /*1cdea0*/  STL.64 [R1+0x7760], R12 ;  /* 0x0077600c01007387 */ /* 0x0041e40000100a00 */
[----:B0-----:R-:W-:-:S02]  /*1cdeb0*/  IADD3 R12, P3, R10, R6, RZ ;  /* 0x000000060a0c7210 */ /* 0x001fc40007f7e0ff */
[----:B------:R-:W2:Y:S03]  /*1cdec0*/  LDL.LU R10, [R1+0x7768] ;  /* 0x00776800010a7983 */ /* 0x000ea60000300800 */
[----:B------:R-:W-:-:S05]  /*1cded0*/  IMAD.X R13, R28, 0x1, R5, P3 ;  /* 0x000000011c0d7824 */ /* 0x000fca00018e0605 */
[----:B------:R-:W-:Y:S04]  /*1cdee0*/  STL.64 [R1+0x4588], R12 ;  /* 0x0045880c01007387 */ /* 0x000fe80000100a00 */
[----:B------:R0:W-:Y:S04]  /*1cdef0*/  STL.64 [R1+0x7758], R22 ;  /* 0x0077581601007387 */ /* 0x0001e80000100a00 */
[----:B0-----:R-:W4:Y:S02]  /*1cdf00*/  LDL R23, [R1+0x1c8] ;  /* 0x0001c80001177983 */ /* 0x001f240000100800 */
[----:B----4-:R-:W-:-:S02]  /*1cdf10*/  SHF.R.S32.HI R28, RZ, 0x1f, R23 ;  /* 0x0000001fff1c7819 */ /* 0x010fc40000011417 */
[----:B------:R-:W-:-:S05]  /*1cdf20*/  IADD3 R12, P3, R23, R11, RZ ;  /* 0x0000000b170c7210 */ /* 0x000fca0007f7e0ff */
[C---:B------:R-:W-:Y:S01]  /*1cdf30*/  IMAD.X R13, R28.reuse, 0x1, R7, P3 ;  /* 0x000000011c0d7824 */ /* 0x040fe200018e0607 */
[----:B------:R-:W-:Y:S01]  /*1cdf40*/  IADD3 R22, P3, R23, R6, RZ ;  /* 0x0000000617167210 */ /* 0x000fe20007f7e0ff */
[----:B------:R3:W-:Y:S04]  /*1cdf50*/  STL [R1+0x32c], R28 ;  /* 0x00032c1c01007387 */ /* 0x0007e80000100800 */
[----:B------:R-:W-:Y:S01]  /*1cdf60*/  IMAD.X R23, R28, 0x1, R5, P3 ;  /* 0x000000011c177824 */ /* 0x000fe200018e0605 */
[----:B------:R0:W-:Y:S01]  /*1cdf70*/  STL.64 [R1+0x4598], R12 ;  /* 0x0045980c01007387 */ /* 0x0001e20000100a00 */
[----:B---3--:R-:W-:-:S03]  /*1cdf80*/  SHF.R.S32.HI R28, RZ, 0x1f, R14 ;  /* 0x0000001fff1c7819 */ /* 0x008fc6000001140e */
[----:B0-----:R-:W3:Y:S04]  /*1cdf90*/  LDL.LU.64 R12, [R1+0x7760] ;  /* 0x00776000010c7983 */ /* 0x001ee80000300a00 */
[----:B------:R0:W-:Y:S02]  /*1cdfa0*/  STL.64 [R1+0x45a0], R22 ;  /* 0x0045a01601007387 */ /* 0x0001e40000100a00 */
[----:B0-----:R-:W-:Y:S02]  /*1cdfb0*/  IADD3 R22, P3, R14, R11, RZ ;  /* 0x0000000b0e167210 */ /* 0x001fe40007f7e0ff */
[----:B------:R-:W-:Y:S03]  /*1cdfc0*/  STL [R1+0x328], R28 ;  /* 0x0003281c01007387 */ /* 0x000fe60000100800 */
[----:B------:R-:W-:-:S05]  /*1cdfd0*/  IMAD.X R23, R28, 0x1, R7, P3 ;  /* 0x000000011c177824 */ /* 0x000fca00018e0607 */
[----:B------:R0:W-:Y:S04]  /*1cdfe0*/  STL.64 [R1+0x45b0], R22 ;  /* 0x0045b01601007387 */ /* 0x0001e80000100a00 */
[----:B0-----:R-:W4:Y:S04]  /*1cdff0*/  LDL.LU.64 R22, [R1+0x7758] ;  /* 0x0077580001167983 */ /* 0x001f280000300a00 */
[----:B------:R0:W-:Y:S02]  /*1ce000*/  STL.64 [R1+0x7750], R28 ;  /* 0x0077501c01007387 */ /* 0x0001e40000100a00 */
[----:B0-----:R-:W-:-:S02]  /*1ce010*/  IADD3 R28, P3, R14, R6, RZ ;  /* 0x000000060e1c7210 */ /* 0x001fc40007f7e0ff */
[----:B----4-:R0:W-:Y:S04]  /*1ce020*/  STL.64 [R1+0x7740], R22 ;  /* 0x0077401601007387 */ /* 0x0101e80000100a00 */
[----:B0-----:R-:W4:Y:S04]  /*1ce030*/  LDL R22, [R1+0x1e0] ;  /* 0x0001e00001167983 */ /* 0x001f280000100800 */
[----:B------:R-:W-:Y:S04]  /*1ce040*/  STL [R1+0x45b8], R28 ;  /* 0x0045b81c01007387 */ /* 0x000fe80000100800 */
[----:B---3--:R0:W-:Y:S02]  /*1ce050*/  STL.64 [R1+0x7748], R12 ;  /* 0x0077480c01007387 */ /* 0x0081e40000100a00 */
[----:B0-----:R-:W-:-:S02]  /*1ce060*/  IMAD.MOV.U32 R12, RZ, RZ, R28 ;  /* 0x000000ffff0c7224 */ /* 0x001fc400078e001c */
[----:B------:R-:W-:Y:S02]  /*1ce070*/  IMAD.MOV.U32 R13, RZ, RZ, R29 ;  /* 0x000000ffff0d7224 */ /* 0x000fe400078e001d */
[----:B------:R-:W3:Y:S04]  /*1ce080*/  LDL.LU.64 R28, [R1+0x7750] ;  /* 0x00775000011c7983 */ /* 0x000ee80000300a00 */
[----:B------:R-:W2:Y:S01]  /*1ce090*/  LDL R14, [R1+0x1e4] ;  /* 0x0001e400010e7983 */ /* 0x000ea20000100800 */
[----:B---3--:R-:W-:Y:S01]  /*1ce0a0*/  IMAD.X R13, R28, 0x1, R5, P3 ;  /* 0x000000011c0d7824 */ /* 0x008fe200018e0605 */
[----:B----4-:R-:W-:Y:S02]  /*1ce0b0*/  SHF.R.S32.HI R28, RZ, 0x1f, R22 ;  /* 0x0000001fff1c7819 */ /* 0x010fe40000011416 */
[----:B------:R-:W-:-:S02]  /*1ce0c0*/  IADD3 R12, P3, R22, R11, RZ ;  /* 0x0000000b160c7210 */ /* 0x000fc40007f7e0ff */
[----:B------:R0:W-:Y:S04]  /*1ce0d0*/  STL [R1+0x45bc], R13 ;  /* 0x0045bc0d01007387 */ /* 0x0001e80000100800 */
[----:B------:R-:W-:Y:S01]  /*1ce0e0*/  STL [R1+0x324], R28 ;  /* 0x0003241c01007387 */ /* 0x000fe20000100800 */
[----:B0-----:R-:W-:Y:S01]  /*1ce0f0*/  IMAD.X R13, R28, 0x1, R7, P3 ;  /* 0x000000011c0d7824 */ /* 0x001fe200018e0607 */
[----:B------:R-:W-:-:S04]  /*1ce100*/  IADD3 R22, P3, R22, R6, RZ ;  /* 0x0000000616167210 */ /* 0x000fc80007f7e0ff */
[----:B------:R0:W-:Y:S04]  /*1ce110*/  STL.64 [R1+0x45c8], R12 ;  /* 0x0045c80c01007387 */ /* 0x0001e80000100a00 */
[----:B0-----:R-:W3:Y:S04]  /*1ce120*/  LDL.LU.64 R12, [R1+0x7748] ;  /* 0x00774800010c7983 */ /* 0x001ee80000300a00 */
[----:B------:R0:W-:Y:S04]  /*1ce130*/  STL [R1+0x45d0], R22 ;  /* 0x0045d01601007387 */ /* 0x0001e80000100800 */
[----:B0-----:R-:W4:Y:S04]  /*1ce140*/  LDL.LU.64 R22, [R1+0x7740] ;  /* 0x0077400001167983 */ /* 0x001f280000300a00 */
[----:B----4-:R0:W-:Y:S04]  /*1ce150*/  STL.64 [R1+0x7738], R22 ;  /* 0x0077381601007387 */ /* 0x0101e80000100a00 */
[----:B0-----:R0:W4:Y:S02]  /*1ce160*/  LDL.64 R22, [R1+0x45d0] ;  /* 0x0045d00001167983 */ /* 0x0011240000100a00 */
[----:B----4-:R-:W-:Y:S01]  /*1ce170*/  IMAD.X R23, R28, 0x1, R5, P3 ;  /* 0x000000011c177824 */ /* 0x010fe200018e0605 */
[----:B--2---:R-:W-:-:S02]  /*1ce180*/  SHF.R.S32.HI R28, RZ, 0x1f, R14 ;  /* 0x0000001fff1c7819 */ /* 0x004fc4000001140e */
[----:B------:R-:W-:Y:S02]  /*1ce190*/  IADD3 R22, P3, R14, R11, RZ ;  /* 0x0000000b0e167210 */ /* 0x000fe40007f7e0ff */
[----:B------:R1:W-:Y:S04]  /*1ce1a0*/  STL [R1+0x45d4], R23 ;  /* 0x0045d41701007387 */ /* 0x0003e80000100800 */
[----:B------:R-:W-:Y:S01]  /*1ce1b0*/  STL [R1+0x7730], R15 ;  /* 0x0077300f01007387 */ /* 0x000fe20000100800 */
[----:B-1----:R-:W-:-:S03]  /*1ce1c0*/  IMAD.X R23, R28, 0x1, R7, P3 ;  /* 0x000000011c177824 */ /* 0x002fc600018e0607 */
[----:B------:R-:W-:Y:S04]  /*1ce1d0*/  STL [R1+0x320], R28 ;  /* 0x0003201c01007387 */ /* 0x000fe80000100800 */
[----:B------:R1:W-:Y:S04]  /*1ce1e0*/  STL.64 [R1+0x45e0], R22 ;  /* 0x0045e01601007387 */ /* 0x0003e80000100a00 */
[----:B-1----:R-:W2:Y:S01]  /*1ce1f0*/  LDL.LU.64 R22, [R1+0x7738] ;  /* 0x0077380001167983 */ /* 0x002ea20000300a00 */
[----:B------:R-:W-:-:S05]  /*1ce200*/  IADD3 R14, P3, R14, R6, RZ ;  /* 0x000000060e0e7210 */ /* 0x000fca0007f7e0ff */
[----:B------:R-:W-:Y:S04]  /*1ce210*/  STL [R1+0x45e8], R14 ;  /* 0x0045e80e01007387 */ /* 0x000fe80000100800 */
[----:B--2---:R1:W-:Y:S02]  /*1ce220*/  STL.64 [R1+0x7728], R22 ;  /* 0x0077281601007387 */ /* 0x0043e40000100a00 */
[----:B-1----:R-:W-:Y:S02]  /*1ce230*/  IMAD.MOV.U32 R23, RZ, RZ, R15 ;  /* 0x000000ffff177224 */ /* 0x002fe400078e000f */
[----:B------:R-:W2:Y:S04]  /*1ce240*/  LDL.LU R15, [R1+0x7730] ;  /* 0x00773000010f7983 */ /* 0x000ea80000300800 */
[----:B------:R1:W-:Y:S04]  /*1ce250*/  STL [R1+0x7720], R8 ;  /* 0x0077200801007387 */ /* 0x0003e80000100800 */
[----:B-1----:R-:W4:Y:S01]  /*1ce260*/  LDL R8, [R1+0x1e8] ;  /* 0x0001e80001087983 */ /* 0x002f220000100800 */
[----:B------:R-:W-:-:S02]  /*1ce270*/  IMAD.MOV.U32 R22, RZ, RZ, R14 ;  /* 0x000000ffff167224 */ /* 0x000fc400078e000e */
[----:B------:R-:W-:Y:S01]  /*1ce280*/  IMAD.X R23, R28, 0x1, R5, P3 ;  /* 0x000000011c177824 */ /* 0x000fe200018e0605 */
[----:B------:R-:W3:Y:S04]  /*1ce290*/  LDL R14, [R1+0x1ec] ;  /* 0x0001ec00010e7983 */ /* 0x000ee80000100800 */
[----:B------:R1:W-:Y:S01]  /*1ce2a0*/  STL [R1+0x45ec], R23 ;  /* 0x0045ec1701007387 */ /* 0x0003e20000100800 */
[----:B----4-:R-:W-:Y:S02]  /*1ce2b0*/  SHF.R.S32.HI R28, RZ, 0x1f, R8 ;  /* 0x0000001fff1c7819 */ /* 0x010fe40000011408 */
[----:B------:R-:W-:-:S05]  /*1ce2c0*/  IADD3 R22, P3, R8, R11, RZ ;  /* 0x0000000b08167210 */ /* 0x000fca0007f7e0ff */
[----:B-1----:R-:W-:Y:S01]  /*1ce2d0*/  IMAD.X R23, R28, 0x1, R7, P3 ;  /* 0x000000011c177824 */ /* 0x002fe200018e0607 */
[----:B------:R-:W-:Y:S04]  /*1ce2e0*/  STL [R1+0x31c], R28 ;  /* 0x00031c1c01007387 */ /* 0x000fe80000100800 */
[----:B------:R1:W-:Y:S04]  /*1ce2f0*/  STL.64 [R1+0x45f8], R22 ;  /* 0x0045f81601007387 */ /* 0x0003e80000100a00 */
[----:B-1----:R-:W4:Y:S04]  /*1ce300*/  LDL.LU.64 R22, [R1+0x7728] ;  /* 0x0077280001167983 */ /* 0x002f280000300a00 */
[----:B----4-:R1:W-:Y:S02]  /*1ce310*/  STL.64 [R1+0x7718], R22 ;  /* 0x0077181601007387 */ /* 0x0103e40000100a00 */
[----:B-1----:R-:W-:-:S02]  /*1ce320*/  IADD3 R22, P3, R8, R6, RZ ;  /* 0x0000000608167210 */ /* 0x002fc40007f7e0ff */
[----:B------:R-:W4:Y:S03]  /*1ce330*/  LDL.LU R8, [R1+0x7720] ;  /* 0x0077200001087983 */ /* 0x000f260000300800 */
[----:B------:R-:W-:Y:S01]  /*1ce340*/  IMAD.X R23, R28, 0x1, R5, P3 ;  /* 0x000000011c177824 */ /* 0x000fe200018e0605 */
[----:B---3--:R-:W-:-:S04]  /*1ce350*/  SHF.R.S32.HI R28, RZ, 0x1f, R14 ;  /* 0x0000001fff1c7819 */ /* 0x008fc8000001140e */
[----:B------:R1:W-:Y:S04]  /*1ce360*/  STL.64 [R1+0x4600], R22 ;  /* 0x0046001601007387 */ /* 0x0003e80000100a00 */
[----:B--2---:R-:W-:Y:S01]  /*1ce370*/  STL [R1+0x7710], R15 ;  /* 0x0077100f01007387 */ /* 0x004fe20000100800 */
[----:B-1----:R-:W-:-:S03]  /*1ce380*/  IADD3 R22, P3, R14, R11, RZ ;  /* 0x0000000b0e167210 */ /* 0x002fc60007f7e0ff */
[----:B------:R-:W-:Y:S02]  /*1ce390*/  STL [R1+0x318], R28 ;  /* 0x0003181c01007387 */ /* 0x000fe40000100800 */
[----:B------:R-:W-:-:S05]  /*1ce3a0*/  IMAD.X R23, R28, 0x1, R7, P3 ;  /* 0x000000011c177824 */ /* 0x000fca00018e0607 */
[----:B------:R1:W-:Y:S04]  /*1ce3b0*/  STL.64 [R1+0x4610], R22 ;  /* 0x0046101601007387 */ /* 0x0003e80000100a00 */
[----:B-1----:R-:W2:Y:S01]  /*1ce3c0*/  LDL.LU.64 R22, [R1+0x7718] ;  /* 0x0077180001167983 */ /* 0x002ea20000300a00 */
[----:B------:R-:W-:-:S05]  /*1ce3d0*/  IADD3 R14, P3, R14, R6, RZ ;  /* 0x000000060e0e7210 */ /* 0x000fca0007f7e0ff */
[----:B------:R-:W-:Y:S01]  /*1ce3e0*/  IMAD.X R15, R28, 0x1, R5, P3 ;  /* 0x000000011c0f7824 */ /* 0x000fe200018e0605 */
[----:B--2---:R1:W-:Y:S04]  /*1ce3f0*/  STL.64 [R1+0x7708], R22 ;  /* 0x0077081601007387 */ /* 0x0043e80000100a00 */
[----:B-1----:R-:W2:Y:S04]  /*1ce400*/  LDL R23, [R1+0x1f0] ;  /* 0x0001f00001177983 */ /* 0x002ea80000100800 */
[----:B------:R1:W-:Y:S04]  /*1ce410*/  STL.64 [R1+0x4618], R14 ;  /* 0x0046180e01007387 */ /* 0x0003e80000100a00 */
[----:B-1----:R-:W3:Y:S04]  /*1ce420*/  LDL.LU R15, [R1+0x7710] ;  /* 0x00771000010f7983 */ /* 0x002ee80000300800 */
[----:B------:R-:W3:Y:S01]  /*1ce430*/  LDL R14, [R1+0x1fc] ;  /* 0x0001fc00010e7983 */ /* 0x000ee20000100800 */
[----:B--2---:R-:W-:-:S02]  /*1ce440*/  SHF.R.S32.HI R28, RZ, 0x1f, R23 ;  /* 0x0000001fff1c7819 */ /* 0x004fc40000011417 */
[----:B------:R-:W-:-:S05]  /*1ce450*/  IADD3 R22, P3, R23, R11, RZ ;  /* 0x0000000b17167210 */ /* 0x000fca0007f7e0ff */
[----:B------:R-:W-:Y:S01]  /*1ce460*/  IMAD.X R23, R28, 0x1, R7, P3 ;  /* 0x000000011c177824 */ /* 0x000fe200018e0607 */
[----:B------:R-:W-:Y:S04]  /*1ce470*/  STL [R1+0x314], R28 ;  /* 0x0003141c01007387 */ /* 0x000fe80000100800 */
[----:B------:R1:W-:Y:S04]  /*1ce480*/  STL.64 [R1+0x4628], R22 ;  /* 0x0046281601007387 */ /* 0x0003e80000100a00 */
[----:B-1----:R-:W2:Y:S04]  /*1ce490*/  LDL.LU.64 R22, [R1+0x7708] ;  /* 0x0077080001167983 */ /* 0x002ea80000300a00 */
[----:B---3--:R1:W-:Y:S04]  /*1ce4a0*/  STL.64 [R1+0x7700], R14 ;  /* 0x0077000e01007387 */ /* 0x0083e80000100a00 */
[----:B-1----:R-:W3:Y:S04]  /*1ce4b0*/  LDL R15, [R1+0x1f0] ;  /* 0x0001f000010f7983 */ /* 0x002ee80000100800 */
[----:B------:R1:W-:Y:S04]  /*1ce4c0*/  STL [R1+0x76f8], R2 ;  /* 0x0076f80201007387 */ /* 0x0003e80000100800 */
[----:B-1----:R-:W4:Y:S01]  /*1ce4d0*/  LDL R2, [R1+0x1f4] ;  /* 0x0001f40001027983 */ /* 0x002f220000100800 */
[----:B---3--:R-:W-:-:S05]  /*1ce4e0*/  IADD3 R14, P3, R15, R6, RZ ;  /* 0x000000060f0e7210 */ /* 0x008fca0007f7e0ff */
[----:B------:R-:W-:-:S05]  /*1ce4f0*/  IMAD.X R15, R28, 0x1, R5, P3 ;  /* 0x000000011c0f7824 */ /* 0x000fca00018e0605 */
[----:B------:R1:W-:Y:S01]  /*1ce500*/  STL.64 [R1+0x4630], R14 ;  /* 0x0046300e01007387 */ /* 0x0003e20000100a00 */
[----:B----4-:R-:W-:Y:S02]  /*1ce510*/  SHF.R.S32.HI R28, RZ, 0x1f, R2 ;  /* 0x0000001fff1c7819 */ /* 0x010fe40000011402 */
[----:B-1----:R-:W-:-:S03]  /*1ce520*/  IADD3 R14, P3, R2, R11, RZ ;  /* 0x0000000b020e7210 */ /* 0x002fc60007f7e0ff */
[----:B------:R-:W-:Y:S02]  /*1ce530*/  STL [R1+0x310], R28 ;  /* 0x0003101c01007387 */ /* 0x000fe40000100800 */
[----:B------:R-:W-:-:S05]  /*1ce540*/  IMAD.X R15, R28, 0x1, R7, P3 ;  /* 0x000000011c0f7824 */ /* 0x000fca00018e0607 */
[----:B------:R1:W-:Y:S04]  /*1ce550*/  STL.64 [R1+0x4640], R14 ;  /* 0x0046400e01007387 */ /* 0x0003e80000100a00 */
[----:B-1----:R-:W3:Y:S04]  /*1ce560*/  LDL.LU.64 R14, [R1+0x7700] ;  /* 0x00770000010e7983 */ /* 0x002ee80000300a00 */
[----:B---3--:R1:W-:Y:S02]  /*1ce570*/  STL.64 [R1+0x76f0], R14 ;  /* 0x0076f00e01007387 */ /* 0x0083e40000100a00 */
[----:B-1----:R-:W-:-:S02]  /*1ce580*/  IADD3 R14, P3, R2, R6, RZ ;  /* 0x00000006020e7210 */ /* 0x002fc40007f7e0ff */
[----:B------:R-:W3:Y:S03]  /*1ce590*/  LDL.LU R2, [R1+0x76f8] ;  /* 0x0076f80001027983 */ /* 0x000ee60000300800 */
[----:B------:R-:W-:-:S05]  /*1ce5a0*/  IMAD.X R15, R28, 0x1, R5, P3 ;  /* 0x000000011c0f7824 */ /* 0x000fca00018e0605 */
[----:B------:R-:W-:Y:S04]  /*1ce5b0*/  STL.64 [R1+0x4648], R14 ;  /* 0x0046480e01007387 */ /* 0x000fe80000100a00 */
[----:B------:R1:W-:Y:S04]  /*1ce5c0*/  STL.64 [R1+0x76e8], R16 ;  /* 0x0076e81001007387 */ /* 0x0003e80000100a00 */
[----:B-1----:R-:W4:Y:S02]  /*1ce5d0*/  LDL R17, [R1+0x1f8] ;  /* 0x0001f80001117983 */ /* 0x002f240000100800 */
[----:B----4-:R-:W-:-:S02]  /*1ce5e0*/  SHF.R.S32.HI R28, RZ, 0x1f, R17 ;  /* 0x0000001fff1c7819 */ /* 0x010fc40000011411 */
[----:B------:R-:W-:-:S05]  /*1ce5f0*/  IADD3 R14, P3, R17, R11, RZ ;  /* 0x0000000b110e7210 */ /* 0x000fca0007f7e0ff */
[----:B------:R-:W-:Y:S01]  /*1ce600*/  IMAD.X R15, R28, 0x1, R7, P3 ;  /* 0x000000011c0f7824 */ /* 0x000fe200018e0607 */
[----:B------:R-:W-:Y:S04]  /*1ce610*/  STL [R1+0x30c], R28 ;  /* 0x00030c1c01007387 */ /* 0x000fe80000100800 */
[----:B------:R1:W-:Y:S04]  /*1ce620*/  STL.64 [R1+0x4658], R14 ;  /* 0x0046580e01007387 */ /* 0x0003e80000100a00 */
[----:B-1----:R-:W4:Y:S01]  /*1ce630*/  LDL.LU.64 R14, [R1+0x76f0] ;  /* 0x0076f000010e7983 */ /* 0x002f220000300a00 */
[----:B------:R-:W-:-:S05]  /*1ce640*/  IADD3 R16, P3, R17, R6, RZ ;  /* 0x0000000611107210 */ /* 0x000fca0007f7e0ff */
[----:B------:R-:W-:-:S05]  /*1ce650*/  IMAD.X R17, R28, 0x1, R5, P3 ;  /* 0x000000011c117824 */ /* 0x000fca00018e0605 */
[----:B------:R1:W-:Y:S01]  /*1ce660*/  STL.64 [R1+0x4660], R16 ;  /* 0x0046601001007387 */ /* 0x0003e20000100a00 */
[----:B----4-:R-:W-:Y:S02]  /*1ce670*/  SHF.R.S32.HI R28, RZ, 0x1f, R14 ;  /* 0x0000001fff1c7819 */ /* 0x010fe4000001140e */
[----:B-1----:R-:W-:-:S05]  /*1ce680*/  IADD3 R16, P3, R14, R11, RZ ;  /* 0x0000000b0e107210 */ /* 0x002fca0007f7e0ff */
[----:B------:R-:W-:Y:S01]  /*1ce690*/  IMAD.X R17, R28, 0x1, R7, P3 ;  /* 0x000000011c117824 */ /* 0x000fe200018e0607 */
[----:B------:R-:W-:Y:S04]  /*1ce6a0*/  STL [R1+0x308], R28 ;  /* 0x0003081c01007387 */ /* 0x000fe80000100800 */
[----:B------:R1:W-:Y:S04]  /*1ce6b0*/  STL.64 [R1+0x4670], R16 ;  /* 0x0046701001007387 */ /* 0x0003e80000100a00 */
[----:B-1----:R-:W4:Y:S04]  /*1ce6c0*/  LDL.LU.64 R16, [R1+0x76e8] ;  /* 0x0076e80001107983 */ /* 0x002f280000300a00 */
[----:B----4-:R1:W-:Y:S02]  /*1ce6d0*/  STL.64 [R1+0x76d8], R16 ;  /* 0x0076d81001007387 */ /* 0x0103e40000100a00 */
[----:B-1----:R-:W-:-:S02]  /*1ce6e0*/  IADD3 R16, P3, R14, R6, RZ ;  /* 0x000000060e107210 */ /* 0x002fc40007f7e0ff */
[----:B------:R-:W4:Y:S03]  /*1ce6f0*/  LDL.LU R14, [R1+0x76e0] ;  /* 0x0076e000010e7983 */ /* 0x000f260000300800 */
[----:B------:R-:W-:-:S05]  /*1ce700*/  IMAD.X R17, R28, 0x1, R5, P3 ;  /* 0x000000011c117824 */ /* 0x000fca00018e0605 */
[----:B------:R-:W-:Y:S04]  /*1ce710*/  STL.64 [R1+0x42e0], R16 ;  /* 0x0042e01001007387 */ /* 0x000fe80000100a00 */
[----:B------:R1:W-:Y:S04]  /*1ce720*/  STL.64 [R1+0x76d0], R18 ;  /* 0x0076d01201007387 */ /* 0x0003e80000100a00 */
[----:B-1----:R-:W2:Y:S02]  /*1ce730*/  LDL R19, [R1+0x200] ;  /* 0x0002000001137983 */ /* 0x002ea40000100800 */
[----:B--2---:R-:W-:-:S02]  /*1ce740*/  SHF.R.S32.HI R28, RZ, 0x1f, R19 ;  /* 0x0000001fff1c7819 */ /* 0x004fc40000011413 */
[----:B------:R-:W-:-:S05]  /*1ce750*/  IADD3 R16, P3, R19, R11, RZ ;  /* 0x0000000b13107210 */ /* 0x000fca0007f7e0ff */
[----:B------:R-:W-:Y:S01]  /*1ce760*/  IMAD.X R17, R28, 0x1, R7, P3 ;  /* 0x000000011c117824 */ /* 0x000fe200018e0607 */
[----:B------:R-:W-:Y:S04]  /*1ce770*/  STL [R1+0x304], R28 ;  /* 0x0003041c01007387 */ /* 0x000fe80000100800 */
[----:B------:R1:W-:Y:S04]  /*1ce780*/  STL.64 [R1+0x42f0], R16 ;  /* 0x0042f01001007387 */ /* 0x0003e80000100a00 */
[----:B-1----:R-:W2:Y:S01]  /*1ce790*/  LDL.LU.64 R16, [R1+0x76d8] ;  /* 0x0076d80001107983 */ /* 0x002ea20000300a00 */
[----:B------:R-:W-:-:S03]  /*1ce7a0*/  IADD3 R18, P3, R19, R6, RZ ;  /* 0x0000000613127210 */ /* 0x000fc60007f7e0ff */
[----:B--2---:R1:W-:Y:S04]  /*1ce7b0*/  STL.64 [R1+0x76c8], R16 ;  /* 0x0076c81001007387 */ /* 0x0043e80000100a00 */
[----:B-1----:R-:W2:Y:S01]  /*1ce7c0*/  LDL R16, [R1+0x204] ;  /* 0x0002040001107983 */ /* 0x002ea20000100800 */
[----:B------:R-:W-:Y:S02]  /*1ce7d0*/  IMAD.X R19, R28, 0x1, R5, P3 ;  /* 0x000000011c137824 */ /* 0x000fe400018e0605 */
[----:B------:R-:W-:-:S03]  /*1ce7e0*/  IMAD.MOV.U32 R28, RZ, RZ, R10 ;  /* 0x000000ffff1c7224 */ /* 0x000fc600078e000a */
[----:B------:R1:W-:Y:S01]  /*1ce7f0*/  STL.64 [R1+0x42f8], R18 ;  /* 0x0042f81201007387 */ /* 0x0003e20000100a00 */
[----:B--2---:R-:W-:Y:S02]  /*1ce800*/  SHF.R.S32.HI R10, RZ, 0x1f, R16 ;  /* 0x0000001fff0a7819 */ /* 0x004fe40000011410 */
[----:B-1----:R-:W-:-:S05]  /*1ce810*/  IADD3 R18, P3, R16, R11, RZ ;  /* 0x0000000b10127210 */ /* 0x002fca0007f7e0ff */
[----:B------:R-:W-:Y:S01]  /*1ce820*/  IMAD.X R19, R10, 0x1, R7, P3 ;  /* 0x000000010a137824 */ /* 0x000fe200018e0607 */
[----:B------:R-:W-:Y:S04]  /*1ce830*/  STL [R1+0x300], R10 ;  /* 0x0003000a01007387 */ /* 0x000fe80000100800 */
[----:B------:R1:W-:Y:S04]  /*1ce840*/  STL.64 [R1+0x4308], R18 ;  /* 0x0043081201007387 */ /* 0x0003e80000100a00 */
[----:B-1----:R-:W2:Y:S01]  /*1ce850*/  LDL.LU.64 R18, [R1+0x76d0] ;  /* 0x0076d00001127983 */ /* 0x002ea20000300a00 */
[----:B------:R-:W-:-:S05]  /*1ce860*/  IADD3 R16, P3, R16, R6, RZ ;  /* 0x0000000610107210 */ /* 0x000fca0007f7e0ff */
[----:B------:R1:W-:Y:S04]  /*1ce870*/  STL [R1+0x4310], R16 ;  /* 0x0043101001007387 */ /* 0x0003e80000100800 */
[----:B-1----:R-:W3:Y:S04]  /*1ce880*/  LDL.LU.64 R16, [R1+0x76c8] ;  /* 0x0076c80001107983 */ /* 0x002ee80000300a00 */
[----:B--2---:R1:W-:Y:S04]  /*1ce890*/  STL.64 [R1+0x76b8], R18 ;  /* 0x0076b81201007387 */ /* 0x0043e80000100a00 */
[----:B-1----:R0:W2:Y:S02]  /*1ce8a0*/  LDL.64 R18, [R1+0x4310] ;  /* 0x0043100001127983 */ /* 0x0020a40000100a00 */
[----:B--2---:R-:W-:-:S02]  /*1ce8b0*/  IMAD.X R19, R10, 0x1, R5, P3 ;  /* 0x000000010a137824 */ /* 0x004fc400018e0605 */
[----:B------:R-:W2:Y:S04]  /*1ce8c0*/  LDL.LU R10, [R1+0x76c0] ;  /* 0x0076c000010a7983 */ /* 0x000ea80000300800 */
[----:B------:R1:W-:Y:S04]  /*1ce8d0*/  STL.64 [R1+0x76a8], R26 ;  /* 0x0076a81a01007387 */ /* 0x0003e80000100a00 */
[----:B------:R4:W-:Y:S04]  /*1ce8e0*/  STL [R1+0x4314], R19 ;  /* 0x0043141301007387 */ /* 0x0009e80000100800 */
[----:B-1----:R-:W2:Y:S01]  /*1ce8f0*/  LDL R27, [R1+0x20c] ;  /* 0x00020c00011b7983 */ /* 0x002ea20000100800 */
[----:B------:R-:W-:-:S02]  /*1ce900*/  SHF.R.S32.HI R26, RZ, 0x1f, R28 ;  /* 0x0000001fff1a7819 */ /* 0x000fc4000001141c */
[----:B------:R-:W-:-:S05]  /*1ce910*/  IADD3 R18, P3, R28, R11, RZ ;  /* 0x0000000b1c127210 */ /* 0x000fca0007f7e0ff */
[----:B----4-:R-:W-:Y:S01]  /*1ce920*/  IMAD.X R19, R26, 0x1, R7, P3 ;  /* 0x000000011a137824 */ /* 0x010fe200018e0607 */
[----:B------:R-:W-:Y:S04]  /*1ce930*/  STL [R1+0x2fc], R26 ;  /* 0x0002fc1a01007387 */ /* 0x000fe80000100800 */
[----:B------:R1:W-:Y:S02]  /*1ce940*/  STL.64 [R1+0x4320], R18 ;  /* 0x0043201201007387 */ /* 0x0003e40000100a00 */
[----:B-1----:R-:W-:Y:S01]  /*1ce950*/  IADD3 R18, P3, R28, R6, RZ ;  /* 0x000000061c127210 */ /* 0x002fe20007f7e0ff */
[----:B------:R-:W-:-:S04]  /*1ce960*/  IMAD.MOV.U32 R28, RZ, RZ, R24 ;  /* 0x000000ffff1c7224 */ /* 0x000fc800078e0018 */
[----:B------:R-:W-:Y:S02]  /*1ce970*/  IMAD.X R19, R26, 0x1, R5, P3 ;  /* 0x000000011a137824 */ /* 0x000fe400018e0605 */
[----:B------:R-:W-:Y:S02]  /*1ce980*/  IMAD.MOV.U32 R24, RZ, RZ, R21 ;  /* 0x000000ffff187224 */ /* 0x000fe400078e0015 */
[----:B---3--:R-:W-:Y:S01]  /*1ce990*/  IMAD.MOV.U32 R21, RZ, RZ, R16 ;  /* 0x000000ffff157224 */ /* 0x008fe200078e0010 */
[----:B------:R1:W-:Y:S01]  /*1ce9a0*/  STL.64 [R1+0x4328], R18 ;  /* 0x0043281201007387 */ /* 0x0003e20000100a00 */
[----:B------:R-:W-:-:S03]  /*1ce9b0*/  IMAD.MOV.U32 R16, RZ, RZ, R15 ;  /* 0x000000ffff107224 */ /* 0x000fc600078e000f */
[----:B-1----:R-:W3:Y:S04]  /*1ce9c0*/  LDL.LU.64 R18, [R1+0x76b8] ;  /* 0x0076b80001127983 */ /* 0x002ee80000300a00 */
[----:B------:R1:W-:Y:S01]  /*1ce9d0*/  STL.64 [R1+0x76b0], R22 ;  /* 0x0076b01601007387 */ /* 0x0003e20000100a00 */
[----:B--2---:R-:W-:Y:S02]  /*1ce9e0*/  SHF.R.S32.HI R15, RZ, 0x1f, R27 ;  /* 0x0000001fff0f7819 */ /* 0x004fe4000001141b */
[----:B-1----:R-:W-:-:S05]  /*1ce9f0*/  IADD3 R22, P3, R27, R11, RZ ;  /* 0x0000000b1b167210 */ /* 0x002fca0007f7e0ff */
[----:B------:R-:W-:Y:S01]  /*1cea00*/  IMAD.X R23, R15, 0x1, R7, P3 ;  /* 0x000000010f177824 */ /* 0x000fe200018e0607 */
[----:B------:R-:W-:Y:S01]  /*1cea10*/  IADD3 R26, P3, R27, R6, RZ ;  /* 0x000000061b1a7210 */ /* 0x000fe20007f7e0ff */
[----:B------:R-:W-:Y:S04]  /*1cea20*/  STL [R1+0x2f8], R15 ;  /* 0x0002f80f01007387 */ /* 0x000fe80000100800 */
[----:B------:R-:W-:Y:S01]  /*1cea30*/  IMAD.X R27, R15, 0x1, R5, P3 ;  /* 0x000000010f1b7824 */ /* 0x000fe200018e0605 */
[----:B------:R1:W-:Y:S04]  /*1cea40*/  STL.64 [R1+0x4338], R22 ;  /* 0x0043381601007387 */ /* 0x0003e80000100a00 */
[----:B-1----:R-:W2:Y:S04]  /*1cea50*/  LDL.LU.64 R22, [R1+0x76b0] ;  /* 0x0076b00001167983 */ /* 0x002ea80000300a00 */
[----:B------:R1:W-:Y:S04]  /*1cea60*/  STL.64 [R1+0x4340], R26 ;  /* 0x0043401a01007387 */ /* 0x0003e80000100a00 */
[----:B-1----:R-:W4:Y:S04]  /*1cea70*/  LDL.LU.64 R26, [R1+0x76a8] ;  /* 0x0076a800011a7983 */ /* 0x002f280000300a00 */
[----:B----4-:R1:W-:Y:S04]  /*1cea80*/  STL.64 [R1+0x76a0], R26 ;  /* 0x0076a01a01007387 */ /* 0x0103e80000100a00 */
[----:B-1----:R-:W4:Y:S04]  /*1cea90*/  LDL R26, [R1+0x214] ;  /* 0x00021400011a7983 */ /* 0x002f280000100800 */
[----:B------:R-:W3:Y:S04]  /*1ceaa0*/  LDL R27, [R1+0x21c] ;  /* 0x00021c00011b7983 */ /* 0x000ee80000100800 */
[----:B------:R1:W-:Y:S04]  /*1ceab0*/  STL.64 [R1+0x7698], R8 ;  /* 0x0076980801007387 */ /* 0x0003e80000100a00 */
[----:B-1----:R-:W2:Y:S04]  /*1ceac0*/  LDL R9, [R1+0x210] ;  /* 0x0002100001097983 */ /* 0x002ea80000100800 */
[----:B------:R-:W-:Y:S04]  /*1cead0*/  STL.64 [R1+0x7688], R2 ;  /* 0x0076880201007387 */ /* 0x000fe80000100a00 */
[----:B------:R1:W-:Y:S02]  /*1ceae0*/  STL.64 [R1+0x7648], R14 ;  /* 0x0076480e01007387 */ /* 0x0003e40000100a00 */
[----:B-1----:R-:W-:-:S02]  /*1ceaf0*/  IMAD.MOV.U32 R14, RZ, RZ, R4 ;  /* 0x000000ffff0e7224 */ /* 0x002fc400078e0004 */
[----:B----4-:R-:W-:Y:S02]  /*1ceb00*/  IMAD.MOV.U32 R3, RZ, RZ, R26 ;  /* 0x000000ffff037224 */ /* 0x010fe400078e001a */
[----:B---3--:R-:W-:Y:S01]  /*1ceb10*/  IMAD.MOV.U32 R15, RZ, RZ, R27 ;  /* 0x000000ffff0f7224 */ /* 0x008fe200078e001b */
[----:B--2---:R-:W-:Y:S02]  /*1ceb20*/  SHF.R.S32.HI R2, RZ, 0x1f, R9 ;  /* 0x0000001fff027819 */ /* 0x004fe40000011409 */
[----:B------:R-:W-:-:S05]  /*1ceb30*/  IADD3 R26, P3, R9, R11, RZ ;  /* 0x0000000b091a7210 */ /* 0x000fca0007f7e0ff */
[C---:B------:R-:W-:Y:S01]  /*1ceb40*/  IMAD.X R27, R2.reuse, 0x1, R7, P3 ;  /* 0x00000001021b7824 */ /* 0x040fe200018e0607 */
[----:B------:R-:W-:Y:S01]  /*1ceb50*/  IADD3 R8, P3, R9, R6, RZ ;  /* 0x0000000609087210 */ /* 0x000fe20007f7e0ff */
[----:B------:R-:W-:Y:S04]  /*1ceb60*/  STL [R1+0x2f4], R2 ;  /* 0x0002f40201007387 */ /* 0x000fe80000100800 */
[----:B------:R-:W-:Y:S01]  /*1ceb70*/  IMAD.X R9, R2, 0x1, R5, P3 ;  /* 0x0000000102097824 */ /* 0x000fe200018e0605 */
[----:B------:R1:W-:Y:S01]  /*1ceb80*/  STL.64 [R1+0x4350], R26 ;  /* 0x0043501a01007387 */ /* 0x0003e20000100a00 */
[----:B------:R-:W-:-:S03]  /*1ceb90*/  SHF.R.S32.HI R4, RZ, 0x1f, R3 ;  /* 0x0000001fff047819 */ /* 0x000fc60000011403 */
[----:B-1----:R-:W2:Y:S04]  /*1ceba0*/  LDL.LU.64 R26, [R1+0x76a0] ;  /* 0x0076a000011a7983 */ /* 0x002ea80000300a00 */
[----:B------:R1:W-:Y:S02]  /*1cebb0*/  STL.64 [R1+0x4358], R8 ;  /* 0x0043580801007387 */ /* 0x0003e40000100a00 */
[----:B-1----:R-:W-:-:S05]  /*1cebc0*/  IADD3 R8, P3, R3, R11, RZ ;  /* 0x0000000b03087210 */ /* 0x002fca0007f7e0ff */
[C---:B------:R-:W-:Y:S01]  /*1cebd0*/  IMAD.X R9, R4.reuse, 0x1, R7, P3 ;  /* 0x0000000104097824 */ /* 0x040fe200018e0607 */
[----:B------:R-:W-:Y:S01]  /*1cebe0*/  IADD3 R2, P3, R3, R6, RZ ;  /* 0x0000000603027210 */ /* 0x000fe20007f7e0ff */
[----:B------:R-:W-:Y:S04]  /*1cebf0*/  STL [R1+0x2f0], R4 ;  /* 0x0002f00401007387 */ /* 0x000fe80000100800 */
[----:B------:R-:W-:Y:S01]  /*1cec00*/  IMAD.X R3, R4, 0x1, R5, P3 ;  /* 0x0000000104037824 */ /* 0x000fe200018e0605 */
[----:B------:R1:W-:Y:S04]  /*1cec10*/  STL.64 [R1+0x4368], R8 ;  /* 0x0043680801007387 */ /* 0x0003e80000100a00 */
[----:B-1----:R-:W3:Y:S04]  /*1cec20*/  LDL.LU.64 R8, [R1+0x7698] ;  /* 0x0076980001087983 */ /* 0x002ee80000300a00 */
[----:B------:R-:W4:Y:S04]  /*1cec30*/  LDL.LU R4, [R1+0x7690] ;  /* 0x0076900001047983 */ /* 0x000f280000300800 */
[----:B------:R1:W-:Y:S04]  /*1cec40*/  STL.64 [R1+0x4370], R2 ;  /* 0x0043700201007387 */ /* 0x0003e80000100a00 */
[----:B-1----:R-:W2:Y:S04]  /*1cec50*/  LDL.LU.64 R2, [R1+0x7688] ;  /* 0x0076880001027983 */ /* 0x002ea80000300a00 */
[----:B--2---:R1:W-:Y:S04]  /*1cec60*/  STL.64 [R1+0x7680], R2 ;  /* 0x0076800201007387 */ /* 0x0043e80000100a00 */
[----:B------:R2:W-:Y:S01]  /*1cec70*/  STL.64 [R1+0x7678], R12 ;  /* 0x0076780c01007387 */ /* 0x0005e20000100a00 */
[----:B-1----:R-:W-:-:S02]  /*1cec80*/  IADD3 R2, P3, R14, R11, RZ ;  /* 0x0000000b0e027210 */ /* 0x002fc40007f7e0ff */
[----:B--2---:R-:W-:Y:S01]  /*1cec90*/  SHF.R.S32.HI R12, RZ, 0x1f, R14 ;  /* 0x0000001fff0c7819 */ /* 0x004fe2000001140e */
[----:B------:R-:W-:Y:S02]  /*1ceca0*/  IMAD.MOV.U32 R13, RZ, RZ, R15 ;  /* 0x000000ffff0d7224 */ /* 0x000fe400078e000f */
[----:B------:R-:W2:Y:S02]  /*1cecb0*/  LDL R15, [R1+0x220] ;  /* 0x00022000010f7983 */ /* 0x000ea40000100800 */
[----:B------:R-:W-:Y:S02]  /*1cecc0*/  IMAD.X R3, R12, 0x1, R7, P3 ;  /* 0x000000010c037824 */ /* 0x000fe400018e0607 */
[----:B------:R-:W-:Y:S04]  /*1cecd0*/  STL [R1+0x2ec], R12 ;  /* 0x0002ec0c01007387 */ /* 0x000fe80000100800 */
[----:B------:R1:W-:Y:S02]  /*1cece0*/  STL.64 [R1+0x4380], R2 ;  /* 0x0043800201007387 */ /* 0x0003e40000100a00 */
[----:B-1----:R-:W-:-:S05]  /*1cecf0*/  IADD3 R2, P3, R14, R6, RZ ;  /* 0x000000060e027210 */ /* 0x002fca0007f7e0ff */
[----:B------:R-:W-:Y:S01]  /*1ced00*/  IMAD.X R3, R12, 0x1, R5, P3 ;  /* 0x000000010c037824 */ /* 0x000fe200018e0605 */
[----:B------:R-:W-:-:S04]  /*1ced10*/  SHF.R.S32.HI R14, RZ, 0x1f, R13 ;  /* 0x0000001fff0e7819 */ /* 0x000fc8000001140d */
        /* <DEDUP_REMOVED lines=8> */
[----:B------:R1:W-:Y:S04]  /*1ceda0*/  STL.64 [R1+0x43a0], R12 ;  /* 0x0043a00c01007387 */ /* 0x0003e80000100a00 */
[----:B-1----:R-:W4:Y:S01]  /*1cedb0*/  LDL.LU.64 R12, [R1+0x7678] ;  /* 0x00767800010c7983 */ /* 0x002f220000300a00 */
[----:B--2---:R-:W-:-:S03]  /*1cedc0*/  SHF.R.S32.HI R14, RZ, 0x1f, R15 ;  /* 0x0000001fff0e7819 */ /* 0x004fc6000001140f */
[----:B----4-:R1:W-:Y:S02]  /*1cedd0*/  STL.64 [R1+0x7670], R12 ;  /* 0x0076700c01007387 */ /* 0x0103e40000100a00 */
[----:B-1----:R-:W-:Y:S02]  /*1cede0*/  IADD3 R12, P3, R15, R11, RZ ;  /* 0x0000000b0f0c7210 */ /* 0x002fe40007f7e0ff */
[----:B------:R-:W-:Y:S03]  /*1cedf0*/  STL [R1+0x2e4], R14 ;  /* 0x0002e40e01007387 */ /* 0x000fe60000100800 */
[----:B------:R-:W-:-:S05]  /*1cee00*/  IMAD.X R13, R14, 0x1, R7, P3 ;  /* 0x000000010e0d7824 */ /* 0x000fca00018e0607 */
[----:B------:R1:W-:Y:S02]  /*1cee10*/  STL.64 [R1+0x43b0], R12 ;  /* 0x0043b00c01007387 */ /* 0x0003e40000100a00 */
[----:B-1----:R-:W-:Y:S02]  /*1cee20*/  IADD3 R12, P3, R15, R6, RZ ;  /* 0x000000060f0c7210 */ /* 0x002fe40007f7e0ff */
[----:B------:R1:W-:Y:S03]  /*1cee30*/  STL.64 [R1+0x7668], R16 ;  /* 0x0076681001007387 */ /* 0x0003e60000100a00 */
[----:B------:R-:W-:-:S05]  /*1cee40*/  IMAD.X R13, R14, 0x1, R5, P3 ;  /* 0x000000010e0d7824 */ /* 0x000fca00018e0605 */
[----:B------:R2:W-:Y:S04]  /*1cee50*/  STL.64 [R1+0x43b8], R12 ;  /* 0x0043b80c01007387 */ /* 0x0005e80000100a00 */
[----:B-1----:R-:W4:Y:S01]  /*1cee60*/  LDL R17, [R1+0x224] ;  /* 0x0002240001117983 */ /* 0x002f220000100800 */
[----:B------:R-:W-:-:S03]  /*1cee70*/  IMAD.MOV.U32 R15, RZ, RZ, R26 ;  /* 0x000000ffff0f7224 */ /* 0x000fc600078e001a */
[----:B------:R-:W3:Y:S01]  /*1cee80*/  LDL R26, [R1+0x230] ;  /* 0x00023000011a7983 */ /* 0x000ee20000100800 */
[----:B----4-:R-:W-:Y:S02]  /*1cee90*/  SHF.R.S32.HI R14, RZ, 0x1f, R17 ;  /* 0x0000001fff0e7819 */ /* 0x010fe40000011411 */
[----:B--2---:R-:W-:-:S05]  /*1ceea0*/  IADD3 R12, P3, R17, R11, RZ ;  /* 0x0000000b110c7210 */ /* 0x004fca0007f7e0ff */
[----:B------:R-:W-:Y:S01]  /*1ceeb0*/  IMAD.X R13, R14, 0x1, R7, P3 ;  /* 0x000000010e0d7824 */ /* 0x000fe200018e0607 */
[----:B------:R-:W-:Y:S04]  /*1ceec0*/  STL [R1+0x2e0], R14 ;  /* 0x0002e00e01007387 */ /* 0x000fe80000100800 */
[----:B------:R1:W-:Y:S04]  /*1ceed0*/  STL.64 [R1+0x43c8], R12 ;  /* 0x0043c80c01007387 */ /* 0x0003e80000100a00 */
[----:B-1----:R-:W2:Y:S01]  /*1ceee0*/  LDL.LU.64 R12, [R1+0x7670] ;  /* 0x00767000010c7983 */ /* 0x002ea20000300a00 */
[----:B------:R-:W-:-:S05]  /*1ceef0*/  IADD3 R16, P3, R17, R6, RZ ;  /* 0x0000000611107210 */ /* 0x000fca0007f7e0ff */
[----:B------:R-:W-:-:S05]  /*1cef00*/  IMAD.X R17, R14, 0x1, R5, P3 ;  /* 0x000000010e117824 */ /* 0x000fca00018e0605 */
[----:B------:R-:W-:Y:S04]  /*1cef10*/  STL.64 [R1+0x43d0], R16 ;  /* 0x0043d01001007387 */ /* 0x000fe80000100a00 */
[----:B--2---:R1:W-:Y:S04]  /*1cef20*/  STL.64 [R1+0x7660], R12 ;  /* 0x0076600c01007387 */ /* 0x0043e80000100a00 */
[----:B-1----:R-:W2:Y:S02]  /*1cef30*/  LDL R13, [R1+0x228] ;  /* 0x00022800010d7983 */ /* 0x002ea40000100800 */
[----:B--2---:R-:W-:-:S02]  /*1cef40*/  SHF.R.S32.HI R14, RZ, 0x1f, R13 ;  /* 0x0000001fff0e7819 */ /* 0x004fc4000001140d */
[----:B------:R-:W-:-:S05]  /*1cef50*/  IADD3 R16, P3, R13, R11, RZ ;  /* 0x0000000b0d107210 */ /* 0x000fca0007f7e0ff */
        /* <DEDUP_REMOVED lines=16> */
[----:B------:R-:W-:Y:S01]  /*1cf060*/  IMAD.X R17, R14, 0x1, R5, P3 ;  /* 0x000000010e117824 */ /* 0x000fe200018e0605 */
[----:B---3--:R-:W-:Y:S01]  /*1cf070*/  SHF.R.S32.HI R14, RZ, 0x1f, R26 ;  /* 0x0000001fff0e7819 */ /* 0x008fe2000001141a */
[----:B--2---:R-:W-:Y:S04]  /*1cf080*/  STL.64 [R1+0x7650], R12 ;  /* 0x0076500c01007387 */ /* 0x004fe80000100a00 */
[----:B------:R1:W-:Y:S04]  /*1cf090*/  STL.64 [R1+0x4400], R16 ;  /* 0x0044001001007387 */ /* 0x0003e80000100a00 */
[----:B-1----:R-:W2:Y:S01]  /*1cf0a0*/  LDL.LU.64 R16, [R1+0x7658] ;  /* 0x0076580001107983 */ /* 0x002ea20000300a00 */
[----:B------:R-:W-:-:S05]  /*1cf0b0*/  IADD3 R12, P3, R26, R11, RZ ;  /* 0x0000000b1a0c7210 */ /* 0x000fca0007f7e0ff */
[----:B------:R-:W-:Y:S01]  /*1cf0c0*/  IMAD.X R13, R14, 0x1, R7, P3 ;  /* 0x000000010e0d7824 */ /* 0x000fe200018e0607 */
[----:B------:R-:W-:Y:S04]  /*1cf0d0*/  STL [R1+0x2d4], R14 ;  /* 0x0002d40e01007387 */ /* 0x000fe80000100800 */
[----:B------:R1:W-:Y:S02]  /*1cf0e0*/  STL.64 [R1+0x4410], R12 ;  /* 0x0044100c01007387 */ /* 0x0003e40000100a00 */
[----:B-1----:R-:W-:-:S05]  /*1cf0f0*/  IADD3 R12, P3, R26, R6, RZ ;  /* 0x000000061a0c7210 */ /* 0x002fca0007f7e0ff */
[----:B------:R-:W-:Y:S02]  /*1cf100*/  IMAD.X R13, R14, 0x1, R5, P3 ;  /* 0x000000010e0d7824 */ /* 0x000fe400018e0605 */
[----:B------:R-:W-:Y:S01]  /*1cf110*/  IMAD.MOV.U32 R26, RZ, RZ, R27 ;  /* 0x000000ffff1a7224 */ /* 0x000fe200078e001b */
[----:B------:R-:W-:Y:S02]  /*1cf120*/  SHF.R.S32.HI R27, RZ, 0x1f, R15 ;  /* 0x0000001fff1b7819 */ /* 0x000fe4000001140f */
[----:B------:R1:W-:Y:S02]  /*1cf130*/  STL.64 [R1+0x4418], R12 ;  /* 0x0044180c01007387 */ /* 0x0003e40000100a00 */
[----:B-1----:R-:W-:Y:S02]  /*1cf140*/  IADD3 R12, P3, R15, R11, RZ ;  /* 0x0000000b0f0c7210 */ /* 0x002fe40007f7e0ff */
[----:B------:R-:W-:Y:S03]  /*1cf150*/  STL [R1+0x2d0], R27 ;  /* 0x0002d01b01007387 */ /* 0x000fe60000100800 */
[----:B------:R-:W-:-:S05]  /*1cf160*/  IMAD.X R13, R27, 0x1, R7, P3 ;  /* 0x000000011b0d7824 */ /* 0x000fca00018e0607 */
[----:B------:R1:W-:Y:S04]  /*1cf170*/  STL.64 [R1+0x4428], R12 ;  /* 0x0044280c01007387 */ /* 0x0003e80000100a00 */
[----:B-1----:R-:W3:Y:S01]  /*1cf180*/  LDL.LU.64 R12, [R1+0x7650] ;  /* 0x00765000010c7983 */ /* 0x002ee20000300a00 */
[----:B------:R-:W-:-:S05]  /*1cf190*/  IADD3 R14, P3, R15, R6, RZ ;  /* 0x000000060f0e7210 */ /* 0x000fca0007f7e0ff */
[----:B------:R-:W-:Y:S02]  /*1cf1a0*/  IMAD.X R15, R27, 0x1, R5, P3 ;  /* 0x000000011b0f7824 */ /* 0x000fe400018e0605 */
[----:B------:R-:W-:Y:S01]  /*1cf1b0*/  IMAD.MOV.U32 R27, RZ, RZ, R24 ;  /* 0x000000ffff1b7224 */ /* 0x000fe200078e0018 */
[----:B------:R-:W-:Y:S02]  /*1cf1c0*/  SHF.R.S32.HI R24, RZ, 0x1f, R28 ;  /* 0x0000001fff187819 */ /* 0x000fe4000001141c */
[----:B------:R1:W-:Y:S02]  /*1cf1d0*/  STL.64 [R1+0x4430], R14 ;  /* 0x0044300e01007387 */ /* 0x0003e40000100a00 */
[----:B-1----:R-:W-:Y:S02]  /*1cf1e0*/  IADD3 R14, P3, R28, R11, RZ ;  /* 0x0000000b1c0e7210 */ /* 0x002fe40007f7e0ff */
[----:B------:R-:W-:Y:S03]  /*1cf1f0*/  STL [R1+0x2cc], R24 ;  /* 0x0002cc1801007387 */ /* 0x000fe60000100800 */
[----:B------:R-:W-:-:S05]  /*1cf200*/  IMAD.X R15, R24, 0x1, R7, P3 ;  /* 0x00000001180f7824 */ /* 0x000fca00018e0607 */
[----:B------:R1:W-:Y:S02]  /*1cf210*/  STL.64 [R1+0x4440], R14 ;  /* 0x0044400e01007387 */ /* 0x0003e40000100a00 */
[----:B-1----:R-:W-:-:S05]  /*1cf220*/  IADD3 R14, P3, R28, R6, RZ ;  /* 0x000000061c0e7210 */ /* 0x002fca0007f7e0ff */
[----:B------:R-:W-:Y:S02]  /*1cf230*/  IMAD.X R15, R24, 0x1, R5, P3 ;  /* 0x00000001180f7824 */ /* 0x000fe400018e0605 */
[----:B------:R-:W-:Y:S01]  /*1cf240*/  IMAD.MOV.U32 R24, RZ, RZ, R22 ;  /* 0x000000ffff187224 */ /* 0x000fe200078e0016 */
[----:B------:R-:W-:Y:S02]  /*1cf250*/  SHF.R.S32.HI R22, RZ, 0x1f, R29 ;  /* 0x0000001fff167819 */ /* 0x000fe4000001141d */
[----:B------:R1:W-:Y:S02]  /*1cf260*/  STL.64 [R1+0x4448], R14 ;  /* 0x0044480e01007387 */ /* 0x0003e40000100a00 */
[----:B-1----:R-:W-:-:S05]  /*1cf270*/  IADD3 R14, P3, R29, R11, RZ ;  /* 0x0000000b1d0e7210 */ /* 0x002fca0007f7e0ff */
[C---:B------:R-:W-:Y:S01]  /*1cf280*/  IMAD.X R15, R22.reuse, 0x1, R7, P3 ;  /* 0x00000001160f7824 */ /* 0x040fe200018e0607 */
[----:B------:R-:W-:Y:S01]  /*1cf290*/  IADD3 R28, P3, R29, R6, RZ ;  /* 0x000000061d1c7210 */ /* 0x000fe20007f7e0ff */
[----:B------:R1:W-:Y:S04]  /*1cf2a0*/  STL [R1+0x2c8], R22 ;  /* 0x0002c81601007387 */ /* 0x0003e80000100800 */
[----:B------:R-:W-:Y:S01]  /*1cf2b0*/  IMAD.X R29, R22, 0x1, R5, P3 ;  /* 0x00000001161d7824 */ /* 0x000fe200018e0605 */
[----:B------:R4:W-:Y:S01]  /*1cf2c0*/  STL.64 [R1+0x4458], R14 ;  /* 0x0044580e01007387 */ /* 0x0009e20000100a00 */
[----:B-1----:R-:W-:Y:S01]  /*1cf2d0*/  IMAD.MOV.U32 R22, RZ, RZ, R23 ;  /* 0x000000ffff167224 */ /* 0x002fe200078e0017 */
[----:B------:R-:W-:Y:S02]  /*1cf2e0*/  SHF.R.S32.HI R23, RZ, 0x1f, R26 ;  /* 0x0000001fff177819 */ /* 0x000fe4000001141a */
[----:B----4-:R-:W4:Y:S04]  /*1cf2f0*/  LDL.LU.64 R14, [R1+0x7648] ;  /* 0x00764800010e7983 */ /* 0x010f280000300a00 */
[----:B------:R1:W-:Y:S02]  /*1cf300*/  STL.64 [R1+0x4460], R28 ;  /* 0x0044601c01007387 */ /* 0x0003e40000100a00 */
[----:B-1----:R-:W-:-:S02]  /*1cf310*/  IADD3 R28, P3, R26, R11, RZ ;  /* 0x0000000b1a1c7210 */ /* 0x002fc40007f7e0ff */
        /* <DEDUP_REMOVED lines=16> */
[----:B0-----:R-:W4:Y:S04]  /*1cf420*/  LDL.LU.64 R28, [R1+0x7640] ;  /* 0x00764000011c7983 */ /* 0x001f280000300a00 */
[----:B------:R0:W-:Y:S02]  /*1cf430*/  STL.64 [R1+0x4490], R26 ;  /* 0x0044901a01007387 */ /* 0x0001e40000100a00 */
[----:B0-----:R-:W-:-:S02]  /*1cf440*/  IADD3 R26, P3, R24, R11, RZ ;  /* 0x0000000b181a7210 */ /* 0x001fc40007f7e0ff */
[----:B------:R-:W-:Y:S03]  /*1cf450*/  STL [R1+0x2bc], R21 ;  /* 0x0002bc1501007387 */ /* 0x000fe60000100800 */
[----:B------:R-:W-:-:S05]  /*1cf460*/  IMAD.X R27, R21, 0x1, R7, P3 ;  /* 0x00000001151b7824 */ /* 0x000fca00018e0607 */
[----:B------:R0:W-:Y:S02]  /*1cf470*/  STL.64 [R1+0x44a0], R26 ;  /* 0x0044a01a01007387 */ /* 0x0001e40000100a00 */
[----:B0-----:R-:W-:-:S05]  /*1cf480*/  IADD3 R26, P3, R24, R6, RZ ;  /* 0x00000006181a7210 */ /* 0x001fca0007f7e0ff */
[----:B------:R-:W-:Y:S02]  /*1cf490*/  IMAD.X R27, R21, 0x1, R5, P3 ;  /* 0x00000001151b7824 */ /* 0x000fe400018e0605 */
[----:B------:R-:W-:Y:S01]  /*1cf4a0*/  IMAD.MOV.U32 R21, RZ, RZ, R19 ;  /* 0x000000ffff157224 */ /* 0x000fe200078e0013 */
[----:B------:R-:W-:Y:S02]  /*1cf4b0*/  SHF.R.S32.HI R19, RZ, 0x1f, R25 ;  /* 0x0000001fff137819 */ /* 0x000fe40000011419 */
[----:B------:R0:W-:Y:S02]  /*1cf4c0*/  STL.64 [R1+0x4148], R26 ;  /* 0x0041481a01007387 */ /* 0x0001e40000100a00 */
[----:B0-----:R-:W-:-:S05]  /*1cf4d0*/  IADD3 R26, P3, R25, R11, RZ ;  /* 0x0000000b191a7210 */ /* 0x001fca0007f7e0ff */
[----:B------:R-:W-:Y:S01]  /*1cf4e0*/  IMAD.X R27, R19, 0x1, R7, P3 ;  /* 0x00000001131b7824 */ /* 0x000fe200018e0607 */
[----:B------:R-:W-:Y:S01]  /*1cf4f0*/  IADD3 R24, P3, R25, R6, RZ ;  /* 0x0000000619187210 */ /* 0x000fe20007f7e0ff */
[----:B------:R0:W-:Y:S04]  /*1cf500*/  STL [R1+0x2b8], R19 ;  /* 0x0002b81301007387 */ /* 0x0001e80000100800 */
[----:B------:R-:W-:Y:S01]  /*1cf510*/  IMAD.X R25, R19, 0x1, R5, P3 ;  /* 0x0000000113197824 */ /* 0x000fe200018e0605 */
[----:B------:R1:W-:Y:S01]  /*1cf520*/  STL.64 [R1+0x4158], R26 ;  /* 0x0041581a01007387 */ /* 0x0003e20000100a00 */
[----:B0-----:R-:W-:-:S03]  /*1cf530*/  SHF.R.S32.HI R19, RZ, 0x1f, R22 ;  /* 0x0000001fff137819 */ /* 0x001fc60000011416 */
[----:B-1----:R-:W4:Y:S04]  /*1cf540*/  LDL.LU.64 R26, [R1+0x7638] ;  /* 0x00763800011a7983 */ /* 0x002f280000300a00 */
[----:B------:R0:W-:Y:S02]  /*1cf550*/  STL.64 [R1+0x4160], R24 ;  /* 0x0041601801007387 */ /* 0x0001e40000100a00 */
[----:B0-----:R-:W-:Y:S02]  /*1cf560*/  IADD3 R24, P3, R22, R11, RZ ;  /* 0x0000000b16187210 */ /* 0x001fe40007f7e0ff */
[----:B------:R-:W-:Y:S03]  /*1cf570*/  STL [R1+0x2b4], R19 ;  /* 0x0002b41301007387 */ /* 0x000fe60000100800 */
[----:B------:R-:W-:-:S05]  /*1cf580*/  IMAD.X R25, R19, 0x1, R7, P3 ;  /* 0x0000000113197824 */ /* 0x000fca00018e0607 */
[----:B------:R0:W-:Y:S02]  /*1cf590*/  STL.64 [R1+0x4170], R24 ;  /* 0x0041701801007387 */ /* 0x0001e40000100a00 */
[----:B0-----:R-:W-:-:S05]  /*1cf5a0*/  IADD3 R24, P3, R22, R6, RZ ;  /* 0x0000000616187210 */ /* 0x001fca0007f7e0ff */
[----:B------:R-:W-:Y:S01]  /*1cf5b0*/  IMAD.X R25, R19, 0x1, R5, P3 ;  /* 0x0000000113197824 */ /* 0x000fe200018e0605 */
[----:B------:R-:W-:-:S04]  /*1cf5c0*/  SHF.R.S32.HI R19, RZ, 0x1f, R23 ;  /* 0x0000001fff137819 */ /* 0x000fc80000011417 */
        /* <DEDUP_REMOVED lines=15> */
[----:B------:R-:W-:Y:S02]  /*1cf6c0*/  IMAD.X R23, R19, 0x1, R5, P3 ;  /* 0x0000000113177824 */ /* 0x000fe400018e0605 */
[----:B--2---:R-:W-:Y:S01]  /*1cf6d0*/  IMAD.MOV.U32 R19, RZ, RZ, R16 ;  /* 0x000000ffff137224 */ /* 0x004fe200078e0010 */
[----:B------:R-:W-:Y:S02]  /*1cf6e0*/  SHF.R.S32.HI R16, RZ, 0x1f, R21 ;  /* 0x0000001fff107819 */ /* 0x000fe40000011415 */
[----:B------:R0:W-:Y:S02]  /*1cf6f0*/  STL.64 [R1+0x41a8], R22 ;  /* 0x0041a81601007387 */ /* 0x0001e40000100a00 */
[----:B0-----:R-:W-:-:S05]  /*1cf700*/  IADD3 R22, P3, R21, R11, RZ ;  /* 0x0000000b15167210 */ /* 0x001fca0007f7e0ff */
[C---:B------:R-:W-:Y:S01]  /*1cf710*/  IMAD.X R23, R16.reuse, 0x1, R7, P3 ;  /* 0x0000000110177824 */ /* 0x040fe200018e0607 */
[----:B------:R-:W-:Y:S01]  /*1cf720*/  IADD3 R20, P3, R21, R6, RZ ;  /* 0x0000000615147210 */ /* 0x000fe20007f7e0ff */
[----:B------:R0:W-:Y:S04]  /*1cf730*/  STL [R1+0x2a8], R16 ;  /* 0x0002a81001007387 */ /* 0x0001e80000100800 */
[----:B------:R-:W-:Y:S01]  /*1cf740*/  IMAD.X R21, R16, 0x1, R5, P3 ;  /* 0x0000000110157824 */ /* 0x000fe200018e0605 */
[----:B------:R1:W-:Y:S01]  /*1cf750*/  STL.64 [R1+0x41b8], R22 ;  /* 0x0041b81601007387 */ /* 0x0003e20000100a00 */
[----:B0-----:R-:W-:Y:S01]  /*1cf760*/  IMAD.MOV.U32 R16, RZ, RZ, R17 ;  /* 0x000000ffff107224 */ /* 0x001fe200078e0011 */
[----:B------:R-:W-:Y:S02]  /*1cf770*/  SHF.R.S32.HI R17, RZ, 0x1f, R18 ;  /* 0x0000001fff117819 */ /* 0x000fe40000011412 */
[----:B-1----:R-:W2:Y:S04]  /*1cf780*/  LDL.LU.64 R22, [R1+0x7628] ;  /* 0x0076280001167983 */ /* 0x002ea80000300a00 */
        /* <DEDUP_REMOVED lines=8> */
[----:B---3--:R-:W-:Y:S02]  /*1cf810*/  SHF.R.S32.HI R2, RZ, 0x1f, R12 ;  /* 0x0000001fff027819 */ /* 0x008fe4000001140c */
        /* <DEDUP_REMOVED lines=8> */
[----:B------:R0:W-:Y:S01]  /*1cf8a0*/  STL.64 [R1+0x41f0], R20 ;  /* 0x0041f01401007387 */ /* 0x0001e20000100a00 */
[----:B------:R-:W-:Y:S02]  /*1cf8b0*/  IMAD.MOV.U32 R12, RZ, RZ, R13 ;  /* 0x000000ffff0c7224 */ /* 0x000fe400078e000d */
[----:B------:R-:W-:Y:S01]  /*1cf8c0*/  IMAD.MOV.U32 R13, RZ, RZ, R8 ;  /* 0x000000ffff0d7224 */ /* 0x000fe200078e0008 */
[----:B0-----:R-:W-:-:S05]  /*1cf8d0*/  IADD3 R20, P3, R9, R11, RZ ;  /* 0x0000000b09147210 */ /* 0x001fca0007f7e0ff */
[C---:B------:R-:W-:Y:S01]  /*1cf8e0*/  IMAD.X R21, R2.reuse, 0x1, R7, P3 ;  /* 0x0000000102157824 */ /* 0x040fe200018e0607 */
[----:B------:R-:W-:Y:S01]  /*1cf8f0*/  IADD3 R8, P3, R9, R6, RZ ;  /* 0x0000000609087210 */ /* 0x000fe20007f7e0ff */
[----:B------:R-:W-:Y:S04]  /*1cf900*/  STL [R1+0x29c], R2 ;  /* 0x00029c0201007387 */ /* 0x000fe80000100800 */
[----:B------:R-:W-:Y:S01]  /*1cf910*/  IMAD.X R9, R2, 0x1, R5, P3 ;  /* 0x0000000102097824 */ /* 0x000fe200018e0605 */
[----:B------:R0:W-:Y:S04]  /*1cf920*/  STL.64 [R1+0x4200], R20 ;  /* 0x0042001401007387 */ /* 0x0001e80000100a00 */
[----:B------:R1:W-:Y:S01]  /*1cf930*/  STL.64 [R1+0x4208], R8 ;  /* 0x0042080801007387 */ /* 0x0003e20000100a00 */
[----:B0-----:R-:W-:Y:S01]  /*1cf940*/  IADD3 R20, P3, R3, R11, RZ ;  /* 0x0000000b03147210 */ /* 0x001fe20007f7e0ff */
[----:B-1----:R-:W-:Y:S01]  /*1cf950*/  IMAD.MOV.U32 R8, RZ, RZ, R0 ;  /* 0x000000ffff087224 */ /* 0x002fe200078e0000 */
[----:B------:R-:W-:-:S05]  /*1cf960*/  SHF.R.S32.HI R0, RZ, 0x1f, R3 ;  /* 0x0000001fff007819 */ /* 0x000fca0000011403 */
[C---:B------:R-:W-:Y:S01]  /*1cf970*/  IMAD.X R21, R0.reuse, 0x1, R7, P3 ;  /* 0x0000000100157824 */ /* 0x040fe200018e0607 */
[----:B------:R-:W-:Y:S01]  /*1cf980*/  IADD3 R2, P3, R3, R6, RZ ;  /* 0x0000000603027210 */ /* 0x000fe20007f7e0ff */
[----:B------:R-:W-:Y:S04]  /*1cf990*/  STL [R1+0x298], R0 ;  /* 0x0002980001007387 */ /* 0x000fe80000100800 */
[----:B------:R-:W-:Y:S01]  /*1cf9a0*/  IMAD.X R3, R0, 0x1, R5, P3 ;  /* 0x0000000100037824 */ /* 0x000fe200018e0605 */
[----:B------:R0:W-:Y:S01]  /*1cf9b0*/  STL.64 [R1+0x4218], R20 ;  /* 0x0042181401007387 */ /* 0x0001e20000100a00 */
[----:B------:R-:W-:-:S03]  /*1cf9c0*/  SHF.R.S32.HI R9, RZ, 0x1f, R19 ;  /* 0x0000001fff097819 */ /* 0x000fc60000011413 */
[----:B0-----:R-:W3:Y:S04]  /*1cf9d0*/  LDL.LU.64 R20, [R1+0x7620] ;  /* 0x0076200001147983 */ /* 0x001ee80000300a00 */
[----:B------:R-:W4:Y:S04]  /*1cf9e0*/  LDL R0, [R1+0x534] ;  /* 0x0005340001007983 */ /* 0x000f280000100800 */
[----:B------:R0:W-:Y:S02]  /*1cf9f0*/  STL.64 [R1+0x4220], R2 ;  /* 0x0042200201007387 */ /* 0x0001e40000100a00 */
[----:B0-----:R-:W-:-:S02]  /*1cfa00*/  IADD3 R2, P3, R19, R11, RZ ;  /* 0x0000000b13027210 */ /* 0x001fc40007f7e0ff */
[----:B------:R-:W-:Y:S03]  /*1cfa10*/  STL [R1+0x294], R9 ;  /* 0x0002940901007387 */ /* 0x000fe60000100800 */
[----:B------:R-:W-:-:S05]  /*1cfa20*/  IMAD.X R3, R9, 0x1, R7, P3 ;  /* 0x0000000109037824 */ /* 0x000fca00018e0607 */
[----:B------:R0:W-:Y:S04]  /*1cfa30*/  STL.64 [R1+0x4230], R2 ;  /* 0x0042300201007387 */ /* 0x0001e80000100a00 */
[----:B0-----:R-:W2:Y:S01]  /*1cfa40*/  LDL.LU.64 R2, [R1+0x7618] ;  /* 0x0076180001027983 */ /* 0x001ea20000300a00 */
[----:B------:R-:W-:-:S05]  /*1cfa50*/  IADD3 R18, P3, R19, R6, RZ ;  /* 0x0000000613127210 */ /* 0x000fca0007f7e0ff */
[----:B------:R-:W-:-:S05]  /*1cfa60*/  IMAD.X R19, R9, 0x1, R5, P3 ;  /* 0x0000000109137824 */ /* 0x000fca00018e0605 */
[----:B------:R0:W-:Y:S02]  /*1cfa70*/  STL.64 [R1+0x4238], R18 ;  /* 0x0042381201007387 */ /* 0x0001e40000100a00 */
[----:B0-----:R-:W-:Y:S01]  /*1cfa80*/  IADD3 R18, P3, R16, R11, RZ ;  /* 0x0000000b10127210 */ /* 0x001fe20007f7e0ff */
[----:B--2---:R-:W-:Y:S01]  /*1cfa90*/  IMAD.MOV.U32 R9, RZ, RZ, R2 ;  /* 0x000000ffff097224 */ /* 0x004fe200078e0002 */
[----:B------:R-:W-:-:S05]  /*1cfaa0*/  SHF.R.S32.HI R2, RZ, 0x1f, R16 ;  /* 0x0000001fff027819 */ /* 0x000fca0000011410 */
[----:B------:R-:W-:Y:S01]  /*1cfab0*/  IMAD.X R19, R2, 0x1, R7, P3 ;  /* 0x0000000102137824 */ /* 0x000fe200018e0607 */
[----:B------:R-:W-:Y:S04]  /*1cfac0*/  STL [R1+0x290], R2 ;  /* 0x0002900201007387 */ /* 0x000fe80000100800 */
[----:B------:R0:W-:Y:S02]  /*1cfad0*/  STL.64 [R1+0x4248], R18 ;  /* 0x0042481201007387 */ /* 0x0001e40000100a00 */
[----:B0-----:R-:W-:-:S05]  /*1cfae0*/  IADD3 R18, P3, R16, R6, RZ ;  /* 0x0000000610127210 */ /* 0x001fca0007f7e0ff */
[----:B------:R-:W-:Y:S01]  /*1cfaf0*/  IMAD.X R19, R2, 0x1, R5, P3 ;  /* 0x0000000102137824 */ /* 0x000fe200018e0605 */
[----:B------:R-:W-:-:S04]  /*1cfb00*/  SHF.R.S32.HI R2, RZ, 0x1f, R17 ;  /* 0x0000001fff027819 */ /* 0x000fc80000011411 */
[----:B------:R0:W-:Y:S02]  /*1cfb10*/  STL.64 [R1+0x4250], R18 ;  /* 0x0042501201007387 */ /* 0x0001e40000100a00 */
[----:B0-----:R-:W-:-:S05]  /*1cfb20*/  IADD3 R18, P3, R17, R11, RZ ;  /* 0x0000000b11127210 */ /* 0x001fca0007f7e0ff */
[C---:B------:R-:W-:Y:S01]  /*1cfb30*/  IMAD.X R19, R2.reuse, 0x1, R7, P3 ;  /* 0x0000000102137824 */ /* 0x040fe200018e0607 */
[----:B------:R-:W-:Y:S01]  /*1cfb40*/  IADD3 R16, P3, R17, R6, RZ ;  /* 0x0000000611107210 */ /* 0x000fe20007f7e0ff */
[----:B------:R0:W-:Y:S04]  /*1cfb50*/  STL [R1+0x51c], R2 ;  /* 0x00051c0201007387 */ /* 0x0001e80000100800 */
[----:B------:R-:W-:Y:S01]  /*1cfb60*/  IMAD.X R17, R2, 0x1, R5, P3 ;  /* 0x0000000102117824 */ /* 0x000fe200018e0605 */
[----:B------:R1:W-:Y:S01]  /*1cfb70*/  STL.64 [R1+0x4260], R18 ;  /* 0x0042601201007387 */ /* 0x0003e20000100a00 */
[----:B0-----:R-:W-:-:S03]  /*1cfb80*/  SHF.R.S32.HI R2, RZ, 0x1f, R12 ;  /* 0x0000001fff027819 */ /* 0x001fc6000001140c */
[----:B-1----:R-:W2:Y:S04]  /*1cfb90*/  LDL.LU.64 R18, [R1+0x7610] ;  /* 0x0076100001127983 */ /* 0x002ea80000300a00 */
        /* <DEDUP_REMOVED lines=14> */
[----:B------:R-:W-:Y:S04]  /*1cfc80*/  STL.64 [R1+0x4290], R16 ;  /* 0x0042901001007387 */ /* 0x000fe80000100a00 */
[----:B------:R1:W-:Y:S01]  /*1cfc90*/  STL.64 [R1+0x4298], R12 ;  /* 0x0042980c01007387 */ /* 0x0003e20000100a00 */
[----:B0-----:R-:W-:-:S02]  /*1cfca0*/  SHF.R.S32.HI R2, RZ, 0x1f, R8 ;  /* 0x0000001fff027819 */ /* 0x001fc40000011408 */
[----:B-1----:R-:W-:-:S03]  /*1cfcb0*/  IADD3 R12, P3, R8, R11, RZ ;  /* 0x0000000b080c7210 */ /* 0x002fc60007f7e0ff */
[----:B------:R-:W-:Y:S02]  /*1cfcc0*/  STL [R1+0x530], R2 ;  /* 0x0005300201007387 */ /* 0x000fe40000100800 */
[----:B------:R-:W-:-:S05]  /*1cfcd0*/  IMAD.X R13, R2, 0x1, R7, P3 ;  /* 0x00000001020d7824 */ /* 0x000fca00018e0607 */
[----:B------:R0:W-:Y:S02]  /*1cfce0*/  STL.64 [R1+0x42a8], R12 ;  /* 0x0042a80c01007387 */ /* 0x0001e40000100a00 */
[----:B0-----:R-:W-:-:S05]  /*1cfcf0*/  IADD3 R12, P3, R8, R6, RZ ;  /* 0x00000006080c7210 */ /* 0x001fca0007f7e0ff */
[----:B------:R-:W-:Y:S01]  /*1cfd00*/  IMAD.X R13, R2, 0x1, R5, P3 ;  /* 0x00000001020d7824 */ /* 0x000fe200018e0605 */
[----:B----4-:R-:W-:-:S04]  /*1cfd10*/  SHF.R.S32.HI R2, RZ, 0x1f, R0 ;  /* 0x0000001fff027819 */ /* 0x010fc80000011400 */
[----:B------:R0:W-:Y:S02]  /*1cfd20*/  STL.64 [R1+0x42b0], R12 ;  /* 0x0042b00c01007387 */ /* 0x0001e40000100a00 */
[----:B0-----:R-:W-:Y:S02]  /*1cfd30*/  IADD3 R12, P3, R0, R6, RZ ;  /* 0x00000006000c7210 */ /* 0x001fe40007f7e0ff */
[----:B------:R-:W-:Y:S03]  /*1cfd40*/  STL [R1+0x538], R2 ;  /* 0x0005380201007387 */ /* 0x000fe60000100800 */
[----:B------:R-:W-:-:S05]  /*1cfd50*/  IMAD.X R13, R2, 0x1, R5, P3 ;  /* 0x00000001020d7824 */ /* 0x000fca00018e0605 */
[----:B------:R0:W-:Y:S02]  /*1cfd60*/  STL.64 [R1+0x42c8], R12 ;  /* 0x0042c80c01007387 */ /* 0x0001e40000100a00 */
[----:B0-----:R-:W-:-:S05]  /*1cfd70*/  IADD3 R12, P3, R0, R11, RZ ;  /* 0x0000000b000c7210 */ /* 0x001fca0007f7e0ff */
[----:B------:R-:W-:-:S05]  /*1cfd80*/  IMAD.X R13, R2, 0x1, R7, P3 ;  /* 0x00000001020d7824 */ /* 0x000fca00018e0607 */
[----:B------:R0:W-:Y:S02]  /*1cfd90*/  STL.64 [R1+0x42c0], R12 ;  /* 0x0042c00c01007387 */ /* 0x0001e40000100a00 */
[----:B0-----:R-:W-:Y:S01]  /*1cfda0*/  VIADD R12, R9, UR5 ;  /* 0x00000005090c7c36 */ /* 0x001fe20008000000 */
[----:B------:R-:W-:-:S04]  /*1cfdb0*/  ULDC UR5, c[0x0][0x248] ;  /* 0x0000920000057ab9 */ /* 0x000fc80000000800 */
[----:B------:R-:W-:Y:S02]  /*1cfdc0*/  SHF.R.S32.HI R8, RZ, 0x1f, R12 ;  /* 0x0000001fff087819 */ /* 0x000fe4000001140c */
[----:B------:R-:W-:Y:S01]  /*1cfdd0*/  IADD3 R16, P3, R12, R11, RZ ;  /* 0x0000000b0c107210 */ /* 0x000fe20007f7e0ff */
[----:B------:R-:W-:Y:S04]  /*1cfde0*/  STL [R1+0x27c], R12 ;  /* 0x00027c0c01007387 */ /* 0x000fe80000100800 */
[----:B------:R-:W-:Y:S01]  /*1cfdf0*/  IMAD.X R17, R8, 0x1, R7, P3 ;  /* 0x0000000108117824 */ /* 0x000fe200018e0607 */
[----:B------:R-:W-:Y:S04]  /*1cfe00*/  STL [R1+0x514], R8 ;  /* 0x0005140801007387 */ /* 0x000fe80000100800 */
[----:B------:R0:W-:Y:S04]  /*1cfe10*/  STL.64 [R1+0x57b0], R16 ;  /* 0x0057b01001007387 */ /* 0x0001e80000100a00 */
[----:B------:R1:W-:Y:S01]  /*1cfe20*/  STL.64 [R1+0x74f0], R6 ;  /* 0x0074f00601007387 */ /* 0x0003e20000100a00 */
[----:B0-----:R-:W-:-:S03]  /*1cfe30*/  IADD3 R16, P3, R12, R6, RZ ;  /* 0x000000060c107210 */ /* 0x001fc60007f7e0ff */
[----:B-1----:R-:W4:Y:S04]  /*1cfe40*/  LDL R6, [R1+0x510] ;  /* 0x0005100001067983 */ /* 0x002f280000100800 */
[----:B------:R-:W3:Y:S01]  /*1cfe50*/  LDL R7, [R1+0x284] ;  /* 0x0002840001077983 */ /* 0x000ee20000100800 */
[----:B------:R-:W-:Y:S01]  /*1cfe60*/  IMAD.X R17, R8, 0x1, R5, P3 ;  /* 0x0000000108117824 */ /* 0x000fe200018e0605 */
[----:B------:R-:W-:-:S05]  /*1cfe70*/  IADD3 R12, P3, R12, R4, RZ ;  /* 0x000000040c0c7210 */ /* 0x000fca0007f7e0ff */
[--C-:B------:R-:W-:Y:S01]  /*1cfe80*/  IMAD.X R13, R8, 0x1, R3.reuse, P3 ;  /* 0x00000001080d7824 */ /* 0x100fe200018e0603 */
[-C--:B------:R-:W-:Y:S01]  /*1cfe90*/  IADD3 R8, P3, R9, R4.reuse, RZ ;  /* 0x0000000409087210 */ /* 0x080fe20007f7e0ff */
[----:B------:R0:W-:Y:S04]  /*1cfea0*/  STL.64 [R1+0x5788], R16 ;  /* 0x0057881001007387 */ /* 0x0001e80000100a00 */
[----:B0-----:R-:W2:Y:S04]  /*1cfeb0*/  LDL.LU.64 R16, [R1+0x7608] ;  /* 0x0076080001107983 */ /* 0x001ea80000300a00 */
[----:B------:R0:W-:Y:S04]  /*1cfec0*/  STL.64 [R1+0x57c8], R12 ;  /* 0x0057c80c01007387 */ /* 0x0001e80000100a00 */
[----:B0-----:R-:W2:Y:S01]  /*1cfed0*/  LDL.LU.64 R12, [R1+0x7600] ;  /* 0x00760000010c7983 */ /* 0x001ea20000300a00 */
[----:B----4-:R-:W-:Y:S01]  /*1cfee0*/  IMAD.X R9, R6, 0x1, R3, P3 ;  /* 0x0000000106097824 */ /* 0x010fe200018e0603 */
[----:B---3--:R-:W-:-:S04]  /*1cfef0*/  IADD3 R6, P3, R7, R4, RZ ;  /* 0x0000000407067210 */ /* 0x008fc80007f7e0ff */
[----:B------:R0:W-:Y:S04]  /*1cff00*/  STL.64 [R1+0x5760], R8 ;  /* 0x0057600801007387 */ /* 0x0001e80000100a00 */
[----:B0-----:R-:W3:Y:S04]  /*1cff10*/  LDL.LU.64 R8, [R1+0x75f8] ;  /* 0x0075f80001087983 */ /* 0x001ee80000300a00 */
[----:B------:R-:W4:Y:S02]  /*1cff20*/  LDL R7, [R1+0x50c] ;  /* 0x00050c0001077983 */ /* 0x000f240000100800 */
[----:B----4-:R-:W-:-:S05]  /*1cff30*/  IMAD.X R7, R7, 0x1, R3, P3 ;  /* 0x0000000107077824 */ /* 0x010fca00018e0603 */
[----:B------:R3:W-:Y:S02]  /*1cff40*/  STL.64 [R1+0x56e0], R6 ;  /* 0x0056e00601007387 */ /* 0x0007e40000100a00 */
[----:B---3--:R-:W-:Y:S02]  /*1cff50*/  IADD3 R6, P3, R8, R4, RZ ;  /* 0x0000000408067210 */ /* 0x008fe40007f7e0ff */
[----:B------:R-:W-:-:S05]  /*1cff60*/  SHF.R.S32.HI R7, RZ, 0x1f, R8 ;  /* 0x0000001fff077819 */ /* 0x000fca0000011408 */
[----:B------:R-:W-:-:S05]  /*1cff70*/  IMAD.X R7, R7, 0x1, R3, P3 ;  /* 0x0000000107077824 */ /* 0x000fca00018e0603 */
[----:B------:R0:W-:Y:S02]  /*1cff80*/  STL.64 [R1+0x5670], R6 ;  /* 0x0056700601007387 */ /* 0x0001e40000100a00 */
[----:B0-----:R-:W-:Y:S02]  /*1cff90*/  IMAD.MOV.U32 R7, RZ, RZ, R15 ;  /* 0x000000ffff077224 */ /* 0x001fe400078e000f */
[----:B------:R-:W3:Y:S01]  /*1cffa0*/  LDL.LU R15, [R1+0x504] ;  /* 0x00050400010f7983 */ /* 0x000ee20000300800 */
[----:B------:R-:W-:Y:S01]  /*1cffb0*/  IMAD.MOV.U32 R6, RZ, RZ, R14 ;  /* 0x000000ffff067224 */ /* 0x000fe200078e000e */
[----:B------:R-:W-:Y:S02]  /*1cffc0*/  IADD3 R14, P3, R9, R4, RZ ;  /* 0x00000004090e7210 */ /* 0x000fe40007f7e0ff */
[----:B------:R-:W-:Y:S04]  /*1cffd0*/  STL.64 [R1+0x74d0], R8 ;  /* 0x0074d00801007387 */ /* 0x000fe80000100a00 */
[----:B------:R-:W-:Y:S01]  /*1cffe0*/  STL [R1+0x75a4], R9 ;  /* 0x0075a40901007387 */ /* 0x000fe20000100800 */
[----:B---3--:R-:W-:-:S05]  /*1cfff0*/  IMAD.X R15, R15, 0x1, R3, P3 ;  /* 0x000000010f0f7824 */ /* 0x008fca00018e0603 */
[----:B------:R0:W-:Y:S04]  /*1d0000*/  STL.64 [R1+0x5608], R14 ;  /* 0x0056080e01007387 */ /* 0x0001e80000100a00 */
[----:B0-----:R-:W3:Y:S04]  /*1d0010*/  LDL.LU.64 R14, [R1+0x75f0] ;  /* 0x0075f000010e7983 */ /* 0x001ee80000300a00 */
[----:B------:R-:W4:Y:S01]  /*1d0020*/  LDL.LU R9, [R1+0x500] ;  /* 0x0005000001097983 */ /* 0x000f220000300800 */
[----:B------:R-:W-:-:S03]  /*1d0030*/  IADD3 R8, P3, R10, R4, RZ ;  /* 0x000000040a087210 */ /* 0x000fc60007f7e0ff */
[----:B------:R2:W-:Y:S04]  /*1d0040*/  STL.64 [R1+0x74f8], R10 ;  /* 0x0074f80a01007387 */ /* 0x0005e80000100a00 */
[----:B------:R0:W-:Y:S01]  /*1d0050*/  STL [R1+0x75d4], R11 ;  /* 0x0075d40b01007387 */ /* 0x0001e20000100800 */
[----:B--2---:R-:W-:Y:S02]  /*1d0060*/  SHF.R.S32.HI R10, RZ, 0x1f, R12 ;  /* 0x0000001fff0a7819 */ /* 0x004fe4000001140c */
[----:B0-----:R-:W-:Y:S01]  /*1d0070*/  SHF.R.S32.HI R11, RZ, 0x1f, R13 ;  /* 0x0000001fff0b7819 */ /* 0x001fe2000001140d */
[----:B----4-:R-:W-:-:S05]  /*1d0080*/  IMAD.X R9, R9, 0x1, R3, P3 ;  /* 0x0000000109097824 */ /* 0x010fca00018e0603 */
[----:B------:R0:W-:Y:S02]  /*1d0090*/  STL.64 [R1+0x5598], R8 ;  /* 0x0055980801007387 */ /* 0x0001e40000100a00 */
[----:B0-----:R-:W-:-:S05]  /*1d00a0*/  IADD3 R8, P3, R12, R4, RZ ;  /* 0x000000040c087210 */ /* 0x001fca0007f7e0ff */
[----:B------:R-:W-:-:S05]  /*1d00b0*/  IMAD.X R9, R10, 0x1, R3, P3 ;  /* 0x000000010a097824 */ /* 0x000fca00018e0603 */
[----:B------:R0:W-:Y:S01]  /*1d00c0*/  STL.64 [R1+0x5528], R8 ;  /* 0x0055280801007387 */ /* 0x0001e20000100a00 */
[----:B---3--:R-:W-:Y:S02]  /*1d00d0*/  SHF.R.S32.HI R10, RZ, 0x1f, R14 ;  /* 0x0000001fff0a7819 */ /* 0x008fe4000001140e */
[----:B0-----:R-:W-:Y:S01]  /*1d00e0*/  IADD3 R8, P3, R13, R4, RZ ;  /* 0x000000040d087210 */ /* 0x001fe20007f7e0ff */
[----:B------:R-:W-:Y:S04]  /*1d00f0*/  STL.64 [R1+0x74d8], R12 ;  /* 0x0074d80c01007387 */ /* 0x000fe80000100a00 */
[----:B------:R-:W-:-:S05]  /*1d0100*/  IMAD.X R9, R11, 0x1, R3, P3 ;  /* 0x000000010b097824 */ /* 0x000fca00018e0603 */
[----:B------:R0:W-:Y:S01]  /*1d0110*/  STL.64 [R1+0x54c8], R8 ;  /* 0x0054c80801007387 */ /* 0x0001e20000100a00 */
[----:B------:R-:W-:Y:S02]  /*1d0120*/  SHF.R.S32.HI R11, RZ, 0x1f, R15 ;  /* 0x0000001fff0b7819 */ /* 0x000fe4000001140f */
[----:B0-----:R-:W-:-:S05]  /*1d0130*/  IADD3 R8, P3, R14, R4, RZ ;  /* 0x000000040e087210 */ /* 0x001fca0007f7e0ff */
[----:B------:R-:W-:-:S05]  /*1d0140*/  IMAD.X R9, R10, 0x1, R3, P3 ;  /* 0x000000010a097824 */ /* 0x000fca00018e0603 */
[----:B------:R0:W-:Y:S01]  /*1d0150*/  STL.64 [R1+0x5468], R8 ;  /* 0x0054680801007387 */ /* 0x0001e20000100a00 */
[----:B------:R-:W-:Y:S02]  /*1d0160*/  SHF.R.S32.HI R10, RZ, 0x1f, R16 ;  /* 0x0000001fff0a7819 */ /* 0x000fe40000011410 */
        /* <DEDUP_REMOVED lines=30> */
[----:B------:R0:W-:Y:S02]  /*1d0350*/  STL.64 [R1+0x51f0], R8 ;  /* 0x0051f00801007387 */ /* 0x0001e40000100a00 */
[----:B0-----:R-:W-:-:S05]  /*1d0360*/  IADD3 R8, P3, R22, R4, RZ ;  /* 0x0000000416087210 */ /* 0x001fca0007f7e0ff */
[----:B------:R-:W-:Y:S01]  /*1d0370*/  IMAD.X R9, R10, 0x1, R3, P3 ;  /* 0x000000010a097824 */ /* 0x000fe200018e0603 */
[----:B------:R-:W-:-:S04]  /*1d0380*/  SHF.R.S32.HI R10, RZ, 0x1f, R23 ;  /* 0x0000001fff0a7819 */ /* 0x000fc80000011417 */
        /* <DEDUP_REMOVED lines=9> */
[----:B------:R0:W-:Y:S04]  /*1d0420*/  STL.64 [R1+0x50b8], R8 ;  /* 0x0050b80801007387 */ /* 0x0001e80000100a00 */
[----:B------:R1:W-:Y:S04]  /*1d0430*/  STL.64 [R1+0x7520], R24 ;  /* 0x0075201801007387 */ /* 0x0003e80000100a00 */
[----:B------:R-:W2:Y:S01]  /*1d0440*/  LDL R22, [R1+0x4b0] ;  /* 0x0004b00001167983 */ /* 0x000ea20000100800 */
[----:B0-----:R-:W-:-:S03]  /*1d0450*/  IADD3 R8, P3, R25, R4, RZ ;  /* 0x0000000419087210 */ /* 0x001fc60007f7e0ff */
[----:B-1----:R-:W3:Y:S02]  /*1d0460*/  LDL R24, [R1+0x4b4] ;  /* 0x0004b40001187983 */ /* 0x002ee40000100800 */
[----:B------:R-:W-:Y:S02]  /*1d0470*/  IMAD.X R9, R10, 0x1, R3, P3 ;  /* 0x000000010a097824 */ /* 0x000fe400018e0603 */
[----:B------:R-:W4:Y:S04]  /*1d0480*/  LDL R25, [R1+0x4] ;  /* 0x0000040001197983 */ /* 0x000f280000100800 */
[----:B------:R-:W-:Y:S04]  /*1d0490*/  STL.64 [R1+0x5058], R8 ;  /* 0x0050580801007387 */ /* 0x000fe80000100a00 */
[----:B------:R-:W2:Y:S04]  /*1d04a0*/  LDL R16, [R1+0x4a4] ;  /* 0x0004a40001107983 */ /* 0x000ea80000100800 */
[----:B------:R-:W2:Y:S04]  /*1d04b0*/  LDL R17, [R1+0x14] ;  /* 0x0000140001117983 */ /* 0x000ea80000100800 */
[----:B------:R-:W4:Y:S04]  /*1d04c0*/  LDL R23, [R1+0x8] ;  /* 0x0000080001177983 */ /* 0x000f280000100800 */
[----:B------:R-:W4:Y:S04]  /*1d04d0*/  LDL R20, [R1+0x4ac] ;  /* 0x0004ac0001147983 */ /* 0x000f280000100800 */
[----:B------:R-:W4:Y:S04]  /*1d04e0*/  LDL R21, [R1+0xc] ;  /* 0x00000c0001157983 */ /* 0x000f280000100800 */
[----:B------:R-:W4:Y:S04]  /*1d04f0*/  LDL R18, [R1+0x4a8] ;  /* 0x0004a80001127983 */ /* 0x000f280000100800 */
[----:B------:R-:W4:Y:S04]  /*1d0500*/  LDL R19, [R1+0x10] ;  /* 0x0000100001137983 */ /* 0x000f280000100800 */
[----:B--2---:R0:W-:Y:S04]  /*1d0510*/  STL.64 [R1+0x75e8], R16 ;  /* 0x0075e81001007387 */ /* 0x0041e80000100a00 */
[----:B0-----:R-:W2:Y:S01]  /*1d0520*/  LDL.LU R17, [R1+0x4c0] ;  /* 0x0004c00001117983 */ /* 0x001ea20000300800 */
[----:B------:R-:W-:-:S02]  /*1d0530*/  SHF.R.S32.HI R9, RZ, 0x1f, R26 ;  /* 0x0000001fff097819 */ /* 0x000fc4000001141a */
[-C--:B------:R-:W-:Y:S01]  /*1d0540*/  IADD3 R12, P3, R26, R4.reuse, RZ ;  /* 0x000000041a0c7210 */ /* 0x080fe20007f7e0ff */
[----:B------:R-:W4:Y:S04]  /*1d0550*/  LDL R14, [R1+0x4a0] ;  /* 0x0004a000010e7983 */ /* 0x000f280000100800 */
[----:B------:R-:W-:Y:S01]  /*1d0560*/  IMAD.X R13, R9, 0x1, R3, P3 ;  /* 0x00000001090d7824 */ /* 0x000fe200018e0603 */
[----:B------:R-:W4:Y:S04]  /*1d0570*/  LDL R15, [R1+0x18] ;  /* 0x00001800010f7983 */ /* 0x000f280000100800 */
[----:B------:R-:W4:Y:S04]  /*1d0580*/  LDL R11, [R1+0x49c] ;  /* 0x00049c00010b7983 */ /* 0x000f280000100800 */
[----:B------:R-:W4:Y:S04]  /*1d0590*/  LDL R10, [R1+0x1c] ;  /* 0x00001c00010a7983 */ /* 0x000f280000100800 */
[----:B------:R-:W4:Y:S04]  /*1d05a0*/  LDL R8, [R1+0x498] ;  /* 0x0004980001087983 */ /* 0x000f280000100800 */
[----:B------:R0:W-:Y:S04]  /*1d05b0*/  STL.64 [R1+0x4ff8], R12 ;  /* 0x004ff80c01007387 */ /* 0x0001e80000100a00 */
[----:B------:R1:W-:Y:S01]  /*1d05c0*/  STL.64 [R1+0x7528], R26 ;  /* 0x0075281a01007387 */ /* 0x0003e20000100a00 */
[----:B0-----:R-:W-:-:S03]  /*1d05d0*/  IADD3 R12, P3, R27, R4, RZ ;  /* 0x000000041b0c7210 */ /* 0x001fc60007f7e0ff */
[----:B-1----:R-:W3:Y:S01]  /*1d05e0*/  LDL R27, [R1] ;  /* 0x00000000011b7983 */ /* 0x002ee20000100800 */
[----:B------:R-:W-:Y:S02]  /*1d05f0*/  SHF.R.S32.HI R9, RZ, 0x1f, R28 ;  /* 0x0000001fff097819 */ /* 0x000fe4000001141c */
[----:B------:R-:W-:Y:S01]  /*1d0600*/  SHF.R.S32.HI R26, RZ, 0x1f, R29 ;  /* 0x0000001fff1a7819 */ /* 0x000fe2000001141d */
[----:B--2---:R-:W-:-:S05]  /*1d0610*/  IMAD.X R13, R17, 0x1, R3, P3 ;  /* 0x00000001110d7824 */ /* 0x004fca00018e0603 */
[----:B------:R0:W-:Y:S02]  /*1d0620*/  STL.64 [R1+0x4fa0], R12 ;  /* 0x004fa00c01007387 */ /* 0x0001e40000100a00 */
[----:B0-----:R-:W-:-:S05]  /*1d0630*/  IADD3 R12, P3, R28, R4, RZ ;  /* 0x000000041c0c7210 */ /* 0x001fca0007f7e0ff */
[----:B------:R-:W-:Y:S01]  /*1d0640*/  IMAD.X R13, R9, 0x1, R3, P3 ;  /* 0x00000001090d7824 */ /* 0x000fe200018e0603 */
[----:B------:R-:W-:-:S05]  /*1d0650*/  IADD3 R16, P3, R29, R4, RZ ;  /* 0x000000041d107210 */ /* 0x000fca0007f7e0ff */
[----:B------:R-:W-:Y:S01]  /*1d0660*/  IMAD.X R17, R26, 0x1, R3, P3 ;  /* 0x000000011a117824 */ /* 0x000fe200018e0603 */
[----:B------:R0:W-:Y:S04]  /*1d0670*/  STL.64 [R1+0x4de8], R12 ;  /* 0x004de80c01007387 */ /* 0x0001e80000100a00 */
[----:B------:R-:W2:Y:S04]  /*1d0680*/  LDL R9, [R1+0x24] ;  /* 0x0000240001097983 */ /* 0x000ea80000100800 */
[----:B0-----:R-:W2:Y:S04]  /*1d0690*/  LDL R13, [R1+0x20] ;  /* 0x00002000010d7983 */ /* 0x001ea80000100800 */
[----:B------:R-:W2:Y:S04]  /*1d06a0*/  LDL R12, [R1+0x494] ;  /* 0x00049400010c7983 */ /* 0x000ea80000100800 */
[----:B------:R-:W-:Y:S04]  /*1d06b0*/  STL.64 [R1+0x7530], R28 ;  /* 0x0075301c01007387 */ /* 0x000fe80000100a00 */
[----:B------:R0:W-:Y:S04]  /*1d06c0*/  STL.64 [R1+0x4e00], R16 ;  /* 0x004e001001007387 */ /* 0x0001e80000100a00 */
[----:B0-----:R-:W2:Y:S01]  /*1d06d0*/  LDL.LU.64 R16, [R1+0x75e8] ;  /* 0x0075e80001107983 */ /* 0x001ea20000300a00 */
[----:B---3--:R-:W-:-:S05]  /*1d06e0*/  IADD3 R26, P3, R27, R4, RZ ;  /* 0x000000041b1a7210 */ /* 0x008fca0007f7e0ff */
[----:B------:R-:W-:Y:S01]  /*1d06f0*/  IMAD.X R27, R24, 0x1, R3, P3 ;  /* 0x00000001181b7824 */ /* 0x000fe200018e0603 */
[----:B----4-:R-:W-:-:S05]  /*1d0700*/  IADD3 R24, P3, R25, R4, RZ ;  /* 0x0000000419187210 */ /* 0x010fca0007f7e0ff */
[----:B------:R-:W-:Y:S01]  /*1d0710*/  IMAD.X R25, R22, 0x1, R3, P3 ;  /* 0x0000000116197824 */ /* 0x000fe200018e0603 */
[----:B------:R-:W-:-:S05]  /*1d0720*/  IADD3 R22, P3, R23, R4, RZ ;  /* 0x0000000417167210 */ /* 0x000fca0007f7e0ff */
[----:B------:R-:W-:Y:S01]  /*1d0730*/  IMAD.X R23, R20, 0x1, R3, P3 ;  /* 0x0000000114177824 */ /* 0x000fe200018e0603 */
[----:B------:R-:W-:-:S05]  /*1d0740*/  IADD3 R20, P3, R21, R4, RZ ;  /* 0x0000000415147210 */ /* 0x000fca0007f7e0ff */
[--C-:B------:R-:W-:Y:S01]  /*1d0750*/  IMAD.X R21, R18, 0x1, R3.reuse, P3 ;  /* 0x0000000112157824 */ /* 0x100fe200018e0603 */
[-C--:B------:R-:W-:Y:S01]  /*1d0760*/  IADD3 R18, P3, R19, R4.reuse, RZ ;  /* 0x0000000413127210 */ /* 0x080fe20007f7e0ff */
[----:B------:R-:W-:Y:S04]  /*1d0770*/  STL.64 [R1+0x4e18], R26 ;  /* 0x004e181a01007387 */ /* 0x000fe80000100a00 */
[----:B------:R-:W-:Y:S04]  /*1d0780*/  STL.64 [R1+0x4e30], R24 ;  /* 0x004e301801007387 */ /* 0x000fe80000100a00 */
[----:B------:R-:W-:Y:S04]  /*1d0790*/  STL.64 [R1+0x4e48], R22 ;  /* 0x004e481601007387 */ /* 0x000fe80000100a00 */
[----:B------:R-:W-:Y:S01]  /*1d07a0*/  STL.64 [R1+0x4e60], R20 ;  /* 0x004e601401007387 */ /* 0x000fe20000100a00 */
[----:B--2---:R-:W-:Y:S01]  /*1d07b0*/  IMAD.X R19, R16, 0x1, R3, P3 ;  /* 0x0000000110137824 */ /* 0x004fe200018e0603 */
[----:B------:R-:W-:-:S05]  /*1d07c0*/  IADD3 R16, P3, R17, R4, RZ ;  /* 0x0000000411107210 */ /* 0x000fca0007f7e0ff */
[----:B------:R-:W-:Y:S01]  /*1d07d0*/  IMAD.X R17, R14, 0x1, R3, P3 ;  /* 0x000000010e117824 */ /* 0x000fe200018e0603 */
[----:B------:R-:W-:-:S05]  /*1d07e0*/  IADD3 R14, P3, R15, R4, RZ ;  /* 0x000000040f0e7210 */ /* 0x000fca0007f7e0ff */
[--C-:B------:R-:W-:Y:S01]  /*1d07f0*/  IMAD.X R15, R11, 0x1, R3.reuse, P3 ;  /* 0x000000010b0f7824 */ /* 0x100fe200018e0603 */
[-C--:B------:R-:W-:Y:S01]  /*1d0800*/  IADD3 R10, P3, R10, R4.reuse, RZ ;  /* 0x000000040a0a7210 */ /* 0x080fe20007f7e0ff */
[----:B------:R-:W-:Y:S04]  /*1d0810*/  STL.64 [R1+0x4e78], R18 ;  /* 0x004e781201007387 */ /* 0x000fe80000100a00 */
[----:B------:R-:W-:Y:S01]  /*1d0820*/  IMAD.X R11, R8, 0x1, R3, P3 ;  /* 0x00000001080b7824 */ /* 0x000fe200018e0603 */
[----:B------:R-:W-:Y:S04]  /*1d0830*/  STL.64 [R1+0x4e90], R16 ;  /* 0x004e901001007387 */ /* 0x000fe80000100a00 */
[----:B------:R-:W-:Y:S04]  /*1d0840*/  STL.64 [R1+0x4ea8], R14 ;  /* 0x004ea80e01007387 */ /* 0x000fe80000100a00 */
[----:B------:R0:W-:Y:S04]  /*1d0850*/  STL.64 [R1+0x4ec0], R10 ;  /* 0x004ec00a01007387 */ /* 0x0001e80000100a00 */
[----:B0-----:R-:W2:Y:S04]  /*1d0860*/  LDL R10, [R1+0x30] ;  /* 0x00003000010a7983 */ /* 0x001ea80000100800 */
[----:B------:R-:W3:Y:S04]  /*1d0870*/  LDL R11, [R1+0x2c] ;  /* 0x00002c00010b7983 */ /* 0x000ee80000100800 */
[----:B--2---:R0:W-:Y:S04]  /*1d0880*/  STL [R1+0x75d8], R10 ;  /* 0x0075d80a01007387 */ /* 0x0041e80000100800 */
[----:B0-----:R-:W2:Y:S04]  /*1d0890*/  LDL R10, [R1+0x28] ;  /* 0x00002800010a7983 */ /* 0x001ea80000100800 */
[----:B---3--:R0:W-:Y:S01]  /*1d08a0*/  STL [R1+0x75dc], R11 ;  /* 0x0075dc0b01007387 */ /* 0x0081e20000100800 */
[----:B------:R-:W-:-:S03]  /*1d08b0*/  IADD3 R14, P3, R13, R4, RZ ;  /* 0x000000040d0e7210 */ /* 0x000fc60007f7e0ff */
[----:B--2---:R1:W-:Y:S04]  /*1d08c0*/  STL [R1+0x75e0], R10 ;  /* 0x0075e00a01007387 */ /* 0x0043e80000100800 */
[----:B0-----:R-:W2:Y:S01]  /*1d08d0*/  LDL R11, [R1+0x490] ;  /* 0x00049000010b7983 */ /* 0x001ea20000100800 */
[----:B------:R-:W-:-:S03]  /*1d08e0*/  IMAD.X R15, R12, 0x1, R3, P3 ;  /* 0x000000010c0f7824 */ /* 0x000fc600018e0603 */
[----:B------:R-:W3:Y:S01]  /*1d08f0*/  LDL R28, [R1+0x484] ;  /* 0x00048400011c7983 */ /* 0x000ee20000100800 */
[----:B-1----:R-:W-:-:S03]  /*1d0900*/  IADD3 R10, P3, R9, R4, RZ ;  /* 0x00000004090a7210 */ /* 0x002fc60007f7e0ff */
[----:B------:R-:W4:Y:S04]  /*1d0910*/  LDL R8, [R1+0x34] ;  /* 0x0000340001087983 */ /* 0x000f280000100800 */
[----:B------:R-:W4:Y:S04]  /*1d0920*/  LDL R13, [R1+0x480] ;  /* 0x00048000010d7983 */ /* 0x000f280000100800 */
[----:B------:R-:W4:Y:S04]  /*1d0930*/  LDL R29, [R1+0x38] ;  /* 0x00003800011d7983 */ /* 0x000f280000100800 */
[----:B------:R0:W-:Y:S04]  /*1d0940*/  STL.64 [R1+0x4ed8], R14 ;  /* 0x004ed80e01007387 */ /* 0x0001e80000100a00 */
[----:B------:R-:W4:Y:S04]  /*1d0950*/  LDL R26, [R1+0x47c] ;  /* 0x00047c00011a7983 */ /* 0x000f280000100800 */
        /* <DEDUP_REMOVED lines=11> */
[----:B0-----:R-:W4:Y:S04]  /*1d0a10*/  LDL R14, [R1+0x464] ;  /* 0x00046400010e7983 */ /* 0x001f280000100800 */
[----:B------:R-:W4:Y:S04]  /*1d0a20*/  LDL R15, [R1+0x54] ;  /* 0x00005400010f7983 */ /* 0x000f280000100800 */
[----:B------:R-:W4:Y:S04]  /*1d0a30*/  LDL R12, [R1+0x460] ;  /* 0x00046000010c7983 */ /* 0x000f280000100800 */
[----:B------:R-:W4:Y:S01]  /*1d0a40*/  LDL R9, [R1+0x58] ;  /* 0x0000580001097983 */ /* 0x000f220000100800 */
[----:B--2---:R-:W-:-:S05]  /*1d0a50*/  IMAD.X R11, R11, 0x1, R3, P3 ;  /* 0x000000010b0b7824 */ /* 0x004fca00018e0603 */
[----:B------:R0:W-:Y:S04]  /*1d0a60*/  STL.64 [R1+0x4ef0], R10 ;  /* 0x004ef00a01007387 */ /* 0x0001e80000100a00 */
[----:B0-----:R-:W2:Y:S04]  /*1d0a70*/  LDL.LU R10, [R1+0x75e0] ;  /* 0x0075e000010a7983 */ /* 0x001ea80000300800 */
[----:B------:R-:W3:Y:S01]  /*1d0a80*/  LDL R11, [R1+0x48c] ;  /* 0x00048c00010b7983 */ /* 0x000ee20000100800 */
[----:B--2---:R-:W-:-:S05]  /*1d0a90*/  IADD3 R10, P3, R10, R4, RZ ;  /* 0x000000040a0a7210 */ /* 0x004fca0007f7e0ff */
[----:B---3--:R-:W-:-:S05]  /*1d0aa0*/  IMAD.X R11, R11, 0x1, R3, P3 ;  /* 0x000000010b0b7824 */ /* 0x008fca00018e0603 */
[----:B------:R0:W-:Y:S04]  /*1d0ab0*/  STL.64 [R1+0x4f08], R10 ;  /* 0x004f080a01007387 */ /* 0x0001e80000100a00 */
[----:B0-----:R-:W2:Y:S02]  /*1d0ac0*/  LDL.LU R11, [R1+0x75dc] ;  /* 0x0075dc00010b7983 */ /* 0x001ea40000300800 */
[----:B--2---:R-:W-:Y:S02]  /*1d0ad0*/  IADD3 R10, P3, R11, R4, RZ ;  /* 0x000000040b0a7210 */ /* 0x004fe40007f7e0ff */
[----:B------:R-:W2:Y:S03]  /*1d0ae0*/  LDL R11, [R1+0x488] ;  /* 0x00048800010b7983 */ /* 0x000ea60000100800 */
[----:B--2---:R-:W-:-:S05]  /*1d0af0*/  IMAD.X R11, R11, 0x1, R3, P3 ;  /* 0x000000010b0b7824 */ /* 0x004fca00018e0603 */
[----:B------:R0:W-:Y:S04]  /*1d0b00*/  STL.64 [R1+0x4f20], R10 ;  /* 0x004f200a01007387 */ /* 0x0001e80000100a00 */
[----:B0-----:R-:W2:Y:S02]  /*1d0b10*/  LDL.LU R10, [R1+0x75d8] ;  /* 0x0075d800010a7983 */ /* 0x001ea40000300800 */
[----:B--2---:R-:W-:-:S05]  /*1d0b20*/  IADD3 R10, P3, R10, R4, RZ ;  /* 0x000000040a0a7210 */ /* 0x004fca0007f7e0ff */
[----:B------:R-:W-:-:S05]  /*1d0b30*/  IMAD.X R11, R28, 0x1, R3, P3 ;  /* 0x000000011c0b7824 */ /* 0x000fca00018e0603 */
[----:B------:R4:W-:Y:S02]  /*1d0b40*/  STL.64 [R1+0x4f38], R10 ;  /* 0x004f380a01007387 */ /* 0x0009e40000100a00 */
[-C--:B----4-:R-:W-:Y:S02]  /*1d0b50*/  IADD3 R10, P3, R8, R4.reuse, RZ ;  /* 0x00000004080a7210 */ /* 0x090fe40007f7e0ff */
[----:B------:R-:W2:Y:S03]  /*1d0b60*/  LDL R8, [R1+0x45c] ;  /* 0x00045c0001087983 */ /* 0x000ea60000100800 */
[----:B------:R-:W-:Y:S01]  /*1d0b70*/  IMAD.X R11, R13, 0x1, R3, P3 ;  /* 0x000000010d0b7824 */ /* 0x000fe200018e0603 */
[----:B------:R-:W-:-:S05]  /*1d0b80*/  IADD3 R28, P3, R29, R4, RZ ;  /* 0x000000041d1c7210 */ /* 0x000fca0007f7e0ff */
        /* <DEDUP_REMOVED lines=10> */
[--C-:B------:R-:W-:Y:S01]  /*1d0c30*/  IMAD.X R19, R16, 0x1, R3.reuse, P3 ;  /* 0x0000000110137824 */ /* 0x100fe200018e0603 */
[-C--:B------:R-:W-:Y:S01]  /*1d0c40*/  IADD3 R16, P3, R17, R4.reuse, RZ ;  /* 0x0000000411107210 */ /* 0x080fe20007f7e0ff */
[----:B------:R0:W-:Y:S04]  /*1d0c50*/  STL.64 [R1+0x4c18], R10 ;  /* 0x004c180a01007387 */ /* 0x0001e80000100a00 */
[--C-:B------:R-:W-:Y:S01]  /*1d0c60*/  IMAD.X R17, R14, 0x1, R3.reuse, P3 ;  /* 0x000000010e117824 */ /* 0x100fe200018e0603 */
[-C--:B------:R-:W-:Y:S01]  /*1d0c70*/  IADD3 R14, P3, R15, R4.reuse, RZ ;  /* 0x000000040f0e7210 */ /* 0x080fe20007f7e0ff */
[----:B0-----:R-:W3:Y:S04]  /*1d0c80*/  LDL.LU R11, [R1+0x75d4] ;  /* 0x0075d400010b7983 */ /* 0x001ee80000300800 */
[----:B------:R-:W-:Y:S01]  /*1d0c90*/  IMAD.X R15, R12, 0x1, R3, P3 ;  /* 0x000000010c0f7824 */ /* 0x000fe200018e0603 */
[----:B------:R-:W4:Y:S04]  /*1d0ca0*/  LDL R13, [R1+0x5c] ;  /* 0x00005c00010d7983 */ /* 0x000f280000100800 */
[----:B------:R-:W3:Y:S04]  /*1d0cb0*/  LDL R10, [R1+0x458] ;  /* 0x00045800010a7983 */ /* 0x000ee80000100800 */
[----:B------:R0:W-:Y:S04]  /*1d0cc0*/  STL.64 [R1+0x4c30], R28 ;  /* 0x004c301c01007387 */ /* 0x0001e80000100a00 */
[----:B------:R-:W-:Y:S04]  /*1d0cd0*/  STL.64 [R1+0x4c48], R26 ;  /* 0x004c481a01007387 */ /* 0x000fe80000100a00 */
[----:B------:R-:W-:Y:S04]  /*1d0ce0*/  STL.64 [R1+0x4c60], R24 ;  /* 0x004c601801007387 */ /* 0x000fe80000100a00 */
[----:B------:R-:W-:Y:S04]  /*1d0cf0*/  STL.64 [R1+0x4c78], R22 ;  /* 0x004c781601007387 */ /* 0x000fe80000100a00 */
[----:B------:R-:W-:Y:S04]  /*1d0d00*/  STL.64 [R1+0x4c90], R20 ;  /* 0x004c901401007387 */ /* 0x000fe80000100a00 */
[----:B------:R-:W-:Y:S04]  /*1d0d10*/  STL.64 [R1+0x4ca8], R18 ;  /* 0x004ca81201007387 */ /* 0x000fe80000100a00 */
[----:B------:R1:W-:Y:S04]  /*1d0d20*/  STL.64 [R1+0x4cd8], R14 ;  /* 0x004cd80e01007387 */ /* 0x0003e80000100a00 */
[----:B------:R-:W-:Y:S04]  /*1d0d30*/  STL.64 [R1+0x4cc0], R16 ;  /* 0x004cc01001007387 */ /* 0x000fe80000100a00 */
[----:B0-----:R-:W2:Y:S04]  /*1d0d40*/  LDL R29, [R1+0x8c] ;  /* 0x00008c00011d7983 */ /* 0x001ea80000100800 */
[----:B------:R-:W3:Y:S01]  /*1d0d50*/  LDL R28, [R1+0x68] ;  /* 0x00006800011c7983 */ /* 0x000ee20000100800 */
[----:B-1----:R-:W-:-:S03]  /*1d0d60*/  IADD3 R14, P3, R9, R4, RZ ;  /* 0x00000004090e7210 */ /* 0x002fc60007f7e0ff */
[----:B--2---:R0:W-:Y:S04]  /*1d0d70*/  STL [R1+0x75c8], R29 ;  /* 0x0075c81d01007387 */ /* 0x0041e80000100800 */
[----:B0-----:R-:W2:Y:S01]  /*1d0d80*/  LDL R29, [R1+0x64] ;  /* 0x00006400011d7983 */ /* 0x001ea20000100800 */
[--C-:B------:R-:W-:Y:S01]  /*1d0d90*/  IMAD.X R15, R8, 0x1, R3.reuse, P3 ;  /* 0x00000001080f7824 */ /* 0x100fe200018e0603 */
[-C--:B----4-:R-:W-:Y:S02]  /*1d0da0*/  IADD3 R12, P3, R13, R4.reuse, RZ ;  /* 0x000000040d0c7210 */ /* 0x090fe40007f7e0ff */
[----:B---3--:R0:W-:Y:S03]  /*1d0db0*/  STL [R1+0x75cc], R28 ;  /* 0x0075cc1c01007387 */ /* 0x0081e60000100800 */
[----:B------:R-:W-:Y:S01]  /*1d0dc0*/  IMAD.X R13, R10, 0x1, R3, P3 ;  /* 0x000000010a0d7824 */ /* 0x000fe200018e0603 */
[----:B0-----:R-:W3:Y:S04]  /*1d0dd0*/  LDL R28, [R1+0x60] ;  /* 0x00006000011c7983 */ /* 0x001ee80000100800 */
[----:B--2---:R0:W-:Y:S04]  /*1d0de0*/  STL [R1+0x75d0], R29 ;  /* 0x0075d01d01007387 */ /* 0x0041e80000100800 */
[----:B------:R-:W2:Y:S04]  /*1d0df0*/  LDL R9, [R1+0x448] ;  /* 0x0004480001097983 */ /* 0x000ea80000100800 */
[----:B------:R-:W4:Y:S04]  /*1d0e00*/  LDL R8, [R1+0x90] ;  /* 0x0000900001087983 */ /* 0x000f280000100800 */
[----:B------:R1:W-:Y:S04]  /*1d0e10*/  STL.64 [R1+0x4cf0], R14 ;  /* 0x004cf00e01007387 */ /* 0x0003e80000100a00 */
[----:B------:R-:W4:Y:S04]  /*1d0e20*/  LDL R26, [R1+0x94] ;  /* 0x00009400011a7983 */ /* 0x000f280000100800 */
[----:B------:R-:W4:Y:S04]  /*1d0e30*/  LDL R24, [R1+0x440] ;  /* 0x0004400001187983 */ /* 0x000f280000100800 */
[----:B------:R-:W4:Y:S04]  /*1d0e40*/  LDL R25, [R1+0x98] ;  /* 0x0000980001197983 */ /* 0x000f280000100800 */
[----:B------:R1:W-:Y:S04]  /*1d0e50*/  STL.64 [R1+0x4d08], R12 ;  /* 0x004d080c01007387 */ /* 0x0003e80000100a00 */
[----:B0-----:R-:W2:Y:S01]  /*1d0e60*/  LDL R29, [R1+0x454] ;  /* 0x00045400011d7983 */ /* 0x001ea20000100800 */
[----:B---3--:R-:W-:-:S03]  /*1d0e70*/  IADD3 R28, P3, R28, R4, RZ ;  /* 0x000000041c1c7210 */ /* 0x008fc60007f7e0ff */
[----:B------:R-:W3:Y:S04]  /*1d0e80*/  LDL R27, [R1+0x43c] ;  /* 0x00043c00011b7983 */ /* 0x000ee80000100800 */
        /* <DEDUP_REMOVED lines=8> */
[----:B-1----:R-:W3:Y:S04]  /*1d0f10*/  LDL R14, [R1+0xac] ;  /* 0x0000ac00010e7983 */ /* 0x002ee80000100800 */
[----:B------:R-:W3:Y:S04]  /*1d0f20*/  LDL R12, [R1+0x428] ;  /* 0x00042800010c7983 */ /* 0x000ee80000100800 */
[----:B------:R-:W3:Y:S04]  /*1d0f30*/  LDL R13, [R1+0xb0] ;  /* 0x0000b000010d7983 */ /* 0x000ee80000100800 */
[----:B------:R-:W3:Y:S04]  /*1d0f40*/  LDL R15, [R1+0x424] ;  /* 0x00042400010f7983 */ /* 0x000ee80000100800 */
[----:B------:R-:W3:Y:S01]  /*1d0f50*/  LDL R10, [R1+0xb4] ;  /* 0x0000b400010a7983 */ /* 0x000ee20000100800 */
[----:B--2---:R-:W-:-:S05]  /*1d0f60*/  IMAD.X R29, R29, 0x1, R3, P3 ;  /* 0x000000011d1d7824 */ /* 0x004fca00018e0603 */
[----:B------:R0:W-:Y:S04]  /*1d0f70*/  STL.64 [R1+0x4d20], R28 ;  /* 0x004d201c01007387 */ /* 0x0001e80000100a00 */
[----:B0-----:R-:W2:Y:S02]  /*1d0f80*/  LDL.LU R29, [R1+0x75d0] ;  /* 0x0075d000011d7983 */ /* 0x001ea40000300800 */
[----:B--2---:R-:W-:Y:S02]  /*1d0f90*/  IADD3 R28, P3, R29, R4, RZ ;  /* 0x000000041d1c7210 */ /* 0x004fe40007f7e0ff */
[----:B------:R-:W2:Y:S03]  /*1d0fa0*/  LDL R29, [R1+0x450] ;  /* 0x00045000011d7983 */ /* 0x000ea60000100800 */
[----:B--2---:R-:W-:-:S05]  /*1d0fb0*/  IMAD.X R29, R29, 0x1, R3, P3 ;  /* 0x000000011d1d7824 */ /* 0x004fca00018e0603 */
[----:B------:R0:W-:Y:S04]  /*1d0fc0*/  STL.64 [R1+0x4d38], R28 ;  /* 0x004d381c01007387 */ /* 0x0001e80000100a00 */
[----:B0-----:R-:W2:Y:S04]  /*1d0fd0*/  LDL.LU R28, [R1+0x75cc] ;  /* 0x0075cc00011c7983 */ /* 0x001ea80000300800 */
[----:B------:R-:W4:Y:S01]  /*1d0fe0*/  LDL R29, [R1+0x44c] ;  /* 0x00044c00011d7983 */ /* 0x000f220000100800 */
[----:B--2---:R-:W-:-:S05]  /*1d0ff0*/  IADD3 R28, P3, R28, R4, RZ ;  /* 0x000000041c1c7210 */ /* 0x004fca0007f7e0ff */
[----:B----4-:R-:W-:-:S05]  /*1d1000*/  IMAD.X R29, R29, 0x1, R3, P3 ;  /* 0x000000011d1d7824 */ /* 0x010fca00018e0603 */
[----:B------:R0:W-:Y:S04]  /*1d1010*/  STL.64 [R1+0x4d50], R28 ;  /* 0x004d501c01007387 */ /* 0x0001e80000100a00 */
[----:B0-----:R-:W2:Y:S02]  /*1d1020*/  LDL.LU R29, [R1+0x75c8] ;  /* 0x0075c800011d7983 */ /* 0x001ea40000300800 */
[----:B--2---:R-:W-:-:S05]  /*1d1030*/  IADD3 R28, P3, R29, R4, RZ ;  /* 0x000000041d1c7210 */ /* 0x004fca0007f7e0ff */
[----:B------:R-:W-:Y:S02]  /*1d1040*/  IMAD.X R29, R9, 0x1, R3, P3 ;  /* 0x00000001091d7824 */ /* 0x000fe400018e0603 */
[----:B------:R-:W2:Y:S04]  /*1d1050*/  LDL R9, [R1+0x420] ;  /* 0x0004200001097983 */ /* 0x000ea80000100800 */
[----:B------:R0:W-:Y:S04]  /*1d1060*/  STL.64 [R1+0x4d68], R28 ;  /* 0x004d681c01007387 */ /* 0x0001e80000100a00 */
[----:B0-----:R-:W4:Y:S01]  /*1d1070*/  LDL R29, [R1+0x444] ;  /* 0x00044400011d7983 */ /* 0x001f220000100800 */
[----:B------:R-:W-:-:S03]  /*1d1080*/  IADD3 R28, P3, R8, R4, RZ ;  /* 0x00000004081c7210 */ /* 0x000fc60007f7e0ff */
[----:B------:R-:W2:Y:S02]  /*1d1090*/  LDL R8, [R1+0xb8] ;  /* 0x0000b80001087983 */ /* 0x000ea40000100800 */
[----:B----4-:R-:W-:-:S05]  /*1d10a0*/  IMAD.X R29, R29, 0x1, R3, P3 ;  /* 0x000000011d1d7824 */ /* 0x010fca00018e0603 */
[----:B------:R0:W-:Y:S02]  /*1d10b0*/  STL.64 [R1+0x4d80], R28 ;  /* 0x004d801c01007387 */ /* 0x0001e40000100a00 */
[----:B0-----:R-:W-:-:S05]  /*1d10c0*/  IADD3 R28, P3, R26, R4, RZ ;  /* 0x000000041a1c7210 */ /* 0x001fca0007f7e0ff */
[----:B------:R-:W-:Y:S01]  /*1d10d0*/  IMAD.X R29, R24, 0x1, R3, P3 ;  /* 0x00000001181d7824 */ /* 0x000fe200018e0603 */
[----:B------:R-:W-:-:S05]  /*1d10e0*/  IADD3 R24, P3, R25, R4, RZ ;  /* 0x0000000419187210 */ /* 0x000fca0007f7e0ff */
[----:B---3--:R-:W-:-:S05]  /*1d10f0*/  IMAD.X R25, R27, 0x1, R3, P3 ;  /* 0x000000011b197824 */ /* 0x008fca00018e0603 */
[----:B------:R0:W-:Y:S02]  /*1d1100*/  STL.64 [R1+0x4db0], R24 ;  /* 0x004db01801007387 */ /* 0x0001e40000100a00 */
[----:B0-----:R-:W-:-:S05]  /*1d1110*/  IADD3 R24, P3, R22, R4, RZ ;  /* 0x0000000416187210 */ /* 0x001fca0007f7e0ff */
[--C-:B------:R-:W-:Y:S01]  /*1d1120*/  IMAD.X R25, R20, 0x1, R3.reuse, P3 ;  /* 0x0000000114197824 */ /* 0x100fe200018e0603 */
[----:B------:R-:W-:Y:S01]  /*1d1130*/  IADD3 R20, P3, R21, R4, RZ ;  /* 0x0000000415147210 */ /* 0x000fe20007f7e0ff */
[----:B------:R-:W-:Y:S04]  /*1d1140*/  STL.64 [R1+0x4d98], R28 ;  /* 0x004d981c01007387 */ /* 0x000fe80000100a00 */
[----:B------:R-:W-:-:S05]  /*1d1150*/  IMAD.X R21, R23, 0x1, R3, P3 ;  /* 0x0000000117157824 */ /* 0x000fca00018e0603 */
        /* <DEDUP_REMOVED lines=12> */
[----:B------:R-:W-:Y:S04]  /*1d1220*/  STL.64 [R1+0x4aa0], R12 ;  /* 0x004aa00c01007387 */ /* 0x000fe80000100a00 */
[----:B------:R-:W-:Y:S04]  /*1d1230*/  STL.64 [R1+0x4a88], R16 ;  /* 0x004a881001007387 */ /* 0x000fe80000100a00 */
[----:B------:R-:W3:Y:S04]  /*1d1240*/  LDL R29, [R1+0xc8] ;  /* 0x0000c800011d7983 */ /* 0x000ee80000100800 */
[----:B------:R-:W4:Y:S04]  /*1d1250*/  LDL R28, [R1+0xc4] ;  /* 0x0000c400011c7983 */ /* 0x000f280000100800 */
[----:B---3--:R0:W-:Y:S04]  /*1d1260*/  STL [R1+0x75b8], R29 ;  /* 0x0075b81d01007387 */ /* 0x0081e80000100800 */
[----:B0-----:R-:W3:Y:S04]  /*1d1270*/  LDL R29, [R1+0xc0] ;  /* 0x0000c000011d7983 */ /* 0x001ee80000100800 */
[----:B----4-:R0:W-:Y:S04]  /*1d1280*/  STL [R1+0x75bc], R28 ;  /* 0x0075bc1c01007387 */ /* 0x0101e80000100800 */
[----:B0-----:R-:W4:Y:S04]  /*1d1290*/  LDL R28, [R1+0xbc] ;  /* 0x0000bc00011c7983 */ /* 0x001f280000100800 */
[----:B---3--:R0:W-:Y:S04]  /*1d12a0*/  STL [R1+0x75c0], R29 ;  /* 0x0075c01d01007387 */ /* 0x0081e80000100800 */
[----:B----4-:R1:W-:Y:S04]  /*1d12b0*/  STL [R1+0x75c4], R28 ;  /* 0x0075c41c01007387 */ /* 0x0103e80000100800 */
[----:B0-----:R-:W3:Y:S01]  /*1d12c0*/  LDL R29, [R1+0x41c] ;  /* 0x00041c00011d7983 */ /* 0x001ee20000100800 */
[----:B------:R-:W-:-:S03]  /*1d12d0*/  IADD3 R12, P3, R10, R4, RZ ;  /* 0x000000040a0c7210 */ /* 0x000fc60007f7e0ff */
[----:B------:R-:W4:Y:S02]  /*1d12e0*/  LDL R10, [R1+0xcc] ;  /* 0x0000cc00010a7983 */ /* 0x000f240000100800 */
[----:B--2---:R-:W-:Y:S01]  /*1d12f0*/  IMAD.X R13, R9, 0x1, R3, P3 ;  /* 0x00000001090d7824 */ /* 0x004fe200018e0603 */
[----:B-1----:R-:W-:-:S04]  /*1d1300*/  IADD3 R28, P3, R8, R4, RZ ;  /* 0x00000004081c7210 */ /* 0x002fc80007f7e0ff */
[----:B------:R0:W-:Y:S04]  /*1d1310*/  STL.64 [R1+0x4ab8], R12 ;  /* 0x004ab80c01007387 */ /* 0x0001e80000100a00 */
[----:B------:R-:W2:Y:S04]  /*1d1320*/  LDL R26, [R1+0x408] ;  /* 0x00040800011a7983 */ /* 0x000ea80000100800 */
        /* <DEDUP_REMOVED lines=13> */
[----:B0-----:R-:W2:Y:S04]  /*1d1400*/  LDL R12, [R1+0x3ec] ;  /* 0x0003ec00010c7983 */ /* 0x001ea80000100800 */
[----:B------:R-:W2:Y:S04]  /*1d1410*/  LDL R13, [R1+0xec] ;  /* 0x0000ec00010d7983 */ /* 0x000ea80000100800 */
[----:B------:R-:W2:Y:S04]  /*1d1420*/  LDL R9, [R1+0x3e8] ;  /* 0x0003e80001097983 */ /* 0x000ea80000100800 */
[----:B------:R-:W2:Y:S01]  /*1d1430*/  LDL R8, [R1+0xf0] ;  /* 0x0000f00001087983 */ /* 0x000ea20000100800 */
[----:B---3--:R-:W-:-:S05]  /*1d1440*/  IMAD.X R29, R29, 0x1, R3, P3 ;  /* 0x000000011d1d7824 */ /* 0x008fca00018e0603 */
[----:B------:R0:W-:Y:S04]  /*1d1450*/  STL.64 [R1+0x4ad0], R28 ;  /* 0x004ad01c01007387 */ /* 0x0001e80000100a00 */
[----:B0-----:R-:W3:Y:S04]  /*1d1460*/  LDL.LU R28, [R1+0x75c4] ;  /* 0x0075c400011c7983 */ /* 0x001ee80000300800 */
[----:B------:R-:W4:Y:S01]  /*1d1470*/  LDL R29, [R1+0x418] ;  /* 0x00041800011d7983 */ /* 0x000f220000100800 */
[----:B---3--:R-:W-:-:S05]  /*1d1480*/  IADD3 R28, P3, R28, R4, RZ ;  /* 0x000000041c1c7210 */ /* 0x008fca0007f7e0ff */
[----:B----4-:R-:W-:-:S05]  /*1d1490*/  IMAD.X R29, R29, 0x1, R3, P3 ;  /* 0x000000011d1d7824 */ /* 0x010fca00018e0603 */
[----:B------:R0:W-:Y:S04]  /*1d14a0*/  STL.64 [R1+0x4ae8], R28 ;  /* 0x004ae81c01007387 */ /* 0x0001e80000100a00 */
[----:B0-----:R-:W3:Y:S02]  /*1d14b0*/  LDL.LU R29, [R1+0x75c0] ;  /* 0x0075c000011d7983 */ /* 0x001ee40000300800 */
[----:B---3--:R-:W-:Y:S02]  /*1d14c0*/  IADD3 R28, P3, R29, R4, RZ ;  /* 0x000000041d1c7210 */ /* 0x008fe40007f7e0ff */
[----:B------:R-:W3:Y:S03]  /*1d14d0*/  LDL R29, [R1+0x414] ;  /* 0x00041400011d7983 */ /* 0x000ee60000100800 */
        /* <DEDUP_REMOVED lines=11> */
[----:B------:R0:W-:Y:S02]  /*1d1590*/  STL.64 [R1+0x4b30], R28 ;  /* 0x004b301c01007387 */ /* 0x0001e40000100a00 */
[-C--:B0-----:R-:W-:Y:S02]  /*1d15a0*/  IADD3 R28, P3, R10, R4.reuse, RZ ;  /* 0x000000040a1c7210 */ /* 0x081fe40007f7e0ff */
[----:B------:R-:W3:Y:S03]  /*1d15b0*/  LDL R10, [R1+0x3e4] ;  /* 0x0003e400010a7983 */ /* 0x000ee60000100800 */
[----:B--2---:R-:W-:Y:S01]  /*1d15c0*/  IMAD.X R29, R26, 0x1, R3, P3 ;  /* 0x000000011a1d7824 */ /* 0x004fe200018e0603 */
        /* <DEDUP_REMOVED lines=13> */
[----:B------:R-:W-:Y:S04]  /*1d16a0*/  STL.64 [R1+0x4b48], R28 ;  /* 0x004b481c01007387 */ /* 0x000fe80000100a00 */
[--C-:B------:R-:W-:Y:S01]  /*1d16b0*/  IMAD.X R15, R12, 0x1, R3.reuse, P3 ;  /* 0x000000010c0f7824 */ /* 0x100fe200018e0603 */
[----:B------:R-:W-:Y:S01]  /*1d16c0*/  IADD3 R12, P3, R13, R4, RZ ;  /* 0x000000040d0c7210 */ /* 0x000fe20007f7e0ff */
[----:B------:R-:W-:Y:S04]  /*1d16d0*/  STL.64 [R1+0x4b60], R26 ;  /* 0x004b601a01007387 */ /* 0x000fe80000100a00 */
[----:B------:R-:W-:Y:S01]  /*1d16e0*/  STL.64 [R1+0x4b78], R24 ;  /* 0x004b781801007387 */ /* 0x000fe20000100a00 */
[----:B------:R-:W-:-:S03]  /*1d16f0*/  IMAD.X R13, R9, 0x1, R3, P3 ;  /* 0x00000001090d7824 */ /* 0x000fc600018e0603 */
[----:B------:R-:W-:Y:S04]  /*1d1700*/  STL.64 [R1+0x4b90], R22 ;  /* 0x004b901601007387 */ /* 0x000fe80000100a00 */
[----:B------:R-:W-:Y:S04]  /*1d1710*/  STL.64 [R1+0x4ba8], R20 ;  /* 0x004ba81401007387 */ /* 0x000fe80000100a00 */
[----:B------:R-:W-:Y:S04]  /*1d1720*/  STL.64 [R1+0x4bc0], R18 ;  /* 0x004bc01201007387 */ /* 0x000fe80000100a00 */
[----:B------:R-:W-:Y:S04]  /*1d1730*/  STL.64 [R1+0x4bd8], R16 ;  /* 0x004bd81001007387 */ /* 0x000fe80000100a00 */
[----:B------:R0:W-:Y:S04]  /*1d1740*/  STL.64 [R1+0x4860], R12 ;  /* 0x0048600c01007387 */ /* 0x0001e80000100a00 */
[----:B------:R-:W-:Y:S04]  /*1d1750*/  STL.64 [R1+0x4bf0], R14 ;  /* 0x004bf00e01007387 */ /* 0x000fe80000100a00 */
[----:B------:R-:W2:Y:S01]  /*1d1760*/  LDL R9, [R1+0x100] ;  /* 0x0001000001097983 */ /* 0x000ea20000100800 */
[----:B0-----:R-:W-:-:S03]  /*1d1770*/  IADD3 R12, P3, R8, R4, RZ ;  /* 0x00000004080c7210 */ /* 0x001fc60007f7e0ff */
[----:B------:R-:W4:Y:S04]  /*1d1780*/  LDL R8, [R1+0x104] ;  /* 0x0001040001087983 */ /* 0x000f280000100800 */
[----:B----4-:R0:W-:Y:S04]  /*1d1790*/  STL [R1+0x75a8], R8 ;  /* 0x0075a80801007387 */ /* 0x0101e80000100800 */
[----:B0-----:R-:W4:Y:S04]  /*1d17a0*/  LDL R8, [R1+0xfc] ;  /* 0x0000fc0001087983 */ /* 0x001f280000100800 */
[----:B--2---:R0:W-:Y:S04]  /*1d17b0*/  STL [R1+0x75ac], R9 ;  /* 0x0075ac0901007387 */ /* 0x0041e80000100800 */
[----:B0-----:R-:W2:Y:S01]  /*1d17c0*/  LDL R9, [R1+0xf8] ;  /* 0x0000f80001097983 */ /* 0x001ea20000100800 */
[----:B---3--:R-:W-:-:S03]  /*1d17d0*/  IMAD.X R13, R10, 0x1, R3, P3 ;  /* 0x000000010a0d7824 */ /* 0x008fc600018e0603 */
[----:B----4-:R0:W-:Y:S04]  /*1d17e0*/  STL [R1+0x75b0], R8 ;  /* 0x0075b00801007387 */ /* 0x0101e80000100800 */
[----:B0-----:R-:W3:Y:S04]  /*1d17f0*/  LDL R8, [R1+0xf4] ;  /* 0x0000f40001087983 */ /* 0x001ee80000100800 */
[----:B--2---:R0:W-:Y:S04]  /*1d1800*/  STL [R1+0x75b4], R9 ;  /* 0x0075b40901007387 */ /* 0x0041e80000100800 */
[----:B------:R-:W2:Y:S04]  /*1d1810*/  LDL R28, [R1+0x3d0] ;  /* 0x0003d000011c7983 */ /* 0x000ea80000100800 */
[----:B------:R-:W4:Y:S04]  /*1d1820*/  LDL R29, [R1+0x108] ;  /* 0x00010800011d7983 */ /* 0x000f280000100800 */
[----:B------:R-:W4:Y:S04]  /*1d1830*/  LDL R26, [R1+0x3cc] ;  /* 0x0003cc00011a7983 */ /* 0x000f280000100800 */
[----:B------:R-:W4:Y:S04]  /*1d1840*/  LDL R27, [R1+0x10c] ;  /* 0x00010c00011b7983 */ /* 0x000f280000100800 */
[----:B------:R1:W-:Y:S04]  /*1d1850*/  STL.64 [R1+0x4878], R12 ;  /* 0x0048780c01007387 */ /* 0x0003e80000100a00 */
[----:B0-----:R-:W2:Y:S04]  /*1d1860*/  LDL R9, [R1+0x3e0] ;  /* 0x0003e00001097983 */ /* 0x001ea80000100800 */
        /* <DEDUP_REMOVED lines=12> */
[----:B-1----:R-:W4:Y:S04]  /*1d1930*/  LDL R12, [R1+0x3b0] ;  /* 0x0003b000010c7983 */ /* 0x002f280000100800 */
[----:B------:R-:W4:Y:S04]  /*1d1940*/  LDL R13, [R1+0x128] ;  /* 0x00012800010d7983 */ /* 0x000f280000100800 */
[----:B------:R-:W4:Y:S01]  /*1d1950*/  LDL R10, [R1+0x3ac] ;  /* 0x0003ac00010a7983 */ /* 0x000f220000100800 */
[----:B---3--:R-:W-:-:S05]  /*1d1960*/  IADD3 R8, P3, R8, R4, RZ ;  /* 0x0000000408087210 */ /* 0x008fca0007f7e0ff */
        /* <DEDUP_REMOVED lines=19> */
[----:B------:R-:W-:Y:S01]  /*1d1aa0*/  IMAD.X R9, R28, 0x1, R3, P3 ;  /* 0x000000011c097824 */ /* 0x000fe200018e0603 */
[----:B----4-:R-:W-:-:S05]  /*1d1ab0*/  IADD3 R28, P3, R29, R4, RZ ;  /* 0x000000041d1c7210 */ /* 0x010fca0007f7e0ff */
        /* <DEDUP_REMOVED lines=16> */
[----:B------:R-:W-:Y:S01]  /*1d1bc0*/  IADD3 R12, P3, R13, R4, RZ ;  /* 0x000000040d0c7210 */ /* 0x000fe20007f7e0ff */
[----:B0-----:R-:W2:Y:S04]  /*1d1bd0*/  LDL.LU R9, [R1+0x75a4] ;  /* 0x0075a40001097983 */ /* 0x001ea80000300800 */
[----:B------:R-:W3:Y:S04]  /*1d1be0*/  LDL R8, [R1+0x12c] ;  /* 0x00012c0001087983 */ /* 0x000ee80000100800 */
[----:B------:R0:W-:Y:S01]  /*1d1bf0*/  STL.64 [R1+0x4908], R28 ;  /* 0x0049081c01007387 */ /* 0x0001e20000100a00 */
[----:B------:R-:W-:-:S03]  /*1d1c00*/  IMAD.X R13, R10, 0x1, R3, P3 ;  /* 0x000000010a0d7824 */ /* 0x000fc600018e0603 */
[----:B------:R-:W-:Y:S04]  /*1d1c10*/  STL.64 [R1+0x4920], R26 ;  /* 0x0049201a01007387 */ /* 0x000fe80000100a00 */
[----:B------:R-:W-:Y:S04]  /*1d1c20*/  STL.64 [R1+0x4938], R24 ;  /* 0x0049381801007387 */ /* 0x000fe80000100a00 */
[----:B------:R-:W-:Y:S04]  /*1d1c30*/  STL.64 [R1+0x4950], R22 ;  /* 0x0049501601007387 */ /* 0x000fe80000100a00 */
[----:B------:R-:W-:Y:S04]  /*1d1c40*/  STL.64 [R1+0x4968], R20 ;  /* 0x0049681401007387 */ /* 0x000fe80000100a00 */
[----:B------:R-:W-:Y:S04]  /*1d1c50*/  STL.64 [R1+0x4980], R18 ;  /* 0x0049801201007387 */ /* 0x000fe80000100a00 */
[----:B------:R-:W-:Y:S04]  /*1d1c60*/  STL.64 [R1+0x4998], R16 ;  /* 0x0049981001007387 */ /* 0x000fe80000100a00 */
[----:B------:R-:W-:Y:S04]  /*1d1c70*/  STL.64 [R1+0x49b0], R14 ;  /* 0x0049b00e01007387 */ /* 0x000fe80000100a00 */
[----:B0-----:R-:W4:Y:S04]  /*1d1c80*/  LDL R28, [R1+0x13c] ;  /* 0x00013c00011c7983 */ /* 0x001f280000100800 */
[----:B------:R-:W-:Y:S04]  /*1d1c90*/  STL.64 [R1+0x49c8], R12 ;  /* 0x0049c80c01007387 */ /* 0x000fe80000100a00 */
[----:B------:R-:W2:Y:S04]  /*1d1ca0*/  LDL R29, [R1+0x140] ;  /* 0x00014000011d7983 */ /* 0x000ea80000100800 */
[----:B--2---:R0:W-:Y:S04]  /*1d1cb0*/  STL [R1+0x7590], R29 ;  /* 0x0075901d01007387 */ /* 0x0041e80000100800 */
[----:B0-----:R-:W2:Y:S04]  /*1d1cc0*/  LDL R29, [R1+0x138] ;  /* 0x00013800011d7983 */ /* 0x001ea80000100800 */
[----:B----4-:R0:W-:Y:S04]  /*1d1cd0*/  STL [R1+0x7594], R28 ;  /* 0x0075941c01007387 */ /* 0x0101e80000100800 */
[----:B0-----:R-:W4:Y:S04]  /*1d1ce0*/  LDL R28, [R1+0x134] ;  /* 0x00013400011c7983 */ /* 0x001f280000100800 */
[----:B--2---:R0:W-:Y:S04]  /*1d1cf0*/  STL [R1+0x7598], R29 ;  /* 0x0075981d01007387 */ /* 0x0041e80000100800 */
[----:B0-----:R-:W2:Y:S04]  /*1d1d00*/  LDL R29, [R1+0x130] ;  /* 0x00013000011d7983 */ /* 0x001ea80000100800 */
[----:B----4-:R3:W-:Y:S04]  /*1d1d10*/  STL [R1+0x759c], R28 ;  /* 0x00759c1c01007387 */ /* 0x0107e80000100800 */
[----:B--2---:R0:W-:Y:S01]  /*1d1d20*/  STL [R1+0x75a0], R29 ;  /* 0x0075a01d01007387 */ /* 0x0041e20000100800 */
[----:B---3--:R-:W-:-:S03]  /*1d1d30*/  IADD3 R28, P3, R8, R4, RZ ;  /* 0x00000004081c7210 */ /* 0x008fc60007f7e0ff */
[----:B------:R-:W2:Y:S04]  /*1d1d40*/  LDL R26, [R1+0x144] ;  /* 0x00014400011a7983 */ /* 0x000ea80000100800 */
[----:B------:R-:W3:Y:S04]  /*1d1d50*/  LDL R24, [R1+0x390] ;  /* 0x0003900001187983 */ /* 0x000ee80000100800 */
[----:B0-----:R-:W4:Y:S04]  /*1d1d60*/  LDL R29, [R1+0x3a8] ;  /* 0x0003a800011d7983 */ /* 0x001f280000100800 */
        /* <DEDUP_REMOVED lines=15> */
[----:B------:R-:W3:Y:S01]  /*1d1e60*/  LDL R8, [R1+0x370] ;  /* 0x0003700001087983 */ /* 0x000ee20000100800 */
[----:B----4-:R-:W-:-:S05]  /*1d1e70*/  IMAD.X R29, R29, 0x1, R3, P3 ;  /* 0x000000011d1d7824 */ /* 0x010fca00018e0603 */
[----:B------:R0:W-:Y:S04]  /*1d1e80*/  STL.64 [R1+0x49e0], R28 ;  /* 0x0049e01c01007387 */ /* 0x0001e80000100a00 */
[----:B0-----:R-:W4:Y:S02]  /*1d1e90*/  LDL.LU R29, [R1+0x75a0] ;  /* 0x0075a000011d7983 */ /* 0x001f240000300800 */
[----:B----4-:R-:W-:Y:S02]  /*1d1ea0*/  IADD3 R28, P3, R29, R4, RZ ;  /* 0x000000041d1c7210 */ /* 0x010fe40007f7e0ff */
[----:B------:R-:W4:Y:S03]  /*1d1eb0*/  LDL R29, [R1+0x3a4] ;  /* 0x0003a400011d7983 */ /* 0x000f260000100800 */
[----:B----4-:R-:W-:-:S05]  /*1d1ec0*/  IMAD.X R29, R29, 0x1, R3, P3 ;  /* 0x000000011d1d7824 */ /* 0x010fca00018e0603 */
[----:B------:R0:W-:Y:S04]  /*1d1ed0*/  STL.64 [R1+0x49f8], R28 ;  /* 0x0049f81c01007387 */ /* 0x0001e80000100a00 */
[----:B0-----:R-:W4:Y:S04]  /*1d1ee0*/  LDL.LU R28, [R1+0x759c] ;  /* 0x00759c00011c7983 */ /* 0x001f280000300800 */
[----:B------:R-:W2:Y:S01]  /*1d1ef0*/  LDL R29, [R1+0x3a0] ;  /* 0x0003a000011d7983 */ /* 0x000ea20000100800 */
[----:B----4-:R-:W-:-:S05]  /*1d1f00*/  IADD3 R28, P3, R28, R4, RZ ;  /* 0x000000041c1c7210 */ /* 0x010fca0007f7e0ff */
        /* <DEDUP_REMOVED lines=13> */
[----:B--2---:R-:W-:Y:S02]  /*1d1fe0*/  IADD3 R28, P3, R29, R4, RZ ;  /* 0x000000041d1c7210 */ /* 0x004fe40007f7e0ff */
[----:B------:R-:W2:Y:S03]  /*1d1ff0*/  LDL R29, [R1+0x394] ;  /* 0x00039400011d7983 */ /* 0x000ea60000100800 */
[----:B--2---:R-:W-:-:S05]  /*1d2000*/  IMAD.X R29, R29, 0x1, R3, P3 ;  /* 0x000000011d1d7824 */ /* 0x004fca00018e0603 */
[----:B------:R0:W-:Y:S02]  /*1d2010*/  STL.64 [R1+0x46b8], R28 ;  /* 0x0046b81c01007387 */ /* 0x0001e40000100a00 */
[----:B0-----:R-:W-:-:S05]  /*1d2020*/  IADD3 R28, P3, R26, R4, RZ ;  /* 0x000000041a1c7210 */ /* 0x001fca0007f7e0ff */
[----:B---3--:R-:W-:Y:S01]  /*1d2030*/  IMAD.X R29, R24, 0x1, R3, P3 ;  /* 0x00000001181d7824 */ /* 0x008fe200018e0603 */
[----:B------:R-:W-:-:S05]  /*1d2040*/  IADD3 R24, P3, R25, R4, RZ ;  /* 0x0000000419187210 */ /* 0x000fca0007f7e0ff */
        /* <DEDUP_REMOVED lines=19> */
[----:B------:R0:W-:Y:S04]  /*1d2180*/  STL.64 [R1+0x4778], R12 ;  /* 0x0047780c01007387 */ /* 0x0001e80000100a00 */
[----:B------:R-:W-:Y:S01]  /*1d2190*/  STL.64 [R1+0x4760], R16 ;  /* 0x0047601001007387 */ /* 0x000fe20000100a00 */
[----:B0-----:R-:W-:-:S03]  /*1d21a0*/  IADD3 R12, P3, R10, R4, RZ ;  /* 0x000000040a0c7210 */ /* 0x001fc60007f7e0ff */
[----:B------:R0:W-:Y:S02]  /*1d21b0*/  STL.64 [R1+0x7588], R6 ;  /* 0x0075880601007387 */ /* 0x0001e40000100a00 */
[----:B------:R-:W-:-:S05]  /*1d21c0*/  IMAD.X R13, R8, 0x1, R3, P3 ;  /* 0x00000001080d7824 */ /* 0x000fca00018e0603 */
[----:B------:R-:W-:Y:S04]  /*1d21d0*/  STL.64 [R1+0x4790], R12 ;  /* 0x0047900c01007387 */ /* 0x000fe80000100a00 */
[----:B------:R-:W2:Y:S04]  /*1d21e0*/  LDL R29, [R1+0x17c] ;  /* 0x00017c00011d7983 */ /* 0x000ea80000100800 */
[----:B------:R-:W3:Y:S04]  /*1d21f0*/  LDL R28, [R1+0x178] ;  /* 0x00017800011c7983 */ /* 0x000ee80000100800 */
[----:B0-----:R-:W4:Y:S04]  /*1d2200*/  LDL R7, [R1+0x168] ;  /* 0x0001680001077983 */ /* 0x001f280000100800 */
[----:B--2---:R0:W-:Y:S04]  /*1d2210*/  STL [R1+0x7578], R29 ;  /* 0x0075781d01007387 */ /* 0x0041e80000100800 */
[----:B0-----:R-:W2:Y:S04]  /*1d2220*/  LDL R29, [R1+0x174] ;  /* 0x00017400011d7983 */ /* 0x001ea80000100800 */
[----:B---3--:R0:W-:Y:S04]  /*1d2230*/  STL [R1+0x757c], R28 ;  /* 0x00757c1c01007387 */ /* 0x0081e80000100800 */
[----:B0-----:R-:W3:Y:S04]  /*1d2240*/  LDL R28, [R1+0x170] ;  /* 0x00017000011c7983 */ /* 0x001ee80000100800 */
[----:B--2---:R0:W-:Y:S04]  /*1d2250*/  STL [R1+0x7580], R29 ;  /* 0x0075801d01007387 */ /* 0x0041e80000100800 */
[----:B0-----:R-:W2:Y:S04]  /*1d2260*/  LDL R29, [R1+0x16c] ;  /* 0x00016c00011d7983 */ /* 0x001ea80000100800 */
[----:B---3--:R0:W-:Y:S01]  /*1d2270*/  STL [R1+0x7584], R28 ;  /* 0x0075841c01007387 */ /* 0x0081e20000100800 */
[----:B----4-:R-:W-:-:S03]  /*1d2280*/  IADD3 R6, P3, R7, R4, RZ ;  /* 0x0000000407067210 */ /* 0x010fc60007f7e0ff */
[----:B------:R-:W3:Y:S04]  /*1d2290*/  LDL R26, [R1+0x358] ;  /* 0x00035800011a7983 */ /* 0x000ee80000100800 */
[----:B------:R-:W4:Y:S04]  /*1d22a0*/  LDL R27, [R1+0x190] ;  /* 0x00019000011b7983 */ /* 0x000f280000100800 */
        /* <DEDUP_REMOVED lines=16> */
[----:B------:R-:W4:Y:S01]  /*1d23b0*/  LDL R8, [R1+0x1c0] ;  /* 0x0001c00001087983 */ /* 0x000f220000100800 */
[----:B--2---:R-:W-:Y:S01]  /*1d23c0*/  IMAD.X R7, R28, 0x1, R3, P3 ;  /* 0x000000011c077824 */ /* 0x004fe200018e0603 */
[----:B------:R-:W-:-:S04]  /*1d23d0*/  IADD3 R28, P3, R29, R4, RZ ;  /* 0x000000041d1c7210 */ /* 0x000fc80007f7e0ff */
[----:B------:R0:W-:Y:S04]  /*1d23e0*/  STL.64 [R1+0x47a8], R6 ;  /* 0x0047a80601007387 */ /* 0x0001e80000100a00 */
[----:B0-----:R-:W2:Y:S04]  /*1d23f0*/  LDL.LU.64 R6, [R1+0x7588] ;  /* 0x0075880001067983 */ /* 0x001ea80000300a00 */
[----:B------:R-:W3:Y:S02]  /*1d2400*/  LDL R29, [R1+0x368] ;  /* 0x00036800011d7983 */ /* 0x000ee40000100800 */
        /* <DEDUP_REMOVED lines=18> */
[----:B---3--:R-:W-:-:S05]  /*1d2530*/  IADD3 R28, P3, R29, R4, RZ ;  /* 0x000000041d1c7210 */ /* 0x008fca0007f7e0ff */
        /* <DEDUP_REMOVED lines=17> */
[----:B------:R-:W-:Y:S04]  /*1d2650*/  STL.64 [R1+0x4838], R26 ;  /* 0x0048381a01007387 */ /* 0x000fe80000100a00 */
[----:B------:R-:W-:Y:S04]  /*1d2660*/  STL.64 [R1+0x44b8], R24 ;  /* 0x0044b81801007387 */ /* 0x000fe80000100a00 */
[----:B------:R-:W-:Y:S01]  /*1d2670*/  STL.64 [R1+0x44d0], R22 ;  /* 0x0044d01601007387 */ /* 0x000fe20000100a00 */
[----:B------:R-:W-:-:S03]  /*1d2680*/  IMAD.X R13, R10, 0x1, R3, P3 ;  /* 0x000000010a0d7824 */ /* 0x000fc600018e0603 */
[----:B------:R-:W-:Y:S01]  /*1d2690*/  STL.64 [R1+0x44e8], R20 ;  /* 0x0044e81401007387 */ /* 0x000fe20000100a00 */
[----:B------:R-:W-:-:S03]  /*1d26a0*/  IADD3 R10, P3, R8, R4, RZ ;  /* 0x00000004080a7210 */ /* 0x000fc60007f7e0ff */
[----:B------:R-:W-:Y:S04]  /*1d26b0*/  STL.64 [R1+0x4500], R18 ;  /* 0x0045001201007387 */ /* 0x000fe80000100a00 */
[----:B------:R-:W-:Y:S04]  /*1d26c0*/  STL.64 [R1+0x4518], R16 ;  /* 0x0045181001007387 */ /* 0x000fe80000100a00 */
[----:B------:R-:W-:Y:S04]  /*1d26d0*/  STL.64 [R1+0x4530], R14 ;  /* 0x0045300e01007387 */ /* 0x000fe80000100a00 */
[----:B------:R-:W-:Y:S04]  /*1d26e0*/  STL.64 [R1+0x7570], R4 ;  /* 0x0075700401007387 */ /* 0x000fe80000100a00 */
[----:B------:R-:W-:Y:S04]  /*1d26f0*/  STL [R1+0x4560], R10 ;  /* 0x0045600a01007387 */ /* 0x000fe80000100800 */
[----:B------:R-:W-:Y:S04]  /*1d2700*/  STL.64 [R1+0x4548], R12 ;  /* 0x0045480c01007387 */ /* 0x000fe80000100a00 */
[----:B0-----:R-:W3:Y:S04]  /*1d2710*/  LDL R29, [R1+0x1e4] ;  /* 0x0001e400011d7983 */ /* 0x001ee80000100800 */
[----:B------:R-:W4:Y:S04]  /*1d2720*/  LDL R28, [R1+0x1e0] ;  /* 0x0001e000011c7983 */ /* 0x000f280000100800 */
[----:B---3--:R0:W-:Y:S04]  /*1d2730*/  STL [R1+0x7560], R29 ;  /* 0x0075601d01007387 */ /* 0x0081e80000100800 */
[----:B0-----:R-:W3:Y:S04]  /*1d2740*/  LDL R29, [R1+0x1cc] ;  /* 0x0001cc00011d7983 */ /* 0x001ee80000100800 */
[----:B----4-:R0:W-:Y:S04]  /*1d2750*/  STL [R1+0x7564], R28 ;  /* 0x0075641c01007387 */ /* 0x0101e80000100800 */
[----:B0-----:R-:W4:Y:S01]  /*1d2760*/  LDL R28, [R1+0x1c8] ;  /* 0x0001c800011c7983 */ /* 0x001f220000100800 */
[----:B------:R-:W-:-:S02]  /*1d2770*/  IMAD.MOV.U32 R5, RZ, RZ, R11 ;  /* 0x000000ffff057224 */ /* 0x000fc400078e000b */
[----:B--2---:R-:W-:Y:S02]  /*1d2780*/  IMAD.MOV.U32 R5, RZ, RZ, R6 ;  /* 0x000000ffff057224 */ /* 0x004fe400078e0006 */
[----:B------:R-:W-:Y:S02]  /*1d2790*/  IMAD.MOV.U32 R4, RZ, RZ, R10 ;  /* 0x000000ffff047224 */ /* 0x000fe400078e000a */
[----:B------:R-:W-:Y:S01]  /*1d27a0*/  IMAD.X R5, R5, 0x1, R3, P3 ;  /* 0x0000000105057824 */ /* 0x000fe200018e0603 */
[----:B---3--:R0:W-:Y:S04]  /*1d27b0*/  STL [R1+0x7568], R29 ;  /* 0x0075681d01007387 */ /* 0x0081e80000100800 */
[----:B0-----:R-:W2:Y:S04]  /*1d27c0*/  LDL R29, [R1+0x1c4] ;  /* 0x0001c400011d7983 */ /* 0x001ea80000100800 */
[----:B----4-:R-:W-:Y:S04]  /*1d27d0*/  STL [R1+0x756c], R28 ;  /* 0x00756c1c01007387 */ /* 0x010fe80000100800 */
[----:B------:R-:W3:Y:S04]  /*1d27e0*/  LDL R26, [R1+0x320] ;  /* 0x00032000011a7983 */ /* 0x000ee80000100800 */
        /* <DEDUP_REMOVED lines=19> */
[----:B------:R0:W-:Y:S04]  /*1d2920*/  STL [R1+0x4564], R5 ;  /* 0x0045640501007387 */ /* 0x0001e80000100800 */
[----:B0-----:R-:W2:Y:S02]  /*1d2930*/  LDL.LU.64 R4, [R1+0x7570] ;  /* 0x0075700001047983 */ /* 0x001ea40000300a00 */
[----:B--2---:R-:W-:-:S02]  /*1d2940*/  IADD3 R28, P3, R29, R4, RZ ;  /* 0x000000041d1c7210 */ /* 0x004fc40007f7e0ff */
        /* <DEDUP_REMOVED lines=37> */
[----:B------:R0:W-:Y:S01]  /*1d2ba0*/  STL.64 [R1+0x45f0], R26 ;  /* 0x0045f01a01007387 */ /* 0x0001e20000100a00 */
[--C-:B------:R-:W-:Y:S01]  /*1d2bb0*/  IMAD.X R13, R10, 0x1, R3.reuse, P3 ;  /* 0x000000010a0d7824 */ /* 0x100fe200018e0603 */
[----:B------:R-:W-:Y:S02]  /*1d2bc0*/  IADD3 R10, P3, R11, R4, RZ ;  /* 0x000000040b0a7210 */ /* 0x000fe40007f7e0ff */
        /* <DEDUP_REMOVED lines=12> */
[----:B0-----:R-:W2:Y:S04]  /*1d2c90*/  LDL R27, [R1+0x220] ;  /* 0x00022000011b7983 */ /* 0x001ea80000100800 */
[----:B------:R-:W3:Y:S04]  /*1d2ca0*/  LDL R26, [R1+0x21c] ;  /* 0x00021c00011a7983 */ /* 0x000ee80000100800 */
[----:B------:R-:W4:Y:S04]  /*1d2cb0*/  LDL R28, [R1+0x2e8] ;  /* 0x0002e800011c7983 */ /* 0x000f280000100800 */
[----:B--2---:R0:W-:Y:S04]  /*1d2cc0*/  STL [R1+0x7544], R27 ;  /* 0x0075441b01007387 */ /* 0x0041e80000100800 */
[----:B0-----:R-:W2:Y:S04]  /*1d2cd0*/  LDL R27, [R1+0x218] ;  /* 0x00021800011b7983 */ /* 0x001ea80000100800 */
[----:B---3--:R0:W-:Y:S04]  /*1d2ce0*/  STL [R1+0x7548], R26 ;  /* 0x0075481a01007387 */ /* 0x0081e80000100800 */
[----:B0-----:R-:W3:Y:S01]  /*1d2cf0*/  LDL R26, [R1+0x214] ;  /* 0x00021400011a7983 */ /* 0x001ee20000100800 */
[----:B------:R-:W-:-:S02]  /*1d2d00*/  IMAD.MOV.U32 R4, RZ, RZ, R8 ;  /* 0x000000ffff047224 */ /* 0x000fc400078e0008 */
[----:B------:R-:W-:Y:S02]  /*1d2d10*/  IMAD.MOV.U32 R8, RZ, RZ, R7 ;  /* 0x000000ffff087224 */ /* 0x000fe400078e0007 */
[----:B------:R-:W-:Y:S02]  /*1d2d20*/  IMAD.MOV.U32 R5, RZ, RZ, R9 ;  /* 0x000000ffff057224 */ /* 0x000fe400078e0009 */
[----:B------:R-:W-:Y:S01]  /*1d2d30*/  IMAD.X R5, R8, 0x1, R3, P3 ;  /* 0x0000000108057824 */ /* 0x000fe200018e0603 */
[----:B--2---:R0:W-:Y:S04]  /*1d2d40*/  STL [R1+0x754c], R27 ;  /* 0x00754c1b01007387 */ /* 0x0041e80000100800 */
[----:B0-----:R-:W2:Y:S04]  /*1d2d50*/  LDL R27, [R1+0x210] ;  /* 0x00021000011b7983 */ /* 0x001ea80000100800 */
[----:B---3--:R-:W-:Y:S04]  /*1d2d60*/  STL [R1+0x7550], R26 ;  /* 0x0075501a01007387 */ /* 0x008fe80000100800 */
        /* <DEDUP_REMOVED lines=20> */
[----:B------:R0:W-:Y:S04]  /*1d2eb0*/  STL [R1+0x4334], R5 ;  /* 0x0043340501007387 */ /* 0x0001e80000100800 */
[----:B0-----:R-:W2:Y:S04]  /*1d2ec0*/  LDL.LU.64 R4, [R1+0x7558] ;  /* 0x0075580001047983 */ /* 0x001ea80000300a00 */
[----:B------:R-:W3:Y:S01]  /*1d2ed0*/  LDL R8, [R1+0x2bc] ;  /* 0x0002bc0001087983 */ /* 0x000ee20000100800 */
[----:B--2---:R-:W-:-:S03]  /*1d2ee0*/  IADD3 R26, P3, R27, R4, RZ ;  /* 0x000000041b1a7210 */ /* 0x004fc60007f7e0ff */
[----:B------:R-:W2:Y:S02]  /*1d2ef0*/  LDL R27, [R1+0x2f4] ;  /* 0x0002f400011b7983 */ /* 0x000ea40000100800 */
        /* <DEDUP_REMOVED lines=15> */
[----:B------:R0:W-:Y:S04]  /*1d2ff0*/  STL.64 [R1+0x4390], R26 ;  /* 0x0043901a01007387 */ /* 0x0001e80000100a00 */
[----:B0-----:R-:W2:Y:S02]  /*1d3000*/  LDL.LU R27, [R1+0x7544] ;  /* 0x00754400011b7983 */ /* 0x001ea40000300800 */
[----:B--2---:R-:W-:-:S05]  /*1d3010*/  IADD3 R26, P3, R27, R4, RZ ;  /* 0x000000041b1a7210 */ /* 0x004fca0007f7e0ff */
[----:B---3--:R-:W-:-:S05]  /*1d3020*/  IMAD.X R27, R29, 0x1, R3, P3 ;  /* 0x000000011d1b7824 */ /* 0x008fca00018e0603 */
[----:B------:R0:W-:Y:S02]  /*1d3030*/  STL.64 [R1+0x43a8], R26 ;  /* 0x0043a81a01007387 */ /* 0x0001e40000100a00 */
[----:B0-----:R-:W-:-:S05]  /*1d3040*/  IADD3 R26, P3, R24, R4, RZ ;  /* 0x00000004181a7210 */ /* 0x001fca0007f7e0ff */
[----:B------:R-:W-:Y:S01]  /*1d3050*/  IMAD.X R27, R22, 0x1, R3, P3 ;  /* 0x00000001161b7824 */ /* 0x000fe200018e0603 */
        /* <DEDUP_REMOVED lines=23> */
[----:B------:R-:W2:Y:S02]  /*1d31d0*/  LDL R9, [R1+0x250] ;  /* 0x0002500001097983 */ /* 0x000ea40000100800 */
[----:B------:R-:W-:-:S05]  /*1d31e0*/  IMAD.X R11, R6, 0x1, R3, P3 ;  /* 0x00000001060b7824 */ /* 0x000fca00018e0603 */
[----:B------:R-:W-:Y:S04]  /*1d31f0*/  STL.64 [R1+0x4480], R10 ;  /* 0x0044800a01007387 */ /* 0x000fe80000100a00 */
[----:B------:R-:W3:Y:S01]  /*1d3200*/  LDL R29, [R1+0x25c] ;  /* 0x00025c00011d7983 */ /* 0x000ee20000100800 */
[----:B------:R-:W-:-:S03]  /*1d3210*/  IADD3 R6, P3, R7, R4, RZ ;  /* 0x0000000407067210 */ /* 0x000fc60007f7e0ff */
[----:B------:R-:W4:Y:S02]  /*1d3220*/  LDL R28, [R1+0x258] ;  /* 0x00025800011c7983 */ /* 0x000f240000100800 */
[----:B------:R-:W-:Y:S02]  /*1d3230*/  IMAD.X R7, R8, 0x1, R3, P3 ;  /* 0x0000000108077824 */ /* 0x000fe400018e0603 */
[----:B---3--:R0:W-:Y:S04]  /*1d3240*/  STL [R1+0x7538], R29 ;  /* 0x0075381d01007387 */ /* 0x0081e80000100800 */
[----:B------:R-:W-:Y:S04]  /*1d3250*/  STL.64 [R1+0x4498], R6 ;  /* 0x0044980601007387 */ /* 0x000fe80000100a00 */
[----:B0-----:R-:W3:Y:S04]  /*1d3260*/  LDL R29, [R1+0x254] ;  /* 0x00025400011d7983 */ /* 0x001ee80000100800 */
[----:B----4-:R0:W-:Y:S04]  /*1d3270*/  STL [R1+0x753c], R28 ;  /* 0x00753c1c01007387 */ /* 0x0101e80000100800 */
[----:B0-----:R-:W4:Y:S04]  /*1d3280*/  LDL R28, [R1+0x24c] ;  /* 0x00024c00011c7983 */ /* 0x001f280000100800 */
[----:B---3--:R0:W-:Y:S04]  /*1d3290*/  STL [R1+0x7540], R29 ;  /* 0x0075401d01007387 */ /* 0x0081e80000100800 */
[----:B------:R-:W3:Y:S04]  /*1d32a0*/  LDL R26, [R1+0x2a8] ;  /* 0x0002a800011a7983 */ /* 0x000ee80000100800 */
[----:B------:R-:W3:Y:S04]  /*1d32b0*/  LDL R27, [R1+0x260] ;  /* 0x00026000011b7983 */ /* 0x000ee80000100800 */
[----:B------:R-:W3:Y:S04]  /*1d32c0*/  LDL R24, [R1+0x2a4] ;  /* 0x0002a40001187983 */ /* 0x000ee80000100800 */
[----:B------:R-:W3:Y:S04]  /*1d32d0*/  LDL R25, [R1+0x264] ;  /* 0x0002640001197983 */ /* 0x000ee80000100800 */
[----:B------:R-:W3:Y:S04]  /*1d32e0*/  LDL R22, [R1+0x2a0] ;  /* 0x0002a00001167983 */ /* 0x000ee80000100800 */
[----:B------:R-:W3:Y:S04]  /*1d32f0*/  LDL R23, [R1+0x268] ;  /* 0x0002680001177983 */ /* 0x000ee80000100800 */
[----:B------:R-:W3:Y:S04]  /*1d3300*/  LDL R20, [R1+0x29c] ;  /* 0x00029c0001147983 */ /* 0x000ee80000100800 */
[----:B0-----:R-:W2:Y:S04]  /*1d3310*/  LDL R29, [R1+0x2b8] ;  /* 0x0002b800011d7983 */ /* 0x001ea80000100800 */
[----:B------:R-:W3:Y:S04]  /*1d3320*/  LDL R21, [R1+0x26c] ;  /* 0x00026c0001157983 */ /* 0x000ee80000100800 */
[----:B------:R-:W3:Y:S01]  /*1d3330*/  LDL R18, [R1+0x298] ;  /* 0x0002980001127983 */ /* 0x000ee20000100800 */
[----:B----4-:R-:W-:-:S03]  /*1d3340*/  IADD3 R28, P3, R28, R4, RZ ;  /* 0x000000041c1c7210 */ /* 0x010fc60007f7e0ff */
        /* <DEDUP_REMOVED lines=12> */
[----:B--2---:R-:W-:-:S05]  /*1d3410*/  IMAD.X R29, R29, 0x1, R3, P3 ;  /* 0x000000011d1d7824 */ /* 0x004fca00018e0603 */
[----:B------:R0:W-:Y:S04]  /*1d3420*/  STL.64 [R1+0x4150], R28 ;  /* 0x0041501c01007387 */ /* 0x0001e80000100a00 */
[----:B0-----:R-:W2:Y:S01]  /*1d3430*/  LDL R29, [R1+0x2b4] ;  /* 0x0002b400011d7983 */ /* 0x001ea20000100800 */
[----:B------:R-:W-:-:S03]  /*1d3440*/  IADD3 R28, P3, R9, R4, RZ ;  /* 0x00000004091c7210 */ /* 0x000fc60007f7e0ff */
[----:B------:R-:W4:Y:S02]  /*1d3450*/  LDL.LU R9, [R1+0x27c] ;  /* 0x00027c0001097983 */ /* 0x000f240000300800 */
        /* <DEDUP_REMOVED lines=23> */
[-C--:B----4-:R-:W-:Y:S01]  /*1d35d0*/  IADD3 R18, P3, R19, R4.reuse, RZ ;  /* 0x0000000413127210 */ /* 0x090fe20007f7e0ff */
[----:B------:R0:W-:Y:S04]  /*1d35e0*/  STL.64 [R1+0x41b0], R28 ;  /* 0x0041b01c01007387 */ /* 0x0001e80000100a00 */
[----:B------:R-:W-:Y:S01]  /*1d35f0*/  IMAD.X R19, R16, 0x1, R3, P3 ;  /* 0x0000000110137824 */ /* 0x000fe200018e0603 */
[----:B------:R-:W-:-:S05]  /*1d3600*/  IADD3 R16, P3, R17, R4, RZ ;  /* 0x0000000411107210 */ /* 0x000fca0007f7e0ff */
[----:B------:R-:W-:Y:S01]  /*1d3610*/  IMAD.X R17, R10, 0x1, R3, P3 ;  /* 0x000000010a117824 */ /* 0x000fe200018e0603 */
[----:B0-----:R-:W2:Y:S04]  /*1d3620*/  LDL.LU.64 R28, [R1+0x7530] ;  /* 0x00753000011c7983 */ /* 0x001ea80000300a00 */
[----:B------:R0:W-:Y:S01]  /*1d3630*/  STL.64 [R1+0x41c8], R26 ;  /* 0x0041c81a01007387 */ /* 0x0001e20000100a00 */
[----:B------:R-:W-:-:S05]  /*1d3640*/  IADD3 R10, P3, R11, R4, RZ ;  /* 0x000000040b0a7210 */ /* 0x000fca0007f7e0ff */
[----:B------:R-:W-:Y:S01]  /*1d3650*/  IMAD.X R11, R6, 0x1, R3, P3 ;  /* 0x00000001060b7824 */ /* 0x000fe200018e0603 */
[----:B0-----:R-:W3:Y:S04]  /*1d3660*/  LDL.LU.64 R26, [R1+0x7528] ;  /* 0x00752800011a7983 */ /* 0x001ee80000300a00 */
[----:B------:R0:W-:Y:S01]  /*1d3670*/  STL.64 [R1+0x41e0], R24 ;  /* 0x0041e01801007387 */ /* 0x0001e20000100a00 */
[----:B------:R-:W-:-:S03]  /*1d3680*/  IADD3 R6, P3, R7, R4, RZ ;  /* 0x0000000407067210 */ /* 0x000fc60007f7e0ff */
[----:B0-----:R-:W4:Y:S04]  /*1d3690*/  LDL.LU.64 R24, [R1+0x7520] ;  /* 0x0075200001187983 */ /* 0x001f280000300a00 */
[----:B------:R0:W-:Y:S01]  /*1d36a0*/  STL.64 [R1+0x41f8], R22 ;  /* 0x0041f81601007387 */ /* 0x0001e20000100a00 */
[----:B------:R-:W-:-:S03]  /*1d36b0*/  IMAD.X R7, R14, 0x1, R3, P3 ;  /* 0x000000010e077824 */ /* 0x000fc600018e0603 */
[----:B0-----:R-:W2:Y:S04]  /*1d36c0*/  LDL.LU.64 R22, [R1+0x7518] ;  /* 0x0075180001167983 */ /* 0x001ea80000300a00 */
[----:B------:R0:W-:Y:S04]  /*1d36d0*/  STL.64 [R1+0x4210], R20 ;  /* 0x0042101401007387 */ /* 0x0001e80000100a00 */
[----:B0-----:R-:W3:Y:S04]  /*1d36e0*/  LDL.LU.64 R20, [R1+0x7510] ;  /* 0x0075100001147983 */ /* 0x001ee80000300a00 */
[----:B------:R0:W-:Y:S04]  /*1d36f0*/  STL.64 [R1+0x4228], R18 ;  /* 0x0042281201007387 */ /* 0x0001e80000100a00 */
[----:B0-----:R-:W4:Y:S04]  /*1d3700*/  LDL.LU.64 R18, [R1+0x7508] ;  /* 0x0075080001127983 */ /* 0x001f280000300a00 */
[----:B------:R0:W-:Y:S04]  /*1d3710*/  STL.64 [R1+0x4240], R16 ;  /* 0x0042401001007387 */ /* 0x0001e80000100a00 */
[----:B0-----:R-:W2:Y:S04]  /*1d3720*/  LDL.LU.64 R16, [R1+0x7500] ;  /* 0x0075000001107983 */ /* 0x001ea80000300a00 */
[----:B------:R0:W-:Y:S04]  /*1d3730*/  STL.64 [R1+0x4258], R10 ;  /* 0x0042580a01007387 */ /* 0x0001e80000100a00 */
[----:B0-----:R-:W3:Y:S04]  /*1d3740*/  LDL.LU.64 R10, [R1+0x74f8] ;  /* 0x0074f800010a7983 */ /* 0x001ee80000300a00 */
[----:B------:R0:W-:Y:S04]  /*1d3750*/  STL.64 [R1+0x4270], R6 ;  /* 0x0042700601007387 */ /* 0x0001e80000100a00 */
[----:B0-----:R-:W4:Y:S01]  /*1d3760*/  LDL.LU.64 R6, [R1+0x74f0] ;  /* 0x0074f00001067983 */ /* 0x001f220000300a00 */
[----:B------:R-:W-:-:S05]  /*1d3770*/  IADD3 R14, P3, R15, R4, RZ ;  /* 0x000000040f0e7210 */ /* 0x000fca0007f7e0ff */
[----:B------:R-:W-:Y:S01]  /*1d3780*/  IMAD.X R15, R12, 0x1, R3, P3 ;  /* 0x000000010c0f7824 */ /* 0x000fe200018e0603 */
[----:B------:R-:W-:-:S05]  /*1d3790*/  IADD3 R12, P3, R13, R4, RZ ;  /* 0x000000040d0c7210 */ /* 0x000fca0007f7e0ff */
[----:B------:R-:W-:-:S05]  /*1d37a0*/  IMAD.X R13, R8, 0x1, R3, P3 ;  /* 0x00000001080d7824 */ /* 0x000fca00018e0603 */
[----:B------:R0:W-:Y:S04]  /*1d37b0*/  STL.64 [R1+0x42a0], R12 ;  /* 0x0042a00c01007387 */ /* 0x0001e80000100a00 */
[----:B------:R-:W-:Y:S01]  /*1d37c0*/  STL.64 [R1+0x4288], R14 ;  /* 0x0042880e01007387 */ /* 0x000fe20000100a00 */
[----:B0-----:R-:W-:-:S03]  /*1d37d0*/  IADD3 R12, P3, R0, R4, RZ ;  /* 0x00000004000c7210 */ /* 0x001fc60007f7e0ff */
[----:B------:R-:W2:Y:S02]  /*1d37e0*/  LDL.LU R0, [R1+0x74ec] ;  /* 0x0074ec0001007983 */ /* 0x000ea40000300800 */
[----:B------:R-:W-:Y:S02]  /*1d37f0*/  IMAD.X R13, R2, 0x1, R3, P3 ;  /* 0x00000001020d7824 */ /* 0x000fe400018e0603 */
[----:B------:R-:W2:Y:S04]  /*1d3800*/  LDL.LU R2, [R1+0x74e8] ;  /* 0x0074e80001027983 */ /* 0x000ea80000300800 */
[----:B------:R0:W-:Y:S02]  /*1d3810*/  STL.64 [R1+0x42b8], R12 ;  /* 0x0042b80c01007387 */ /* 0x0001e40000100a00 */
[----:B0-----:R-:W-:Y:S01]  /*1d3820*/  VIADD R12, R9, UR5 ;  /* 0x00000005090c7c36 */ /* 0x001fe20008000000 */
[----:B------:R-:W-:-:S04]  /*1d3830*/  ULDC UR5, c[0x0][0x248] ;  /* 0x0000920000057ab9 */ /* 0x000fc80000000800 */
[----:B------:R-:W-:Y:S01]  /*1d3840*/  SHF.R.S32.HI R8, RZ, 0x1f, R12 ;  /* 0x0000001fff087819 */ /* 0x000fe2000001140c */
[----:B------:R-:W-:Y:S01]  /*1d3850*/  STL [R1+0x278], R12 ;  /* 0x0002780c01007387 */ /* 0x000fe20000100800 */
[----:B---3--:R-:W-:-:S05]  /*1d3860*/  IADD3 R14, P3, R12, R11, RZ ;  /* 0x0000000b0c0e7210 */ /* 0x008fca0007f7e0ff */
[----:B----4-:R-:W-:-:S05]  /*1d3870*/  IMAD.X R15, R8, 0x1, R7, P3 ;  /* 0x00000001080f7824 */ /* 0x010fca00018e0607 */
[----:B------:R0:W-:Y:S04]  /*1d3880*/  STL.64 [R1+0x5820], R14 ;  /* 0x0058200e01007387 */ /* 0x0001e80000100a00 */
[----:B------:R1:W-:Y:S01]  /*1d3890*/  STL.64 [R1+0x7450], R6 ;  /* 0x0074500601007387 */ /* 0x0003e20000100a00 */
[----:B0-----:R-:W-:-:S03]  /*1d38a0*/  IADD3 R14, P3, R12, R6, RZ ;  /* 0x000000060c0e7210 */ /* 0x001fc60007f7e0ff */
[----:B-1----:R-:W3:Y:S04]  /*1d38b0*/  LDL.LU R7, [R1+0x284] ;  /* 0x0002840001077983 */ /* 0x002ee80000300800 */
[----:B------:R-:W4:Y:S01]  /*1d38c0*/  LDL.LU R6, [R1+0x50c] ;  /* 0x00050c0001067983 */ /* 0x000f220000300800 */
[----:B------:R-:W-:-:S05]  /*1d38d0*/  IMAD.X R15, R8, 0x1, R5, P3 ;  /* 0x00000001080f7824 */ /* 0x000fca00018e0605 */
[----:B------:R0:W-:Y:S04]  /*1d38e0*/  STL.64 [R1+0x5808], R14 ;  /* 0x0058080e01007387 */ /* 0x0001e80000100a00 */
[----:B------:R1:W-:Y:S01]  /*1d38f0*/  STL.64 [R1+0x7458], R4 ;  /* 0x0074580401007387 */ /* 0x0003e20000100a00 */
[----:B0-----:R-:W-:-:S03]  /*1d3900*/  IADD3 R14, P3, R12, R4, RZ ;  /* 0x000000040c0e7210 */ /* 0x001fc60007f7e0ff */
[----:B-1----:R-:W3:Y:S04]  /*1d3910*/  LDL.LU R4, [R1+0x514] ;  /* 0x0005140001047983 */ /* 0x002ee80000300800 */
[----:B------:R-:W4:Y:S01]  /*1d3920*/  LDL.LU R5, [R1+0x280] ;  /* 0x0002800001057983 */ /* 0x000f220000300800 */
[----:B------:R-:W-:Y:S01]  /*1d3930*/  IMAD.X R15, R8, 0x1, R3, P3 ;  /* 0x00000001080f7824 */ /* 0x000fe200018e0603 */
[----:B--2---:R-:W-:-:S05]  /*1d3940*/  IADD3 R12, P3, R12, R2, RZ ;  /* 0x000000020c0c7210 */ /* 0x004fca0007f7e0ff */
[--C-:B------:R-:W-:Y:S01]  /*1d3950*/  IMAD.X R13, R8, 0x1, R0.reuse, P3 ;  /* 0x00000001080d7824 */ /* 0x100fe200018e0600 */
[-C--:B------:R-:W-:Y:S01]  /*1d3960*/  IADD3 R8, P3, R9, R2.reuse, RZ ;  /* 0x0000000209087210 */ /* 0x080fe20007f7e0ff */
[----:B------:R0:W-:Y:S04]  /*1d3970*/  STL.64 [R1+0x5838], R14 ;  /* 0x0058380e01007387 */ /* 0x0001e80000100a00 */
[----:B0-----:R-:W2:Y:S04]  /*1d3980*/  LDL.LU.64 R14, [R1+0x74e0] ;  /* 0x0074e000010e7983 */ /* 0x001ea80000300a00 */
[----:B------:R0:W-:Y:S04]  /*1d3990*/  STL.64 [R1+0x5858], R12 ;  /* 0x0058580c01007387 */ /* 0x0001e80000100a00 */
[----:B0-----:R-:W2:Y:S01]  /*1d39a0*/  LDL.LU.64 R12, [R1+0x74d8] ;  /* 0x0074d800010c7983 */ /* 0x001ea20000300a00 */
[----:B---3--:R-:W-:Y:S01]  /*1d39b0*/  IMAD.X R9, R4, 0x1, R0, P3 ;  /* 0x0000000104097824 */ /* 0x008fe200018e0600 */
[----:B----4-:R-:W-:-:S04]  /*1d39c0*/  IADD3 R4, P3, R5, R2, RZ ;  /* 0x0000000205047210 */ /* 0x010fc80007f7e0ff */
[----:B------:R0:W-:Y:S04]  /*1d39d0*/  STL.64 [R1+0x57a8], R8 ;  /* 0x0057a80801007387 */ /* 0x0001e80000100a00 */
[----:B0-----:R-:W3:Y:S04]  /*1d39e0*/  LDL.LU.64 R8, [R1+0x74d0] ;  /* 0x0074d00001087983 */ /* 0x001ee80000300a00 */
[----:B------:R-:W4:Y:S02]  /*1d39f0*/  LDL.LU R5, [R1+0x510] ;  /* 0x0005100001057983 */ /* 0x000f240000300800 */
[----:B----4-:R-:W-:-:S05]  /*1d3a00*/  IMAD.X R5, R5, 0x1, R0, P3 ;  /* 0x0000000105057824 */ /* 0x010fca00018e0600 */
[----:B------:R0:W-:Y:S02]  /*1d3a10*/  STL.64 [R1+0x5700], R4 ;  /* 0x0057000401007387 */ /* 0x0001e40000100a00 */
[----:B0-----:R-:W-:-:S05]  /*1d3a20*/  IADD3 R4, P3, R7, R2, RZ ;  /* 0x0000000207047210 */ /* 0x001fca0007f7e0ff */
[----:B------:R-:W-:Y:S01]  /*1d3a30*/  IMAD.X R5, R6, 0x1, R0, P3 ;  /* 0x0000000106057824 */ /* 0x000fe200018e0600 */
[----:B---3--:R-:W-:-:S04]  /*1d3a40*/  SHF.R.S32.HI R7, RZ, 0x1f, R8 ;  /* 0x0000001fff077819 */ /* 0x008fc80000011408 */
[----:B------:R0:W-:Y:S04]  /*1d3a50*/  STL.64 [R1+0x5650], R4 ;  /* 0x0056500401007387 */ /* 0x0001e80000100a00 */
[----:B------:R-:W-:Y:S01]  /*1d3a60*/  STL [R1+0x73e4], R8 ;  /* 0x0073e40801007387 */ /* 0x000fe20000100800 */
[----:B0-----:R-:W-:-:S05]  /*1d3a70*/  IADD3 R4, P3, R8, R2, RZ ;  /* 0x0000000208047210 */ /* 0x001fca0007f7e0ff */
[----:B------:R-:W-:Y:S01]  /*1d3a80*/  IMAD.X R5, R7, 0x1, R0, P3 ;  /* 0x0000000107057824 */ /* 0x000fe200018e0600 */
[----:B------:R-:W-:-:S04]  /*1d3a90*/  SHF.R.S32.HI R6, RZ, 0x1f, R9 ;  /* 0x0000001fff067819 */ /* 0x000fc80000011409 */
        /* <DEDUP_REMOVED lines=9> */
[----:B--2---:R-:W-:-:S04]  /*1d3b30*/  SHF.R.S32.HI R6, RZ, 0x1f, R12 ;  /* 0x0000001fff067819 */ /* 0x004fc8000001140c */
[----:B------:R0:W-:Y:S04]  /*1d3b40*/  STL.64 [R1+0x5480], R4 ;  /* 0x0054800401007387 */ /* 0x0001e80000100a00 */
[----:B------:R-:W-:Y:S01]  /*1d3b50*/  STL [R1+0x73d0], R12 ;  /* 0x0073d00c01007387 */ /* 0x000fe20000100800 */
[----:B0-----:R-:W-:-:S05]  /*1d3b60*/  IADD3 R4, P3, R12, R2, RZ ;  /* 0x000000020c047210 */ /* 0x001fca0007f7e0ff */
[----:B------:R-:W-:Y:S01]  /*1d3b70*/  IMAD.X R5, R6, 0x1, R0, P3 ;  /* 0x0000000106057824 */ /* 0x000fe200018e0600 */
[----:B------:R-:W-:-:S04]  /*1d3b80*/  SHF.R.S32.HI R7, RZ, 0x1f, R13 ;  /* 0x0000001fff077819 */ /* 0x000fc8000001140d */
[----:B------:R0:W-:Y:S01]  /*1d3b90*/  STL.64 [R1+0x53f0], R4 ;  /* 0x0053f00401007387 */ /* 0x0001e20000100a00 */
[----:B------:R-:W-:Y:S02]  /*1d3ba0*/  SHF.R.S32.HI R6, RZ, 0x1f, R14 ;  /* 0x0000001fff067819 */ /* 0x000fe4000001140e */
[----:B0-----:R-:W-:-:S05]  /*1d3bb0*/  IADD3 R4, P3, R13, R2, RZ ;  /* 0x000000020d047210 */ /* 0x001fca0007f7e0ff */
[----:B------:R-:W-:-:S05]  /*1d3bc0*/  IMAD.X R5, R7, 0x1, R0, P3 ;  /* 0x0000000107057824 */ /* 0x000fca00018e0600 */
        /* <DEDUP_REMOVED lines=8> */
[----:B------:R0:W-:Y:S02]  /*1d3c50*/  STL.64 [R1+0x5250], R4 ;  /* 0x0052500401007387 */ /* 0x0001e40000100a00 */
[----:B0-----:R-:W-:-:S05]  /*1d3c60*/  IADD3 R4, P3, R16, R2, RZ ;  /* 0x0000000210047210 */ /* 0x001fca0007f7e0ff */
[----:B------:R-:W-:-:S05]  /*1d3c70*/  IMAD.X R5, R6, 0x1, R0, P3 ;  /* 0x0000000106057824 */ /* 0x000fca00018e0600 */
[----:B------:R0:W-:Y:S04]  /*1d3c80*/  STL.64 [R1+0x51d0], R4 ;  /* 0x0051d00401007387 */ /* 0x0001e80000100a00 */
[----:B------:R-:W2:Y:S01]  /*1d3c90*/  LDL R12, [R1] ;  /* 0x00000000010c7983 */ /* 0x000ea20000100800 */
[----:B------:R-:W-:-:S03]  /*1d3ca0*/  SHF.R.S32.HI R7, RZ, 0x1f, R17 ;  /* 0x0000001fff077819 */ /* 0x000fc60000011411 */
[----:B------:R-:W3:Y:S04]  /*1d3cb0*/  LDL.LU R10, [R1+0x4b4] ;  /* 0x0004b400010a7983 */ /* 0x000ee80000300800 */
[----:B------:R-:W4:Y:S01]  /*1d3cc0*/  LDL R9, [R1+0x4] ;  /* 0x0000040001097983 */ /* 0x000f220000100800 */
[----:B0-----:R-:W-:-:S05]  /*1d3cd0*/  IADD3 R4, P3, R17, R2, RZ ;  /* 0x0000000211047210 */ /* 0x001fca0007f7e0ff */
[----:B------:R-:W-:-:S05]  /*1d3ce0*/  IMAD.X R5, R7, 0x1, R0, P3 ;  /* 0x0000000107057824 */ /* 0x000fca00018e0600 */
[----:B------:R0:W-:Y:S04]  /*1d3cf0*/  STL.64 [R1+0x5148], R4 ;  /* 0x0051480401007387 */ /* 0x0001e80000100a00 */
[----:B0-----:R-:W4:Y:S04]  /*1d3d00*/  LDL.LU R4, [R1+0x4b0] ;  /* 0x0004b00001047983 */ /* 0x001f280000300800 */
[----:B------:R-:W4:Y:S04]  /*1d3d10*/  LDL R5, [R1+0x8] ;  /* 0x0000080001057983 */ /* 0x000f280000100800 */
[----:B------:R-:W4:Y:S01]  /*1d3d20*/  LDL.LU R6, [R1+0x4ac] ;  /* 0x0004ac0001067983 */ /* 0x000f220000300800 */
[----:B------:R-:W-:-:S02]  /*1d3d30*/  SHF.R.S32.HI R8, RZ, 0x1f, R18 ;  /* 0x0000001fff087819 */ /* 0x000fc40000011412 */
[----:B------:R-:W-:Y:S01]  /*1d3d40*/  IADD3 R14, P3, R18, R2, RZ ;  /* 0x00000002120e7210 */ /* 0x000fe20007f7e0ff */
[----:B------:R-:W4:Y:S04]  /*1d3d50*/  LDL R7, [R1+0xc] ;  /* 0x00000c0001077983 */ /* 0x000f280000100800 */
        /* <DEDUP_REMOVED lines=25> */
[----:B------:R-:W-:Y:S02]  /*1d3ef0*/  IMAD.X R15, R8, 0x1, R0, P3 ;  /* 0x00000001080f7824 */ /* 0x000fe400018e0600 */
[----:B------:R-:W4:Y:S04]  /*1d3f00*/  LDL.LU R8, [R1+0x4a8] ;  /* 0x0004a80001087983 */ /* 0x000f280000300800 */
        /* <DEDUP_REMOVED lines=18> */
[----:B------:R-:W-:Y:S01]  /*1d4030*/  IMAD.X R15, R13, 0x1, R0, P3 ;  /* 0x000000010d0f7824 */ /* 0x000fe200018e0600 */
[----:B--2---:R-:W-:-:S05]  /*1d4040*/  IADD3 R12, P3, R12, R2, RZ ;  /* 0x000000020c0c7210 */ /* 0x004fca0007f7e0ff */
[----:B---3--:R-:W-:-:S05]  /*1d4050*/  IMAD.X R13, R10, 0x1, R0, P3 ;  /* 0x000000010a0d7824 */ /* 0x008fca00018e0600 */
[----:B------:R4:W-:Y:S02]  /*1d4060*/  STL.64 [R1+0x3e60], R12 ;  /* 0x003e600c01007387 */ /* 0x0009e40000100a00 */
[-C--:B----4-:R-:W-:Y:S02]  /*1d4070*/  IADD3 R12, P3, R9, R2.reuse, RZ ;  /* 0x00000002090c7210 */ /* 0x090fe40007f7e0ff */
[----:B------:R-:W-:Y:S03]  /*1d4080*/  STL.64 [R1+0x3e88], R14 ;  /* 0x003e880e01007387 */ /* 0x000fe60000100a00 */
[----:B------:R-:W-:Y:S01]  /*1d4090*/  IMAD.X R13, R4, 0x1, R0, P3 ;  /* 0x00000001040d7824 */ /* 0x000fe200018e0600 */
[----:B------:R-:W-:-:S05]  /*1d40a0*/  IADD3 R4, P3, R5, R2, RZ ;  /* 0x0000000205047210 */ /* 0x000fca0007f7e0ff */
[----:B------:R-:W-:-:S05]  /*1d40b0*/  IMAD.X R5, R6, 0x1, R0, P3 ;  /* 0x0000000106057824 */ /* 0x000fca00018e0600 */
[----:B------:R-:W-:Y:S04]  /*1d40c0*/  STL.64 [R1+0x3e10], R4 ;  /* 0x003e100401007387 */ /* 0x000fe80000100a00 */
[----:B------:R-:W-:Y:S04]  /*1d40d0*/  STL.64 [R1+0x3e38], R12 ;  /* 0x003e380c01007387 */ /* 0x000fe80000100a00 */
[----:B------:R-:W2:Y:S04]  /*1d40e0*/  LDL R29, [R1+0x18] ;  /* 0x00001800011d7983 */ /* 0x000ea80000100800 */
[----:B------:R-:W3:Y:S04]  /*1d40f0*/  LDL.LU R6, [R1+0x49c] ;  /* 0x00049c0001067983 */ /* 0x000ee80000300800 */
[----:B------:R-:W4:Y:S04]  /*1d4100*/  LDL R28, [R1+0x1c] ;  /* 0x00001c00011c7983 */ /* 0x000f280000100800 */
[----:B----4-:R0:W-:Y:S04]  /*1d4110*/  STL [R1+0x74c4], R28 ;  /* 0x0074c41c01007387 */ /* 0x0101e80000100800 */
[----:B0-----:R-:W4:Y:S04]  /*1d4120*/  LDL R28, [R1+0x14] ;  /* 0x00001400011c7983 */ /* 0x001f280000100800 */
[----:B--2---:R0:W-:Y:S04]  /*1d4130*/  STL [R1+0x74c8], R29 ;  /* 0x0074c81d01007387 */ /* 0x0041e80000100800 */
[----:B0-----:R-:W2:Y:S01]  /*1d4140*/  LDL R29, [R1+0x10] ;  /* 0x00001000011d7983 */ /* 0x001ea20000100800 */
[----:B------:R-:W-:-:S05]  /*1d4150*/  IADD3 R4, P3, R7, R2, RZ ;  /* 0x0000000207047210 */ /* 0x000fca0007f7e0ff */
[----:B------:R-:W-:Y:S01]  /*1d4160*/  IMAD.X R5, R8, 0x1, R0, P3 ;  /* 0x0000000108057824 */ /* 0x000fe200018e0600 */
[----:B----4-:R-:W-:Y:S04]  /*1d4170*/  STL [R1+0x74cc], R28 ;  /* 0x0074cc1c01007387 */ /* 0x010fe80000100800 */
[----:B------:R-:W4:Y:S04]  /*1d4180*/  LDL.LU R27, [R1+0x498] ;  /* 0x00049800011b7983 */ /* 0x000f280000300800 */
[----:B------:R-:W4:Y:S04]  /*1d4190*/  LDL R26, [R1+0x20] ;  /* 0x00002000011a7983 */ /* 0x000f280000100800 */
[----:B------:R-:W4:Y:S04]  /*1d41a0*/  LDL.LU R25, [R1+0x494] ;  /* 0x0004940001197983 */ /* 0x000f280000300800 */
[----:B------:R-:W4:Y:S04]  /*1d41b0*/  LDL R24, [R1+0x24] ;  /* 0x0000240001187983 */ /* 0x000f280000100800 */
[----:B------:R-:W4:Y:S04]  /*1d41c0*/  LDL.LU R7, [R1+0x490] ;  /* 0x0004900001077983 */ /* 0x000f280000300800 */
[----:B------:R-:W4:Y:S04]  /*1d41d0*/  LDL R23, [R1+0x28] ;  /* 0x0000280001177983 */ /* 0x000f280000100800 */
[----:B------:R-:W4:Y:S04]  /*1d41e0*/  LDL.LU R21, [R1+0x48c] ;  /* 0x00048c0001157983 */ /* 0x000f280000300800 */
[----:B------:R-:W4:Y:S04]  /*1d41f0*/  LDL R20, [R1+0x2c] ;  /* 0x00002c0001147983 */ /* 0x000f280000100800 */
[----:B------:R0:W-:Y:S04]  /*1d4200*/  STL.64 [R1+0x3de8], R4 ;  /* 0x003de80401007387 */ /* 0x0001e80000100a00 */
        /* <DEDUP_REMOVED lines=11> */
[----:B------:R-:W4:Y:S04]  /*1d42c0*/  LDL.LU R8, [R1+0x44] ;  /* 0x0000440001087983 */ /* 0x000f280000300800 */
[----:B0-----:R-:W4:Y:S04]  /*1d42d0*/  LDL.LU R4, [R1+0x470] ;  /* 0x0004700001047983 */ /* 0x001f280000300800 */
[----:B------:R-:W4:Y:S01]  /*1d42e0*/  LDL.LU R5, [R1+0x48] ;  /* 0x0000480001057983 */ /* 0x000f220000300800 */
[----:B--2---:R-:W-:-:S03]  /*1d42f0*/  IADD3 R28, P3, R29, R2, RZ ;  /* 0x000000021d1c7210 */ /* 0x004fc60007f7e0ff */
[----:B------:R-:W2:Y:S02]  /*1d4300*/  LDL.LU R29, [R1+0x4a4] ;  /* 0x0004a400011d7983 */ /* 0x000ea40000300800 */
[----:B--2---:R-:W-:-:S05]  /*1d4310*/  IMAD.X R29, R29, 0x1, R0, P3 ;  /* 0x000000011d1d7824 */ /* 0x004fca00018e0600 */
[----:B------:R0:W-:Y:S04]  /*1d4320*/  STL.64 [R1+0x3dc0], R28 ;  /* 0x003dc01c01007387 */ /* 0x0001e80000100a00 */
[----:B0-----:R-:W2:Y:S04]  /*1d4330*/  LDL.LU R28, [R1+0x74cc] ;  /* 0x0074cc00011c7983 */ /* 0x001ea80000300800 */
[----:B------:R-:W3:Y:S01]  /*1d4340*/  LDL.LU R29, [R1+0x4a0] ;  /* 0x0004a000011d7983 */ /* 0x000ee20000300800 */
[----:B--2---:R-:W-:-:S05]  /*1d4350*/  IADD3 R28, P3, R28, R2, RZ ;  /* 0x000000021c1c7210 */ /* 0x004fca0007f7e0ff */
[----:B---3--:R-:W-:-:S05]  /*1d4360*/  IMAD.X R29, R29, 0x1, R0, P3 ;  /* 0x000000011d1d7824 */ /* 0x008fca00018e0600 */
[----:B------:R0:W-:Y:S04]  /*1d4370*/  STL.64 [R1+0x3d98], R28 ;  /* 0x003d981c01007387 */ /* 0x0001e80000100a00 */
[----:B0-----:R-:W2:Y:S02]  /*1d4380*/  LDL.LU R29, [R1+0x74c8] ;  /* 0x0074c800011d7983 */ /* 0x001ea40000300800 */
[----:B--2---:R-:W-:-:S05]  /*1d4390*/  IADD3 R28, P3, R29, R2, RZ ;  /* 0x000000021d1c7210 */ /* 0x004fca0007f7e0ff */
[----:B------:R-:W-:-:S05]  /*1d43a0*/  IMAD.X R29, R6, 0x1, R0, P3 ;  /* 0x00000001061d7824 */ /* 0x000fca00018e0600 */
[----:B------:R0:W-:Y:S04]  /*1d43b0*/  STL.64 [R1+0x3d70], R28 ;  /* 0x003d701c01007387 */ /* 0x0001e80000100a00 */
[----:B0-----:R-:W2:Y:S04]  /*1d43c0*/  LDL.LU R28, [R1+0x74c4] ;  /* 0x0074c400011c7983 */ /* 0x001ea80000300800 */
[----:B------:R-:W3:Y:S01]  /*1d43d0*/  LDL.LU R6, [R1+0x46c] ;  /* 0x00046c0001067983 */ /* 0x000ee20000300800 */
[----:B--2---:R-:W-:-:S05]  /*1d43e0*/  IADD3 R28, P3, R28, R2, RZ ;  /* 0x000000021c1c7210 */ /* 0x004fca0007f7e0ff */
[----:B----4-:R-:W-:Y:S01]  /*1d43f0*/  IMAD.X R29, R27, 0x1, R0, P3 ;  /* 0x000000011b1d7824 */ /* 0x010fe200018e0600 */
[----:B------:R-:W-:-:S05]  /*1d4400*/  IADD3 R26, P3, R26, R2, RZ ;  /* 0x000000021a1a7210 */ /* 0x000fca0007f7e0ff */
[--C-:B------:R-:W-:Y:S01]  /*1d4410*/  IMAD.X R27, R25, 0x1, R0.reuse, P3 ;  /* 0x00000001191b7824 */ /* 0x100fe200018e0600 */
[-C--:B------:R-:W-:Y:S01]  /*1d4420*/  IADD3 R24, P3, R24, R2.reuse, RZ ;  /* 0x0000000218187210 */ /* 0x080fe20007f7e0ff */
[----:B------:R-:W-:Y:S04]  /*1d4430*/  STL.64 [R1+0x3d48], R28 ;  /* 0x003d481c01007387 */ /* 0x000fe80000100a00 */
[----:B------:R-:W-:Y:S02]  /*1d4440*/  IMAD.X R25, R7, 0x1, R0, P3 ;  /* 0x0000000107197824 */ /* 0x000fe400018e0600 */
[----:B------:R-:W2:Y:S04]  /*1d4450*/  LDL R7, [R1+0x4c] ;  /* 0x00004c0001077983 */ /* 0x000ea80000100800 */
[----:B------:R-:W-:Y:S04]  /*1d4460*/  STL.64 [R1+0x3d20], R26 ;  /* 0x003d201a01007387 */ /* 0x000fe80000100a00 */
        /* <DEDUP_REMOVED lines=19> */
[----:B0-----:R-:W-:-:S05]  /*1d45a0*/  IADD3 R12, P3, R10, R2, RZ ;  /* 0x000000020a0c7210 */ /* 0x001fca0007f7e0ff */
[----:B------:R-:W-:-:S05]  /*1d45b0*/  IMAD.X R13, R9, 0x1, R0, P3 ;  /* 0x00000001090d7824 */ /* 0x000fca00018e0600 */
[----:B------:R-:W-:Y:S04]  /*1d45c0*/  STL.64 [R1+0x3bd8], R12 ;  /* 0x003bd80c01007387 */ /* 0x000fe80000100a00 */
[----:B------:R-:W4:Y:S01]  /*1d45d0*/  LDL R28, [R1+0x58] ;  /* 0x00005800011c7983 */ /* 0x000f220000100800 */
[----:B------:R-:W-:-:S03]  /*1d45e0*/  IADD3 R8, P3, R8, R2, RZ ;  /* 0x0000000208087210 */ /* 0x000fc60007f7e0ff */
[----:B------:R-:W3:Y:S02]  /*1d45f0*/  LDL R29, [R1+0x54] ;  /* 0x00005400011d7983 */ /* 0x000ee40000100800 */
[----:B------:R-:W-:-:S05]  /*1d4600*/  IMAD.X R9, R4, 0x1, R0, P3 ;  /* 0x0000000104097824 */ /* 0x000fca00018e0600 */
[----:B------:R-:W-:Y:S04]  /*1d4610*/  STL.64 [R1+0x3bb8], R8 ;  /* 0x003bb80801007387 */ /* 0x000fe80000100a00 */
[----:B----4-:R0:W-:Y:S04]  /*1d4620*/  STL [R1+0x74b8], R28 ;  /* 0x0074b81c01007387 */ /* 0x0101e80000100800 */
[----:B0-----:R-:W4:Y:S01]  /*1d4630*/  LDL R28, [R1+0x50] ;  /* 0x00005000011c7983 */ /* 0x001f220000100800 */
[----:B------:R-:W-:-:S03]  /*1d4640*/  IADD3 R4, P3, R5, R2, RZ ;  /* 0x0000000205047210 */ /* 0x000fc60007f7e0ff */
[----:B---3--:R0:W-:Y:S02]  /*1d4650*/  STL [R1+0x74bc], R29 ;  /* 0x0074bc1d01007387 */ /* 0x0081e40000100800 */
[----:B------:R-:W-:Y:S02]  /*1d4660*/  IMAD.X R5, R6, 0x1, R0, P3 ;  /* 0x0000000106057824 */ /* 0x000fe400018e0600 */
[----:B----4-:R2:W-:Y:S04]  /*1d4670*/  STL [R1+0x74c0], R28 ;  /* 0x0074c01c01007387 */ /* 0x0105e80000100800 */
[----:B------:R-:W3:Y:S04]  /*1d4680*/  LDL R27, [R1+0x5c] ;  /* 0x00005c00011b7983 */ /* 0x000ee80000100800 */
[----:B------:R-:W4:Y:S04]  /*1d4690*/  LDL.LU R25, [R1+0x458] ;  /* 0x0004580001197983 */ /* 0x000f280000300800 */
[----:B------:R-:W4:Y:S04]  /*1d46a0*/  LDL.LU R24, [R1+0x60] ;  /* 0x0000600001187983 */ /* 0x000f280000300800 */
[----:B------:R1:W-:Y:S04]  /*1d46b0*/  STL.64 [R1+0x3b90], R4 ;  /* 0x003b900401007387 */ /* 0x0003e80000100a00 */
[----:B------:R-:W4:Y:S04]  /*1d46c0*/  LDL.LU R26, [R1+0x454] ;  /* 0x00045400011a7983 */ /* 0x000f280000300800 */
[----:B------:R-:W4:Y:S04]  /*1d46d0*/  LDL R23, [R1+0x64] ;  /* 0x0000640001177983 */ /* 0x000f280000100800 */
[----:B------:R-:W4:Y:S04]  /*1d46e0*/  LDL.LU R8, [R1+0x450] ;  /* 0x0004500001087983 */ /* 0x000f280000300800 */
[----:B0-----:R-:W3:Y:S04]  /*1d46f0*/  LDL.LU R29, [R1+0x468] ;  /* 0x00046800011d7983 */ /* 0x001ee80000300800 */
[----:B------:R-:W4:Y:S04]  /*1d4700*/  LDL R22, [R1+0x68] ;  /* 0x0000680001167983 */ /* 0x000f280000100800 */
[----:B------:R-:W4:Y:S04]  /*1d4710*/  LDL.LU R21, [R1+0x44c] ;  /* 0x00044c0001157983 */ /* 0x000f280000300800 */
[----:B------:R-:W4:Y:S04]  /*1d4720*/  LDL.LU R20, [R1+0x8c] ;  /* 0x00008c0001147983 */ /* 0x000f280000300800 */
[----:B------:R-:W4:Y:S04]  /*1d4730*/  LDL.LU R19, [R1+0x448] ;  /* 0x0004480001137983 */ /* 0x000f280000300800 */
[----:B------:R-:W4:Y:S04]  /*1d4740*/  LDL.LU R18, [R1+0x90] ;  /* 0x0000900001127983 */ /* 0x000f280000300800 */
[----:B------:R-:W4:Y:S04]  /*1d4750*/  LDL.LU R17, [R1+0x444] ;  /* 0x0004440001117983 */ /* 0x000f280000300800 */
[----:B------:R-:W4:Y:S01]  /*1d4760*/  LDL.LU R16, [R1+0x94] ;  /* 0x0000940001107983 */ /* 0x000f220000300800 */
[----:B--2---:R-:W-:-:S03]  /*1d4770*/  IADD3 R28, P3, R7, R2, RZ ;  /* 0x00000002071c7210 */ /* 0x004fc60007f7e0ff */
[----:B------:R-:W2:Y:S04]  /*1d4780*/  LDL.LU R15, [R1+0x440] ;  /* 0x00044000010f7983 */ /* 0x000ea80000300800 */
[----:B------:R-:W2:Y:S04]  /*1d4790*/  LDL.LU R14, [R1+0x98] ;  /* 0x00009800010e7983 */ /* 0x000ea80000300800 */
[----:B------:R-:W2:Y:S04]  /*1d47a0*/  LDL.LU R13, [R1+0x43c] ;  /* 0x00043c00010d7983 */ /* 0x000ea80000300800 */
[----:B------:R-:W2:Y:S04]  /*1d47b0*/  LDL.LU R12, [R1+0x9c] ;  /* 0x00009c00010c7983 */ /* 0x000ea80000300800 */
[----:B------:R-:W2:Y:S04]  /*1d47c0*/  LDL.LU R10, [R1+0x438] ;  /* 0x00043800010a7983 */ /* 0x000ea80000300800 */
[----:B------:R-:W2:Y:S04]  /*1d47d0*/  LDL.LU R9, [R1+0xa0] ;  /* 0x0000a00001097983 */ /* 0x000ea80000300800 */
[----:B-1----:R-:W2:Y:S04]  /*1d47e0*/  LDL.LU R4, [R1+0x434] ;  /* 0x0004340001047983 */ /* 0x002ea80000300800 */
[----:B------:R-:W2:Y:S04]  /*1d47f0*/  LDL.LU R5, [R1+0xa4] ;  /* 0x0000a40001057983 */ /* 0x000ea80000300800 */
[----:B------:R-:W2:Y:S04]  /*1d4800*/  LDL.LU R6, [R1+0x430] ;  /* 0x0004300001067983 */ /* 0x000ea80000300800 */
[----:B------:R-:W2:Y:S01]  /*1d4810*/  LDL.LU R7, [R1+0xa8] ;  /* 0x0000a80001077983 */ /* 0x000ea20000300800 */
[----:B---3--:R-:W-:-:S05]  /*1d4820*/  IMAD.X R29, R29, 0x1, R0, P3 ;  /* 0x000000011d1d7824 */ /* 0x008fca00018e0600 */
[----:B------:R0:W-:Y:S04]  /*1d4830*/  STL.64 [R1+0x3b68], R28 ;  /* 0x003b681c01007387 */ /* 0x0001e80000100a00 */
[----:B0-----:R-:W3:Y:S04]  /*1d4840*/  LDL.LU R28, [R1+0x74c0] ;  /* 0x0074c000011c7983 */ /* 0x001ee80000300800 */
[----:B------:R-:W4:Y:S01]  /*1d4850*/  LDL.LU R29, [R1+0x464] ;  /* 0x00046400011d7983 */ /* 0x000f220000300800 */
[----:B---3--:R-:W-:-:S05]  /*1d4860*/  IADD3 R28, P3, R28, R2, RZ ;  /* 0x000000021c1c7210 */ /* 0x008fca0007f7e0ff */
[----:B----4-:R-:W-:-:S05]  /*1d4870*/  IMAD.X R29, R29, 0x1, R0, P3 ;  /* 0x000000011d1d7824 */ /* 0x010fca00018e0600 */
[----:B------:R0:W-:Y:S04]  /*1d4880*/  STL.64 [R1+0x3b40], R28 ;  /* 0x003b401c01007387 */ /* 0x0001e80000100a00 */
[----:B0-----:R-:W3:Y:S02]  /*1d4890*/  LDL.LU R29, [R1+0x74bc] ;  /* 0x0074bc00011d7983 */ /* 0x001ee40000300800 */
[----:B---3--:R-:W-:Y:S02]  /*1d48a0*/  IADD3 R28, P3, R29, R2, RZ ;  /* 0x000000021d1c7210 */ /* 0x008fe40007f7e0ff */
[----:B------:R-:W3:Y:S03]  /*1d48b0*/  LDL.LU R29, [R1+0x460] ;  /* 0x00046000011d7983 */ /* 0x000ee60000300800 */
[----:B---3--:R-:W-:-:S05]  /*1d48c0*/  IMAD.X R29, R29, 0x1, R0, P3 ;  /* 0x000000011d1d7824 */ /* 0x008fca00018e0600 */
[----:B------:R0:W-:Y:S04]  /*1d48d0*/  STL.64 [R1+0x3b18], R28 ;  /* 0x003b181c01007387 */ /* 0x0001e80000100a00 */
[----:B0-----:R-:W3:Y:S04]  /*1d48e0*/  LDL.LU R28, [R1+0x74b8] ;  /* 0x0074b800011c7983 */ /* 0x001ee80000300800 */
[----:B------:R-:W4:Y:S01]  /*1d48f0*/  LDL.LU R29, [R1+0x45c] ;  /* 0x00045c00011d7983 */ /* 0x000f220000300800 */
[----:B---3--:R-:W-:-:S05]  /*1d4900*/  IADD3 R28, P3, R28, R2, RZ ;  /* 0x000000021c1c7210 */ /* 0x008fca0007f7e0ff */
[----:B----4-:R-:W-:-:S05]  /*1d4910*/  IMAD.X R29, R29, 0x1, R0, P3 ;  /* 0x000000011d1d7824 */ /* 0x010fca00018e0600 */
[----:B------:R0:W-:Y:S02]  /*1d4920*/  STL.64 [R1+0x3af0], R28 ;  /* 0x003af01c01007387 */ /* 0x0001e40000100a00 */
[----:B0-----:R-:W-:-:S05]  /*1d4930*/  IADD3 R28, P3, R27, R2, RZ ;  /* 0x000000021b1c7210 */ /* 0x001fca0007f7e0ff */
[----:B------:R-:W-:Y:S01]  /*1d4940*/  IMAD.X R29, R25, 0x1, R0, P3 ;  /* 0x00000001191d7824 */ /* 0x000fe200018e0600 */
[----:B------:R-:W-:-:S05]  /*1d4950*/  IADD3 R24, P3, R24, R2, RZ ;  /* 0x0000000218187210 */ /* 0x000fca0007f7e0ff */
[----:B------:R-:W-:-:S05]  /*1d4960*/  IMAD.X R25, R26, 0x1, R0, P3 ;  /* 0x000000011a197824 */ /* 0x000fca00018e0600 */
[----:B------:R0:W-:Y:S02]  /*1d4970*/  STL.64 [R1+0x3aa0], R24 ;  /* 0x003aa01801007387 */ /* 0x0001e40000100a00 */
[----:B0-----:R-:W-:-:S05]  /*1d4980*/  IADD3 R24, P3, R23, R2, RZ ;  /* 0x0000000217187210 */ /* 0x001fca0007f7e0ff */
        /* <DEDUP_REMOVED lines=8> */
[--C-:B--2---:R-:W-:Y:S01]  /*1d4a10*/  IMAD.X R17, R15, 0x1, R0.reuse, P3 ;  /* 0x000000010f117824 */ /* 0x104fe200018e0600 */
[-C--:B------:R-:W-:Y:S01]  /*1d4a20*/  IADD3 R14, P3, R14, R2.reuse, RZ ;  /* 0x000000020e0e7210 */ /* 0x080fe20007f7e0ff */
[----:B------:R-:W-:Y:S04]  /*1d4a30*/  STL.64 [R1+0x3ac8], R28 ;  /* 0x003ac81c01007387 */ /* 0x000fe80000100a00 */
[----:B------:R-:W2:Y:S01]  /*1d4a40*/  LDL.LU R8, [R1+0x42c] ;  /* 0x00042c0001087983 */ /* 0x000ea20000300800 */
[--C-:B------:R-:W-:Y:S01]  /*1d4a50*/  IMAD.X R15, R13, 0x1, R0.reuse, P3 ;  /* 0x000000010d0f7824 */ /* 0x100fe200018e0600 */
[----:B------:R-:W-:Y:S02]  /*1d4a60*/  IADD3 R12, P3, R12, R2, RZ ;  /* 0x000000020c0c7210 */ /* 0x000fe40007f7e0ff */
[----:B------:R-:W-:Y:S04]  /*1d4a70*/  STL.64 [R1+0x3a78], R24 ;  /* 0x003a781801007387 */ /* 0x000fe80000100a00 */
[----:B------:R-:W-:Y:S01]  /*1d4a80*/  STL.64 [R1+0x3a50], R22 ;  /* 0x003a501601007387 */ /* 0x000fe20000100a00 */
[----:B------:R-:W-:-:S03]  /*1d4a90*/  IMAD.X R13, R10, 0x1, R0, P3 ;  /* 0x000000010a0d7824 */ /* 0x000fc600018e0600 */
[----:B------:R-:W-:Y:S04]  /*1d4aa0*/  STL.64 [R1+0x3a28], R20 ;  /* 0x003a281401007387 */ /* 0x000fe80000100a00 */
[----:B------:R-:W-:Y:S04]  /*1d4ab0*/  STL.64 [R1+0x3a00], R18 ;  /* 0x003a001201007387 */ /* 0x000fe80000100a00 */
[----:B------:R-:W-:Y:S04]  /*1d4ac0*/  STL.64 [R1+0x39d8], R16 ;  /* 0x0039d81001007387 */ /* 0x000fe80000100a00 */
        /* <DEDUP_REMOVED lines=8> */
[----:B------:R-:W3:Y:S04]  /*1d4b50*/  LDL.LU R29, [R1+0xb4] ;  /* 0x0000b400011d7983 */ /* 0x000ee80000300800 */
[----:B------:R-:W4:Y:S04]  /*1d4b60*/  LDL.LU R6, [R1+0x420] ;  /* 0x0004200001067983 */ /* 0x000f280000300800 */
[----:B------:R-:W2:Y:S04]  /*1d4b70*/  LDL.LU R28, [R1+0xb8] ;  /* 0x0000b800011c7983 */ /* 0x000ea80000300800 */
[----:B--2---:R0:W-:Y:S04]  /*1d4b80*/  STL [R1+0x74ac], R28 ;  /* 0x0074ac1c01007387 */ /* 0x0041e80000100800 */
[----:B0-----:R-:W2:Y:S04]  /*1d4b90*/  LDL.LU R28, [R1+0xb0] ;  /* 0x0000b000011c7983 */ /* 0x001ea80000300800 */
[----:B---3--:R0:W-:Y:S04]  /*1d4ba0*/  STL [R1+0x74b0], R29 ;  /* 0x0074b01d01007387 */ /* 0x0081e80000100800 */
[----:B0-----:R-:W3:Y:S01]  /*1d4bb0*/  LDL.LU R29, [R1+0xac] ;  /* 0x0000ac00011d7983 */ /* 0x001ee20000300800 */
[----:B------:R-:W-:-:S05]  /*1d4bc0*/  IADD3 R4, P3, R7, R2, RZ ;  /* 0x0000000207047210 */ /* 0x000fca0007f7e0ff */
[----:B------:R-:W-:Y:S01]  /*1d4bd0*/  IMAD.X R5, R8, 0x1, R0, P3 ;  /* 0x0000000108057824 */ /* 0x000fe200018e0600 */
[----:B--2---:R-:W-:Y:S04]  /*1d4be0*/  STL [R1+0x74b4], R28 ;  /* 0x0074b41c01007387 */ /* 0x004fe80000100800 */
        /* <DEDUP_REMOVED lines=8> */
[----:B------:R0:W-:Y:S04]  /*1d4c70*/  STL.64 [R1+0x3900], R4 ;  /* 0x0039000401007387 */ /* 0x0001e80000100a00 */
        /* <DEDUP_REMOVED lines=13> */
[----:B------:R-:W2:Y:S01]  /*1d4d50*/  LDL.LU R5, [R1+0xe4] ;  /* 0x0000e40001057983 */ /* 0x000ea20000300800 */
[----:B---3--:R-:W-:-:S03]  /*1d4d60*/  IADD3 R28, P3, R29, R2, RZ ;  /* 0x000000021d1c7210 */ /* 0x008fc60007f7e0ff */
[----:B------:R-:W3:Y:S02]  /*1d4d70*/  LDL.LU R29, [R1+0x428] ;  /* 0x00042800011d7983 */ /* 0x000ee40000300800 */
        /* <DEDUP_REMOVED lines=8> */
[----:B---3--:R-:W-:-:S05]  /*1d4e00*/  IADD3 R28, P3, R29, R2, RZ ;  /* 0x000000021d1c7210 */ /* 0x008fca0007f7e0ff */
[----:B------:R-:W-:-:S05]  /*1d4e10*/  IMAD.X R29, R6, 0x1, R0, P3 ;  /* 0x00000001061d7824 */ /* 0x000fca00018e0600 */
[----:B------:R0:W-:Y:S04]  /*1d4e20*/  STL.64 [R1+0x3898], R28 ;  /* 0x0038981c01007387 */ /* 0x0001e80000100a00 */
[----:B0-----:R-:W3:Y:S04]  /*1d4e30*/  LDL.LU R28, [R1+0x74ac] ;  /* 0x0074ac00011c7983 */ /* 0x001ee80000300800 */
[----:B------:R-:W4:Y:S01]  /*1d4e40*/  LDL.LU R6, [R1+0x3f0] ;  /* 0x0003f00001067983 */ /* 0x000f220000300800 */
[----:B---3--:R-:W-:-:S05]  /*1d4e50*/  IADD3 R28, P3, R28, R2, RZ ;  /* 0x000000021c1c7210 */ /* 0x008fca0007f7e0ff */
[----:B--2---:R-:W-:Y:S01]  /*1d4e60*/  IMAD.X R29, R27, 0x1, R0, P3 ;  /* 0x000000011b1d7824 */ /* 0x004fe200018e0600 */
[----:B------:R-:W-:-:S05]  /*1d4e70*/  IADD3 R26, P3, R26, R2, RZ ;  /* 0x000000021a1a7210 */ /* 0x000fca0007f7e0ff */
[--C-:B------:R-:W-:Y:S01]  /*1d4e80*/  IMAD.X R27, R25, 0x1, R0.reuse, P3 ;  /* 0x00000001191b7824 */ /* 0x100fe200018e0600 */
[-C--:B------:R-:W-:Y:S01]  /*1d4e90*/  IADD3 R24, P3, R24, R2.reuse, RZ ;  /* 0x0000000218187210 */ /* 0x080fe20007f7e0ff */
[----:B------:R-:W-:Y:S04]  /*1d4ea0*/  STL.64 [R1+0x3870], R28 ;  /* 0x0038701c01007387 */ /* 0x000fe80000100a00 */
[----:B------:R-:W-:Y:S02]  /*1d4eb0*/  IMAD.X R25, R7, 0x1, R0, P3 ;  /* 0x0000000107197824 */ /* 0x000fe400018e0600 */
[----:B------:R-:W2:Y:S04]  /*1d4ec0*/  LDL.LU R7, [R1+0xe8] ;  /* 0x0000e80001077983 */ /* 0x000ea80000300800 */
        /* <DEDUP_REMOVED lines=23> */
[----:B------:R-:W3:Y:S04]  /*1d5040*/  LDL.LU R29, [R1+0xf0] ;  /* 0x0000f000011d7983 */ /* 0x000ee80000300800 */
[----:B------:R-:W4:Y:S01]  /*1d5050*/  LDL.LU R28, [R1+0xf4] ;  /* 0x0000f400011c7983 */ /* 0x000f220000300800 */
[----:B------:R-:W-:-:S05]  /*1d5060*/  IADD3 R8, P3, R8, R2, RZ ;  /* 0x0000000208087210 */ /* 0x000fca0007f7e0ff */
[----:B------:R-:W-:-:S05]  /*1d5070*/  IMAD.X R9, R4, 0x1, R0, P3 ;  /* 0x0000000104097824 */ /* 0x000fca00018e0600 */
[----:B------:R-:W-:Y:S04]  /*1d5080*/  STL.64 [R1+0x36d0], R8 ;  /* 0x0036d00801007387 */ /* 0x000fe80000100a00 */
[----:B----4-:R0:W-:Y:S04]  /*1d5090*/  STL [R1+0x74a0], R28 ;  /* 0x0074a01c01007387 */ /* 0x0101e80000100800 */
[----:B0-----:R-:W4:Y:S01]  /*1d50a0*/  LDL.LU R28, [R1+0xec] ;  /* 0x0000ec00011c7983 */ /* 0x001f220000300800 */
[----:B------:R-:W-:-:S03]  /*1d50b0*/  IADD3 R4, P3, R5, R2, RZ ;  /* 0x0000000205047210 */ /* 0x000fc60007f7e0ff */
[----:B---3--:R0:W-:Y:S02]  /*1d50c0*/  STL [R1+0x74a4], R29 ;  /* 0x0074a41d01007387 */ /* 0x0081e40000100800 */
[----:B------:R-:W-:Y:S02]  /*1d50d0*/  IMAD.X R5, R6, 0x1, R0, P3 ;  /* 0x0000000106057824 */ /* 0x000fe400018e0600 */
[----:B----4-:R2:W-:Y:S04]  /*1d50e0*/  STL [R1+0x74a8], R28 ;  /* 0x0074a81c01007387 */ /* 0x0105e80000100800 */
[----:B------:R-:W3:Y:S04]  /*1d50f0*/  LDL.LU R27, [R1+0xf8] ;  /* 0x0000f800011b7983 */ /* 0x000ee80000300800 */
[----:B------:R-:W4:Y:S04]  /*1d5100*/  LDL.LU R25, [R1+0x3dc] ;  /* 0x0003dc0001197983 */ /* 0x000f280000300800 */
[----:B------:R-:W4:Y:S04]  /*1d5110*/  LDL.LU R24, [R1+0xfc] ;  /* 0x0000fc0001187983 */ /* 0x000f280000300800 */
[----:B------:R1:W-:Y:S04]  /*1d5120*/  STL.64 [R1+0x36a8], R4 ;  /* 0x0036a80401007387 */ /* 0x0003e80000100a00 */
[----:B------:R-:W4:Y:S04]  /*1d5130*/  LDL.LU R26, [R1+0x3d8] ;  /* 0x0003d800011a7983 */ /* 0x000f280000300800 */
[----:B------:R-:W4:Y:S04]  /*1d5140*/  LDL.LU R23, [R1+0x100] ;  /* 0x0001000001177983 */ /* 0x000f280000300800 */
[----:B------:R-:W4:Y:S04]  /*1d5150*/  LDL.LU R8, [R1+0x3d4] ;  /* 0x0003d40001087983 */ /* 0x000f280000300800 */
[----:B0-----:R-:W3:Y:S04]  /*1d5160*/  LDL.LU R29, [R1+0x3ec] ;  /* 0x0003ec00011d7983 */ /* 0x001ee80000300800 */
[----:B------:R-:W4:Y:S04]  /*1d5170*/  LDL.LU R22, [R1+0x104] ;  /* 0x0001040001167983 */ /* 0x000f280000300800 */
        /* <DEDUP_REMOVED lines=66> */
[----:B------:R0:W-:Y:S04]  /*1d55a0*/  STL.64 [R1+0x3450], R4 ;  /* 0x0034500401007387 */ /* 0x0001e80000100a00 */
[----:B------:R-:W-:Y:S04]  /*1d55b0*/  STL.64 [R1+0x3478], R12 ;  /* 0x0034780c01007387 */ /* 0x000fe80000100a00 */
[----:B------:R-:W3:Y:S01]  /*1d55c0*/  LDL.LU R29, [R1+0x130] ;  /* 0x00013000011d7983 */ /* 0x000ee20000300800 */
[----:B0-----:R-:W-:-:S03]  /*1d55d0*/  IADD3 R4, P3, R7, R2, RZ ;  /* 0x0000000207047210 */ /* 0x001fc60007f7e0ff */
[----:B------:R-:W4:Y:S04]  /*1d55e0*/  LDL.LU R7, [R1+0x3a4] ;  /* 0x0003a40001077983 */ /* 0x000f280000300800 */
[----:B------:R-:W2:Y:S04]  /*1d55f0*/  LDL.LU R28, [R1+0x134] ;  /* 0x00013400011c7983 */ /* 0x000ea80000300800 */
[----:B--2---:R0:W-:Y:S04]  /*1d5600*/  STL [R1+0x7494], R28 ;  /* 0x0074941c01007387 */ /* 0x0041e80000100800 */
[----:B0-----:R-:W2:Y:S04]  /*1d5610*/  LDL.LU R28, [R1+0x12c] ;  /* 0x00012c00011c7983 */ /* 0x001ea80000300800 */
[----:B---3--:R0:W-:Y:S04]  /*1d5620*/  STL [R1+0x7498], R29 ;  /* 0x0074981d01007387 */ /* 0x0081e80000100800 */
[----:B0-----:R-:W3:Y:S01]  /*1d5630*/  LDL.LU R29, [R1+0x128] ;  /* 0x00012800011d7983 */ /* 0x001ee20000300800 */
[----:B------:R-:W-:-:S03]  /*1d5640*/  IMAD.X R5, R8, 0x1, R0, P3 ;  /* 0x0000000108057824 */ /* 0x000fc600018e0600 */
        /* <DEDUP_REMOVED lines=160> */
[----:B----4-:R0:W-:Y:S04]  /*1d6050*/  STL [R1+0x747c], R28 ;  /* 0x00747c1c01007387 */ /* 0x0101e80000100800 */
[----:B0-----:R-:W4:Y:S04]  /*1d6060*/  LDL.LU R28, [R1+0x1c8] ;  /* 0x0001c800011c7983 */ /* 0x001f280000300800 */
[----:B---3--:R0:W-:Y:S04]  /*1d6070*/  STL [R1+0x7480], R29 ;  /* 0x0074801d01007387 */ /* 0x0081e80000100800 */
[----:B0-----:R-:W3:Y:S01]  /*1d6080*/  LDL.LU R29, [R1+0x1c4] ;  /* 0x0001c400011d7983 */ /* 0x001ee20000300800 */
[----:B------:R-:W-:-:S05]  /*1d6090*/  IADD3 R4, P3, R6, R2, RZ ;  /* 0x0000000206047210 */ /* 0x000fca0007f7e0ff */
[----:B--2---:R-:W-:Y:S01]  /*1d60a0*/  IMAD.X R5, R7, 0x1, R0, P3 ;  /* 0x0000000107057824 */ /* 0x004fe200018e0600 */
[----:B----4-:R-:W-:Y:S04]  /*1d60b0*/  STL [R1+0x7484], R28 ;  /* 0x0074841c01007387 */ /* 0x010fe80000100800 */
        /* <DEDUP_REMOVED lines=9> */
[----:B------:R0:W-:Y:S04]  /*1d6150*/  STL.64 [R1+0x2990], R4 ;  /* 0x0029900401007387 */ /* 0x0001e80000100a00 */
        /* <DEDUP_REMOVED lines=13> */
[----:B------:R-:W4:Y:S01]  /*1d6230*/  LDL.LU R7, [R1+0x2f8] ;  /* 0x0002f80001077983 */ /* 0x000f220000300800 */
[----:B---3--:R-:W-:-:S03]  /*1d6240*/  IADD3 R28, P3, R29, R2, RZ ;  /* 0x000000021d1c7210 */ /* 0x008fc60007f7e0ff */
[----:B------:R-:W3:Y:S02]  /*1d6250*/  LDL.LU R29, [R1+0x330] ;  /* 0x00033000011d7983 */ /* 0x000ee40000300800 */
[----:B---3--:R-:W-:-:S05]  /*1d6260*/  IMAD.X R29, R29, 0x1, R0, P3 ;  /* 0x000000011d1d7824 */ /* 0x008fca00018e0600 */
[----:B------:R0:W-:Y:S04]  /*1d6270*/  STL.64 [R1+0x1a18], R28 ;  /* 0x001a181c01007387 */ /* 0x0001e80000100a00 */
[----:B0-----:R-:W3:Y:S04]  /*1d6280*/  LDL.LU R28, [R1+0x7484] ;  /* 0x00748400011c7983 */ /* 0x001ee80000300800 */
[----:B------:R-:W2:Y:S01]  /*1d6290*/  LDL.LU R29, [R1+0x32c] ;  /* 0x00032c00011d7983 */ /* 0x000ea20000300800 */
[----:B---3--:R-:W-:-:S05]  /*1d62a0*/  IADD3 R28, P3, R28, R2, RZ ;  /* 0x000000021c1c7210 */ /* 0x008fca0007f7e0ff */
[----:B--2---:R-:W-:-:S05]  /*1d62b0*/  IMAD.X R29, R29, 0x1, R0, P3 ;  /* 0x000000011d1d7824 */ /* 0x004fca00018e0600 */
[----:B------:R0:W-:Y:S04]  /*1d62c0*/  STL.64 [R1+0x1a10], R28 ;  /* 0x001a101c01007387 */ /* 0x0001e80000100a00 */
[----:B0-----:R-:W2:Y:S02]  /*1d62d0*/  LDL.LU R29, [R1+0x7480] ;  /* 0x00748000011d7983 */ /* 0x001ea40000300800 */
[----:B--2---:R-:W-:Y:S02]  /*1d62e0*/  IADD3 R28, P3, R29, R2, RZ ;  /* 0x000000021d1c7210 */ /* 0x004fe40007f7e0ff */
[----:B------:R-:W2:Y:S03]  /*1d62f0*/  LDL.LU R29, [R1+0x328] ;  /* 0x00032800011d7983 */ /* 0x000ea60000300800 */
[----:B--2---:R-:W-:-:S05]  /*1d6300*/  IMAD.X R29, R29, 0x1, R0, P3 ;  /* 0x000000011d1d7824 */ /* 0x004fca00018e0600 */
[----:B------:R0:W-:Y:S04]  /*1d6310*/  STL.64 [R1+0x1a08], R28 ;  /* 0x001a081c01007387 */ /* 0x0001e80000100a00 */
[----:B0-----:R-:W2:Y:S02]  /*1d6320*/  LDL.LU R28, [R1+0x747c] ;  /* 0x00747c00011c7983 */ /* 0x001ea40000300800 */
[----:B--2---:R-:W-:-:S05]  /*1d6330*/  IADD3 R28, P3, R28, R2, RZ ;  /* 0x000000021c1c7210 */ /* 0x004fca0007f7e0ff */
[----:B------:R-:W-:Y:S01]  /*1d6340*/  IMAD.X R29, R27, 0x1, R0, P3 ;  /* 0x000000011b1d7824 */ /* 0x000fe200018e0600 */
[----:B----4-:R-:W-:-:S05]  /*1d6350*/  IADD3 R26, P3, R26, R2, RZ ;  /* 0x000000021a1a7210 */ /* 0x010fca0007f7e0ff */
        /* <DEDUP_REMOVED lines=9> */
[----:B------:R-:W2:Y:S01]  /*1d63f0*/  LDL.LU R6, [R1+0x210] ;  /* 0x0002100001067983 */ /* 0x000ea20000300800 */
        /* <DEDUP_REMOVED lines=15> */
[----:B------:R-:W-:Y:S01]  /*1d64f0*/  IMAD.X R13, R9, 0x1, R0, P3 ;  /* 0x00000001090d7824 */ /* 0x000fe200018e0600 */
[----:B------:R-:W-:-:S05]  /*1d6500*/  IADD3 R8, P3, R8, R2, RZ ;  /* 0x0000000208087210 */ /* 0x000fca0007f7e0ff */
[--C-:B------:R-:W-:Y:S01]  /*1d6510*/  IMAD.X R9, R4, 0x1, R0.reuse, P3 ;  /* 0x0000000104097824 */ /* 0x100fe200018e0600 */
[----:B------:R-:W-:Y:S01]  /*1d6520*/  IADD3 R4, P3, R5, R2, RZ ;  /* 0x0000000205047210 */ /* 0x000fe20007f7e0ff */
[----:B------:R-:W-:Y:S04]  /*1d6530*/  STL.64 [R1+0x19c8], R16 ;  /* 0x0019c81001007387 */ /* 0x000fe80000100a00 */
[----:B------:R-:W-:Y:S01]  /*1d6540*/  STL.64 [R1+0x19b8], R12 ;  /* 0x0019b80c01007387 */ /* 0x000fe20000100a00 */
[----:B------:R-:W-:-:S03]  /*1d6550*/  IMAD.X R5, R7, 0x1, R0, P3 ;  /* 0x0000000107057824 */ /* 0x000fc600018e0600 */
[----:B------:R-:W3:Y:S04]  /*1d6560*/  LDL.LU R7, [R1+0x2f4] ;  /* 0x0002f40001077983 */ /* 0x000ee80000300800 */
[----:B------:R-:W-:Y:S04]  /*1d6570*/  STL.64 [R1+0x19b0], R8 ;  /* 0x0019b00801007387 */ /* 0x000fe80000100a00 */
[----:B------:R-:W4:Y:S04]  /*1d6580*/  LDL.LU R27, [R1+0x21c] ;  /* 0x00021c00011b7983 */ /* 0x000f280000300800 */
[----:B------:R-:W3:Y:S04]  /*1d6590*/  LDL.LU R29, [R1+0x2e8] ;  /* 0x0002e800011d7983 */ /* 0x000ee80000300800 */
[----:B------:R-:W-:Y:S04]  /*1d65a0*/  STL.64 [R1+0x19a8], R4 ;  /* 0x0019a80401007387 */ /* 0x000fe80000100a00 */
[----:B------:R-:W2:Y:S04]  /*1d65b0*/  LDL.LU R26, [R1+0x220] ;  /* 0x00022000011a7983 */ /* 0x000ea80000300800 */
[----:B--2---:R0:W-:Y:S04]  /*1d65c0*/  STL [R1+0x746c], R26 ;  /* 0x00746c1a01007387 */ /* 0x0041e80000100800 */
[----:B0-----:R-:W2:Y:S04]  /*1d65d0*/  LDL.LU R26, [R1+0x218] ;  /* 0x00021800011a7983 */ /* 0x001ea80000300800 */
[----:B----4-:R0:W-:Y:S04]  /*1d65e0*/  STL [R1+0x7470], R27 ;  /* 0x0074701b01007387 */ /* 0x0101e80000100800 */
[----:B0-----:R-:W4:Y:S04]  /*1d65f0*/  LDL.LU R27, [R1+0x214] ;  /* 0x00021400011b7983 */ /* 0x001f280000300800 */
[----:B--2---:R0:W-:Y:S04]  /*1d6600*/  STL [R1+0x7474], R26 ;  /* 0x0074741a01007387 */ /* 0x0041e80000100800 */
        /* <DEDUP_REMOVED lines=12> */
[----:B0-----:R-:W-:-:S03]  /*1d66d0*/  IADD3 R26, P3, R6, R2, RZ ;  /* 0x00000002061a7210 */ /* 0x001fc60007f7e0ff */
[----:B------:R-:W4:Y:S04]  /*1d66e0*/  LDL.LU R16, [R1+0x238] ;  /* 0x0002380001107983 */ /* 0x000f280000300800 */
[----:B------:R-:W4:Y:S04]  /*1d66f0*/  LDL.LU R15, [R1+0x2cc] ;  /* 0x0002cc00010f7983 */ /* 0x000f280000300800 */
[----:B------:R-:W4:Y:S04]  /*1d6700*/  LDL.LU R14, [R1+0x23c] ;  /* 0x00023c00010e7983 */ /* 0x000f280000300800 */
[----:B------:R-:W4:Y:S04]  /*1d6710*/  LDL.LU R13, [R1+0x2c8] ;  /* 0x0002c800010d7983 */ /* 0x000f280000300800 */
[----:B------:R-:W4:Y:S04]  /*1d6720*/  LDL.LU R12, [R1+0x240] ;  /* 0x00024000010c7983 */ /* 0x000f280000300800 */
[----:B------:R-:W4:Y:S01]  /*1d6730*/  LDL.LU R10, [R1+0x2c4] ;  /* 0x0002c400010a7983 */ /* 0x000f220000300800 */
[----:B---3--:R-:W-:-:S03]  /*1d6740*/  IMAD.X R27, R7, 0x1, R0, P3 ;  /* 0x00000001071b7824 */ /* 0x008fc600018e0600 */
[----:B------:R-:W3:Y:S04]  /*1d6750*/  LDL.LU R8, [R1+0x244] ;  /* 0x0002440001087983 */ /* 0x000ee80000300800 */
[----:B------:R-:W3:Y:S04]  /*1d6760*/  LDL.LU R4, [R1+0x2c0] ;  /* 0x0002c00001047983 */ /* 0x000ee80000300800 */
[----:B------:R-:W3:Y:S04]  /*1d6770*/  LDL.LU R5, [R1+0x248] ;  /* 0x0002480001057983 */ /* 0x000ee80000300800 */
[----:B------:R-:W3:Y:S04]  /*1d6780*/  LDL.LU R6, [R1+0x2bc] ;  /* 0x0002bc0001067983 */ /* 0x000ee80000300800 */
[----:B------:R0:W-:Y:S04]  /*1d6790*/  STL.64 [R1+0x19a0], R26 ;  /* 0x0019a01a01007387 */ /* 0x0001e80000100a00 */
[----:B0-----:R-:W2:Y:S04]  /*1d67a0*/  LDL.LU R27, [R1+0x7478] ;  /* 0x00747800011b7983 */ /* 0x001ea80000300800 */
[----:B------:R-:W3:Y:S01]  /*1d67b0*/  LDL.LU R7, [R1+0x24c] ;  /* 0x00024c0001077983 */ /* 0x000ee20000300800 */
[----:B--2---:R-:W-:-:S03]  /*1d67c0*/  IADD3 R26, P3, R27, R2, RZ ;  /* 0x000000021b1a7210 */ /* 0x004fc60007f7e0ff */
[----:B------:R-:W2:Y:S02]  /*1d67d0*/  LDL.LU R27, [R1+0x2f0] ;  /* 0x0002f000011b7983 */ /* 0x000ea40000300800 */
[----:B--2---:R-:W-:-:S05]  /*1d67e0*/  IMAD.X R27, R27, 0x1, R0, P3 ;  /* 0x000000011b1b7824 */ /* 0x004fca00018e0600 */
[----:B------:R0:W-:Y:S04]  /*1d67f0*/  STL.64 [R1+0x1148], R26 ;  /* 0x0011481a01007387 */ /* 0x0001e80000100a00 */
[----:B0-----:R-:W2:Y:S04]  /*1d6800*/  LDL.LU R26, [R1+0x7474] ;  /* 0x00747400011a7983 */ /* 0x001ea80000300800 */
[----:B------:R-:W4:Y:S01]  /*1d6810*/  LDL.LU R27, [R1+0x2ec] ;  /* 0x0002ec00011b7983 */ /* 0x000f220000300800 */
[----:B--2---:R-:W-:-:S05]  /*1d6820*/  IADD3 R26, P3, R26, R2, RZ ;  /* 0x000000021a1a7210 */ /* 0x004fca0007f7e0ff */
[----:B----4-:R-:W-:-:S05]  /*1d6830*/  IMAD.X R27, R27, 0x1, R0, P3 ;  /* 0x000000011b1b7824 */ /* 0x010fca00018e0600 */
[----:B------:R0:W-:Y:S04]  /*1d6840*/  STL.64 [R1+0x1118], R26 ;  /* 0x0011181a01007387 */ /* 0x0001e80000100a00 */
[----:B0-----:R-:W2:Y:S02]  /*1d6850*/  LDL.LU R27, [R1+0x7470] ;  /* 0x00747000011b7983 */ /* 0x001ea40000300800 */
[----:B--2---:R-:W-:-:S05]  /*1d6860*/  IADD3 R26, P3, R27, R2, RZ ;  /* 0x000000021b1a7210 */ /* 0x004fca0007f7e0ff */
[----:B------:R-:W-:-:S05]  /*1d6870*/  IMAD.X R27, R29, 0x1, R0, P3 ;  /* 0x000000011d1b7824 */ /* 0x000fca00018e0600 */
[----:B------:R0:W-:Y:S04]  /*1d6880*/  STL.64 [R1+0x1110], R26 ;  /* 0x0011101a01007387 */ /* 0x0001e80000100a00 */
[----:B0-----:R-:W2:Y:S02]  /*1d6890*/  LDL.LU R26, [R1+0x746c] ;  /* 0x00746c00011a7983 */ /* 0x001ea40000300800 */
[----:B--2---:R-:W-:-:S05]  /*1d68a0*/  IADD3 R26, P3, R26, R2, RZ ;  /* 0x000000021a1a7210 */ /* 0x004fca0007f7e0ff */
[----:B------:R-:W-:-:S05]  /*1d68b0*/  IMAD.X R27, R28, 0x1, R0, P3 ;  /* 0x000000011c1b7824 */ /* 0x000fca00018e0600 */
[----:B------:R0:W-:Y:S02]  /*1d68c0*/  STL.64 [R1+0x1100], R26 ;  /* 0x0011001a01007387 */ /* 0x0001e40000100a00 */
[----:B0-----:R-:W-:-:S05]  /*1d68d0*/  IADD3 R26, P3, R25, R2, RZ ;  /* 0x00000002191a7210 */ /* 0x001fca0007f7e0ff */
[--C-:B------:R-:W-:Y:S01]  /*1d68e0*/  IMAD.X R27, R9, 0x1, R0.reuse, P3 ;  /* 0x00000001091b7824 */ /* 0x100fe200018e0600 */
[-C--:B------:R-:W-:Y:S01]  /*1d68f0*/  IADD3 R24, P3, R24, R2.reuse, RZ ;  /* 0x0000000218187210 */ /* 0x080fe20007f7e0ff */
[----:B------:R-:W2:Y:S04]  /*1d6900*/  LDL.LU R9, [R1+0x2b8] ;  /* 0x0002b80001097983 */ /* 0x000ea80000300800 */
        /* <DEDUP_REMOVED lines=19> */
[----:B------:R3:W-:Y:S02]  /*1d6a40*/  STL.64 [R1+0x1038], R12 ;  /* 0x0010380c01007387 */ /* 0x0007e40000100a00 */
[----:B---3--:R-:W-:-:S05]  /*1d6a50*/  IADD3 R12, P3, R8, R2, RZ ;  /* 0x00000002080c7210 */ /* 0x008fca0007f7e0ff */
[--C-:B------:R-:W-:Y:S01]  /*1d6a60*/  IMAD.X R13, R4, 0x1, R0.reuse, P3 ;  /* 0x00000001040d7824 */ /* 0x100fe200018e0600 */
[----:B------:R-:W-:Y:S01]  /*1d6a70*/  IADD3 R4, P3, R5, R2, RZ ;  /* 0x0000000205047210 */ /* 0x000fe20007f7e0ff */
[----:B------:R-:W-:Y:S04]  /*1d6a80*/  STL.64 [R1+0x1040], R14 ;  /* 0x0010400e01007387 */ /* 0x000fe80000100a00 */
[----:B------:R-:W3:Y:S01]  /*1d6a90*/  LDL.LU R8, [R1+0x250] ;  /* 0x0002500001087983 */ /* 0x000ee20000300800 */
[----:B------:R-:W-:-:S03]  /*1d6aa0*/  IMAD.X R5, R6, 0x1, R0, P3 ;  /* 0x0000000106057824 */ /* 0x000fc600018e0600 */
[----:B------:R-:W-:Y:S04]  /*1d6ab0*/  STL.64 [R1+0x1018], R12 ;  /* 0x0010180c01007387 */ /* 0x000fe80000100a00 */
[----:B------:R0:W-:Y:S04]  /*1d6ac0*/  STL.64 [R1+0xff8], R4 ;  /* 0x000ff80401007387 */ /* 0x0001e80000100a00 */
[----:B0-----:R-:W4:Y:S04]  /*1d6ad0*/  LDL.LU R4, [R1+0x258] ;  /* 0x0002580001047983 */ /* 0x001f280000300800 */
[----:B------:R-:W2:Y:S01]  /*1d6ae0*/  LDL.LU R5, [R1+0x25c] ;  /* 0x00025c0001057983 */ /* 0x000ea20000300800 */
[----:B------:R-:W-:-:S03]  /*1d6af0*/  IADD3 R12, P3, R7, R2, RZ ;  /* 0x00000002070c7210 */ /* 0x000fc60007f7e0ff */
[----:B--2---:R0:W-:Y:S04]  /*1d6b00*/  STL [R1+0x7460], R5 ;  /* 0x0074600501007387 */ /* 0x0041e80000100800 */
[----:B0-----:R-:W2:Y:S04]  /*1d6b10*/  LDL.LU R5, [R1+0x254] ;  /* 0x0002540001057983 */ /* 0x001ea80000300800 */
[----:B----4-:R-:W-:Y:S01]  /*1d6b20*/  STL [R1+0x7464], R4 ;  /* 0x0074640401007387 */ /* 0x010fe20000100800 */
[----:B------:R-:W-:-:S03]  /*1d6b30*/  IMAD.X R13, R9, 0x1, R0, P3 ;  /* 0x00000001090d7824 */ /* 0x000fc600018e0600 */
[----:B--2---:R-:W-:Y:S04]  /*1d6b40*/  STL [R1+0x7468], R5 ;  /* 0x0074680501007387 */ /* 0x004fe80000100800 */
[----:B------:R-:W2:Y:S04]  /*1d6b50*/  LDL.LU R6, [R1+0x2a8] ;  /* 0x0002a80001067983 */ /* 0x000ea80000300800 */
        /* <DEDUP_REMOVED lines=22> */
[----:B------:R-:W2:Y:S01]  /*1d6cc0*/  LDL.LU R5, [R1+0x2b4] ;  /* 0x0002b40001057983 */ /* 0x000ea20000300800 */
[----:B---3--:R-:W-:-:S03]  /*1d6cd0*/  IADD3 R4, P3, R8, R2, RZ ;  /* 0x0000000208047210 */ /* 0x008fc60007f7e0ff */
[----:B------:R-:W3:Y:S02]  /*1d6ce0*/  LDL.LU R8, [R1+0x278] ;  /* 0x0002780001087983 */ /* 0x000ee40000300800 */
[----:B--2---:R-:W-:-:S05]  /*1d6cf0*/  IMAD.X R5, R5, 0x1, R0, P3 ;  /* 0x0000000105057824 */ /* 0x004fca00018e0600 */
[----:B------:R0:W-:Y:S04]  /*1d6d00*/  STL.64 [R1+0xfd8], R4 ;  /* 0x000fd80401007387 */ /* 0x0001e80000100a00 */
[----:B0-----:R-:W2:Y:S02]  /*1d6d10*/  LDL.LU R5, [R1+0x7468] ;  /* 0x0074680001057983 */ /* 0x001ea40000300800 */
[----:B--2---:R-:W-:Y:S02]  /*1d6d20*/  IADD3 R4, P3, R5, R2, RZ ;  /* 0x0000000205047210 */ /* 0x004fe40007f7e0ff */
[----:B------:R-:W2:Y:S03]  /*1d6d30*/  LDL.LU R5, [R1+0x2b0] ;  /* 0x0002b00001057983 */ /* 0x000ea60000300800 */
        /* <DEDUP_REMOVED lines=9> */
[----:B------:R-:W-:Y:S01]  /*1d6dd0*/  IMAD.X R5, R6, 0x1, R0, P3 ;  /* 0x0000000106057824 */ /* 0x000fe200018e0600 */
[----:B------:R-:W-:-:S05]  /*1d6de0*/  IADD3 R6, P3, R7, R2, RZ ;  /* 0x0000000207067210 */ /* 0x000fca0007f7e0ff */
[----:B------:R-:W-:Y:S01]  /*1d6df0*/  IMAD.X R7, R29, 0x1, R0, P3 ;  /* 0x000000011d077824 */ /* 0x000fe200018e0600 */
[----:B------:R0:W-:Y:S04]  /*1d6e00*/  STL.64 [R1+0xfb0], R4 ;  /* 0x000fb00401007387 */ /* 0x0001e80000100a00 */
[----:B0-----:R-:W2:Y:S04]  /*1d6e10*/  LDL.LU.64 R4, [R1+0x7458] ;  /* 0x0074580001047983 */ /* 0x001ea80000300a00 */
[----:B------:R0:W-:Y:S04]  /*1d6e20*/  STL.64 [R1+0xf80], R6 ;  /* 0x000f800601007387 */ /* 0x0001e80000100a00 */
[----:B0-----:R-:W4:Y:S04]  /*1d6e30*/  LDL.LU.64 R6, [R1+0x7450] ;  /* 0x0074500001067983 */ /* 0x001f280000300a00 */
[----:B------:R-:W3:Y:S01]  /*1d6e40*/  LDL.LU R29, [R1+0x2a0] ;  /* 0x0002a000011d7983 */ /* 0x000ee20000300800 */
[----:B------:R-:W-:-:S05]  /*1d6e50*/  IADD3 R28, P3, R28, R2, RZ ;  /* 0x000000021c1c7210 */ /* 0x000fca0007f7e0ff */
        /* <DEDUP_REMOVED lines=28> */
[----:B------:R0:W-:Y:S02]  /*1d7020*/  STL.64 [R1+0xed0], R12 ;  /* 0x000ed00c01007387 */ /* 0x0001e40000100a00 */
[----:B0-----:R-:W-:Y:S01]  /*1d7030*/  VIADD R13, R8, UR5 ;  /* 0x00000005080d7c36 */ /* 0x001fe20008000000 */
[----:B------:R-:W-:-:S04]  /*1d7040*/  ULDC UR5, c[0x0][0x248] ;  /* 0x0000920000057ab9 */ /* 0x000fc80000000800 */
[----:B------:R-:W-:Y:S02]  /*1d7050*/  SHF.R.S32.HI R14, RZ, 0x1f, R13 ;  /* 0x0000001fff0e7819 */ /* 0x000fe4000001140d */
[----:B------:R-:W-:-:S05]  /*1d7060*/  IADD3 R8, P3, R13, R11, RZ ;  /* 0x0000000b0d087210 */ /* 0x000fca0007f7e0ff */
[----:B----4-:R-:W-:-:S05]  /*1d7070*/  IMAD.X R9, R14, 0x1, R7, P3 ;  /* 0x000000010e097824 */ /* 0x010fca00018e0607 */
[----:B------:R0:W-:Y:S02]  /*1d7080*/  STL.64 [R1+0x29c0], R8 ;  /* 0x0029c00801007387 */ /* 0x0001e40000100a00 */
[----:B0-----:R-:W-:-:S05]  /*1d7090*/  IADD3 R8, P3, R13, R6, RZ ;  /* 0x000000060d087210 */ /* 0x001fca0007f7e0ff */
[----:B--2---:R-:W-:-:S05]  /*1d70a0*/  IMAD.X R9, R14, 0x1, R5, P3 ;  /* 0x000000010e097824 */ /* 0x004fca00018e0605 */
[----:B------:R0:W-:Y:S02]  /*1d70b0*/  STL.64 [R1+0x29b0], R8 ;  /* 0x0029b00801007387 */ /* 0x0001e40000100a00 */
[----:B0-----:R-:W-:-:S05]  /*1d70c0*/  IADD3 R8, P3, R13, R4, RZ ;  /* 0x000000040d087210 */ /* 0x001fca0007f7e0ff */
[----:B------:R-:W-:-:S05]  /*1d70d0*/  IMAD.X R9, R14, 0x1, R3, P3 ;  /* 0x000000010e097824 */ /* 0x000fca00018e0603 */
[----:B------:R0:W-:Y:S02]  /*1d70e0*/  STL.64 [R1+0x29d0], R8 ;  /* 0x0029d00801007387 */ /* 0x0001e40000100a00 */
[C---:B0-----:R-:W-:Y:S01]  /*1d70f0*/  IADD3 R8, P3, R13.reuse, R2, RZ ;  /* 0x000000020d087210 */ /* 0x041fe20007f7e0ff */
[----:B------:R-:W-:Y:S01]  /*1d7100*/  VIADD R13, R13, UR5 ;  /* 0x000000050d0d7c36 */ /* 0x000fe20008000000 */
[----:B------:R-:W-:-:S03]  /*1d7110*/  ULDC UR5, c[0x0][0x248] ;  /* 0x0000920000057ab9 */ /* 0x000fc60000000800 */
[----:B------:R-:W-:Y:S01]  /*1d7120*/  IMAD.X R9, R14, 0x1, R0, P3 ;  /* 0x000000010e097824 */ /* 0x000fe200018e0600 */
[----:B------:R-:W-:-:S04]  /*1d7130*/  SHF.R.S32.HI R14, RZ, 0x1f, R13 ;  /* 0x0000001fff0e7819 */ /* 0x000fc8000001140d */
[----:B------:R0:W-:Y:S02]  /*1d7140*/  STL.64 [R1+0x29e8], R8 ;  /* 0x0029e80801007387 */ /* 0x0001e40000100a00 */
[----:B0-----:R-:W-:-:S05]  /*1d7150*/  IADD3 R8, P3, R13, R11, RZ ;  /* 0x0000000b0d087210 */ /* 0x001fca0007f7e0ff */
[----:B------:R-:W-:-:S05]  /*1d7160*/  IMAD.X R9, R14, 0x1, R7, P3 ;  /* 0x000000010e097824 */ /* 0x000fca00018e0607 */
[----:B------:R0:W-:Y:S02]  /*1d7170*/  STL.64 [R1+0x29e0], R8 ;  /* 0x0029e00801007387 */ /* 0x0001e40000100a00 */
[----:B0-----:R-:W-:-:S05]  /*1d7180*/  IADD3 R8, P3, R13, R6, RZ ;  /* 0x000000060d087210 */ /* 0x001fca0007f7e0ff */
[----:B------:R-:W-:-:S05]  /*1d7190*/  IMAD.X R9, R14, 0x1, R5, P3 ;  /* 0x000000010e097824 */ /* 0x000fca00018e0605 */
        /* <DEDUP_REMOVED lines=2505> */
[----:B------:R0:W-:Y:S04]  /*1e0e30*/  STL.64 [R1+0x5928], R8 ;  /* 0x0059280801007387 */ /* 0x0001e80000100a00 */
[----:B------:R-:W2:Y:S04]  /*1e0e40*/  LDL.LU R22, [R1+0x180] ;  /* 0x0001800001167983 */ /* 0x000ea80000300800 */
[----:B------:R-:W2:Y:S04]  /*1e0e50*/  LDL.LU R21, [R1+0x184] ;  /* 0x0001840001157983 */ /* 0x000ea80000300800 */
[----:B------:R-:W3:Y:S01]  /*1e0e60*/  LDL.LU R20, [R1+0x188] ;  /* 0x0001880001147983 */ /* 0x000ee20000300800 */
[----:B0-----:R-:W-:-:S05]  /*1e0e70*/  IADD3 R8, P3, R13, R4, RZ ;  /* 0x000000040d087210 */ /* 0x001fca0007f7e0ff */
[----:B------:R-:W-:-:S05]  /*1e0e80*/  IMAD.X R9, R14, 0x1, R3, P3 ;  /* 0x000000010e097824 */ /* 0x000fca00018e0603 */
[----:B------:R0:W-:Y:S04]  /*1e0e90*/  STL.64 [R1+0x5958], R8 ;  /* 0x0059580801007387 */ /* 0x0001e80000100a00 */
[----:B------:R-:W3:Y:S04]  /*1e0ea0*/  LDL.LU R19, [R1+0x18c] ;  /* 0x00018c0001137983 */ /* 0x000ee80000300800 */
[----:B------:R-:W4:Y:S04]  /*1e0eb0*/  LDL.LU R18, [R1+0x1a0] ;  /* 0x0001a00001127983 */ /* 0x000f280000300800 */
[----:B------:R-:W4:Y:S01]  /*1e0ec0*/  LDL.LU R17, [R1+0x1a4] ;  /* 0x0001a40001117983 */ /* 0x000f220000300800 */
        /* <DEDUP_REMOVED lines=12> */
[----:B------:R-:W4:Y:S04]  /*1e0f90*/  LDL.LU R16, [R1+0x1a8] ;  /* 0x0001a80001107983 */ /* 0x000f280000300800 */
[----:B------:R-:W4:Y:S04]  /*1e0fa0*/  LDL.LU R15, [R1+0x1ac] ;  /* 0x0001ac00010f7983 */ /* 0x000f280000300800 */
[----:B------:R-:W4:Y:S01]  /*1e0fb0*/  LDL.LU R12, [R1+0x1d0] ;  /* 0x0001d000010c7983 */ /* 0x000f220000300800 */
[----:B0-----:R-:W-:-:S05]  /*1e0fc0*/  IADD3 R8, P3, R13, R4, RZ ;  /* 0x000000040d087210 */ /* 0x001fca0007f7e0ff */
[----:B------:R-:W-:-:S05]  /*1e0fd0*/  IMAD.X R9, R14, 0x1, R3, P3 ;  /* 0x000000010e097824 */ /* 0x000fca00018e0603 */
[----:B------:R0:W-:Y:S04]  /*1e0fe0*/  STL.64 [R1+0x5988], R8 ;  /* 0x0059880801007387 */ /* 0x0001e80000100a00 */
        /* <DEDUP_REMOVED lines=9> */
[----:B------:R0:W-:Y:S04]  /*1e1080*/  STL.64 [R1+0x5990], R8 ;  /* 0x0059900801007387 */ /* 0x0001e80000100a00 */
[----:B------:R-:W-:Y:S01]  /*1e1090*/  STL [R1+0x7440], R6 ;  /* 0x0074400601007387 */ /* 0x000fe20000100800 */
[----:B0-----:R-:W-:-:S05]  /*1e10a0*/  IADD3 R8, P3, R13, R6, RZ ;  /* 0x000000060d087210 */ /* 0x001fca0007f7e0ff */
[----:B------:R-:W-:-:S05]  /*1e10b0*/  IMAD.X R9, R14, 0x1, R5, P3 ;  /* 0x000000010e097824 */ /* 0x000fca00018e0605 */
[----:B------:R0:W-:Y:S04]  /*1e10c0*/  STL.64 [R1+0x5980], R8 ;  /* 0x0059800801007387 */ /* 0x0001e80000100a00 */
[----:B0-----:R-:W4:Y:S04]  /*1e10d0*/  LDL.LU R9, [R1+0x1d8] ;  /* 0x0001d80001097983 */ /* 0x001f280000300800 */
[----:B------:R-:W4:Y:S04]  /*1e10e0*/  LDL.LU R8, [R1+0x1dc] ;  /* 0x0001dc0001087983 */ /* 0x000f280000300800 */
[----:B------:R3:W-:Y:S01]  /*1e10f0*/  STL [R1+0x7444], R5 ;  /* 0x0074440501007387 */ /* 0x0007e20000100800 */
[----:B--2---:R-:W-:-:S05]  /*1e1100*/  F2FP.SATFINITE.E5M2.F32.PACK_AB_MERGE_C R6, R21, R22, RZ ;  /* 0x000000161506723e */ /* 0x004fca00048060ff */
[----:B------:R-:W-:Y:S01]  /*1e1110*/  STL [R1+0x59d0], R6 ;  /* 0x0059d00601007387 */ /* 0x000fe20000100800 */
[----:B---3--:R-:W-:Y:S02]  /*1e1120*/  F2FP.SATFINITE.E5M2.F32.PACK_AB_MERGE_C R5, R19, R20, RZ ;  /* 0x000000141305723e */ /* 0x008fe400048060ff */
[----:B------:R-:W-:-:S03]  /*1e1130*/  IADD3 R20, P3, R13, R4, RZ ;  /* 0x000000040d147210 */ /* 0x000fc60007f7e0ff */
[----:B------:R4:W-:Y:S02]  /*1e1140*/  STL [R1+0x59d4], R5 ;  /* 0x0059d40501007387 */ /* 0x0009e40000100800 */
[----:B------:R-:W-:Y:S02]  /*1e1150*/  IMAD.X R21, R14, 0x1, R3, P3 ;  /* 0x000000010e157824 */ /* 0x000fe400018e0603 */
[----:B------:R-:W-:Y:S04]  /*1e1160*/  STL.64 [R1+0x7438], R2 ;  /* 0x0074380201007387 */ /* 0x000fe80000100a00 */
[----:B------:R-:W-:Y:S01]  /*1e1170*/  STL.64 [R1+0x5978], R20 ;  /* 0x0059781401007387 */ /* 0x000fe20000100a00 */
[----:B----4-:R-:W-:-:S05]  /*1e1180*/  F2FP.SATFINITE.E5M2.F32.PACK_AB_MERGE_C R5, R17, R18, RZ ;  /* 0x000000121105723e */ /* 0x010fca00048060ff */
[----:B------:R0:W-:Y:S04]  /*1e1190*/  STL [R1+0x59c8], R5 ;  /* 0x0059c80501007387 */ /* 0x0001e80000100800 */
[----:B0-----:R-:W2:Y:S01]  /*1e11a0*/  LDL.LU R5, [R1+0x1ed0] ;  /* 0x001ed00001057983 */ /* 0x001ea20000300800 */
[----:B------:R-:W-:-:S05]  /*1e11b0*/  IADD3 R18, P3, R13, R2, RZ ;  /* 0x000000020d127210 */ /* 0x000fca0007f7e0ff */
[----:B------:R-:W-:Y:S01]  /*1e11c0*/  IMAD.X R19, R14, 0x1, R0, P3 ;  /* 0x000000010e137824 */ /* 0x000fe200018e0600 */
[----:B--2---:R-:W-:Y:S04]  /*1e11d0*/  STL.64 [R1+0x7448], R4 ;  /* 0x0074480401007387 */ /* 0x004fe80000100a00 */
[----:B------:R-:W2:Y:S04]  /*1e11e0*/  LDL.LU R6, [R1+0x1ed4] ;  /* 0x001ed40001067983 */ /* 0x000ea80000300800 */
[----:B------:R0:W-:Y:S04]  /*1e11f0*/  STL.64 [R1+0x5970], R18 ;  /* 0x0059701201007387 */ /* 0x0001e80000100a00 */
[----:B------:R-:W3:Y:S04]  /*1e1200*/  LDL.LU R2, [R1+0x1ed8] ;  /* 0x001ed80001027983 */ /* 0x000ee80000300800 */
[----:B------:R-:W3:Y:S04]  /*1e1210*/  LDL.LU R3, [R1+0x1edc] ;  /* 0x001edc0001037983 */ /* 0x000ee80000300800 */
[----:B------:R-:W4:Y:S04]  /*1e1220*/  LDL.LU R29, [R1+0x1ee4] ;  /* 0x001ee400011d7983 */ /* 0x000f280000300800 */
[----:B------:R-:W4:Y:S04]  /*1e1230*/  LDL.LU R20, [R1+0x1ee8] ;  /* 0x001ee80001147983 */ /* 0x000f280000300800 */
[----:B0-----:R-:W4:Y:S04]  /*1e1240*/  LDL.LU R19, [R1+0x1eec] ;  /* 0x001eec0001137983 */ /* 0x001f280000300800 */
[----:B------:R-:W2:Y:S01]  /*1e1250*/  LDL.LU R28, [R1+0x1f00] ;  /* 0x001f0000011c7983 */ /* 0x000ea20000300800 */
[----:B------:R-:W-:-:S02]  /*1e1260*/  F2FP.SATFINITE.E5M2.F32.PACK_AB_MERGE_C R5, R15, R16, RZ ;  /* 0x000000100f05723e */ /* 0x000fc400048060ff */
[----:B------:R-:W-:-:S03]  /*1e1270*/  F2FP.SATFINITE.E5M2.F32.PACK_AB_MERGE_C R4, R10, R12, RZ ;  /* 0x0000000c0a04723e */ /* 0x000fc600048060ff */
[----:B------:R-:W-:Y:S01]  /*1e1280*/  STL [R1+0x59cc], R5 ;  /* 0x0059cc0501007387 */ /* 0x000fe20000100800 */
[----:B------:R-:W-:Y:S01]  /*1e1290*/  VIADD R13, R13, UR5 ;  /* 0x000000050d0d7c36 */ /* 0x000fe20008000000 */
[----:B------:R-:W-:-:S04]  /*1e12a0*/  ULDC UR5, c[0x0][0x248] ;  /* 0x0000920000057ab9 */ /* 0x000fc80000000800 */
[----:B------:R-:W-:Y:S01]  /*1e12b0*/  SHF.R.S32.HI R14, RZ, 0x1f, R13 ;  /* 0x0000001fff0e7819 */ /* 0x000fe2000001140d */
[----:B--2---:R0:W-:Y:S04]  /*1e12c0*/  STL [R1+0x7430], R28 ;  /* 0x0074301c01007387 */ /* 0x0041e80000100800 */
[----:B------:R1:W-:Y:S04]  /*1e12d0*/  STL [R1+0x59c0], R4 ;  /* 0x0059c00401007387 */ /* 0x0003e80000100800 */
[----:B0-----:R-:W4:Y:S04]  /*1e12e0*/  LDL.LU R28, [R1+0x1ee0] ;  /* 0x001ee000011c7983 */ /* 0x001f280000300800 */
[----:B------:R-:W2:Y:S04]  /*1e12f0*/  LDL.LU R27, [R1+0x1f04] ;  /* 0x001f0400011b7983 */ /* 0x000ea80000300800 */
[----:B------:R-:W2:Y:S04]  /*1e1300*/  LDL.LU R26, [R1+0x1f08] ;  /* 0x001f0800011a7983 */ /* 0x000ea80000300800 */
[----:B------:R-:W2:Y:S04]  /*1e1310*/  LDL.LU R25, [R1+0x1f0c] ;  /* 0x001f0c0001197983 */ /* 0x000ea80000300800 */
[----:B------:R-:W2:Y:S04]  /*1e1320*/  LDL.LU R24, [R1+0x1f10] ;  /* 0x001f100001187983 */ /* 0x000ea80000300800 */
[----:B------:R-:W2:Y:S01]  /*1e1330*/  LDL.LU R23, [R1+0x1f14] ;  /* 0x001f140001177983 */ /* 0x000ea20000300800 */
[----:B-1----:R-:W-:-:S03]  /*1e1340*/  F2FP.SATFINITE.E5M2.F32.PACK_AB_MERGE_C R4, R8, R9, RZ ;  /* 0x000000090804723e */ /* 0x002fc600048060ff */
[----:B------:R-:W2:Y:S04]  /*1e1350*/  LDL.LU R22, [R1+0x1f18] ;  /* 0x001f180001167983 */ /* 0x000ea80000300800 */
[----:B------:R-:W2:Y:S04]  /*1e1360*/  LDL.LU R21, [R1+0x1f1c] ;  /* 0x001f1c0001157983 */ /* 0x000ea80000300800 */
[----:B------:R-:W2:Y:S04]  /*1e1370*/  LDL.LU R16, [R1+0x1f30] ;  /* 0x001f300001107983 */ /* 0x000ea80000300800 */
[----:B------:R-:W2:Y:S04]  /*1e1380*/  LDL.LU R15, [R1+0x1f34] ;  /* 0x001f3400010f7983 */ /* 0x000ea80000300800 */
[----:B------:R0:W-:Y:S04]  /*1e1390*/  STL [R1+0x59c4], R4 ;  /* 0x0059c40401007387 */ /* 0x0001e80000100800 */
[----:B------:R-:W2:Y:S04]  /*1e13a0*/  LDL.LU R12, [R1+0x1f38] ;  /* 0x001f3800010c7983 */ /* 0x000ea80000300800 */
[----:B------:R-:W2:Y:S01]  /*1e13b0*/  LDL.LU R8, [R1+0x1f3c] ;  /* 0x001f3c0001087983 */ /* 0x000ea20000300800 */
[----:B0-----:R-:W-:-:S05]  /*1e13c0*/  IADD3 R4, P3, R13, R11, RZ ;  /* 0x0000000b0d047210 */ /* 0x001fca0007f7e0ff */
[----:B------:R-:W-:-:S05]  /*1e13d0*/  IMAD.X R5, R14, 0x1, R7, P3 ;  /* 0x000000010e057824 */ /* 0x000fca00018e0607 */
[----:B------:R0:W-:Y:S04]  /*1e13e0*/  STL.64 [R1+0x5948], R4 ;  /* 0x0059480401007387 */ /* 0x0001e80000100a00 */
[----:B0-----:R-:W3:Y:S04]  /*1e13f0*/  LDL.LU.64 R4, [R1+0x7448] ;  /* 0x0074480001047983 */ /* 0x001ee80000300a00 */
[----:B------:R-:W2:Y:S04]  /*1e1400*/  LDL.LU R18, [R1+0x1f40] ;  /* 0x001f400001127983 */ /* 0x000ea80000300800 */
[----:B------:R-:W2:Y:S04]  /*1e1410*/  LDL.LU R17, [R1+0x1f44] ;  /* 0x001f440001117983 */ /* 0x000ea80000300800 */
[----:B------:R-:W2:Y:S04]  /*1e1420*/  LDL.LU R10, [R1+0x1f48] ;  /* 0x001f4800010a7983 */ /* 0x000ea80000300800 */
[----:B------:R-:W2:Y:S01]  /*1e1430*/  LDL.LU R9, [R1+0x1f4c] ;  /* 0x001f4c0001097983 */ /* 0x000ea20000300800 */
[----:B---3--:R-:W-:-:S03]  /*1e1440*/  F2FP.SATFINITE.E5M2.F32.PACK_AB_MERGE_C R6, R6, R5, RZ ;  /* 0x000000050606723e */ /* 0x008fc600048060ff */
[----:B------:R-:W3:Y:S04]  /*1e1450*/  LDL.LU R5, [R1+0x7444] ;  /* 0x0074440001057983 */ /* 0x000ee80000300800 */
[----:B------:R0:W-:Y:S04]  /*1e1460*/  STL [R1+0x59b8], R6 ;  /* 0x0059b80601007387 */ /* 0x0001e80000100800 */
[----:B0-----:R-:W4:Y:S01]  /*1e1470*/  LDL.LU R6, [R1+0x7440] ;  /* 0x0074400001067983 */ /* 0x001f220000300800 */
[----:B------:R-:W-:-:S05]  /*1e1480*/  F2FP.SATFINITE.E5M2.F32.PACK_AB_MERGE_C R3, R3, R2, RZ ;  /* 0x000000020303723e */ /* 0x000fca00048060ff */
[----:B------:R3:W-:Y:S01]  /*1e1490*/  STL [R1+0x59bc], R3 ;  /* 0x0059bc0301007387 */ /* 0x0007e20000100800 */
[----:B----4-:R-:W-:-:S05]  /*1e14a0*/  IADD3 R2, P3, R13, R6, RZ ;  /* 0x000000060d027210 */ /* 0x010fca0007f7e0ff */
[----:B---3--:R-:W-:-:S05]  /*1e14b0*/  IMAD.X R3, R14, 0x1, R5, P3 ;  /* 0x000000010e037824 */ /* 0x008fca00018e0605 */
[----:B------:R0:W-:Y:S04]  /*1e14c0*/  STL.64 [R1+0x58f0], R2 ;  /* 0x0058f00201007387 */ /* 0x0001e80000100a00 */
[----:B0-----:R-:W3:Y:S01]  /*1e14d0*/  LDL.LU.64 R2, [R1+0x7438] ;  /* 0x0074380001027983 */ /* 0x001ee20000300a00 */
[----:B------:R-:W-:Y:S02]  /*1e14e0*/  F2FP.SATFINITE.E5M2.F32.PACK_AB_MERGE_C R29, R29, R28, RZ ;  /* 0x0000001c1d1d723e */ /* 0x000fe400048060ff */
[----:B------:R-:W-:Y:S02]  /*1e14f0*/  F2FP.SATFINITE.E5M2.F32.PACK_AB_MERGE_C R28, R19, R20, RZ ;  /* 0x00000014131c723e */ /* 0x000fe400048060ff */
[----:B------:R-:W4:Y:S04]  /*1e1500*/  LDL.LU R20, [R1+0x2080] ;  /* 0x0020800001147983 */ /* 0x000f280000300800 */
[----:B------:R-:W-:Y:S04]  /*1e1510*/  STL [R1+0x59b0], R29 ;  /* 0x0059b01d01007387 */ /* 0x000fe80000100800 */
[----:B------:R-:W4:Y:S04]  /*1e1520*/  LDL.LU R19, [R1+0x2084] ;  /* 0x0020840001137983 */ /* 0x000f280000300800 */
[----:B------:R0:W-:Y:S02]  /*1e1530*/  STL [R1+0x59b4], R28 ;  /* 0x0059b41c01007387 */ /* 0x0001e40000100800 */
[----:B0-----:R-:W-:-:S05]  /*1e1540*/  IADD3 R28, P3, R13, R4, RZ ;  /* 0x000000040d1c7210 */ /* 0x001fca0007f7e0ff */
[----:B---3--:R-:W-:-:S05]  /*1e1550*/  IMAD.X R29, R14, 0x1, R3, P3 ;  /* 0x000000010e1d7824 */ /* 0x008fca00018e0603 */
[----:B------:R0:W-:Y:S04]  /*1e1560*/  STL.64 [R1+0x5910], R28 ;  /* 0x0059101c01007387 */ /* 0x0001e80000100a00 */
[----:B0-----:R-:W3:Y:S01]  /*1e1570*/  LDL.LU R28, [R1+0x7430] ;  /* 0x00743000011c7983 */ /* 0x001ee20000300800 */
[----:B--2---:R-:W-:Y:S02]  /*1e1580*/  F2FP.SATFINITE.E5M2.F32.PACK_AB_MERGE_C R25, R25, R26, RZ ;  /* 0x0000001a1919723e */ /* 0x004fe400048060ff */
[----:B------:R-:W-:Y:S02]  /*1e1590*/  F2FP.SATFINITE.E5M2.F32.PACK_AB_MERGE_C R21, R21, R22, RZ ;  /* 0x000000161515723e */ /* 0x000fe400048060ff */
[----:B------:R-:W-:Y:S02]  /*1e15a0*/  F2FP.SATFINITE.E5M2.F32.PACK_AB_MERGE_C R17, R17, R18, RZ ;  /* 0x000000121111723e */ /* 0x000fe400048060ff */
[----:B------:R-:W-:-:S02]  /*1e15b0*/  F2FP.SATFINITE.E5M2.F32.PACK_AB_MERGE_C R9, R9, R10, RZ ;  /* 0x0000000a0909723e */ /* 0x000fc400048060ff */
[----:B----4-:R-:W-:Y:S02]  /*1e15c0*/  F2FP.SATFINITE.E5M2.F32.PACK_AB_MERGE_C R19, R19, R20, RZ ;  /* 0x000000141313723e */ /* 0x010fe400048060ff */
[----:B---3--:R-:W-:Y:S02]  /*1e15d0*/  F2FP.SATFINITE.E5M2.F32.PACK_AB_MERGE_C R27, R27, R28, RZ ;  /* 0x0000001c1b1b723e */ /* 0x008fe400048060ff */
[C---:B------:R-:W-:Y:S01]  /*1e15e0*/  IADD3 R28, P3, R13.reuse, R2, RZ ;  /* 0x000000020d1c7210 */ /* 0x040fe20007f7e0ff */
[----:B------:R-:W-:Y:S01]  /*1e15f0*/  VIADD R13, R13, UR5 ;  /* 0x000000050d0d7c36 */ /* 0x000fe20008000000 */
[----:B------:R-:W-:-:S03]  /*1e1600*/  ULDC UR5, c[0x0][0x248] ;  /* 0x0000920000057ab9 */ /* 0x000fc60000000800 */
[----:B------:R-:W-:Y:S01]  /*1e1610*/  IMAD.X R29, R14, 0x1, R0, P3 ;  /* 0x000000010e1d7824 */ /* 0x000fe200018e0600 */
[----:B------:R-:W-:Y:S01]  /*1e1620*/  F2FP.SATFINITE.E5M2.F32.PACK_AB_MERGE_C R14, R23, R24, RZ ;  /* 0x00000018170e723e */ /* 0x000fe200048060ff */
[----:B------:R-:W-:Y:S04]  /*1e1630*/  STL [R1+0x59a8], R27 ;  /* 0x0059a81b01007387 */ /* 0x000fe80000100800 */
[----:B------:R-:W-:Y:S04]  /*1e1640*/  STL.64 [R1+0x5908], R28 ;  /* 0x0059081c01007387 */ /* 0x000fe80000100a00 */
[----:B------:R-:W-:Y:S01]  /*1e1650*/  STL [R1+0x59ac], R25 ;  /* 0x0059ac1901007387 */ /* 0x000fe20000100800 */
[----:B------:R-:W-:-:S03]  /*1e1660*/  IADD3 R22, P3, R13, R11, RZ ;  /* 0x0000000b0d167210 */ /* 0x000fc60007f7e0ff */
[----:B------:R0:W-:Y:S04]  /*1e1670*/  STL [R1+0x59a4], R14 ;  /* 0x0059a40e01007387 */ /* 0x0001e80000100800 */
[----:B------:R1:W-:Y:S01]  /*1e1680*/  STL [R1+0x59a0], R21 ;  /* 0x0059a01501007387 */ /* 0x0003e20000100800 */
[----:B0-----:R-:W-:Y:S02]  /*1e1690*/  SHF.R.S32.HI R14, RZ, 0x1f, R13 ;  /* 0x0000001fff0e7819 */ /* 0x001fe4000001140d */
[----:B-1----:R-:W-:Y:S02]  /*1e16a0*/  F2FP.SATFINITE.E5M2.F32.PACK_AB_MERGE_C R21, R15, R16, RZ ;  /* 0x000000100f15723e */ /* 0x002fe400048060ff */
[----:B------:R-:W2:Y:S04]  /*1e16b0*/  LDL.LU R16, [R1+0x2088] ;  /* 0x0020880001107983 */ /* 0x000ea80000300800 */
[----:B------:R-:W2:Y:S01]  /*1e16c0*/  LDL.LU R15, [R1+0x208c] ;  /* 0x00208c00010f7983 */ /* 0x000ea20000300800 */
[----:B------:R-:W-:-:S05]  /*1e16d0*/  IMAD.X R23, R14, 0x1, R7, P3 ;  /* 0x000000010e177824 */ /* 0x000fca00018e0607 */
[----:B------:R0:W-:Y:S04]  /*1e16e0*/  STL.64 [R1+0x58c8], R22 ;  /* 0x0058c81601007387 */ /* 0x0001e80000100a00 */
[----:B------:R1:W-:Y:S01]  /*1e16f0*/  STL [R1+0x9cc], R21 ;  /* 0x0009cc1501007387 */ /* 0x0003e20000100800 */
[----:B0-----:R-:W-:Y:S02]  /*1e1700*/  IADD3 R22, P3, R13, R6, RZ ;  /* 0x000000060d167210 */ /* 0x001fe40007f7e0ff */
[----:B-1----:R-:W-:Y:S02]  /*1e1710*/  F2FP.SATFINITE.E5M2.F32.PACK_AB_MERGE_C R21, R8, R12, RZ ;  /* 0x0000000c0815723e */ /* 0x002fe400048060ff */
[----:B------:R-:W3:Y:S04]  /*1e1720*/  LDL.LU R12, [R1+0x2070] ;  /* 0x00207000010c7983 */ /* 0x000ee80000300800 */
[----:B------:R-:W3:Y:S01]  /*1e1730*/  LDL.LU R8, [R1+0x2074] ;  /* 0x0020740001087983 */ /* 0x000ee20000300800 */
[----:B------:R-:W-:-:S03]  /*1e1740*/  IMAD.X R23, R14, 0x1, R5, P3 ;  /* 0x000000010e177824 */ /* 0x000fc600018e0605 */
[----:B------:R-:W-:Y:S04]  /*1e1750*/  STL [R1+0x9e8], R21 ;  /* 0x0009e81501007387 */ /* 0x000fe80000100800 */
[----:B------:R-:W4:Y:S04]  /*1e1760*/  LDL.LU R18, [R1+0x2060] ;  /* 0x0020600001127983 */ /* 0x000f280000300800 */
[----:B------:R-:W-:Y:S04]  /*1e1770*/  STL.64 [R1+0x5890], R22 ;  /* 0x0058901601007387 */ /* 0x000fe80000100a00 */
[----:B------:R0:W-:Y:S04]  /*1e1780*/  STL [R1+0x9a0], R17 ;  /* 0x0009a01101007387 */ /* 0x0001e80000100800 */
[----:B0-----:R-:W4:Y:S01]  /*1e1790*/  LDL.LU R17, [R1+0x2064] ;  /* 0x0020640001117983 */ /* 0x001f220000300800 */
[----:B------:R-:W-:-:S03]  /*1e17a0*/  IADD3 R22, P3, R13, R4, RZ ;  /* 0x000000040d167210 */ /* 0x000fc60007f7e0ff */
[----:B------:R0:W-:Y:S04]  /*1e17b0*/  STL [R1+0x9a4], R9 ;  /* 0x0009a40901007387 */ /* 0x0001e80000100800 */
[----:B------:R-:W4:Y:S01]  /*1e17c0*/  LDL.LU R10, [R1+0x2068] ;  /* 0x00206800010a7983 */ /* 0x000f220000300800 */
[----:B------:R-:W-:-:S03]  /*1e17d0*/  IMAD.X R23, R14, 0x1, R3, P3 ;  /* 0x000000010e177824 */ /* 0x000fc600018e0603 */
[----:B0-----:R-:W4:Y:S04]  /*1e17e0*/  LDL.LU R9, [R1+0x206c] ;  /* 0x00206c0001097983 */ /* 0x001f280000300800 */
[----:B------:R0:W-:Y:S04]  /*1e17f0*/  STL [R1+0x7424], R4 ;  /* 0x0074240401007387 */ /* 0x0001e80000100800 */
[----:B0-----:R-:W4:Y:S04]  /*1e1800*/  LDL.LU R4, [R1+0x2050] ;  /* 0x0020500001047983 */ /* 0x001f280000300800 */
[----:B------:R-:W2:Y:S04]  /*1e1810*/  LDL.LU R29, [R1+0x2054] ;  /* 0x00205400011d7983 */ /* 0x000ea80000300800 */
[----:B------:R-:W-:Y:S04]  /*1e1820*/  STL.64 [R1+0x5888], R22 ;  /* 0x0058881601007387 */ /* 0x000fe80000100a00 */
[----:B------:R-:W-:Y:S04]  /*1e1830*/  STL [R1+0x96c], R19 ;  /* 0x00096c1301007387 */ /* 0x000fe80000100800 */
[----:B------:R-:W2:Y:S01]  /*1e1840*/  LDL.LU R28, [R1+0x2058] ;  /* 0x00205800011c7983 */ /* 0x000ea20000300800 */
[----:B------:R-:W-:-:S05]  /*1e1850*/  IADD3 R20, P3, R13, R2, RZ ;  /* 0x000000020d147210 */ /* 0x000fca0007f7e0ff */
[----:B------:R-:W-:Y:S01]  /*1e1860*/  IMAD.X R21, R14, 0x1, R0, P3 ;  /* 0x000000010e157824 */ /* 0x000fe200018e0600 */
        /* <DEDUP_REMOVED lines=8> */
[----:B------:R-:W2:Y:S01]  /*1e18f0*/  LDL.LU R23, [R1+0x204c] ;  /* 0x00204c0001177983 */ /* 0x000ea20000300800 */
[----:B------:R-:W-:-:S03]  /*1e1900*/  F2FP.SATFINITE.E5M2.F32.PACK_AB_MERGE_C R14, R15, R16, RZ ;  /* 0x000000100f0e723e */ /* 0x000fc600048060ff */
[----:B------:R-:W2:Y:S01]  /*1e1910*/  LDL.LU R22, [R1+0x2030] ;  /* 0x0020300001167983 */ /* 0x000ea20000300800 */
[----:B------:R-:W-:Y:S01]  /*1e1920*/  VIADD R13, R13, UR5 ;  /* 0x000000050d0d7c36 */ /* 0x000fe20008000000 */
[----:B---3--:R-:W-:Y:S02]  /*1e1930*/  F2FP.SATFINITE.E5M2.F32.PACK_AB_MERGE_C R8, R8, R12, RZ ;  /* 0x0000000c0808723e */ /* 0x008fe400048060ff */
[----:B----4-:R-:W-:Y:S02]  /*1e1940*/  F2FP.SATFINITE.E5M2.F32.PACK_AB_MERGE_C R17, R17, R18, RZ ;  /* 0x000000121111723e */ /* 0x010fe400048060ff */
[----:B------:R-:W-:Y:S01]  /*1e1950*/  F2FP.SATFINITE.E5M2.F32.PACK_AB_MERGE_C R9, R9, R10, RZ ;  /* 0x0000000a0909723e */ /* 0x000fe200048060ff */
[----:B------:R-:W-:Y:S01]  /*1e1960*/  ULDC UR5, c[0x0][0x248] ;  /* 0x0000920000057ab9 */ /* 0x000fe20000000800 */
[----:B0-----:R-:W3:Y:S04]  /*1e1970*/  LDL.LU R21, [R1+0x2034] ;  /* 0x0020340001157983 */ /* 0x001ee80000300800 */
[----:B------:R-:W4:Y:S04]  /*1e1980*/  LDL.LU R20, [R1+0x2038] ;  /* 0x0020380001147983 */ /* 0x000f280000300800 */
[----:B------:R-:W4:Y:S04]  /*1e1990*/  LDL.LU R19, [R1+0x203c] ;  /* 0x00203c0001137983 */ /* 0x000f280000300800 */
[----:B------:R0:W-:Y:S04]  /*1e19a0*/  STL [R1+0x984], R14 ;  /* 0x0009840e01007387 */ /* 0x0001e80000100800 */
[----:B------:R-:W3:Y:S04]  /*1e19b0*/  LDL.LU R16, [R1+0x2020] ;  /* 0x0020200001107983 */ /* 0x000ee80000300800 */
[----:B------:R-:W3:Y:S04]  /*1e19c0*/  LDL.LU R15, [R1+0x2024] ;  /* 0x00202400010f7983 */ /* 0x000ee80000300800 */
[----:B------:R1:W-:Y:S04]  /*1e19d0*/  STL [R1+0x950], R8 ;  /* 0x0009500801007387 */ /* 0x0003e80000100800 */
[----:B------:R-:W3:Y:S01]  /*1e19e0*/  LDL.LU R12, [R1+0x2028] ;  /* 0x00202800010c7983 */ /* 0x000ee20000300800 */
[----:B0-----:R-:W-:-:S03]  /*1e19f0*/  SHF.R.S32.HI R14, RZ, 0x1f, R13 ;  /* 0x0000001fff0e7819 */ /* 0x001fc6000001140d */
[----:B-1----:R-:W3:Y:S01]  /*1e1a00*/  LDL.LU R8, [R1+0x202c] ;  /* 0x00202c0001087983 */ /* 0x002ee20000300800 */
[----:B--2---:R-:W-:Y:S02]  /*1e1a10*/  F2FP.SATFINITE.E5M2.F32.PACK_AB_MERGE_C R29, R29, R28, RZ ;  /* 0x0000001c1d1d723e */ /* 0x004fe400048060ff */
[----:B------:R-:W-:-:S03]  /*1e1a20*/  IADD3 R28, P3, R13, R11, RZ ;  /* 0x0000000b0d1c7210 */ /* 0x000fc60007f7e0ff */
[----:B------:R0:W-:Y:S04]  /*1e1a30*/  STL [R1+0x954], R29 ;  /* 0x0009541d01007387 */ /* 0x0001e80000100800 */
[----:B------:R-:W2:Y:S01]  /*1e1a40*/  LDL.LU R18, [R1+0x2010] ;  /* 0x0020100001127983 */ /* 0x000ea20000300800 */
[----:B0-----:R-:W-:-:S05]  /*1e1a50*/  IMAD.X R29, R14, 0x1, R7, P3 ;  /* 0x000000010e1d7824 */ /* 0x001fca00018e0607 */
[----:B------:R-:W-:Y:S04]  /*1e1a60*/  STL.64 [R1+0x5840], R28 ;  /* 0x0058401c01007387 */ /* 0x000fe80000100a00 */
[----:B------:R0:W-:Y:S04]  /*1e1a70*/  STL [R1+0x934], R17 ;  /* 0x0009341101007387 */ /* 0x0001e80000100800 */
[----:B0-----:R-:W2:Y:S01]  /*1e1a80*/  LDL.LU R17, [R1+0x2014] ;  /* 0x0020140001117983 */ /* 0x001ea20000300800 */
[----:B------:R-:W-:-:S03]  /*1e1a90*/  IADD3 R28, P3, R13, R6, RZ ;  /* 0x000000060d1c7210 */ /* 0x000fc60007f7e0ff */
[----:B------:R0:W-:Y:S04]  /*1e1aa0*/  STL [R1+0x938], R9 ;  /* 0x0009380901007387 */ /* 0x0001e80000100800 */
[----:B------:R-:W2:Y:S01]  /*1e1ab0*/  LDL.LU R10, [R1+0x2018] ;  /* 0x00201800010a7983 */ /* 0x000ea20000300800 */
[----:B------:R-:W-:-:S03]  /*1e1ac0*/  IMAD.X R29, R14, 0x1, R5, P3 ;  /* 0x000000010e1d7824 */ /* 0x000fc600018e0605 */
[----:B0-----:R-:W2:Y:S04]  /*1e1ad0*/  LDL.LU R9, [R1+0x201c] ;  /* 0x00201c0001097983 */ /* 0x001ea80000300800 */
[----:B------:R0:W-:Y:S04]  /*1e1ae0*/  STL.64 [R1+0x57f0], R28 ;  /* 0x0057f01c01007387 */ /* 0x0001e80000100a00 */
[----:B0-----:R-:W4:Y:S02]  /*1e1af0*/  LDL.LU.64 R28, [R1+0x7428] ;  /* 0x00742800011c7983 */ /* 0x001f240000300a00 */
[----:B----4-:R-:W-:-:S02]  /*1e1b00*/  F2FP.SATFINITE.E5M2.F32.PACK_AB_MERGE_C R29, R29, R4, RZ ;  /* 0x000000041d1d723e */ /* 0x010fc400048060ff */
[----:B------:R-:W4:Y:S01]  /*1e1b10*/  LDL.LU R4, [R1+0x7424] ;  /* 0x0074240001047983 */ /* 0x000f220000300800 */
[----:B------:R-:W-:-:S03]  /*1e1b20*/  F2FP.SATFINITE.E5M2.F32.PACK_AB_MERGE_C R27, R27, R28, RZ ;  /* 0x0000001c1b1b723e */ /* 0x000fc600048060ff */
[----:B------:R0:W-:Y:S01]  /*1e1b30*/  STL [R1+0x918], R29 ;  /* 0x0009181d01007387 */ /* 0x0001e20000100800 */
[----:B------:R-:W-:Y:S02]  /*1e1b40*/  F2FP.SATFINITE.E5M2.F32.PACK_AB_MERGE_C R25, R25, R26, RZ ;  /* 0x0000001a1919723e */ /* 0x000fe400048060ff */
[----:B------:R-:W-:Y:S01]  /*1e1b50*/  F2FP.SATFINITE.E5M2.F32.PACK_AB_MERGE_C R23, R23, R24, RZ ;  /* 0x000000181717723e */ /* 0x000fe200048060ff */
[----:B------:R1:W-:Y:S01]  /*1e1b60*/  STL [R1+0x91c], R27 ;  /* 0x00091c1b01007387 */ /* 0x0003e20000100800 */
[----:B------:R-:W-:Y:S02]  /*1e1b70*/  F2FP.SATFINITE.E5M2.F32.PACK_AB_MERGE_C R19, R19, R20, RZ ;  /* 0x000000141313723e */ /* 0x000fe400048060ff */
[----:B---3--:R-:W-:Y:S02]  /*1e1b80*/  F2FP.SATFINITE.E5M2.F32.PACK_AB_MERGE_C R15, R15, R16, RZ ;  /* 0x000000100f0f723e */ /* 0x008fe400048060ff */
[----:B----4-:R-:W-:-:S05]  /*1e1b90*/  IADD3 R28, P3, R13, R4, RZ ;  /* 0x000000040d1c7210 */ /* 0x010fca0007f7e0ff */
[----:B0-----:R-:W-:Y:S01]  /*1e1ba0*/  IMAD.X R29, R14, 0x1, R3, P3 ;  /* 0x000000010e1d7824 */ /* 0x001fe200018e0603 */
[----:B------:R-:W-:-:S05]  /*1e1bb0*/  IADD3 R26, P3, R13, R2, RZ ;  /* 0x000000020d1a7210 */ /* 0x000fca0007f7e0ff */
[----:B-1----:R-:W-:Y:S01]  /*1e1bc0*/  IMAD.X R27, R14, 0x1, R0, P3 ;  /* 0x000000010e1b7824 */ /* 0x002fe200018e0600 */
[----:B------:R-:W-:Y:S01]  /*1e1bd0*/  F2FP.SATFINITE.E5M2.F32.PACK_AB_MERGE_C R14, R21, R22, RZ ;  /* 0x00000016150e723e */ /* 0x000fe200048060ff */
[----:B------:R-:W-:Y:S04]  /*1e1be0*/  STL.64 [R1+0x57e8], R28 ;  /* 0x0057e81c01007387 */ /* 0x000fe80000100a00 */
[----:B------:R-:W-:Y:S04]  /*1e1bf0*/  STL [R1+0x844], R25 ;  /* 0x0008441901007387 */ /* 0x000fe80000100800 */
[----:B------:R-:W-:Y:S04]  /*1e1c00*/  STL.64 [R1+0x57e0], R26 ;  /* 0x0057e01a01007387 */ /* 0x000fe80000100a00 */
[----:B------:R-:W-:Y:S04]  /*1e1c10*/  STL [R1+0x894], R23 ;  /* 0x0008941701007387 */ /* 0x000fe80000100800 */
[----:B------:R0:W-:Y:S04]  /*1e1c20*/  STL [R1+0x80c], R14 ;  /* 0x00080c0e01007387 */ /* 0x0001e80000100800 */
[----:B------:R-:W-:Y:S04]  /*1e1c30*/  STL [R1+0x808], R19 ;  /* 0x0008081301007387 */ /* 0x000fe80000100800 */
[----:B------:R-:W3:Y:S01]  /*1e1c40*/  LDL.LU R16, [R1+0x2008] ;  /* 0x0020080001107983 */ /* 0x000ee20000300800 */
[----:B------:R-:W-:Y:S01]  /*1e1c50*/  VIADD R13, R13, UR5 ;  /* 0x000000050d0d7c36 */ /* 0x000fe20008000000 */
[----:B------:R-:W-:-:S02]  /*1e1c60*/  F2FP.SATFINITE.E5M2.F32.PACK_AB_MERGE_C R8, R8, R12, RZ ;  /* 0x0000000c0808723e */ /* 0x000fc400048060ff */
[----:B--2---:R-:W-:Y:S01]  /*1e1c70*/  F2FP.SATFINITE.E5M2.F32.PACK_AB_MERGE_C R17, R17, R18, RZ ;  /* 0x000000121111723e */ /* 0x004fe200048060ff */
[----:B------:R-:W-:Y:S01]  /*1e1c80*/  ULDC UR5, c[0x0][0x248] ;  /* 0x0000920000057ab9 */ /* 0x000fe20000000800 */
[----:B------:R-:W-:Y:S02]  /*1e1c90*/  IADD3 R20, P3, R13, R11, RZ ;  /* 0x0000000b0d147210 */ /* 0x000fe40007f7e0ff */
[----:B0-----:R-:W-:-:S05]  /*1e1ca0*/  SHF.R.S32.HI R14, RZ, 0x1f, R13 ;  /* 0x0000001fff0e7819 */ /* 0x001fca000001140d */
[----:B------:R-:W-:-:S05]  /*1e1cb0*/  IMAD.X R21, R14, 0x1, R7, P3 ;  /* 0x000000010e157824 */ /* 0x000fca00018e0607 */
[----:B------:R0:W-:Y:S04]  /*1e1cc0*/  STL.64 [R1+0x5790], R20 ;  /* 0x0057901401007387 */ /* 0x0001e80000100a00 */
[----:B------:R1:W-:Y:S01]  /*1e1cd0*/  STL [R1+0x7f0], R15 ;  /* 0x0007f00f01007387 */ /* 0x0003e20000100800 */
[----:B0-----:R-:W-:-:S05]  /*1e1ce0*/  IADD3 R20, P3, R13, R6, RZ ;  /* 0x000000060d147210 */ /* 0x001fca0007f7e0ff */
[----:B------:R-:W-:Y:S01]  /*1e1cf0*/  IMAD.X R21, R14, 0x1, R5, P3 ;  /* 0x000000010e157824 */ /* 0x000fe200018e0605 */
[----:B---3--:R-:W-:Y:S04]  /*1e1d00*/  STL [R1+0x7420], R16 ;  /* 0x0074201001007387 */ /* 0x008fe80000100800 */
[----:B------:R0:W-:Y:S04]  /*1e1d10*/  STL [R1+0x7e4], R8 ;  /* 0x0007e40801007387 */ /* 0x0001e80000100800 */
[----:B-1----:R-:W2:Y:S04]  /*1e1d20*/  LDL.LU R15, [R1+0x200c] ;  /* 0x00200c00010f7983 */ /* 0x002ea80000300800 */
[----:B------:R-:W3:Y:S04]  /*1e1d30*/  LDL.LU R12, [R1+0x1ff0] ;  /* 0x001ff000010c7983 */ /* 0x000ee80000300800 */
[----:B0-----:R-:W3:Y:S04]  /*1e1d40*/  LDL.LU R8, [R1+0x1ff4] ;  /* 0x001ff40001087983 */ /* 0x001ee80000300800 */
[----:B------:R0:W-:Y:S01]  /*1e1d50*/  STL.64 [R1+0x7418], R6 ;  /* 0x0074180601007387 */ /* 0x0001e20000100a00 */
[----:B------:R-:W-:-:S03]  /*1e1d60*/  F2FP.SATFINITE.E5M2.F32.PACK_AB_MERGE_C R16, R9, R10, RZ ;  /* 0x0000000a0910723e */ /* 0x000fc600048060ff */
[----:B0-----:R-:W4:Y:S04]  /*1e1d70*/  LDL.LU R6, [R1+0x2000] ;  /* 0x0020000001067983 */ /* 0x001f280000300800 */
[----:B------:R-:W4:Y:S04]  /*1e1d80*/  LDL.LU R7, [R1+0x2004] ;  /* 0x0020040001077983 */ /* 0x000f280000300800 */
[----:B------:R-:W2:Y:S04]  /*1e1d90*/  LDL.LU R10, [R1+0x1fe0] ;  /* 0x001fe000010a7983 */ /* 0x000ea80000300800 */
[----:B------:R-:W-:Y:S04]  /*1e1da0*/  STL.64 [R1+0x5748], R20 ;  /* 0x0057481401007387 */ /* 0x000fe80000100a00 */
[----:B------:R-:W-:Y:S04]  /*1e1db0*/  STL [R1+0x79c], R17 ;  /* 0x00079c1101007387 */ /* 0x000fe80000100800 */
[----:B------:R-:W2:Y:S04]  /*1e1dc0*/  LDL.LU R9, [R1+0x1fe4] ;  /* 0x001fe40001097983 */ /* 0x000ea80000300800 */
[----:B------:R-:W-:Y:S04]  /*1e1dd0*/  STL [R1+0x7cc], R16 ;  /* 0x0007cc1001007387 */ /* 0x000fe80000100800 */
[----:B------:R-:W3:Y:S04]  /*1e1de0*/  LDL.LU R29, [R1+0x1fec] ;  /* 0x001fec00011d7983 */ /* 0x000ee80000300800 */
[----:B------:R-:W4:Y:S04]  /*1e1df0*/  LDL.LU R28, [R1+0x1fd0] ;  /* 0x001fd000011c7983 */ /* 0x000f280000300800 */
[----:B----4-:R0:W-:Y:S04]  /*1e1e00*/  STL [R1+0x7404], R28 ;  /* 0x0074041c01007387 */ /* 0x0101e80000100800 */
[----:B0-----:R-:W3:Y:S01]  /*1e1e10*/  LDL.LU R28, [R1+0x1fe8] ;  /* 0x001fe800011c7983 */ /* 0x001ee20000300800 */
[----:B------:R-:W-:-:S05]  /*1e1e20*/  IADD3 R16, P3, R13, R4, RZ ;  /* 0x000000040d107210 */ /* 0x000fca0007f7e0ff */
[C---:B------:R-:W-:Y:S01]  /*1e1e30*/  IMAD.X R17, R14.reuse, 0x1, R3, P3 ;  /* 0x000000010e117824 */ /* 0x040fe200018e0603 */
[----:B------:R-:W-:Y:S02]  /*1e1e40*/  F2FP.SATFINITE.E5M2.F32.PACK_AB_MERGE_C R7, R7, R6, RZ ;  /* 0x000000060707723e */ /* 0x000fe400048060ff */
[----:B------:R-:W-:Y:S01]  /*1e1e50*/  IADD3 R6, P3, R13, R2, RZ ;  /* 0x000000020d067210 */ /* 0x000fe20007f7e0ff */
[----:B---3--:R0:W-:Y:S04]  /*1e1e60*/  STL.64 [R1+0x7410], R28 ;  /* 0x0074101c01007387 */ /* 0x0081e80000100a00 */
[----:B0-----:R-:W3:Y:S04]  /*1e1e70*/  LDL.LU R28, [R1+0x1ff8] ;  /* 0x001ff800011c7983 */ /* 0x001ee80000300800 */
        /* <DEDUP_REMOVED lines=11> */
[----:B0-----:R-:W4:Y:S04]  /*1e1f30*/  LDL.LU R16, [R1+0x7420] ;  /* 0x0074200001107983 */ /* 0x001f280000300800 */
[----:B------:R-:W4:Y:S04]  /*1e1f40*/  LDL.LU R18, [R1+0x1fb8] ;  /* 0x001fb80001127983 */ /* 0x000f280000300800 */
[----:B------:R-:W4:Y:S04]  /*1e1f50*/  LDL.LU R17, [R1+0x1fbc] ;  /* 0x001fbc0001117983 */ /* 0x000f280000300800 */
[----:B------:R0:W-:Y:S02]  /*1e1f60*/  STL [R1+0x770], R7 ;  /* 0x0007700701007387 */ /* 0x0001e40000100800 */
[----:B0-----:R-:W-:-:S05]  /*1e1f70*/  IMAD.X R7, R14, 0x1, R0, P3 ;  /* 0x000000010e077824 */ /* 0x001fca00018e0600 */
[----:B------:R0:W-:Y:S04]  /*1e1f80*/  STL.64 [R1+0x5738], R6 ;  /* 0x0057380601007387 */ /* 0x0001e80000100a00 */
[----:B0-----:R-:W4:Y:S01]  /*1e1f90*/  LDL.LU.64 R6, [R1+0x7418] ;  /* 0x0074180001067983 */ /* 0x001f220000300a00 */
[----:B------:R-:W-:Y:S01]  /*1e1fa0*/  VIADD R13, R13, UR5 ;  /* 0x000000050d0d7c36 */ /* 0x000fe20008000000 */
[----:B------:R-:W-:Y:S02]  /*1e1fb0*/  F2FP.SATFINITE.E5M2.F32.PACK_AB_MERGE_C R8, R8, R12, RZ ;  /* 0x0000000c0808723e */ /* 0x000fe400048060ff */
[----:B--2---:R-:W-:Y:S01]  /*1e1fc0*/  F2FP.SATFINITE.E5M2.F32.PACK_AB_MERGE_C R9, R9, R10, RZ ;  /* 0x0000000a0909723e */ /* 0x004fe200048060ff */
[----:B------:R-:W-:Y:S01]  /*1e1fd0*/  ULDC UR5, c[0x0][0x248] ;  /* 0x0000920000057ab9 */ /* 0x000fe20000000800 */
[----:B---3--:R-:W-:-:S02]  /*1e1fe0*/  F2FP.SATFINITE.E5M2.F32.PACK_AB_MERGE_C R29, R29, R28, RZ ;  /* 0x0000001c1d1d723e */ /* 0x008fc400048060ff */
[----:B------:R-:W-:Y:S02]  /*1e1ff0*/  IADD3 R28, P3, R13, R11, RZ ;  /* 0x0000000b0d1c7210 */ /* 0x000fe40007f7e0ff */
[----:B----4-:R-:W-:Y:S02]  /*1e2000*/  F2FP.SATFINITE.E5M2.F32.PACK_AB_MERGE_C R14, R15, R16, RZ ;  /* 0x000000100f0e723e */ /* 0x010fe400048060ff */
[----:B------:R-:W2:Y:S04]  /*1e2010*/  LDL.LU R16, [R1+0x1fa0] ;  /* 0x001fa00001107983 */ /* 0x000ea80000300800 */
[----:B------:R0:W-:Y:S04]  /*1e2020*/  STL [R1+0x790], R14 ;  /* 0x0007900e01007387 */ /* 0x0001e80000100800 */
[----:B------:R-:W2:Y:S04]  /*1e2030*/  LDL.LU R15, [R1+0x1fa4] ;  /* 0x001fa400010f7983 */ /* 0x000ea80000300800 */
[----:B------:R1:W-:Y:S04]  /*1e2040*/  STL [R1+0x738], R8 ;  /* 0x0007380801007387 */ /* 0x0003e80000100800 */
[----:B------:R-:W3:Y:S01]  /*1e2050*/  LDL.LU R12, [R1+0x1fa8] ;  /* 0x001fa800010c7983 */ /* 0x000ee20000300800 */
[----:B0-----:R-:W-:-:S03]  /*1e2060*/  SHF.R.S32.HI R14, RZ, 0x1f, R13 ;  /* 0x0000001fff0e7819 */ /* 0x001fc6000001140d */
[----:B-1----:R-:W3:Y:S04]  /*1e2070*/  LDL.LU R8, [R1+0x1fac] ;  /* 0x001fac0001087983 */ /* 0x002ee80000300800 */
[----:B------:R0:W-:Y:S02]  /*1e2080*/  STL [R1+0x740], R29 ;  /* 0x0007401d01007387 */ /* 0x0001e40000100800 */
[----:B0-----:R-:W-:-:S05]  /*1e2090*/  IMAD.X R29, R14, 0x1, R7, P3 ;  /* 0x000000010e1d7824 */ /* 0x001fca00018e0607 */
[----:B------:R0:W-:Y:S04]  /*1e20a0*/  STL.64 [R1+0x56e8], R28 ;  /* 0x0056e81c01007387 */ /* 0x0001e80000100a00 */
[----:B0-----:R-:W4:Y:S04]  /*1e20b0*/  LDL.LU.64 R28, [R1+0x7410] ;  /* 0x00741000011c7983 */ /* 0x001f280000300a00 */
[----:B------:R-:W3:Y:S04]  /*1e20c0*/  LDL.LU R10, [R1+0x740c] ;  /* 0x00740c00010a7983 */ /* 0x000ee80000300800 */
[----:B------:R0:W-:Y:S04]  /*1e20d0*/  STL [R1+0x6d8], R9 ;  /* 0x0006d80901007387 */ /* 0x0001e80000100800 */
[----:B0-----:R-:W3:Y:S01]  /*1e20e0*/  LDL.LU R9, [R1+0x7408] ;  /* 0x0074080001097983 */ /* 0x001ee20000300800 */
[----:B----4-:R-:W-:-:S02]  /*1e20f0*/  F2FP.SATFINITE.E5M2.F32.PACK_AB_MERGE_C R29, R29, R28, RZ ;  /* 0x0000001c1d1d723e */ /* 0x010fc400048060ff */
[----:B------:R-:W-:-:S03]  /*1e2100*/  IADD3 R28, P3, R13, R6, RZ ;  /* 0x000000060d1c7210 */ /* 0x000fc60007f7e0ff */
[----:B------:R0:W-:Y:S02]  /*1e2110*/  STL [R1+0x6e0], R29 ;  /* 0x0006e01d01007387 */ /* 0x0001e40000100800 */
[----:B0-----:R-:W-:-:S05]  /*1e2120*/  IMAD.X R29, R14, 0x1, R5, P3 ;  /* 0x000000010e1d7824 */ /* 0x001fca00018e0605 */
[----:B------:R0:W-:Y:S04]  /*1e2130*/  STL.64 [R1+0x5698], R28 ;  /* 0x0056981c01007387 */ /* 0x0001e80000100a00 */
[----:B0-----:R-:W4:Y:S01]  /*1e2140*/  LDL.LU R28, [R1+0x7404] ;  /* 0x00740400011c7983 */ /* 0x001f220000300800 */
[----:B------:R-:W-:Y:S02]  /*1e2150*/  F2FP.SATFINITE.E5M2.F32.PACK_AB_MERGE_C R25, R25, R26, RZ ;  /* 0x0000001a1919723e */ /* 0x000fe400048060ff */
[----:B------:R-:W-:Y:S02]  /*1e2160*/  IADD3 R26, P3, R13, R4, RZ ;  /* 0x000000040d1a7210 */ /* 0x000fe40007f7e0ff */
[----:B------:R-:W-:Y:S02]  /*1e2170*/  F2FP.SATFINITE.E5M2.F32.PACK_AB_MERGE_C R23, R23, R24, RZ ;  /* 0x000000181717723e */ /* 0x000fe400048060ff */
[----:B------:R-:W-:-:S02]  /*1e2180*/  F2FP.SATFINITE.E5M2.F32.PACK_AB_MERGE_C R21, R21, R22, RZ ;  /* 0x000000161515723e */ /* 0x000fc400048060ff */
[----:B------:R-:W-:Y:S02]  /*1e2190*/  F2FP.SATFINITE.E5M2.F32.PACK_AB_MERGE_C R17, R17, R18, RZ ;  /* 0x000000121111723e */ /* 0x000fe400048060ff */
[----:B--2---:R-:W-:Y:S02]  /*1e21a0*/  F2FP.SATFINITE.E5M2.F32.PACK_AB_MERGE_C R29, R15, R16, RZ ;  /* 0x000000100f1d723e */ /* 0x004fe400048060ff */
[----:B----4-:R-:W-:Y:S01]  /*1e21b0*/  F2FP.SATFINITE.E5M2.F32.PACK_AB_MERGE_C R28, R27, R28, RZ ;  /* 0x0000001c1b1c723e */ /* 0x010fe200048060ff */
[----:B------:R-:W-:Y:S01]  /*1e21c0*/  IMAD.X R27, R14, 0x1, R3, P3 ;  /* 0x000000010e1b7824 */ /* 0x000fe200018e0603 */
[----:B------:R-:W-:-:S03]  /*1e21d0*/  IADD3 R24, P3, R13, R2, RZ ;  /* 0x000000020d187210 */ /* 0x000fc60007f7e0ff */
[----:B------:R-:W-:Y:S04]  /*1e21e0*/  STL [R1+0x65c], R28 ;  /* 0x00065c1c01007387 */ /* 0x000fe80000100800 */
[----:B------:R0:W-:Y:S04]  /*1e21f0*/  STL [R1+0x660], R25 ;  /* 0x0006601901007387 */ /* 0x0001e80000100800 */
[----:B------:R1:W-:Y:S01]  /*1e2200*/  STL.64 [R1+0x5690], R26 ;  /* 0x0056901a01007387 */ /* 0x0003e20000100a00 */
[----:B------:R-:W-:-:S03]  /*1e2210*/  VIADD R13, R13, UR5 ;  /* 0x000000050d0d7c36 */ /* 0x000fc60008000000 */
[----:B------:R-:W-:Y:S01]  /*1e2220*/  STL [R1+0x610], R23 ;  /* 0x0006101701007387 */ /* 0x000fe20000100800 */
[----:B---3--:R-:W-:Y:S01]  /*1e2230*/  F2FP.SATFINITE.E5M2.F32.PACK_AB_MERGE_C R8, R8, R12, RZ ;  /* 0x0000000c0808723e */ /* 0x008fe200048060ff */
[----:B------:R-:W-:Y:S01]  /*1e2240*/  ULDC UR5, c[0x0][0x248] ;  /* 0x0000920000057ab9 */ /* 0x000fe20000000800 */
[----:B0-----:R-:W-:Y:S01]  /*1e2250*/  IMAD.X R25, R14, 0x1, R0, P3 ;  /* 0x000000010e197824 */ /* 0x001fe200018e0600 */
[----:B------:R-:W-:Y:S02]  /*1e2260*/  F2FP.SATFINITE.E5M2.F32.PACK_AB_MERGE_C R14, R19, R20, RZ ;  /* 0x00000014130e723e */ /* 0x000fe400048060ff */
[----:B------:R-:W-:Y:S02]  /*1e2270*/  IADD3 R18, P3, R13, R11, RZ ;  /* 0x0000000b0d127210 */ /* 0x000fe40007f7e0ff */
[----:B------:R-:W-:Y:S04]  /*1e2280*/  STL.64 [R1+0x5688], R24 ;  /* 0x0056881801007387 */ /* 0x000fe80000100a00 */
[----:B------:R-:W-:Y:S04]  /*1e2290*/  STL [R1+0x624], R21 ;  /* 0x0006241501007387 */ /* 0x000fe80000100800 */
[----:B------:R0:W-:Y:S04]  /*1e22a0*/  STL [R1+0x5cc], R14 ;  /* 0x0005cc0e01007387 */ /* 0x0001e80000100800 */
[----:B------:R-:W-:Y:S04]  /*1e22b0*/  STL [R1+0x5d8], R17 ;  /* 0x0005d81101007387 */ /* 0x000fe80000100800 */
[----:B------:R2:W-:Y:S04]  /*1e22c0*/  STL.64 [R1+0x73f8], R10 ;  /* 0x0073f80a01007387 */ /* 0x0005e80000100a00 */
[----:B-1----:R-:W3:Y:S01]  /*1e22d0*/  LDL.LU R27, [R1+0x1f94] ;  /* 0x001f9400011b7983 */ /* 0x002ee20000300800 */
[----:B0-----:R-:W-:-:S03]  /*1e22e0*/  SHF.R.S32.HI R14, RZ, 0x1f, R13 ;  /* 0x0000001fff0e7819 */ /* 0x001fc6000001140d */
[----:B--2---:R-:W2:Y:S02]  /*1e22f0*/  LDL.LU R10, [R1+0x1f98] ;  /* 0x001f9800010a7983 */ /* 0x004ea40000300800 */
[----:B------:R-:W-:Y:S02]  /*1e2300*/  IMAD.X R19, R14, 0x1, R7, P3 ;  /* 0x000000010e137824 */ /* 0x000fe400018e0607 */
[----:B------:R-:W2:Y:S04]  /*1e2310*/  LDL.LU R28, [R1+0x1f9c] ;  /* 0x001f9c00011c7983 */ /* 0x000ea80000300800 */
[----:B------:R-:W-:Y:S04]  /*1e2320*/  STL.64 [R1+0x5638], R18 ;  /* 0x0056381201007387 */ /* 0x000fe80000100a00 */
[----:B------:R-:W-:Y:S04]  /*1e2330*/  STL [R1+0x73d4], R29 ;  /* 0x0073d41d01007387 */ /* 0x000fe80000100800 */
[----:B------:R-:W4:Y:S04]  /*1e2340*/  LDL.LU R11, [R1+0x1f80] ;  /* 0x001f8000010b7983 */ /* 0x000f280000300800 */
[----:B----4-:R0:W-:Y:S04]  /*1e2350*/  STL [R1+0x7400], R11 ;  /* 0x0074000b01007387 */ /* 0x0101e80000100800 */
[----:B------:R-:W-:Y:S04]  /*1e2360*/  STL [R1+0x590], R8 ;  /* 0x0005900801007387 */ /* 0x000fe80000100800 */
[----:B0-----:R-:W3:Y:S04]  /*1e2370*/  LDL.LU R11, [R1+0x1f90] ;  /* 0x001f9000010b7983 */ /* 0x001ee80000300800 */
[----:B------:R-:W4:Y:S04]  /*1e2380*/  LDL.LU R25, [R1+0x1f84] ;  /* 0x001f840001197983 */ /* 0x000f280000300800 */
[----:B------:R-:W4:Y:S04]  /*1e2390*/  LDL.LU R26, [R1+0x1f8c] ;  /* 0x001f8c00011a7983 */ /* 0x000f280000300800 */
[----:B------:R-:W4:Y:S04]  /*1e23a0*/  LDL.LU R24, [R1+0x1f74] ;  /* 0x001f740001187983 */ /* 0x000f280000300800 */
[----:B------:R-:W4:Y:S04]  /*1e23b0*/  LDL.LU R23, [R1+0x1f7c] ;  /* 0x001f7c0001177983 */ /* 0x000f280000300800 */
[----:B------:R-:W4:Y:S04]  /*1e23c0*/  LDL.LU R22, [R1+0x1f64] ;  /* 0x001f640001167983 */ /* 0x000f280000300800 */
[----:B------:R-:W2:Y:S04]  /*1e23d0*/  LDL.LU R21, [R1+0x1f6c] ;  /* 0x001f6c0001157983 */ /* 0x000ea80000300800 */
[----:B------:R-:W4:Y:S04]  /*1e23e0*/  LDL.LU R19, [R1+0x2094] ;  /* 0x0020940001137983 */ /* 0x000f280000300800 */
[----:B------:R-:W4:Y:S04]  /*1e23f0*/  LDL.LU R29, [R1+0x2098] ;  /* 0x00209800011d7983 */ /* 0x000f280000300800 */
[----:B------:R-:W2:Y:S01]  /*1e2400*/  LDL.LU R20, [R1+0x209c] ;  /* 0x00209c0001147983 */ /* 0x000ea20000300800 */
[----:B------:R-:W-:-:S03]  /*1e2410*/  IADD3 R16, P3, R13, R6, RZ ;  /* 0x000000060d107210 */ /* 0x000fc60007f7e0ff */
[----:B--2---:R0:W-:Y:S04]  /*1e2420*/  STL.64 [R1+0x73f0], R20 ;  /* 0x0073f01401007387 */ /* 0x0041e80000100a00 */
[----:B0-----:R-:W2:Y:S04]  /*1e2430*/  LDL.LU R20, [R1+0x1f70] ;  /* 0x001f700001147983 */ /* 0x001ea80000300800 */
[----:B------:R-:W2:Y:S04]  /*1e2440*/  LDL.LU R21, [R1+0x1f78] ;  /* 0x001f780001157983 */ /* 0x000ea80000300800 */
[----:B------:R-:W4:Y:S01]  /*1e2450*/  LDL.LU R18, [R1+0x20a0] ;  /* 0x0020a00001127983 */ /* 0x000f220000300800 */
[----:B------:R-:W-:Y:S01]  /*1e2460*/  IMAD.X R17, R14, 0x1, R5, P3 ;  /* 0x000000010e117824 */ /* 0x000fe200018e0605 */
[----:B------:R-:W-:-:S02]  /*1e2470*/  F2FP.SATFINITE.E5M2.F32.PACK_AB_MERGE_C R28, R28, R10, RZ ;  /* 0x0000000a1c1c723e */ /* 0x000fc400048060ff */
[----:B------:R-:W-:Y:S02]  /*1e2480*/  IADD3 R10, P3, R13, R4, RZ ;  /* 0x000000040d0a7210 */ /* 0x000fe40007f7e0ff */
[----:B---3--:R-:W-:-:S03]  /*1e2490*/  F2FP.SATFINITE.E5M2.F32.PACK_AB_MERGE_C R27, R27, R11, RZ ;  /* 0x0000000b1b1b723e */ /* 0x008fc600048060ff */
[----:B------:R-:W-:Y:S01]  /*1e24a0*/  IMAD.X R11, R14, 0x1, R3, P3 ;  /* 0x000000010e0b7824 */ /* 0x000fe200018e0603 */
[----:B----4-:R0:W-:Y:S04]  /*1e24b0*/  STL.64 [R1+0x73e8], R18 ;  /* 0x0073e81201007387 */ /* 0x0101e80000100a00 */
[----:B0-----:R-:W3:Y:S04]  /*1e24c0*/  LDL.LU R18, [R1+0x1f60] ;  /* 0x001f600001127983 */ /* 0x001ee80000300800 */
[----:B------:R0:W-:Y:S04]  /*1e24d0*/  STL.64 [R1+0x55f8], R16 ;  /* 0x0055f81001007387 */ /* 0x0001e80000100a00 */
[----:B------:R-:W4:Y:S04]  /*1e24e0*/  LDL.LU R19, [R1+0x1f68] ;  /* 0x001f680001137983 */ /* 0x000f280000300800 */
[----:B0-----:R-:W4:Y:S04]  /*1e24f0*/  LDL.LU R17, [R1+0x20a4] ;  /* 0x0020a40001117983 */ /* 0x001f280000300800 */
[----:B------:R-:W4:Y:S04]  /*1e2500*/  LDL.LU R16, [R1+0x20a8] ;  /* 0x0020a80001107983 */ /* 0x000f280000300800 */
[----:B------:R-:W4:Y:S04]  /*1e2510*/  LDL.LU R15, [R1+0x20ac] ;  /* 0x0020ac00010f7983 */ /* 0x000f280000300800 */
[----:B------:R-:W4:Y:S04]  /*1e2520*/  LDL.LU R12, [R1+0x3180] ;  /* 0x00318000010c7983 */ /* 0x000f280000300800 */
[----:B------:R-:W4:Y:S04]  /*1e2530*/  LDL.LU R8, [R1+0x3184] ;  /* 0x0031840001087983 */ /* 0x000f280000300800 */
[----:B------:R0:W-:Y:S04]  /*1e2540*/  STL [R1+0x73d8], R27 ;  /* 0x0073d81b01007387 */ /* 0x0001e80000100800 */
[----:B0-----:R-:W4:Y:S04]  /*1e2550*/  LDL.LU R27, [R1+0x2090] ;  /* 0x00209000011b7983 */ /* 0x001f280000300800 */
[----:B------:R0:W-:Y:S04]  /*1e2560*/  STL [R1+0x73dc], R28 ;  /* 0x0073dc1c01007387 */ /* 0x0001e80000100800 */
[----:B0-----:R-:W4:Y:S04]  /*1e2570*/  LDL.LU R28, [R1+0x1f88] ;  /* 0x001f8800011c7983 */ /* 0x001f280000300800 */
[----:B------:R0:W-:Y:S04]  /*1e2580*/  STL.64 [R1+0x55f0], R10 ;  /* 0x0055f00a01007387 */ /* 0x0001e80000100a00 */
[----:B0-----:R-:W2:Y:S01]  /*1e2590*/  LDL.LU R11, [R1+0x7400] ;  /* 0x00740000010b7983 */ /* 0x001ea20000300800 */
[----:B------:R-:W-:-:S02]  /*1e25a0*/  IADD3 R10, P3, R13, R2, RZ ;  /* 0x000000020d0a7210 */ /* 0x000fc40007f7e0ff */
[----:B--2---:R-:W-:-:S03]  /*1e25b0*/  F2FP.SATFINITE.E5M2.F32.PACK_AB_MERGE_C R25, R25, R11, RZ ;  /* 0x0000000b1919723e */ /* 0x004fc600048060ff */
[----:B------:R-:W-:Y:S02]  /*1e25c0*/  IMAD.X R11, R14, 0x1, R0, P3 ;  /* 0x000000010e0b7824 */ /* 0x000fe400018e0600 */
[----:B------:R-:W-:Y:S04]  /*1e25d0*/  STL [R1+0x73e0], R25 ;  /* 0x0073e01901007387 */ /* 0x000fe80000100800 */
[----:B------:R0:W-:Y:S04]  /*1e25e0*/  STL.64 [R1+0x55e8], R10 ;  /* 0x0055e80a01007387 */ /* 0x0001e80000100a00 */
[----:B0-----:R-:W2:Y:S01]  /*1e25f0*/  LDL.LU.64 R10, [R1+0x73f8] ;  /* 0x0073f800010a7983 */ /* 0x001ea20000300a00 */
[----:B------:R-:W-:Y:S01]  /*1e2600*/  VIADD R13, R13, UR5 ;  /* 0x000000050d0d7c36 */ /* 0x000fe20008000000 */
[----:B------:R-:W-:-:S02]  /*1e2610*/  F2FP.SATFINITE.E5M2.F32.PACK_AB_MERGE_C R24, R24, R20, RZ ;  /* 0x000000141818723e */ /* 0x000fc400048060ff */
[----:B------:R-:W-:Y:S02]  /*1e2620*/  F2FP.SATFINITE.E5M2.F32.PACK_AB_MERGE_C R23, R23, R21, RZ ;  /* 0x000000151717723e */ /* 0x000fe400048060ff */
[----:B---3--:R-:W-:Y:S02]  /*1e2630*/  F2FP.SATFINITE.E5M2.F32.PACK_AB_MERGE_C R22, R22, R18, RZ ;  /* 0x000000121616723e */ /* 0x008fe400048060ff */
[----:B----4-:R-:W-:Y:S02]  /*1e2640*/  F2FP.SATFINITE.E5M2.F32.PACK_AB_MERGE_C R26, R26, R28, RZ ;  /* 0x0000001c1a1a723e */ /* 0x010fe400048060ff */
[----:B------:R-:W-:Y:S01]  /*1e2650*/  SHF.R.S32.HI R14, RZ, 0x1f, R13 ;  /* 0x0000001fff0e7819 */ /* 0x000fe2000001140d */
[----:B------:R-:W-:Y:S01]  /*1e2660*/  ULDC UR5, c[0x0][0x228] ;  /* 0x00008a0000057ab9 */ /* 0x000fe20000000800 */
[----:B--2---:R-:W-:-:S05]  /*1e2670*/  IADD3 R20, P3, R13, R11, RZ ;  /* 0x0000000b0d147210 */ /* 0x004fca0007f7e0ff */
[----:B------:R-:W-:-:S05]  /*1e2680*/  IMAD.X R21, R14, 0x1, R7, P3 ;  /* 0x000000010e157824 */ /* 0x000fca00018e0607 */
[----:B------:R0:W-:Y:S04]  /*1e2690*/  STL.64 [R1+0x55a0], R20 ;  /* 0x0055a01401007387 */ /* 0x0001e80000100a00 */
[----:B0-----:R-:W2:Y:S01]  /*1e26a0*/  LDL.LU.64 R20, [R1+0x73f0] ;  /* 0x0073f00001147983 */ /* 0x001ea20000300a00 */
[----:B------:R-:W-:Y:S02]  /*1e26b0*/  IADD3 R18, P3, R13, R6, RZ ;  /* 0x000000060d127210 */ /* 0x000fe40007f7e0ff */
[----:B--2---:R-:W-:-:S03]  /*1e26c0*/  F2FP.SATFINITE.E5M2.F32.PACK_AB_MERGE_C R21, R21, R19, RZ ;  /* 0x000000131515723e */ /* 0x004fc600048060ff */
[----:B------:R-:W-:-:S05]  /*1e26d0*/  IMAD.X R19, R14, 0x1, R5, P3 ;  /* 0x000000010e137824 */ /* 0x000fca00018e0605 */
[----:B------:R0:W-:Y:S04]  /*1e26e0*/  STL.64 [R1+0x5550], R18 ;  /* 0x0055501201007387 */ /* 0x0001e80000100a00 */
[----:B0-----:R-:W2:Y:S01]  /*1e26f0*/  LDL.LU.64 R18, [R1+0x73e8] ;  /* 0x0073e80001127983 */ /* 0x001ea20000300a00 */
[----:B------:R-:W-:Y:S02]  /*1e2700*/  IADD3 R28, P3, R13, R4, RZ ;  /* 0x000000040d1c7210 */ /* 0x000fe40007f7e0ff */
[----:B------:R-:W-:-:S03]  /*1e2710*/  F2FP.SATFINITE.E5M2.F32.PACK_AB_MERGE_C R20, R20, R29, RZ ;  /* 0x0000001d1414723e */ /* 0x000fc600048060ff */
[----:B------:R-:W-:-:S05]  /*1e2720*/  IMAD.X R29, R14, 0x1, R3, P3 ;  /* 0x000000010e1d7824 */ /* 0x000fca00018e0603 */
[----:B------:R0:W-:Y:S02]  /*1e2730*/  STL.64 [R1+0x5548], R28 ;  /* 0x0055481c01007387 */ /* 0x0001e40000100a00 */
[----:B0-----:R-:W-:-:S05]  /*1e2740*/  IADD3 R28, P3, R13, R2, RZ ;  /* 0x000000020d1c7210 */ /* 0x001fca0007f7e0ff */
[----:B------:R-:W-:Y:S01]  /*1e2750*/  IMAD.X R29, R14, 0x1, R0, P3 ;  /* 0x000000010e1d7824 */ /* 0x000fe200018e0600 */
[----:B--2---:R-:W-:Y:S02]  /*1e2760*/  F2FP.SATFINITE.E5M2.F32.PACK_AB_MERGE_C R17, R17, R18, RZ ;  /* 0x000000121111723e */ /* 0x004fe400048060ff */
[----:B------:R-:W-:Y:S02]  /*1e2770*/  F2FP.SATFINITE.E5M2.F32.PACK_AB_MERGE_C R18, R15, R16, RZ ;  /* 0x000000100f12723e */ /* 0x000fe400048060ff */
[----:B------:R-:W-:Y:S01]  /*1e2780*/  F2FP.SATFINITE.E5M2.F32.PACK_AB_MERGE_C R16, R8, R12, RZ ;  /* 0x0000000c0810723e */ /* 0x000fe200048060ff */
[----:B------:R-:W2:Y:S04]  /*1e2790*/  LDL.LU R15, [R1+0x7c] ;  /* 0x00007c00010f7983 */ /* 0x000ea80000300800 */
[----:B------:R0:W-:Y:S04]  /*1e27a0*/  STL.64 [R1+0x5540], R28 ;  /* 0x0055401c01007387 */ /* 0x0001e80000100a00 */
[----:B------:R-:W3:Y:S04]  /*1e27b0*/  LDL.LU R8, [R1+0x68] ;  /* 0x0000680001087983 */ /* 0x000ee80000300800 */
[----:B------:R-:W4:Y:S01]  /*1e27c0*/  LDL R25, [R1+0x12c0] ;  /* 0x0012c00001197983 */ /* 0x000f220000100800 */
[----:B------:R-:W-:-:S03]  /*1e27d0*/  F2FP.SATFINITE.E5M2.F32.PACK_AB_MERGE_C R19, R19, R27, RZ ;  /* 0x0000001b1313723e */ /* 0x000fc600048060ff */
[----:B------:R-:W3:Y:S04]  /*1e27e0*/  LDL R12, [R1+0x3780] ;  /* 0x00378000010c7983 */ /* 0x000ee80000100800 */
[----:B------:R-:W3:Y:S04]  /*1e27f0*/  LDL R27, [R1+0x378c] ;  /* 0x00378c00011b7983 */ /* 0x000ee80000100800 */
[----:B0-----:R-:W3:Y:S04]  /*1e2800*/  LDL R28, [R1+0x3788] ;  /* 0x00378800011c7983 */ /* 0x001ee80000100800 */
[----:B------:R-:W3:Y:S01]  /*1e2810*/  LDL R29, [R1+0x3784] ;  /* 0x00378400011d7983 */ /* 0x000ee20000100800 */
[----:B----4-:R-:W-:-:S05]  /*1e2820*/  VIADD R14, R25, 0x176 ;  /* 0x00000176190e7836 */ /* 0x010fca0000000000 */
[----:B------:R-:W-:Y:S02]  /*1e2830*/  ISETP.GE.AND P3, PT, R14, UR47, PT ;  /* 0x0000002f0e007c0c */ /* 0x000fe4000bf66270 */
[----:B--2---:R-:W-:Y:S01]  /*1e2840*/  LOP3.LUT R15, R15, 0xfffdffff, RZ, 0xc0, !PT ;  /* 0xfffdffff0f0f7812 */ /* 0x004fe200078ec0ff */
[----:B------:R-:W-:Y:S01]  /*1e2850*/  VIADD R14, R25, 0x175 ;  /* 0x00000175190e7836 */ /* 0x000fe20000000000 */
[----:B---3--:R-:W-:Y:S01]  /*1e2860*/  LOP3.LUT R8, R8, 0x7fffffff, RZ, 0xc0, !PT ;  /* 0x7fffffff08087812 */ /* 0x008fe200078ec0ff */
[----:B------:R-:W-:Y:S01]  /*1e2870*/  ULDC UR47, c[0x0][0x228] ;  /* 0x00008a00002f7ab9 */ /* 0x000fe20000000800 */
[----:B------:R-:W-:Y:S02]  /*1e2880*/  ISETP.LT.AND P6, PT, R28, UR8, !P3 ;  /* 0x000000081c007c0c */ /* 0x000fe4000dfc1270 */
[----:B------:R-:W-:Y:S02]  /*1e2890*/  ISETP.LT.AND P5, PT, R27, UR7, !P3 ;  /* 0x000000071b007c0c */ /* 0x000fe4000dfa1270 */
[----:B------:R-:W-:-:S09]  /*1e28a0*/  ISETP.LT.AND P4, PT, R29, UR46, !P3 ;  /* 0x0000002e1d007c0c */ /* 0x000fd2000df81270 */
[----:B------:R-:W-:Y:S01]  /*1e28b0*/  @P6 LOP3.LUT R15, R15, 0x20000, RZ, 0xfc, !PT ;  /* 0x000200000f0f6812 */ /* 0x000fe200078efcff */
[----:B------:R-:W-:-:S03]  /*1e28c0*/  ULDC UR46, c[0x0][0x228] ;  /* 0x00008a00002e7ab9 */ /* 0x000fc60000000800 */
[----:B------:R-:W-:Y:S02]  /*1e28d0*/  LOP3.LUT R15, R15, 0xfffeffff, RZ, 0xc0, !PT ;  /* 0xfffeffff0f0f7812 */ /* 0x000fe400078ec0ff */
[----:B------:R-:W-:Y:S01]  /*1e28e0*/  ISETP.LT.AND P3, PT, R12, UR6, !P3 ;  /* 0x000000060c007c0c */ /* 0x000fe2000df61270 */
[----:B------:R-:W-:Y:S01]  /*1e28f0*/  ULDC.64 UR6, c[0x0][0x228] ;  /* 0x00008a0000067ab9 */ /* 0x000fe20000000a00 */
[----:B------:R-:W-:-:S04]  /*1e2900*/  @P5 LOP3.LUT R15, R15, 0x10000, RZ, 0xfc, !PT ;  /* 0x000100000f0f5812 */ /* 0x000fc800078efcff */
[----:B------:R-:W-:-:S04]  /*1e2910*/  LOP3.LUT R15, R15, 0xffff7fff, RZ, 0xc0, !PT ;  /* 0xffff7fff0f0f7812 */ /* 0x000fc800078ec0ff */
[----:B------:R-:W-:-:S04]  /*1e2920*/  @P4 LOP3.LUT R15, R15, 0x8000, RZ, 0xfc, !PT ;  /* 0x000080000f0f4812 */ /* 0x000fc800078efcff */
[----:B------:R-:W-:-:S04]  /*1e2930*/  LOP3.LUT R15, R15, 0xffffbfff, RZ, 0xc0, !PT ;  /* 0xffffbfff0f0f7812 */ /* 0x000fc800078ec0ff */
[----:B------:R-:W-:Y:S02]  /*1e2940*/  @P3 LOP3.LUT R15, R15, 0x4000, RZ, 0xfc, !PT ;  /* 0x000040000f0f3812 */ /* 0x000fe400078efcff */
[----:B------:R-:W-:Y:S02]  /*1e2950*/  ISETP.GE.AND P3, PT, R14, UR9, PT ;  /* 0x000000090e007c0c */ /* 0x000fe4000bf66270 */
[----:B------:R-:W-:Y:S02]  /*1e2960*/  LOP3.LUT R15, R15, 0xffffdfff, RZ, 0xc0, !PT ;  /* 0xffffdfff0f0f7812 */ /* 0x000fe400078ec0ff */
[----:B------:R-:W-:Y:S02]  /*1e2970*/  ISETP.LT.AND P6, PT, R28, UR6, !P3 ;  /* 0x000000061c007c0c */ /* 0x000fe4000dfc1270 */
[----:B------:R-:W-:Y:S02]  /*1e2980*/  ISETP.LT.AND P5, PT, R27, UR39, !P3 ;  /* 0x000000271b007c0c */ /* 0x000fe4000dfa1270 */
[----:B------:R-:W-:Y:S01]  /*1e2990*/  ISETP.LT.AND P4, PT, R29, UR60, !P3 ;  /* 0x0000003c1d007c0c */ /* 0x000fe2000df81270 */
[----:B------:R-:W-:Y:S01]  /*1e29a0*/  VIADD R14, R25, 0x174 ;  /* 0x00000174190e7836 */ /* 0x000fe20000000000 */
[----:B------:R-:W-:-:S07]  /*1e29b0*/  ULDC.64 UR8, c[0x0][0x228] ;  /* 0x00008a0000087ab9 */ /* 0x000fce0000000a00 */
[----:B------:R-:W-:Y:S01]  /*1e29c0*/  @P6 LOP3.LUT R15, R15, 0x2000, RZ, 0xfc, !PT ;  /* 0x000020000f0f6812 */ /* 0x000fe200078efcff */
[----:B------:R-:W-:Y:S01]  /*1e29d0*/  ULDC UR39, c[0x0][0x228] ;  /* 0x00008a0000277ab9 */ /* 0x000fe20000000800 */
[----:B------:R-:W-:Y:S02]  /*1e29e0*/  ULDC UR60, c[0x0][0x228] ;  /* 0x00008a00003c7ab9 */ /* 0x000fe40000000800 */
[----:B------:R-:W-:Y:S02]  /*1e29f0*/  LOP3.LUT R15, R15, 0xffffefff, RZ, 0xc0, !PT ;  /* 0xffffefff0f0f7812 */ /* 0x000fe400078ec0ff */
[----:B------:R-:W-:Y:S01]  /*1e2a00*/  ISETP.LT.AND P3, PT, R12, UR61, !P3 ;  /* 0x0000003d0c007c0c */ /* 0x000fe2000df61270 */
[----:B------:R-:W-:Y:S01]  /*1e2a10*/  ULDC UR61, c[0x0][0x228] ;  /* 0x00008a00003d7ab9 */ /* 0x000fe20000000800 */
        /* <DEDUP_REMOVED lines=45> */
[----:B------:R-:W-:-:S02]  /*1e2cf0*/  ISETP.LT.AND P5, PT, R27, UR55, !P3 ;  /* 0x000000371b007c0c */ /* 0x000fc4000dfa1270 */
[----:B------:R-:W-:Y:S01]  /*1e2d00*/  ISETP.LT.AND P3, PT, R12, UR28, !P3 ;  /* 0x0000001c0c007c0c */ /* 0x000fe2000df61270 */
[----:B------:R-:W-:Y:S01]  /*1e2d10*/  VIADD R14, R25, 0x171 ;  /* 0x00000171190e7836 */ /* 0x000fe20000000000 */
[----:B------:R-:W-:Y:S01]  /*1e2d20*/  ULDC.64 UR6, c[0x0][0x228] ;  /* 0x00008a0000067ab9 */ /* 0x000fe20000000a00 */
[----:B------:R-:W-:Y:S01]  /*1e2d30*/  ULDC UR54, c[0x0][0x228] ;  /* 0x00008a0000367ab9 */ /* 0x000fe20000000800 */
[----:B------:R-:W-:Y:S01]  /*1e2d40*/  ULDC UR28, c[0x0][0x228] ;  /* 0x00008a00001c7ab9 */ /* 0x000fe20000000800 */
[----:B------:R-:W-:Y:S02]  /*1e2d50*/  ULDC UR55, c[0x0][0x228] ;  /* 0x00008a0000377ab9 */ /* 0x000fe40000000800 */
[----:B------:R-:W-:Y:S02]  /*1e2d60*/  @P4 LOP3.LUT R8, R8, 0x80000000, RZ, 0xfc, !PT ;  /* 0x8000000008084812 */ /* 0x000fe400078efcff */
[----:B------:R-:W-:Y:S02]  /*1e2d70*/  @P6 LOP3.LUT R15, R15, 0x2, RZ, 0xfc, !PT ;  /* 0x000000020f0f6812 */ /* 0x000fe400078efcff */
[----:B------:R-:W-:-:S02]  /*1e2d80*/  LOP3.LUT R8, R8, 0xbfffffff, RZ, 0xc0, !PT ;  /* 0xbfffffff08087812 */ /* 0x000fc400078ec0ff */
[----:B------:R-:W-:Y:S02]  /*1e2d90*/  LOP3.LUT R15, R15, 0xfffffffe, RZ, 0xc0, !PT ;  /* 0xfffffffe0f0f7812 */ /* 0x000fe400078ec0ff */
[----:B------:R-:W-:Y:S02]  /*1e2da0*/  @P3 LOP3.LUT R8, R8, 0x40000000, RZ, 0xfc, !PT ;  /* 0x4000000008083812 */ /* 0x000fe400078efcff */
[----:B------:R-:W-:Y:S02]  /*1e2db0*/  ISETP.GE.AND P3, PT, R14, UR9, PT ;  /* 0x000000090e007c0c */ /* 0x000fe4000bf66270 */
[----:B------:R-:W-:Y:S02]  /*1e2dc0*/  @P5 LOP3.LUT R15, R15, 0x1, RZ, 0xfc, !PT ;  /* 0x000000010f0f5812 */ /* 0x000fe400078efcff */
[----:B------:R-:W-:Y:S02]  /*1e2dd0*/  LOP3.LUT R8, R8, 0xdfffffff, RZ, 0xc0, !PT ;  /* 0xdfffffff08087812 */ /* 0x000fe400078ec0ff */
[----:B------:R-:W-:Y:S01]  /*1e2de0*/  ISETP.LT.AND P6, PT, R28, UR6, !P3 ;  /* 0x000000061c007c0c */ /* 0x000fe2000dfc1270 */
[----:B------:R-:W-:Y:S01]  /*1e2df0*/  VIADD R14, R25, 0x170 ;  /* 0x00000170190e7836 */ /* 0x000fe20000000000 */
[----:B------:R0:W-:Y:S01]  /*1e2e00*/  STL [R1+0x7c], R15 ;  /* 0x00007c0f01007387 */ /* 0x0001e20000100800 */
[----:B------:R-:W-:-:S02]  /*1e2e10*/  ISETP.LT.AND P5, PT, R27, UR53, !P3 ;  /* 0x000000351b007c0c */ /* 0x000fc4000dfa1270 */
[----:B------:R-:W-:Y:S01]  /*1e2e20*/  ISETP.LT.AND P4, PT, R29, UR52, !P3 ;  /* 0x000000341d007c0c */ /* 0x000fe2000df81270 */
[----:B------:R-:W-:Y:S01]  /*1e2e30*/  ULDC.64 UR8, c[0x0][0x228] ;  /* 0x00008a0000087ab9 */ /* 0x000fe20000000a00 */
[----:B0-----:R-:W2:Y:S06]  /*1e2e40*/  LDL.LU R15, [R1+0x64] ;  /* 0x00006400010f7983 */ /* 0x001eac0000300800 */
[----:B------:R-:W-:Y:S01]  /*1e2e50*/  @P6 LOP3.LUT R8, R8, 0x20000000, RZ, 0xfc, !PT ;  /* 0x2000000008086812 */ /* 0x000fe200078efcff */
[----:B------:R-:W-:Y:S01]  /*1e2e60*/  ULDC UR53, c[0x0][0x228] ;  /* 0x00008a0000357ab9 */ /* 0x000fe20000000800 */
[----:B------:R-:W-:-:S02]  /*1e2e70*/  ULDC UR52, c[0x0][0x228] ;  /* 0x00008a0000347ab9 */ /* 0x000fc40000000800 */
        /* <DEDUP_REMOVED lines=126> */
[----:B------:R-:W-:Y:S01]  /*1e3660*/  ULDC UR44, c[0x0][0x228] ;  /* 0x00008a00002c7ab9 */ /* 0x000fe20000000800 */
[----:B--2---:R-:W-:-:S03]  /*1e3670*/  LOP3.LUT R15, R15, 0x7fffffff, RZ, 0xc0, !PT ;  /* 0x7fffffff0f0f7812 */ /* 0x004fc600078ec0ff */
[----:B------:R-:W-:Y:S02]  /*1e3680*/  @P6 LOP3.LUT R8, R8, 0x2, RZ, 0xfc, !PT ;  /* 0x0000000208086812 */ /* 0x000fe400078efcff */
[----:B------:R-:W-:Y:S02]  /*1e3690*/  @P4 LOP3.LUT R15, R15, 0x80000000, RZ, 0xfc, !PT ;  /* 0x800000000f0f4812 */ /* 0x000fe400078efcff */
[----:B------:R-:W-:Y:S02]  /*1e36a0*/  LOP3.LUT R8, R8, 0xfffffffe, RZ, 0xc0, !PT ;  /* 0xfffffffe08087812 */ /* 0x000fe400078ec0ff */
[----:B------:R-:W-:Y:S02]  /*1e36b0*/  LOP3.LUT R15, R15, 0xbfffffff, RZ, 0xc0, !PT ;  /* 0xbfffffff0f0f7812 */ /* 0x000fe400078ec0ff */
[----:B------:R-:W-:Y:S02]  /*1e36c0*/  @P5 LOP3.LUT R8, R8, 0x1, RZ, 0xfc, !PT ;  /* 0x0000000108085812 */ /* 0x000fe400078efcff */
[----:B------:R-:W-:-:S02]  /*1e36d0*/  @P3 LOP3.LUT R15, R15, 0x40000000, RZ, 0xfc, !PT ;  /* 0x400000000f0f3812 */ /* 0x000fc400078efcff */
[----:B------:R-:W-:Y:S01]  /*1e36e0*/  ISETP.GE.AND P3, PT, R14, UR9, PT ;  /* 0x000000090e007c0c */ /* 0x000fe2000bf66270 */
[----:B------:R0:W-:Y:S01]  /*1e36f0*/  STL [R1+0x68], R8 ;  /* 0x0000680801007387 */ /* 0x0001e20000100800 */
[----:B------:R-:W-:Y:S02]  /*1e3700*/  LOP3.LUT R15, R15, 0xdfffffff, RZ, 0xc0, !PT ;  /* 0xdfffffff0f0f7812 */ /* 0x000fe400078ec0ff */
[----:B------:R-:W-:Y:S02]  /*1e3710*/  ISETP.LT.AND P6, PT, R28, UR6, !P3 ;  /* 0x000000061c007c0c */ /* 0x000fe4000dfc1270 */
[----:B------:R-:W-:Y:S02]  /*1e3720*/  ISETP.LT.AND P5, PT, R27, UR12, !P3 ;  /* 0x0000000c1b007c0c */ /* 0x000fe4000dfa1270 */
[----:B------:R-:W-:Y:S01]  /*1e3730*/  ISETP.LT.AND P4, PT, R29, UR43, !P3 ;  /* 0x0000002b1d007c0c */ /* 0x000fe2000df81270 */
[----:B------:R-:W-:Y:S01]  /*1e3740*/  VIADD R14, R25, 0x168 ;  /* 0x00000168190e7836 */ /* 0x000fe20000000000 */
[----:B------:R-:W-:Y:S01]  /*1e3750*/  ULDC.64 UR8, c[0x0][0x228] ;  /* 0x00008a0000087ab9 */ /* 0x000fe20000000a00 */
[----:B------:R-:W-:Y:S01]  /*1e3760*/  ULDC UR6, c[0x0][0x228] ;  /* 0x00008a0000067ab9 */ /* 0x000fe20000000800 */
[----:B0-----:R-:W2:Y:S05]  /*1e3770*/  LDL.LU R8, [R1+0x5c] ;  /* 0x00005c0001087983 */ /* 0x001eaa0000300800 */
        /* <DEDUP_REMOVED lines=17> */
[----:B------:R-:W-:Y:S01]  /*1e3890*/  ULDC UR7, c[0x0][0x228] ;  /* 0x00008a0000077ab9 */ /* 0x000fe20000000800 */
[----:B------:R-:W-:-:S06]  /*1e38a0*/  ULDC UR8, c[0x0][0x228] ;  /* 0x00008a0000087ab9 */ /* 0x000fcc0000000800 */
        /* <DEDUP_REMOVED lines=16> */
[----:B------:R-:W-:-:S07]  /*1e39b0*/  ULDC UR9, c[0x0][0x228] ;  /* 0x00008a0000097ab9 */ /* 0x000fce0000000800 */
[----:B------:R-:W-:Y:S01]  /*1e39c0*/  @P6 LOP3.LUT R15, R15, 0x200000, RZ, 0xfc, !PT ;  /* 0x002000000f0f6812 */ /* 0x000fe200078efcff */
[----:B------:R-:W-:-:S03]  /*1e39d0*/  ULDC.64 UR34, c[0x0][0x228] ;  /* 0x00008a0000227ab9 */ /* 0x000fc60000000a00 */
        /* <DEDUP_REMOVED lines=90> */
[----:B--2---:R-:W-:-:S04]  /*1e3f80*/  LOP3.LUT R8, R8, 0x7fffffff, RZ, 0xc0, !PT ;  /* 0x7fffffff08087812 */ /* 0x004fc800078ec0ff */
        /* <DEDUP_REMOVED lines=32> */
[----:B------:R-:W-:Y:S01]  /*1e4190*/  ULDC.64 UR32, c[0x0][0x228] ;  /* 0x00008a0000207ab9 */ /* 0x000fe20000000a00 */
[----:B------:R-:W-:-:S06]  /*1e41a0*/  ULDC UR34, c[0x0][0x228] ;  /* 0x00008a0000227ab9 */ /* 0x000fcc0000000800 */
[----:B------:R-:W-:Y:S01]  /*1e41b0*/  @P6 LOP3.LUT R8, R8, 0x2000000, RZ, 0xfc, !PT ;  /* 0x0200000008086812 */ /* 0x000fe200078efcff */
[----:B------:R-:W-:Y:S01]  /*1e41c0*/  ULDC UR58, c[0x0][0x228] ;  /* 0x00008a00003a7ab9 */ /* 0x000fe20000000800 */
[----:B------:R-:W-:Y:S02]  /*1e41d0*/  ULDC UR57, c[0x0][0x228] ;  /* 0x00008a0000397ab9 */ /* 0x000fe40000000800 */
[----:B------:R-:W-:Y:S02]  /*1e41e0*/  LOP3.LUT R8, R8, 0xfeffffff, RZ, 0xc0, !PT ;  /* 0xfeffffff08087812 */ /* 0x000fe400078ec0ff */
[----:B------:R-:W-:Y:S02]  /*1e41f0*/  ISETP.LT.AND P3, PT, R12, UR28, !P3 ;  /* 0x0000001c0c007c0c */ /* 0x000fe4000df61270 */
        /* <DEDUP_REMOVED lines=13> */
[----:B------:R-:W-:Y:S01]  /*1e42d0*/  ULDC UR56, c[0x0][0x228] ;  /* 0x00008a0000387ab9 */ /* 0x000fe20000000800 */
[----:B------:R-:W-:Y:S02]  /*1e42e0*/  ULDC UR55, c[0x0][0x228] ;  /* 0x00008a0000377ab9 */ /* 0x000fe40000000800 */
        /* <DEDUP_REMOVED lines=107> */
[----:B------:R-:W-:Y:S01]  /*1e49a0*/  ULDC.64 UR16, c[0x0][0x228] ;  /* 0x00008a0000107ab9 */ /* 0x000fe20000000a00 */
[----:B------:R-:W-:-:S02]  /*1e49b0*/  ULDC UR23, c[0x0][0x228] ;  /* 0x00008a0000177ab9 */ /* 0x000fc40000000800 */
        /* <DEDUP_REMOVED lines=86> */
[----:B------:R-:W-:Y:S01]  /*1e4f20*/  ULDC.64 UR38, c[0x0][0x228] ;  /* 0x00008a0000267ab9 */ /* 0x000fe20000000a00 */
        /* <DEDUP_REMOVED lines=34> */
[----:B------:R-:W-:Y:S01]  /*1e5150*/  ULDC UR58, c[0x0][0x228] ;  /* 0x00008a00003a7ab9 */ /* 0x000fe20000000800 */
        /* <DEDUP_REMOVED lines=72> */
[----:B------:R-:W-:Y:S01]  /*1e55e0*/  ISETP.LT.AND P4, PT, R29, UR50, !P3 ;  /* 0x000000321d007c0c */ /* 0x000fe2000df81270 */
[----:B------:R-:W-:Y:S01]  /*1e55f0*/  VIADD R14, R25, 0x14d ;  /* 0x0000014d190e7836 */ /* 0x000fe20000000000 */
[----:B------:R-:W-:-:S05]  /*1e5600*/  ULDC.64 UR24, c[0x0][0x228] ;  /* 0x00008a0000187ab9 */ /* 0x000fca0000000a00 */
[----:B------:R-:W-:Y:S01]  /*1e5610*/  @P6 LOP3.LUT R8, R8, 0x20000, RZ, 0xfc, !PT ;  /* 0x0002000008086812 */ /* 0x000fe200078efcff */
[----:B------:R-:W-:-:S03]  /*1e5620*/  ULDC UR50, c[0x0][0x228] ;  /* 0x00008a0000327ab9 */ /* 0x000fc60000000800 */
        /* <DEDUP_REMOVED lines=216> */
[----:B------:R-:W-:Y:S01]  /*1e63b0*/  ULDC.64 UR36, c[0x0][0x228] ;  /* 0x00008a0000247ab9 */ /* 0x000fe20000000a00 */
        /* <DEDUP_REMOVED lines=15> */
[----:B------:R-:W-:Y:S01]  /*1e64b0*/  ULDC UR7, c[0x0][0x228] ;  /* 0x00008a0000077ab9 */ /* 0x000fe20000000800 */
[----:B0-----:R-:W2:Y:S06]  /*1e64c0*/  LDL.LU R15, [R1+0x40] ;  /* 0x00004000010f7983 */ /* 0x001eac0000300800 */
[----:B------:R-:W-:Y:S01]  /*1e64d0*/  @P6 LOP3.LUT R8, R8, 0x20000000, RZ, 0xfc, !PT ;  /* 0x2000000008086812 */ /* 0x000fe200078efcff */
[----:B------:R-:W-:Y:S01]  /*1e64e0*/  ULDC.64 UR30, c[0x0][0x228] ;  /* 0x00008a00001e7ab9 */ /* 0x000fe20000000a00 */
        /* <DEDUP_REMOVED lines=90> */
[----:B------:R-:W-:-:S05]  /*1e6a90*/  ULDC UR28, c[0x0][0x228] ;  /* 0x00008a00001c7ab9 */ /* 0x000fca0000000800 */
        /* <DEDUP_REMOVED lines=38> */
[----:B------:R-:W-:Y:S01]  /*1e6d00*/  ULDC UR61, c[0x0][0x228] ;  /* 0x00008a00003d7ab9 */ /* 0x000fe20000000800 */
[----:B--2---:R-:W-:Y:S02]  /*1e6d10*/  LOP3.LUT R15, R15, 0x7fffffff, RZ, 0xc0, !PT ;  /* 0x7fffffff0f0f7812 */ /* 0x004fe400078ec0ff */
[----:B------:R-:W-:Y:S02]  /*1e6d20*/  @P6 LOP3.LUT R8, R8, 0x2, RZ, 0xfc, !PT ;  /* 0x0000000208086812 */ /* 0x000fe400078efcff */
[----:B------:R-:W-:-:S02]  /*1e6d30*/  @P4 LOP3.LUT R15, R15, 0x80000000, RZ, 0xfc, !PT ;  /* 0x800000000f0f4812 */ /* 0x000fc400078efcff */
[----:B------:R-:W-:Y:S02]  /*1e6d40*/  LOP3.LUT R8, R8, 0xfffffffe, RZ, 0xc0, !PT ;  /* 0xfffffffe08087812 */ /* 0x000fe400078ec0ff */
[----:B------:R-:W-:Y:S02]  /*1e6d50*/  LOP3.LUT R15, R15, 0xbfffffff, RZ, 0xc0, !PT ;  /* 0xbfffffff0f0f7812 */ /* 0x000fe400078ec0ff */
[----:B------:R-:W-:Y:S02]  /*1e6d60*/  @P5 LOP3.LUT R8, R8, 0x1, RZ, 0xfc, !PT ;  /* 0x0000000108085812 */ /* 0x000fe400078efcff */
[----:B------:R-:W-:Y:S02]  /*1e6d70*/  @P3 LOP3.LUT R15, R15, 0x40000000, RZ, 0xfc, !PT ;  /* 0x400000000f0f3812 */ /* 0x000fe400078efcff */
[----:B------:R-:W-:Y:S01]  /*1e6d80*/  ISETP.GE.AND P3, PT, R14, UR37, PT ;  /* 0x000000250e007c0c */ /* 0x000fe2000bf66270 */
[----:B------:R0:W-:Y:S01]  /*1e6d90*/  STL [R1+0x4c], R8 ;  /* 0x00004c0801007387 */ /* 0x0001e20000100800 */
[----:B------:R-:W-:-:S02]  /*1e6da0*/  LOP3.LUT R15, R15, 0xdfffffff, RZ, 0xc0, !PT ;  /* 0xdfffffff0f0f7812 */ /* 0x000fc400078ec0ff */
        /* <DEDUP_REMOVED lines=22> */
[----:B------:R-:W-:Y:S01]  /*1e6f10*/  @P6 LOP3.LUT R15, R15, 0x2000000, RZ, 0xfc, !PT ;  /* 0x020000000f0f6812 */ /* 0x000fe200078efcff */
[----:B------:R-:W-:Y:S01]  /*1e6f20*/  VIADD R14, R25, 0x137 ;  /* 0x00000137190e7836 */ /* 0x000fe20000000000 */
[----:B------:R-:W-:Y:S02]  /*1e6f30*/  ULDC.64 UR30, c[0x0][0x228] ;  /* 0x00008a00001e7ab9 */ /* 0x000fe40000000a00 */
        /* <DEDUP_REMOVED lines=107> */
[----:B--2---:R-:W-:-:S05]  /*1e75f0*/  LOP3.LUT R8, R8, 0x7fffffff, RZ, 0xc0, !PT ;  /* 0x7fffffff08087812 */ /* 0x004fca00078ec0ff */
        /* <DEDUP_REMOVED lines=141> */
[----:B------:R-:W-:Y:S02]  /*1e7ed0*/  ISETP.LT.AND P5, PT, R27, UR36, !P3 ;  /* 0x000000241b007c0c */ /* 0x000fe4000dfa1270 */
[----:B------:R-:W-:Y:S02]  /*1e7ee0*/  ISETP.LT.AND P3, PT, R12, UR61, !P3 ;  /* 0x0000003d0c007c0c */ /* 0x000fe4000df61270 */
[----:B------:R-:W-:Y:S01]  /*1e7ef0*/  LOP3.LUT R8, R8, 0xfffffffd, RZ, 0xc0, !PT ;  /* 0xfffffffd08087812 */ /* 0x000fe200078ec0ff */
[----:B------:R-:W-:Y:S01]  /*1e7f00*/  VIADD R14, R25, 0x129 ;  /* 0x00000129190e7836 */ /* 0x000fe20000000000 */
[----:B------:R-:W-:Y:S01]  /*1e7f10*/  ULDC.64 UR36, c[0x0][0x228] ;  /* 0x00008a0000247ab9 */ /* 0x000fe20000000a00 */
[----:B------:R-:W-:Y:S01]  /*1e7f20*/  ULDC UR60, c[0x0][0x228] ;  /* 0x00008a00003c7ab9 */ /* 0x000fe20000000800 */
[----:B------:R-:W-:Y:S01]  /*1e7f30*/  ULDC UR61, c[0x0][0x228] ;  /* 0x00008a00003d7ab9 */ /* 0x000fe20000000800 */
[----:B--2---:R-:W-:-:S02]  /*1e7f40*/  LOP3.LUT R15, R15, 0x7fffffff, RZ, 0xc0, !PT ;  /* 0x7fffffff0f0f7812 */ /* 0x004fc400078ec0ff */
[----:B------:R-:W-:Y:S02]  /*1e7f50*/  @P6 LOP3.LUT R8, R8, 0x2, RZ, 0xfc, !PT ;  /* 0x0000000208086812 */ /* 0x000fe400078efcff */
[----:B------:R-:W-:Y:S02]  /*1e7f60*/  @P4 LOP3.LUT R15, R15, 0x80000000, RZ, 0xfc, !PT ;  /* 0x800000000f0f4812 */ /* 0x000fe400078efcff */
[----:B------:R-:W-:Y:S02]  /*1e7f70*/  LOP3.LUT R8, R8, 0xfffffffe, RZ, 0xc0, !PT ;  /* 0xfffffffe08087812 */ /* 0x000fe400078ec0ff */
[----:B------:R-:W-:Y:S02]  /*1e7f80*/  LOP3.LUT R15, R15, 0xbfffffff, RZ, 0xc0, !PT ;  /* 0xbfffffff0f0f7812 */ /* 0x000fe400078ec0ff */
[----:B------:R-:W-:Y:S02]  /*1e7f90*/  @P5 LOP3.LUT R8, R8, 0x1, RZ, 0xfc, !PT ;  /* 0x0000000108085812 */ /* 0x000fe400078efcff */
[----:B------:R-:W-:-:S02]  /*1e7fa0*/  @P3 LOP3.LUT R15, R15, 0x40000000, RZ, 0xfc, !PT ;  /* 0x400000000f0f3812 */ /* 0x000fc400078efcff */
[----:B------:R-:W-:Y:S01]  /*1e7fb0*/  ISETP.GE.AND P3, PT, R14, UR29, PT ;  /* 0x0000001d0e007c0c */ /* 0x000fe2000bf66270 */
[----:B------:R0:W-:Y:S03]  /*1e7fc0*/  STL [R1+0x3c], R8 ;  /* 0x00003c0801007387 */ /* 0x0001e60000100800 */
[----:B------:R-:W-:Y:S02]  /*1e7fd0*/  ISETP.LT.AND P6, PT, R28, UR36, !P3 ;  /* 0x000000241c007c0c */ /* 0x000fe4000dfc1270 */
[----:B------:R-:W-:Y:S02]  /*1e7fe0*/  ISETP.LT.AND P5, PT, R27, UR28, !P3 ;  /* 0x0000001c1b007c0c */ /* 0x000fe4000dfa1270 */
[----:B------:R-:W-:Y:S02]  /*1e7ff0*/  LOP3.LUT R15, R15, 0xdfffffff, RZ, 0xc0, !PT ;  /* 0xdfffffff0f0f7812 */ /* 0x000fe400078ec0ff */
[----:B------:R-:W-:Y:S01]  /*1e8000*/  ISETP.LT.AND P4, PT, R29, UR60, !P3 ;  /* 0x0000003c1d007c0c */ /* 0x000fe2000df81270 */
[----:B------:R-:W-:Y:S01]  /*1e8010*/  VIADD R14, R25, 0x128 ;  /* 0x00000128190e7836 */ /* 0x000fe20000000000 */
[----:B------:R-:W-:Y:S01]  /*1e8020*/  ULDC.64 UR28, c[0x0][0x228] ;  /* 0x00008a00001c7ab9 */ /* 0x000fe20000000a00 */
[----:B0-----:R-:W2:Y:S04]  /*1e8030*/  LDL.LU R8, [R1+0x34] ;  /* 0x0000340001087983 */ /* 0x001ea80000300800 */
        /* <DEDUP_REMOVED lines=140> */
[----:B------:R-:W-:Y:S01]  /*1e8900*/  ISETP.LT.AND P5, PT, R27, UR35, !P3 ;  /* 0x000000231b007c0c */ /* 0x000fe2000dfa1270 */
[----:B------:R-:W-:Y:S01]  /*1e8910*/  VIADD R14, R25, 0x120 ;  /* 0x00000120190e7836 */ /* 0x000fe20000000000 */
[----:B------:R-:W-:Y:S01]  /*1e8920*/  ULDC UR29, c[0x0][0x228] ;  /* 0x00008a00001d7ab9 */ /* 0x000fe20000000800 */
[----:B0-----:R-:W2:Y:S01]  /*1e8930*/  LDL.LU R15, [R1+0x30] ;  /* 0x00003000010f7983 */ /* 0x001ea20000300800 */
[----:B------:R-:W-:-:S07]  /*1e8940*/  ISETP.LT.AND P4, PT, R29, UR23, !P3 ;  /* 0x000000171d007c0c */ /* 0x000fce000df81270 */
[----:B------:R-:W-:-:S04]  /*1e8950*/  @P6 LOP3.LUT R8, R8, 0x20000000, RZ, 0xfc, !PT ;  /* 0x2000000008086812 */ /* 0x000fc800078efcff */
        /* <DEDUP_REMOVED lines=1074> */
[----:B------:R-:W-:Y:S01]  /*1ecc80*/  ULDC UR6, c[0x0][0x228] ;  /* 0x00008a0000067ab9 */ /* 0x000fe20000000800 */
[----:B------:R-:W-:-:S04]  /*1ecc90*/  ULDC UR13, c[0x0][0x228] ;  /* 0x00008a00000d7ab9 */ /* 0x000fc80000000800 */
        /* <DEDUP_REMOVED lines=127> */
[----:B------:R-:W-:Y:S01]  /*1ed490*/  ULDC.64 UR26, c[0x0][0x228] ;  /* 0x00008a00001a7ab9 */ /* 0x000fe20000000a00 */
        /* <DEDUP_REMOVED lines=220> */
[----:B------:R-:W-:Y:S01]  /*1ee260*/  ULDC.64 UR8, c[0x0][0x228] ;  /* 0x00008a0000087ab9 */ /* 0x000fe20000000a00 */
        /* <DEDUP_REMOVED lines=273> */
[----:B------:R-:W-:Y:S02]  /*1ef380*/  LOP3.LUT R9, R9, 0x7fffffff, RZ, 0xc0, !PT ;  /* 0x7fffffff09097812 */ /* 0x000fe400078ec0ff */
[----:B------:R-:W-:Y:S02]  /*1ef390*/  LOP3.LUT R10, R10, 0x7fffffff, RZ, 0xc0, !PT ;  /* 0x7fffffff0a0a7812 */ /* 0x000fe400078ec0ff */
[----:B------:R-:W-:Y:S02]  /*1ef3a0*/  LOP3.LUT R15, R15, 0xfffffeff, RZ, 0xc0, !PT ;  /* 0xfffffeff0f0f7812 */ /* 0x000fe400078ec0ff */
[----:B------:R-:W-:Y:S01]  /*1ef3b0*/  ISETP.LT.AND P3, PT, R12, UR36, !P3 ;  /* 0x000000240c007c0c */ /* 0x000fe2000df61270 */
[----:B------:R-:W-:Y:S01]  /*1ef3c0*/  ULDC.64 UR36, c[0x0][0x228] ;  /* 0x00008a0000247ab9 */ /* 0x000fe20000000a00 */
        /* <DEDUP_REMOVED lines=50> */
[----:B0-----:R-:W2:Y:S06]  /*1ef6f0*/  LDL.LU R15, [R1] ;  /* 0x00000000010f7983 */ /* 0x001eac0000300800 */
        /* <DEDUP_REMOVED lines=217> */
[----:B------:R-:W-:Y:S02]  /*1f0490*/  LOP3.LUT R15, R15, 0xffffefff, RZ, 0xc0, !PT ;  /* 0xffffefff0f0f7812 */ /* 0x000fe400078ec0ff */
[----:B------:R-:W-:Y:S01]  /*1f04a0*/  ISETP.LT.AND P3, PT, R12, UR14, !P3 ;  /* 0x0000000e0c007c0c */ /* 0x000fe2000df61270 */
[----:B------:R-:W-:Y:S01]  /*1f04b0*/  VIADD R14, R25, 0xb4 ;  /* 0x000000b4190e7836 */ /* 0x000fe20000000000 */
        /* <DEDUP_REMOVED lines=42> */
[----:B------:R-:W-:Y:S01]  /*1f0760*/  ISETP.GE.AND P3, PT, R14, UR23, PT ;  /* 0x000000170e007c0c */ /* 0x000fe2000bf66270 */
[----:B------:R-:W-:Y:S01]  /*1f0770*/  VIADD R14, R25, 0xb1 ;  /* 0x000000b1190e7836 */ /* 0x000fe20000000000 */
[----:B------:R-:W-:Y:S02]  /*1f0780*/  ULDC.64 UR22, c[0x0][0x228] ;  /* 0x00008a0000167ab9 */ /* 0x000fe40000000a00 */
[----:B------:R-:W-:Y:S02]  /*1f0790*/  ISETP.LT.AND P4, PT, R29, UR6, !P3 ;  /* 0x000000061d007c0c */ /* 0x000fe4000df81270 */
[----:B------:R-:W-:Y:S02]  /*1f07a0*/  ISETP.LT.AND P6, PT, R28, UR10, !P3 ;  /* 0x0000000a1c007c0c */ /* 0x000fe4000dfc1270 */
[----:B------:R-:W-:-:S02]  /*1f07b0*/  ISETP.LT.AND P5, PT, R27, UR5, !P3 ;  /* 0x000000051b007c0c */ /* 0x000fc4000dfa1270 */
[----:B------:R-:W-:Y:S02]  /*1f07c0*/  ISETP.LT.AND P3, PT, R12, UR7, !P3 ;  /* 0x000000070c007c0c */ /* 0x000fe4000df61270 */
[----:B--2---:R-:W-:Y:S02]  /*1f07d0*/  LOP3.LUT R8, R8, 0x7fffffff, RZ, 0xc0, !PT ;  /* 0x7fffffff08087812 */ /* 0x004fe400078ec0ff */
[----:B------:R-:W-:Y:S01]  /*1f07e0*/  LOP3.LUT R15, R15, 0xfffffffd, RZ, 0xc0, !PT ;  /* 0xfffffffd0f0f7812 */ /* 0x000fe200078ec0ff */
[----:B------:R-:W-:Y:S01]  /*1f07f0*/  ULDC UR7, c[0x0][0x228] ;  /* 0x00008a0000077ab9 */ /* 0x000fe20000000800 */
[----:B------:R-:W-:Y:S01]  /*1f0800*/  ULDC UR6, c[0x0][0x228] ;  /* 0x00008a0000067ab9 */ /* 0x000fe20000000800 */
[----:B------:R-:W-:Y:S01]  /*1f0810*/  @P4 LOP3.LUT R8, R8, 0x80000000, RZ, 0xfc, !PT ;  /* 0x8000000008084812 */ /* 0x000fe200078efcff */
[----:B------:R-:W-:Y:S01]  /*1f0820*/  ULDC UR5, c[0x0][0x228] ;  /* 0x00008a0000057ab9 */ /* 0x000fe20000000800 */
[----:B------:R-:W-:Y:S02]  /*1f0830*/  ULDC UR10, c[0x0][0x228] ;  /* 0x00008a00000a7ab9 */ /* 0x000fe40000000800 */
[----:B------:R-:W-:-:S04]  /*1f0840*/  LOP3.LUT R8, R8, 0xbfffffff, RZ, 0xc0, !PT ;  /* 0xbfffffff08087812 */ /* 0x000fc800078ec0ff */
[----:B------:R-:W-:Y:S02]  /*1f0850*/  @P3 LOP3.LUT R8, R8, 0x40000000, RZ, 0xfc, !PT ;  /* 0x4000000008083812 */ /* 0x000fe400078efcff */
[----:B------:R-:W-:Y:S02]  /*1f0860*/  ISETP.GE.AND P3, PT, R14, UR15, PT ;  /* 0x0000000f0e007c0c */ /* 0x000fe4000bf66270 */
[----:B------:R-:W-:Y:S02]  /*1f0870*/  @P6 LOP3.LUT R15, R15, 0x2, RZ, 0xfc, !PT ;  /* 0x000000020f0f6812 */ /* 0x000fe400078efcff */
[----:B------:R-:W-:Y:S02]  /*1f0880*/  LOP3.LUT R8, R8, 0xdfffffff, RZ, 0xc0, !PT ;  /* 0xdfffffff08087812 */ /* 0x000fe400078ec0ff */
[----:B------:R-:W-:Y:S02]  /*1f0890*/  ISETP.LT.AND P6, PT, R28, UR22, !P3 ;  /* 0x000000161c007c0c */ /* 0x000fe4000dfc1270 */
[----:B------:R-:W-:Y:S01]  /*1f08a0*/  LOP3.LUT R15, R15, 0xfffffffe, RZ, 0xc0, !PT ;  /* 0xfffffffe0f0f7812 */ /* 0x000fe200078ec0ff */
[----:B------:R-:W-:Y:S01]  /*1f08b0*/  VIADD R14, R25, 0xb0 ;  /* 0x000000b0190e7836 */ /* 0x000fe20000000000 */
[----:B------:R-:W-:-:S02]  /*1f08c0*/  ULDC UR15, c[0x0][0x228] ;  /* 0x00008a00000f7ab9 */ /* 0x000fc40000000800 */
[----:B------:R-:W-:Y:S02]  /*1f08d0*/  @P5 LOP3.LUT R15, R15, 0x1, RZ, 0xfc, !PT ;  /* 0x000000010f0f5812 */ /* 0x000fe400078efcff */
[----:B------:R-:W-:Y:S02]  /*1f08e0*/  ISETP.LT.AND P5, PT, R27, UR17, !P3 ;  /* 0x000000111b007c0c */ /* 0x000fe4000dfa1270 */
[----:B------:R-:W-:-:S03]  /*1f08f0*/  ISETP.LT.AND P4, PT, R29, UR18, !P3 ;  /* 0x000000121d007c0c */ /* 0x000fc6000df81270 */
[----:B------:R-:W-:Y:S01]  /*1f0900*/  @P6 LOP3.LUT R8, R8, 0x20000000, RZ, 0xfc, !PT ;  /* 0x2000000008086812 */ /* 0x000fe200078efcff */
[----:B------:R-:W-:-:S03]  /*1f0910*/  ULDC.64 UR16, c[0x0][0x228] ;  /* 0x00008a0000107ab9 */ /* 0x000fc60000000a00 */
        /* <DEDUP_REMOVED lines=14> */
[----:B------:R0:W-:Y:S01]  /*1f0a00*/  STL [R1], R15 ;  /* 0x0000000f01007387 */ /* 0x0001e20000100800 */
[----:B------:R-:W-:Y:S01]  /*1f0a10*/  ULDC UR13, c[0x0][0x228] ;  /* 0x00008a00000d7ab9 */ /* 0x000fe20000000800 */
[----:B------:R-:W-:-:S05]  /*1f0a20*/  ULDC UR16, c[0x0][0x228] ;  /* 0x00008a0000107ab9 */ /* 0x000fca0000000800 */
        /* <DEDUP_REMOVED lines=15> */
[----:B------:R-:W-:-:S02]  /*1f0b20*/  VIADD R14, R25, 0xae ;  /* 0x000000ae190e7836 */ /* 0x000fc40000000000 */
[----:B0-----:R-:W-:Y:S01]  /*1f0b30*/  VIADD R15, R25, 0xa3 ;  /* 0x000000a3190f7836 */ /* 0x001fe20000000000 */
[----:B------:R-:W-:-:S05]  /*1f0b40*/  ULDC UR11, c[0x0][0x228] ;  /* 0x00008a00000b7ab9 */ /* 0x000fca0000000800 */
[----:B------:R-:W-:Y:S01]  /*1f0b50*/  @P6 LOP3.LUT R8, R8, 0x200000, RZ, 0xfc, !PT ;  /* 0x0020000008086812 */ /* 0x000fe200078efcff */
[----:B------:R-:W-:-:S03]  /*1f0b60*/  ULDC.64 UR28, c[0x0][0x228] ;  /* 0x00008a00001c7ab9 */ /* 0x000fc60000000a00 */
        /* <DEDUP_REMOVED lines=84> */
[----:B------:R-:W-:Y:S01]  /*1f10b0*/  LOP3.LUT R8, R8, 0xfffffffd, RZ, 0xc0, !PT ;  /* 0xfffffffd08087812 */ /* 0x000fe200078ec0ff */
[----:B------:R-:W-:Y:S01]  /*1f10c0*/  ULDC UR61, c[0x0][0x228] ;  /* 0x00008a00003d7ab9 */ /* 0x000fe20000000800 */
[----:B------:R-:W-:Y:S01]  /*1f10d0*/  ULDC UR59, c[0x0][0x228] ;  /* 0x00008a00003b7ab9 */ /* 0x000fe20000000800 */
[----:B------:R-:W-:Y:S02]  /*1f10e0*/  ULDC UR60, c[0x0][0x228] ;  /* 0x00008a00003c7ab9 */ /* 0x000fe40000000800 */
[----:B------:R-:W-:-:S04]  /*1f10f0*/  @P4 LOP3.LUT R9, R9, 0x80000000, RZ, 0xfc, !PT ;  /* 0x8000000009094812 */ /* 0x000fc800078efcff */
        /* <DEDUP_REMOVED lines=8> */
[----:B------:R-:W-:-:S02]  /*1f1180*/  ULDC.64 UR26, c[0x0][0x228] ;  /* 0x00008a00001a7ab9 */ /* 0x000fc40000000a00 */
[----:B------:R-:W-:Y:S02]  /*1f1190*/  @P5 LOP3.LUT R8, R8, 0x1, RZ, 0xfc, !PT ;  /* 0x0000000108085812 */ /* 0x000fe400078efcff */
[----:B------:R-:W-:Y:S02]  /*1f11a0*/  ISETP.LT.AND P5, PT, R27, UR33, !P3 ;  /* 0x000000211b007c0c */ /* 0x000fe4000dfa1270 */
[----:B------:R-:W-:-:S03]  /*1f11b0*/  ISETP.LT.AND P4, PT, R29, UR36, !P3 ;  /* 0x000000241d007c0c */ /* 0x000fc6000df81270 */
        /* <DEDUP_REMOVED lines=84> */
[----:B------:R-:W-:Y:S01]  /*1f1700*/  ULDC UR59, c[0x0][0x228] ;  /* 0x00008a00003b7ab9 */ /* 0x000fe20000000800 */
[----:B------:R-:W-:-:S05]  /*1f1710*/  ULDC UR60, c[0x0][0x228] ;  /* 0x00008a00003c7ab9 */ /* 0x000fca0000000800 */
[----:B------:R-:W-:-:S04]  /*1f1720*/  @P4 LOP3.LUT R9, R9, 0x200, RZ, 0xfc, !PT ;  /* 0x0000020009094812 */ /* 0x000fc800078efcff */
[----:B------:R-:W-:Y:S02]  /*1f1730*/  LOP3.LUT R9, R9, 0xfffffeff, RZ, 0xc0, !PT ;  /* 0xfffffeff09097812 */ /* 0x000fe400078ec0ff */
[----:B------:R-:W-:Y:S02]  /*1f1740*/  ISETP.LT.AND P4, PT, R12, UR61, !P3 ;  /* 0x0000003d0c007c0c */ /* 0x000fe4000df81270 */
[----:B------:R-:W-:Y:S01]  /*1f1750*/  @P6 LOP3.LUT R9, R9, 0x100, RZ, 0xfc, !PT ;  /* 0x0000010009096812 */ /* 0x000fe200078efcff */
[----:B------:R-:W-:-:S03]  /*1f1760*/  ULDC UR61, c[0x0][0x228] ;  /* 0x00008a00003d7ab9 */ /* 0x000fc60000000800 */
[----:B------:R-:W-:-:S04]  /*1f1770*/  LOP3.LUT R9, R9, 0xffffff7f, RZ, 0xc0, !PT ;  /* 0xffffff7f09097812 */ /* 0x000fc800078ec0ff */
[----:B------:R-:W-:Y:S02]  /*1f1780*/  @P5 LOP3.LUT R9, R9, 0x80, RZ, 0xfc, !PT ;  /* 0x0000008009095812 */ /* 0x000fe400078efcff */
[----:B------:R-:W-:Y:S02]  /*1f1790*/  ISETP.GE.AND P3, PT, R15, UR23, PT ;  /* 0x000000170f007c0c */ /* 0x000fe4000bf66270 */
[----:B------:R-:W-:-:S04]  /*1f17a0*/  LOP3.LUT R9, R9, 0xffffffbf, RZ, 0xc0, !PT ;  /* 0xffffffbf09097812 */ /* 0x000fc800078ec0ff */
[----:B------:R-:W-:Y:S02]  /*1f17b0*/  @P4 LOP3.LUT R9, R9, 0x40, RZ, 0xfc, !PT ;  /* 0x0000004009094812 */ /* 0x000fe400078efcff */
[----:B------:R-:W-:Y:S02]  /*1f17c0*/  ISETP.LT.AND P4, PT, R28, UR28, !P3 ;  /* 0x0000001c1c007c0c */ /* 0x000fe4000df81270 */
[----:B------:R-:W-:Y:S02]  /*1f17d0*/  ISETP.LT.AND P6, PT, R27, UR59, !P3 ;  /* 0x0000003b1b007c0c */ /* 0x000fe4000dfc1270 */
[----:B------:R-:W-:Y:S02]  /*1f17e0*/  ISETP.LT.AND P5, PT, R29, UR60, !P3 ;  /* 0x0000003c1d007c0c */ /* 0x000fe4000dfa1270 */
[----:B------:R-:W-:Y:S01]  /*1f17f0*/  LOP3.LUT R9, R9, 0xffffffdf, RZ, 0xc0, !PT ;  /* 0xffffffdf09097812 */ /* 0x000fe200078ec0ff */
[C---:B------:R-:W-:Y:S01]  /*1f1800*/  VIADD R14, R25.reuse, 0xa2 ;  /* 0x000000a2190e7836 */ /* 0x040fe20000000000 */
[----:B------:R-:W-:Y:S01]  /*1f1810*/  ULDC UR60, c[0x0][0x228] ;  /* 0x00008a00003c7ab9 */ /* 0x000fe20000000800 */
[----:B------:R-:W-:Y:S01]  /*1f1820*/  VIADD R15, R25, 0xa1 ;  /* 0x000000a1190f7836 */ /* 0x000fe20000000000 */
[----:B------:R-:W-:-:S03]  /*1f1830*/  ULDC UR59, c[0x0][0x228] ;  /* 0x00008a00003b7ab9 */ /* 0x000fc60000000800 */
        /* <DEDUP_REMOVED lines=14> */
[----:B------:R-:W-:Y:S02]  /*1f1920*/  @P4 LOP3.LUT R9, R9, 0x2, RZ, 0xfc, !PT ;  /* 0x0000000209094812 */ /* 0x000fe400078efcff */
[----:B------:R-:W-:Y:S02]  /*1f1930*/  ISETP.LT.AND P4, PT, R12, UR61, !P3 ;  /* 0x0000003d0c007c0c */ /* 0x000fe4000df81270 */
[----:B------:R-:W-:Y:S02]  /*1f1940*/  @P5 LOP3.LUT R10, R10, 0x80000000, RZ, 0xfc, !PT ;  /* 0x800000000a0a5812 */ /* 0x000fe400078efcff */
[----:B------:R-:W-:Y:S02]  /*1f1950*/  ISETP.GE.AND P3, PT, R15, UR27, PT ;  /* 0x0000001b0f007c0c */ /* 0x000fe4000bf66270 */
[----:B------:R-:W-:Y:S02]  /*1f1960*/  LOP3.LUT R10, R10, 0xbfffffff, RZ, 0xc0, !PT ;  /* 0xbfffffff0a0a7812 */ /* 0x000fe400078ec0ff */
[----:B------:R-:W-:-:S05]  /*1f1970*/  LOP3.LUT R9, R9, 0xfffffffe, RZ, 0xc0, !PT ;  /* 0xfffffffe09097812 */ /* 0x000fca00078ec0ff */
[----:B------:R-:W-:Y:S02]  /*1f1980*/  @P4 LOP3.LUT R10, R10, 0x40000000, RZ, 0xfc, !PT ;  /* 0x400000000a0a4812 */ /* 0x000fe400078efcff */
[----:B------:R-:W-:Y:S02]  /*1f1990*/  ISETP.LT.AND P4, PT, R28, UR32, !P3 ;  /* 0x000000201c007c0c */ /* 0x000fe4000df81270 */
[----:B------:R-:W-:Y:S02]  /*1f19a0*/  @P6 LOP3.LUT R9, R9, 0x1, RZ, 0xfc, !PT ;  /* 0x0000000109096812 */ /* 0x000fe400078efcff */
[----:B------:R-:W-:Y:S02]  /*1f19b0*/  ISETP.LT.AND P6, PT, R27, UR58, !P3 ;  /* 0x0000003a1b007c0c */ /* 0x000fe4000dfc1270 */
[----:B------:R-:W-:Y:S02]  /*1f19c0*/  LOP3.LUT R10, R10, 0xdfffffff, RZ, 0xc0, !PT ;  /* 0xdfffffff0a0a7812 */ /* 0x000fe400078ec0ff */
[----:B------:R-:W-:-:S05]  /*1f19d0*/  ISETP.LT.AND P5, PT, R29, UR57, !P3 ;  /* 0x000000391d007c0c */ /* 0x000fca000dfa1270 */
[----:B------:R-:W-:-:S04]  /*1f19e0*/  @P4 LOP3.LUT R10, R10, 0x20000000, RZ, 0xfc, !PT ;  /* 0x200000000a0a4812 */ /* 0x000fc800078efcff */
[----:B------:R-:W-:Y:S02]  /*1f19f0*/  LOP3.LUT R10, R10, 0xefffffff, RZ, 0xc0, !PT ;  /* 0xefffffff0a0a7812 */ /* 0x000fe400078ec0ff */
[----:B------:R-:W-:Y:S02]  /*1f1a00*/  ISETP.LT.AND P4, PT, R12, UR56, !P3 ;  /* 0x000000380c007c0c */ /* 0x000fe4000df81270 */
[----:B------:R-:W-:-:S04]  /*1f1a10*/  @P6 LOP3.LUT R10, R10, 0x10000000, RZ, 0xfc, !PT ;  /* 0x100000000a0a6812 */ /* 0x000fc800078efcff */
[----:B------:R-:W-:Y:S01]  /*1f1a20*/  LOP3.LUT R10, R10, 0xf7ffffff, RZ, 0xc0, !PT ;  /* 0xf7ffffff0a0a7812 */ /* 0x000fe200078ec0ff */
[----:B------:R-:W-:-:S03]  /*1f1a30*/  VIADD R14, R25, 0xa0 ;  /* 0x000000a0190e7836 */ /* 0x000fc60000000000 */
        /* <DEDUP_REMOVED lines=81> */
[----:B------:R-:W-:Y:S01]  /*1f1f50*/  @P6 LOP3.LUT R10, R10, 0x10, RZ, 0xfc, !PT ;  /* 0x000000100a0a6812 */ /* 0x000fe200078efcff */
[----:B------:R-:W-:Y:S02]  /*1f1f60*/  VIADD R14, R25, 0x9a ;  /* 0x0000009a190e7836 */ /* 0x000fe40000000000 */
[----:B------:R-:W2:Y:S01]  /*1f1f70*/  LDL.LU R25, [R1+0x73e0] ;  /* 0x0073e00001197983 */ /* 0x000ea20000300800 */
[----:B------:R-:W-:-:S04]  /*1f1f80*/  LOP3.LUT R10, R10, 0xfffffff7, RZ, 0xc0, !PT ;  /* 0xfffffff70a0a7812 */ /* 0x000fc800078ec0ff */
[----:B------:R-:W-:Y:S02]  /*1f1f90*/  @P5 LOP3.LUT R10, R10, 0x8, RZ, 0xfc, !PT ;  /* 0x000000080a0a5812 */ /* 0x000fe400078efcff */
[----:B------:R-:W-:Y:S02]  /*1f1fa0*/  ISETP.GE.AND P3, PT, R14, UR41, PT ;  /* 0x000000290e007c0c */ /* 0x000fe4000bf66270 */
[----:B------:R-:W-:Y:S02]  /*1f1fb0*/  LOP3.LUT R10, R10, 0xfffffffb, RZ, 0xc0, !PT ;  /* 0xfffffffb0a0a7812 */ /* 0x000fe400078ec0ff */
[----:B------:R-:W-:Y:S02]  /*1f1fc0*/  ISETP.LT.AND P6, PT, R28, UR46, !P3 ;  /* 0x0000002e1c007c0c */ /* 0x000fe4000dfc1270 */
[----:B------:R-:W-:Y:S01]  /*1f1fd0*/  ISETP.LT.AND P5, PT, R27, UR50, !P3 ;  /* 0x000000321b007c0c */ /* 0x000fe2000dfa1270 */
[----:B------:R-:W3:Y:S01]  /*1f1fe0*/  LDL.LU R28, [R1+0x73dc] ;  /* 0x0073dc00011c7983 */ /* 0x000ee20000300800 */
[----:B------:R-:W-:-:S03]  /*1f1ff0*/  @P4 LOP3.LUT R10, R10, 0x4, RZ, 0xfc, !PT ;  /* 0x000000040a0a4812 */ /* 0x000fc600078efcff */
[----:B------:R-:W4:Y:S01]  /*1f2000*/  LDL.LU R27, [R1+0x73d8] ;  /* 0x0073d800011b7983 */ /* 0x000f220000300800 */
[----:B------:R-:W-:Y:S02]  /*1f2010*/  ISETP.LT.AND P4, PT, R29, UR51, !P3 ;  /* 0x000000331d007c0c */ /* 0x000fe4000df81270 */
[----:B------:R-:W-:Y:S01]  /*1f2020*/  ISETP.LT.AND P3, PT, R12, UR52, !P3 ;  /* 0x000000340c007c0c */ /* 0x000fe2000df61270 */
[----:B------:R-:W3:Y:S04]  /*1f2030*/  LDL.LU R29, [R1+0x73d4] ;  /* 0x0073d400011d7983 */ /* 0x000ee80000300800 */
[----:B------:R-:W2:Y:S01]  /*1f2040*/  LDL.LU R12, [R1+0x73d0] ;  /* 0x0073d000010c7983 */ /* 0x000ea20000300800 */
[----:B------:R-:W-:-:S04]  /*1f2050*/  LOP3.LUT R10, R10, 0xfffffffd, RZ, 0xc0, !PT ;  /* 0xfffffffd0a0a7812 */ /* 0x000fc800078ec0ff */
[----:B------:R-:W-:-:S04]  /*1f2060*/  @P6 LOP3.LUT R10, R10, 0x2, RZ, 0xfc, !PT ;  /* 0x000000020a0a6812 */ /* 0x000fc800078efcff */
[----:B------:R-:W-:-:S04]  /*1f2070*/  LOP3.LUT R10, R10, 0xfffffffe, RZ, 0xc0, !PT ;  /* 0xfffffffe0a0a7812 */ /* 0x000fc800078ec0ff */
[----:B------:R-:W-:Y:S02]  /*1f2080*/  @P5 LOP3.LUT R10, R10, 0x1, RZ, 0xfc, !PT ;  /* 0x000000010a0a5812 */ /* 0x000fe400078efcff */
[----:B--2---:R-:W-:-:S04]  /*1f2090*/  LOP3.LUT R12, R12, 0xbfffffff, RZ, 0xc0, !PT ;  /* 0xbfffffff0c0c7812 */ /* 0x004fc800078ec0ff */
[----:B------:R-:W-:-:S04]  /*1f20a0*/  LOP3.LUT R12, R12, 0x7fffffff, RZ, 0xc0, !PT ;  /* 0x7fffffff0c0c7812 */ /* 0x000fc800078ec0ff */
[----:B------:R-:W-:-:S04]  /*1f20b0*/  @P4 LOP3.LUT R12, R12, 0x80000000, RZ, 0xfc, !PT ;  /* 0x800000000c0c4812 */ /* 0x000fc800078efcff */
[----:B------:R-:W-:Y:S01]  /*1f20c0*/  @P3 LOP3.LUT R12, R12, 0x40000000, RZ, 0xfc, !PT ;  /* 0x400000000c0c3812 */ /* 0x000fe200078efcff */
[----:B------:R0:W-:Y:S01]  /*1f20d0*/  STL [R1+0x7b18], R16 ;  /* 0x007b181001007387 */ /* 0x0001e20000100800 */
        /* <DEDUP_REMOVED lines=9> */
[----:B0-----:R-:W2:Y:S01]  /*1f2170*/  LDL.LU R16, [R1+0x2f9c] ;  /* 0x002f9c0001107983 */ /* 0x001ea20000300800 */
        /* <DEDUP_REMOVED lines=49> */
[----:B0-----:R-:W2:Y:S04]  /*1f2490*/  LDL.LU R20, [R1+0x318c] ;  /* 0x00318c0001147983 */ /* 0x001ea80000300800 */
[----:B------:R0:W-:Y:S04]  /*1f24a0*/  STL [R1+0x7a8c], R21 ;  /* 0x007a8c1501007387 */ /* 0x0001e80000100800 */
        /* <DEDUP_REMOVED lines=11> */
[----:B----4-:R0:W-:Y:S04]  /*1f2560*/  STL [R1+0x7a38], R27 ;  /* 0x007a381b01007387 */ /* 0x0101e80000100800 */
[----:B0-----:R-:W4:Y:S04]  /*1f2570*/  LDL.LU R27, [R1+0x2f80] ;  /* 0x002f8000011b7983 */ /* 0x001f280000300800 */
[----:B---3--:R0:W-:Y:S04]  /*1f2580*/  STL [R1+0x7a34], R28 ;  /* 0x007a341c01007387 */ /* 0x0081e80000100800 */
        /* <DEDUP_REMOVED lines=8> */
[----:B------:R1:W-:Y:S04]  /*1f2610*/  STL [R1+0x73d8], R10 ;  /* 0x0073d80a01007387 */ /* 0x0003e80000100800 */
[----:B------:R-:W-:Y:S01]  /*1f2620*/  STL [R1+0x73d4], R9 ;  /* 0x0073d40901007387 */ /* 0x000fe20000100800 */
[----:B0-----:R-:W-:Y:S01]  /*1f2630*/  VIADD R15, R13, UR5 ;  /* 0x000000050d0f7c36 */ /* 0x001fe20008000000 */
[----:B------:R-:W-:-:S02]  /*1f2640*/  ULDC UR5, c[0x0][0x248] ;  /* 0x0000920000057ab9 */ /* 0x000fc40000000800 */
[----:B------:R0:W-:Y:S02]  /*1f2650*/  STL [R1+0x73d0], R8 ;  /* 0x0073d00801007387 */ /* 0x0001e40000100800 */
[----:B-1----:R-:W-:Y:S02]  /*1f2660*/  SHF.R.S32.HI R10, RZ, 0x1f, R15 ;  /* 0x0000001fff0a7819 */ /* 0x002fe4000001140f */
[----:B------:R2:W-:Y:S01]  /*1f2670*/  STL [R1+0x74d0], R13 ;  /* 0x0074d00d01007387 */ /* 0x0005e20000100800 */
[----:B0-----:R-:W-:-:S05]  /*1f2680*/  IADD3 R8, P3, R15, R6, RZ ;  /* 0x000000060f087210 */ /* 0x001fca0007f7e0ff */
[----:B------:R-:W-:Y:S01]  /*1f2690*/  IMAD.X R9, R10, 0x1, R5, P3 ;  /* 0x000000010a097824 */ /* 0x000fe200018e0605 */
[----:B--2---:R-:W-:-:S05]  /*1f26a0*/  F2FP.SATFINITE.E5M2.F32.PACK_AB_MERGE_C R13, R20, R21, RZ ;  /* 0x00000015140d723e */ /* 0x004fca00048060ff */
[----:B------:R-:W-:Y:S04]  /*1f26b0*/  STL [R1+0x53c], R13 ;  /* 0x00053c0d01007387 */ /* 0x000fe80000100800 */
[----:B------:R-:W2:Y:S04]  /*1f26c0*/  LDL.LU R21, [R1+0x2f68] ;  /* 0x002f680001157983 */ /* 0x000ea80000300800 */
[----:B------:R-:W2:Y:S04]  /*1f26d0*/  LDL.LU R20, [R1+0x2f6c] ;  /* 0x002f6c0001147983 */ /* 0x000ea80000300800 */
[----:B------:R0:W-:Y:S02]  /*1f26e0*/  STL.64 [R1+0x3180], R8 ;  /* 0x0031800801007387 */ /* 0x0001e40000100a00 */
[----:B0-----:R-:W-:-:S02]  /*1f26f0*/  F2FP.SATFINITE.E5M2.F32.PACK_AB_MERGE_C R9, R18, R19, RZ ;  /* 0x000000131209723e */ /* 0x001fc400048060ff */
[----:B------:R-:W-:Y:S01]  /*1f2700*/  F2FP.SATFINITE.E5M2.F32.PACK_AB_MERGE_C R8, R16, R17, RZ ;  /* 0x000000111008723e */ /* 0x000fe200048060ff */
[----:B------:R-:W2:Y:S04]  /*1f2710*/  LDL.LU R19, [R1+0x2f50] ;  /* 0x002f500001137983 */ /* 0x000ea80000300800 */
[----:B------:R-:W-:Y:S04]  /*1f2720*/  STL [R1+0x530], R9 ;  /* 0x0005300901007387 */ /* 0x000fe80000100800 */
[----:B------:R-:W2:Y:S04]  /*1f2730*/  LDL.LU R18, [R1+0x2f54] ;  /* 0x002f540001127983 */ /* 0x000ea80000300800 */
[----:B------:R0:W-:Y:S04]  /*1f2740*/  STL [R1+0x534], R8 ;  /* 0x0005340801007387 */ /* 0x0001e80000100800 */
[----:B------:R-:W2:Y:S04]  /*1f2750*/  LDL.LU R17, [R1+0x2f58] ;  /* 0x002f580001117983 */ /* 0x000ea80000300800 */
[----:B------:R-:W2:Y:S01]  /*1f2760*/  LDL.LU R16, [R1+0x2f5c] ;  /* 0x002f5c0001107983 */ /* 0x000ea20000300800 */
[----:B0-----:R-:W-:-:S05]  /*1f2770*/  IADD3 R8, P3, R15, R11, RZ ;  /* 0x0000000b0f087210 */ /* 0x001fca0007f7e0ff */
[----:B------:R-:W-:-:S05]  /*1f2780*/  IMAD.X R9, R10, 0x1, R7, P3 ;  /* 0x000000010a097824 */ /* 0x000fca00018e0607 */
[----:B------:R0:W-:Y:S02]  /*1f2790*/  STL.64 [R1+0x2f90], R8 ;  /* 0x002f900801007387 */ /* 0x0001e40000100a00 */
[----:B0-----:R-:W-:Y:S02]  /*1f27a0*/  F2FP.SATFINITE.E5M2.F32.PACK_AB_MERGE_C R8, R22, R25, RZ ;  /* 0x000000191608723e */ /* 0x001fe400048060ff */
[----:B----4-:R-:W-:Y:S02]  /*1f27b0*/  F2FP.SATFINITE.E5M2.F32.PACK_AB_MERGE_C R9, R26, R27, RZ ;  /* 0x0000001b1a09723e */ /* 0x010fe400048060ff */
[----:B------:R-:W4:Y:S04]  /*1f27c0*/  LDL.LU R27, [R1+0x2f40] ;  /* 0x002f4000011b7983 */ /* 0x000f280000300800 */
[----:B------:R-:W-:Y:S04]  /*1f27d0*/  STL [R1+0x2f98], R9 ;  /* 0x002f980901007387 */ /* 0x000fe80000100800 */
[----:B------:R-:W4:Y:S04]  /*1f27e0*/  LDL.LU R26, [R1+0x2f44] ;  /* 0x002f4400011a7983 */ /* 0x000f280000300800 */
[----:B------:R0:W-:Y:S04]  /*1f27f0*/  STL [R1+0x2f8c], R8 ;  /* 0x002f8c0801007387 */ /* 0x0001e80000100800 */
[----:B------:R-:W4:Y:S04]  /*1f2800*/  LDL.LU R25, [R1+0x2f48] ;  /* 0x002f480001197983 */ /* 0x000f280000300800 */
[----:B------:R-:W4:Y:S01]  /*1f2810*/  LDL.LU R22, [R1+0x2f4c] ;  /* 0x002f4c0001167983 */ /* 0x000f220000300800 */
[----:B0-----:R-:W-:-:S05]  /*1f2820*/  IADD3 R8, P3, R15, R4, RZ ;  /* 0x000000040f087210 */ /* 0x001fca0007f7e0ff */
[----:B------:R-:W-:-:S05]  /*1f2830*/  IMAD.X R9, R10, 0x1, R3, P3 ;  /* 0x000000010a097824 */ /* 0x000fca00018e0603 */
[----:B------:R0:W-:Y:S02]  /*1f2840*/  STL.64 [R1+0x2f80], R8 ;  /* 0x002f800801007387 */ /* 0x0001e40000100a00 */
[----:B0-----:R-:W-:-:S05]  /*1f2850*/  IADD3 R8, P3, R15, R2, RZ ;  /* 0x000000020f087210 */ /* 0x001fca0007f7e0ff */
[----:B------:R-:W-:Y:S01]  /*1f2860*/  IMAD.X R9, R10, 0x1, R0, P3 ;  /* 0x000000010a097824 */ /* 0x000fe200018e0600 */
[----:B---3--:R-:W-:-:S05]  /*1f2870*/  F2FP.SATFINITE.E5M2.F32.PACK_AB_MERGE_C R12, R12, R14, RZ ;  /* 0x0000000e0c0c723e */ /* 0x008fca00048060ff */
[----:B------:R0:W-:Y:S04]  /*1f2880*/  STL [R1+0x2f88], R12 ;  /* 0x002f880c01007387 */ /* 0x0001e80000100800 */
[----:B------:R-:W3:Y:S01]  /*1f2890*/  LDL.LU R14, [R1+0x2f30] ;  /* 0x002f3000010e7983 */ /* 0x000ee20000300800 */
[----:B--2---:R-:W-:Y:S02]  /*1f28a0*/  F2FP.SATFINITE.E5M2.F32.PACK_AB_MERGE_C R10, R20, R21, RZ ;  /* 0x00000015140a723e */ /* 0x004fe400048060ff */
[----:B------:R-:W-:Y:S01]  /*1f28b0*/  F2FP.SATFINITE.E5M2.F32.PACK_AB_MERGE_C R13, R18, R19, RZ ;  /* 0x00000013120d723e */ /* 0x000fe200048060ff */
[----:B---3--:R-:W-:Y:S04]  /*1f28c0*/  STL [R1+0x7e5c], R14 ;  /* 0x007e5c0e01007387 */ /* 0x008fe80000100800 */
[----:B0-----:R-:W2:Y:S04]  /*1f28d0*/  LDL.LU R12, [R1+0x2f34] ;  /* 0x002f3400010c7983 */ /* 0x001ea80000300800 */
[----:B------:R0:W-:Y:S02]  /*1f28e0*/  STL.64 [R1+0x2f70], R8 ;  /* 0x002f700801007387 */ /* 0x0001e40000100a00 */
[----:B0-----:R-:W-:-:S02]  /*1f28f0*/  F2FP.SATFINITE.E5M2.F32.PACK_AB_MERGE_C R9, R28, R29, RZ ;  /* 0x0000001d1c09723e */ /* 0x001fc400048060ff */
[----:B------:R-:W-:Y:S01]  /*1f2900*/  F2FP.SATFINITE.E5M2.F32.PACK_AB_MERGE_C R8, R23, R24, RZ ;  /* 0x000000181708723e */ /* 0x000fe200048060ff */
[----:B------:R-:W3:Y:S04]  /*1f2910*/  LDL.LU R29, [R1+0x2f38] ;  /* 0x002f3800011d7983 */ /* 0x000ee80000300800 */
[----:B------:R-:W-:Y:S04]  /*1f2920*/  STL [R1+0x2f7c], R9 ;  /* 0x002f7c0901007387 */ /* 0x000fe80000100800 */
[----:B------:R-:W3:Y:S04]  /*1f2930*/  LDL.LU R28, [R1+0x2f3c] ;  /* 0x002f3c00011c7983 */ /* 0x000ee80000300800 */
[----:B------:R0:W-:Y:S04]  /*1f2940*/  STL [R1+0x2f78], R8 ;  /* 0x002f780801007387 */ /* 0x0001e80000100800 */
[----:B------:R-:W3:Y:S04]  /*1f2950*/  LDL.LU R24, [R1+0x2f20] ;  /* 0x002f200001187983 */ /* 0x000ee80000300800 */
[----:B------:R-:W3:Y:S01]  /*1f2960*/  LDL.LU R23, [R1+0x2f24] ;  /* 0x002f240001177983 */ /* 0x000ee20000300800 */
[----:B0-----:R-:W-:Y:S01]  /*1f2970*/  VIADD R8, R15, UR5 ;  /* 0x000000050f087c36 */ /* 0x001fe20008000000 */
[----:B------:R-:W-:-:S02]  /*1f2980*/  ULDC UR5, c[0x0][0x248] ;  /* 0x0000920000057ab9 */ /* 0x000fc40000000800 */
[----:B------:R0:W-:Y:S02]  /*1f2990*/  STL [R1+0x2f6c], R10 ;  /* 0x002f6c0a01007387 */ /* 0x0001e40000100800 */
[----:B------:R-:W-:Y:S02]  /*1f29a0*/  SHF.R.S32.HI R9, RZ, 0x1f, R8 ;  /* 0x0000001fff097819 */ /* 0x000fe40000011408 */
[----:B------:R-:W3:Y:S01]  /*1f29b0*/  LDL.LU R21, [R1+0x2f28] ;  /* 0x002f280001157983 */ /* 0x000ee20000300800 */
[----:B------:R-:W-:-:S03]  /*1f29c0*/  IADD3 R14, P3, R8, R6, RZ ;  /* 0x00000006080e7210 */ /* 0x000fc60007f7e0ff */
[----:B------:R-:W3:Y:S02]  /*1f29d0*/  LDL.LU R20, [R1+0x2f2c] ;  /* 0x002f2c0001147983 */ /* 0x000ee40000300800 */
[----:B------:R-:W-:Y:S01]  /*1f29e0*/  IMAD.X R15, R9, 0x1, R5, P3 ;  /* 0x00000001090f7824 */ /* 0x000fe200018e0605 */
[----:B0-----:R-:W-:-:S04]  /*1f29f0*/  F2FP.SATFINITE.E5M2.F32.PACK_AB_MERGE_C R10, R16, R17, RZ ;  /* 0x00000011100a723e */ /* 0x001fc800048060ff */
[----:B------:R0:W-:Y:S04]  /*1f2a00*/  STL.64 [R1+0x2f60], R14 ;  /* 0x002f600e01007387 */ /* 0x0001e80000100a00 */
[----:B------:R-:W3:Y:S04]  /*1f2a10*/  LDL.LU R19, [R1+0x2f10] ;  /* 0x002f100001137983 */ /* 0x000ee80000300800 */
[----:B------:R4:W-:Y:S01]  /*1f2a20*/  STL [R1+0x2f68], R13 ;  /* 0x002f680d01007387 */ /* 0x0009e20000100800 */
[----:B0-----:R-:W-:-:S03]  /*1f2a30*/  IADD3 R14, P3, R8, R11, RZ ;  /* 0x0000000b080e7210 */ /* 0x001fc60007f7e0ff */
[----:B------:R-:W3:Y:S02]  /*1f2a40*/  LDL.LU R18, [R1+0x2f14] ;  /* 0x002f140001127983 */ /* 0x000ee40000300800 */
[----:B------:R-:W-:Y:S02]  /*1f2a50*/  IMAD.X R15, R9, 0x1, R7, P3 ;  /* 0x00000001090f7824 */ /* 0x000fe400018e0607 */
[----:B------:R0:W-:Y:S01]  /*1f2a60*/  STL [R1+0x2f5c], R10 ;  /* 0x002f5c0a01007387 */ /* 0x0001e20000100800 */
[----:B----4-:R-:W-:-:S03]  /*1f2a70*/  F2FP.SATFINITE.E5M2.F32.PACK_AB_MERGE_C R13, R26, R27, RZ ;  /* 0x0000001b1a0d723e */ /* 0x010fc600048060ff */
[----:B------:R-:W4:Y:S04]  /*1f2a80*/  LDL.LU R17, [R1+0x2f18] ;  /* 0x002f180001117983 */ /* 0x000f280000300800 */
[----:B------:R-:W4:Y:S04]  /*1f2a90*/  LDL.LU R16, [R1+0x2f1c] ;  /* 0x002f1c0001107983 */ /* 0x000f280000300800 */
[----:B------:R-:W4:Y:S01]  /*1f2aa0*/  LDL.LU R27, [R1+0x2f00] ;  /* 0x002f0000011b7983 */ /* 0x000f220000300800 */
[----:B0-----:R-:W-:-:S03]  /*1f2ab0*/  F2FP.SATFINITE.E5M2.F32.PACK_AB_MERGE_C R10, R22, R25, RZ ;  /* 0x00000019160a723e */ /* 0x001fc600048060ff */
[----:B------:R0:W-:Y:S04]  /*1f2ac0*/  STL.64 [R1+0x2f50], R14 ;  /* 0x002f500e01007387 */ /* 0x0001e80000100a00 */
[----:B------:R-:W-:Y:S04]  /*1f2ad0*/  STL [R1+0x2f58], R13 ;  /* 0x002f580d01007387 */ /* 0x000fe80000100800 */
[----:B------:R-:W4:Y:S01]  /*1f2ae0*/  LDL.LU R26, [R1+0x2f04] ;  /* 0x002f0400011a7983 */ /* 0x000f220000300800 */
[----:B0-----:R-:W-:-:S03]  /*1f2af0*/  IADD3 R14, P3, R8, R4, RZ ;  /* 0x00000004080e7210 */ /* 0x001fc60007f7e0ff */
[----:B------:R-:W-:Y:S02]  /*1f2b00*/  STL [R1+0x2f4c], R10 ;  /* 0x002f4c0a01007387 */ /* 0x000fe40000100800 */
[----:B------:R-:W-:Y:S02]  /*1f2b10*/  IMAD.X R15, R9, 0x1, R3, P3 ;  /* 0x00000001090f7824 */ /* 0x000fe400018e0603 */
[----:B------:R-:W4:Y:S04]  /*1f2b20*/  LDL.LU R25, [R1+0x2f08] ;  /* 0x002f080001197983 */ /* 0x000f280000300800 */
[----:B------:R-:W4:Y:S04]  /*1f2b30*/  LDL.LU R22, [R1+0x2f0c] ;  /* 0x002f0c0001167983 */ /* 0x000f280000300800 */
[----:B------:R0:W-:Y:S04]  /*1f2b40*/  STL.64 [R1+0x2f40], R14 ;  /* 0x002f400e01007387 */ /* 0x0001e80000100a00 */
[----:B0-----:R-:W2:Y:S02]  /*1f2b50*/  LDL.LU R14, [R1+0x7e5c] ;  /* 0x007e5c00010e7983 */ /* 0x001ea40000300800 */
[----:B--2---:R-:W-:-:S05]  /*1f2b60*/  F2FP.SATFINITE.E5M2.F32.PACK_AB_MERGE_C R10, R12, R14, RZ ;  /* 0x0000000e0c0a723e */ /* 0x004fca00048060ff */
[----:B------:R3:W-:Y:S04]  /*1f2b70*/  STL [R1+0x2f48], R10 ;  /* 0x002f480a01007387 */ /* 0x0007e80000100800 */
[----:B------:R-:W2:Y:S01]  /*1f2b80*/  LDL.LU R14, [R1+0x2ef0] ;  /* 0x002ef000010e7983 */ /* 0x000ea20000300800 */
[----:B------:R-:W-:-:S05]  /*1f2b90*/  IADD3 R12, P3, R8, R2, RZ ;  /* 0x00000002080c7210 */ /* 0x000fca0007f7e0ff */
[----:B------:R-:W-:Y:S01]  /*1f2ba0*/  IMAD.X R13, R9, 0x1, R0, P3 ;  /* 0x00000001090d7824 */ /* 0x000fe200018e0600 */
[----:B---3--:R-:W-:Y:S01]  /*1f2bb0*/  F2FP.SATFINITE.E5M2.F32.PACK_AB_MERGE_C R10, R28, R29, RZ ;  /* 0x0000001d1c0a723e */ /* 0x008fe200048060ff */
[----:B------:R-:W-:Y:S01]  /*1f2bc0*/  VIADD R8, R8, UR5 ;  /* 0x0000000508087c36 */ /* 0x000fe20008000000 */
[----:B------:R-:W-:Y:S01]  /*1f2bd0*/  F2FP.SATFINITE.E5M2.F32.PACK_AB_MERGE_C R9, R23, R24, RZ ;  /* 0x000000181709723e */ /* 0x000fe200048060ff */
[----:B------:R-:W-:Y:S01]  /*1f2be0*/  ULDC UR5, c[0x0][0x248] ;  /* 0x0000920000057ab9 */ /* 0x000fe20000000800 */
[----:B--2---:R0:W-:Y:S04]  /*1f2bf0*/  STL [R1+0x7e58], R14 ;  /* 0x007e580e01007387 */ /* 0x0041e80000100800 */
[----:B------:R1:W-:Y:S01]  /*1f2c00*/  STL.64 [R1+0x2f30], R12 ;  /* 0x002f300c01007387 */ /* 0x0003e20000100a00 */
[----:B0-----:R-:W-:-:S03]  /*1f2c10*/  IADD3 R14, P3, R8, R6, RZ ;  /* 0x00000006080e7210 */ /* 0x001fc60007f7e0ff */
[----:B-1----:R-:W2:Y:S04]  /*1f2c20*/  LDL.LU R12, [R1+0x2ef4] ;  /* 0x002ef400010c7983 */ /* 0x002ea80000300800 */
[----:B------:R-:W3:Y:S04]  /*1f2c30*/  LDL.LU R29, [R1+0x2ef8] ;  /* 0x002ef800011d7983 */ /* 0x000ee80000300800 */
[----:B------:R0:W-:Y:S04]  /*1f2c40*/  STL [R1+0x2f3c], R10 ;  /* 0x002f3c0a01007387 */ /* 0x0001e80000100800 */
[----:B------:R-:W3:Y:S04]  /*1f2c50*/  LDL.LU R28, [R1+0x2efc] ;  /* 0x002efc00011c7983 */ /* 0x000ee80000300800 */
[----:B------:R1:W-:Y:S01]  /*1f2c60*/  STL [R1+0x2f38], R9 ;  /* 0x002f380901007387 */ /* 0x0003e20000100800 */
[----:B0-----:R-:W-:-:S03]  /*1f2c70*/  F2FP.SATFINITE.E5M2.F32.PACK_AB_MERGE_C R10, R20, R21, RZ ;  /* 0x00000015140a723e */ /* 0x001fc600048060ff */
[----:B------:R-:W3:Y:S04]  /*1f2c80*/  LDL.LU R24, [R1+0x2ee0] ;  /* 0x002ee00001187983 */ /* 0x000ee80000300800 */
[----:B------:R-:W3:Y:S01]  /*1f2c90*/  LDL.LU R23, [R1+0x2ee4] ;  /* 0x002ee40001177983 */ /* 0x000ee20000300800 */
[----:B-1----:R-:W-:-:S03]  /*1f2ca0*/  SHF.R.S32.HI R9, RZ, 0x1f, R8 ;  /* 0x0000001fff097819 */ /* 0x002fc60000011408 */
[----:B------:R4:W-:Y:S02]  /*1f2cb0*/  STL [R1+0x2f28], R10 ;  /* 0x002f280a01007387 */ /* 0x0009e40000100800 */
[----:B------:R-:W-:Y:S02]  /*1f2cc0*/  IMAD.X R15, R9, 0x1, R5, P3 ;  /* 0x00000001090f7824 */ /* 0x000fe400018e0605 */
[----:B------:R-:W3:Y:S01]  /*1f2cd0*/  LDL.LU R21, [R1+0x2ee8] ;  /* 0x002ee80001157983 */ /* 0x000ee20000300800 */
[----:B------:R-:W-:-:S03]  /*1f2ce0*/  F2FP.SATFINITE.E5M2.F32.PACK_AB_MERGE_C R13, R18, R19, RZ ;  /* 0x00000013120d723e */ /* 0x000fc600048060ff */
[----:B------:R-:W3:Y:S01]  /*1f2cf0*/  LDL.LU R20, [R1+0x2eec] ;  /* 0x002eec0001147983 */ /* 0x000ee20000300800 */
[----:B----4-:R-:W-:-:S03]  /*1f2d00*/  F2FP.SATFINITE.E5M2.F32.PACK_AB_MERGE_C R10, R16, R17, RZ ;  /* 0x00000011100a723e */ /* 0x010fc600048060ff */
[----:B------:R0:W-:Y:S04]  /*1f2d10*/  STL.64 [R1+0x2f20], R14 ;  /* 0x002f200e01007387 */ /* 0x0001e80000100a00 */
[----:B------:R-:W4:Y:S04]  /*1f2d20*/  LDL.LU R19, [R1+0x2ed0] ;  /* 0x002ed00001137983 */ /* 0x000f280000300800 */
[----:B------:R1:W-:Y:S01]  /*1f2d30*/  STL [R1+0x9ec], R13 ;  /* 0x0009ec0d01007387 */ /* 0x0003e20000100800 */
[----:B0-----:R-:W-:-:S03]  /*1f2d40*/  IADD3 R14, P3, R8, R11, RZ ;  /* 0x0000000b080e7210 */ /* 0x001fc60007f7e0ff */
[----:B------:R-:W4:Y:S02]  /*1f2d50*/  LDL.LU R18, [R1+0x2ed4] ;  /* 0x002ed40001127983 */ /* 0x000f240000300800 */
[----:B------:R-:W-:Y:S02]  /*1f2d60*/  IMAD.X R15, R9, 0x1, R7, P3 ;  /* 0x00000001090f7824 */ /* 0x000fe400018e0607 */
[----:B------:R0:W-:Y:S01]  /*1f2d70*/  STL [R1+0x2f18], R10 ;  /* 0x002f180a01007387 */ /* 0x0001e20000100800 */
[----:B-1----:R-:W-:-:S03]  /*1f2d80*/  F2FP.SATFINITE.E5M2.F32.PACK_AB_MERGE_C R13, R26, R27, RZ ;  /* 0x0000001b1a0d723e */ /* 0x002fc600048060ff */
        /* <DEDUP_REMOVED lines=38> */
[----:B----4-:R-:W-:-:S03]  /*1f2ff0*/  F2FP.SATFINITE.E5M2.F32.PACK_AB_MERGE_C R13, R18, R19, RZ ;  /* 0x00000013120d723e */ /* 0x010fc600048060ff */
[----:B------:R-:W4:Y:S01]  /*1f3000*/  LDL.LU R20, [R1+0x2eac] ;  /* 0x002eac0001147983 */ /* 0x000f220000300800 */
[----:B0-----:R-:W-:-:S03]  /*1f3010*/  F2FP.SATFINITE.E5M2.F32.PACK_AB_MERGE_C R10, R16, R17, RZ ;  /* 0x00000011100a723e */ /* 0x001fc600048060ff */
        /* <DEDUP_REMOVED lines=27> */
[----:B---3--:R-:W-:Y:S02]  /*1f31d0*/  F2FP.SATFINITE.E5M2.F32.PACK_AB_MERGE_C R10, R28, R29, RZ ;  /* 0x0000001d1c0a723e */ /* 0x008fe400048060ff */
[----:B------:R-:W-:Y:S01]  /*1f31e0*/  F2FP.SATFINITE.E5M2.F32.PACK_AB_MERGE_C R9, R23, R24, RZ ;  /* 0x000000181709723e */ /* 0x000fe200048060ff */
[----:B------:R-:W-:Y:S01]  /*1f31f0*/  VIADD R8, R8, UR5 ;  /* 0x0000000508087c36 */ /* 0x000fe20008000000 */
[----:B------:R-:W-:Y:S01]  /*1f3200*/  ULDC UR5, c[0x0][0x248] ;  /* 0x0000920000057ab9 */ /* 0x000fe20000000800 */
[----:B--2---:R-:W-:Y:S04]  /*1f3210*/  STL [R1+0x7e50], R14 ;  /* 0x007e500e01007387 */ /* 0x004fe80000100800 */
[----:B------:R0:W-:Y:S04]  /*1f3220*/  STL.64 [R1+0x2eb0], R12 ;  /* 0x002eb00c01007387 */ /* 0x0001e80000100a00 */
[----:B0-----:R-:W2:Y:S04]  /*1f3230*/  LDL.LU R12, [R1+0x2e74] ;  /* 0x002e7400010c7983 */ /* 0x001ea80000300800 */
[----:B------:R-:W3:Y:S04]  /*1f3240*/  LDL.LU R29, [R1+0x2e78] ;  /* 0x002e7800011d7983 */ /* 0x000ee80000300800 */
[----:B------:R-:W-:Y:S04]  /*1f3250*/  STL [R1+0x904], R10 ;  /* 0x0009040a01007387 */ /* 0x000fe80000100800 */
[----:B------:R-:W3:Y:S04]  /*1f3260*/  LDL.LU R28, [R1+0x2e7c] ;  /* 0x002e7c00011c7983 */ /* 0x000ee80000300800 */
[----:B------:R4:W-:Y:S04]  /*1f3270*/  STL [R1+0x81c], R9 ;  /* 0x00081c0901007387 */ /* 0x0009e80000100800 */
[----:B------:R-:W3:Y:S04]  /*1f3280*/  LDL.LU R24, [R1+0x2e60] ;  /* 0x002e600001187983 */ /* 0x000ee80000300800 */
[----:B------:R-:W3:Y:S01]  /*1f3290*/  LDL.LU R23, [R1+0x2e64] ;  /* 0x002e640001177983 */ /* 0x000ee20000300800 */
[----:B----4-:R-:W-:-:S03]  /*1f32a0*/  F2FP.SATFINITE.E5M2.F32.PACK_AB_MERGE_C R9, R20, R21, RZ ;  /* 0x000000151409723e */ /* 0x010fc600048060ff */
[----:B------:R-:W4:Y:S01]  /*1f32b0*/  LDL.LU R21, [R1+0x2e68] ;  /* 0x002e680001157983 */ /* 0x000f220000300800 */
[----:B------:R-:W-:-:S03]  /*1f32c0*/  IADD3 R14, P3, R8, R6, RZ ;  /* 0x00000006080e7210 */ /* 0x000fc60007f7e0ff */
[----:B------:R-:W4:Y:S04]  /*1f32d0*/  LDL.LU R20, [R1+0x2e6c] ;  /* 0x002e6c0001147983 */ /* 0x000f280000300800 */
[----:B------:R0:W-:Y:S01]  /*1f32e0*/  STL [R1+0x2ea8], R9 ;  /* 0x002ea80901007387 */ /* 0x0001e20000100800 */
[----:B------:R-:W-:-:S03]  /*1f32f0*/  F2FP.SATFINITE.E5M2.F32.PACK_AB_MERGE_C R13, R18, R19, RZ ;  /* 0x00000013120d723e */ /* 0x000fc600048060ff */
[----:B------:R-:W4:Y:S01]  /*1f3300*/  LDL.LU R19, [R1+0x2e50] ;  /* 0x002e500001137983 */ /* 0x000f220000300800 */
[----:B0-----:R-:W-:-:S05]  /*1f3310*/  SHF.R.S32.HI R9, RZ, 0x1f, R8 ;  /* 0x0000001fff097819 */ /* 0x001fca0000011408 */
[----:B------:R-:W-:Y:S01]  /*1f3320*/  IMAD.X R15, R9, 0x1, R5, P3 ;  /* 0x00000001090f7824 */ /* 0x000fe200018e0605 */
[----:B------:R-:W-:-:S04]  /*1f3330*/  F2FP.SATFINITE.E5M2.F32.PACK_AB_MERGE_C R10, R16, R17, RZ ;  /* 0x00000011100a723e */ /* 0x000fc800048060ff */
[----:B------:R0:W-:Y:S04]  /*1f3340*/  STL.64 [R1+0x2ea0], R14 ;  /* 0x002ea00e01007387 */ /* 0x0001e80000100a00 */
[----:B------:R1:W-:Y:S04]  /*1f3350*/  STL [R1+0x7f4], R13 ;  /* 0x0007f40d01007387 */ /* 0x0003e80000100800 */
[----:B------:R-:W4:Y:S01]  /*1f3360*/  LDL.LU R18, [R1+0x2e54] ;  /* 0x002e540001127983 */ /* 0x000f220000300800 */
[----:B0-----:R-:W-:-:S03]  /*1f3370*/  IADD3 R14, P3, R8, R11, RZ ;  /* 0x0000000b080e7210 */ /* 0x001fc60007f7e0ff */
[----:B------:R0:W-:Y:S01]  /*1f3380*/  STL [R1+0x7fc], R10 ;  /* 0x0007fc0a01007387 */ /* 0x0001e20000100800 */
[----:B-1----:R-:W-:Y:S01]  /*1f3390*/  F2FP.SATFINITE.E5M2.F32.PACK_AB_MERGE_C R13, R26, R27, RZ ;  /* 0x0000001b1a0d723e */ /* 0x002fe200048060ff */
[----:B------:R-:W-:Y:S02]  /*1f33a0*/  IMAD.X R15, R9, 0x1, R7, P3 ;  /* 0x00000001090f7824 */ /* 0x000fe400018e0607 */
        /* <DEDUP_REMOVED lines=26> */
[----:B------:R-:W-:Y:S04]  /*1f3550*/  STL [R1+0x2e78], R10 ;  /* 0x002e780a01007387 */ /* 0x000fe80000100800 */
        /* <DEDUP_REMOVED lines=10> */
[----:B------:R-:W-:-:S03]  /*1f3600*/  F2FP.SATFINITE.E5M2.F32.PACK_AB_MERGE_C R10, R16, R17, RZ ;  /* 0x00000011100a723e */ /* 0x000fc600048060ff */
[----:B------:R-:W4:Y:S01]  /*1f3610*/  LDL.LU R28, [R1+0x2e2c] ;  /* 0x002e2c00011c7983 */ /* 0x000f220000300800 */
[----:B0-----:R-:W-:-:S05]  /*1f3620*/  SHF.R.S32.HI R9, RZ, 0x1f, R8 ;  /* 0x0000001fff097819 */ /* 0x001fca0000011408 */
[----:B------:R-:W-:-:S05]  /*1f3630*/  IMAD.X R15, R9, 0x1, R5, P3 ;  /* 0x00000001090f7824 */ /* 0x000fca00018e0605 */
        /* <DEDUP_REMOVED lines=29> */
[----:B----4-:R-:W-:Y:S01]  /*1f3810*/  F2FP.SATFINITE.E5M2.F32.PACK_AB_MERGE_C R10, R28, R29, RZ ;  /* 0x0000001d1c0a723e */ /* 0x010fe200048060ff */
[----:B------:R-:W-:Y:S01]  /*1f3820*/  ULDC UR5, c[0x0][0x248] ;  /* 0x0000920000057ab9 */ /* 0x000fe20000000800 */
[----:B--2---:R-:W-:Y:S04]  /*1f3830*/  STL [R1+0x7e48], R14 ;  /* 0x007e480e01007387 */ /* 0x004fe80000100800 */
[----:B------:R0:W-:Y:S04]  /*1f3840*/  STL.64 [R1+0x2e30], R12 ;  /* 0x002e300c01007387 */ /* 0x0001e80000100a00 */
[----:B0-----:R-:W2:Y:S04]  /*1f3850*/  LDL.LU R12, [R1+0x2df4] ;  /* 0x002df400010c7983 */ /* 0x001ea80000300800 */
[----:B------:R-:W3:Y:S04]  /*1f3860*/  LDL.LU R24, [R1+0x2df8] ;  /* 0x002df80001187983 */ /* 0x000ee80000300800 */
[----:B------:R-:W3:Y:S04]  /*1f3870*/  LDL.LU R23, [R1+0x2dfc] ;  /* 0x002dfc0001177983 */ /* 0x000ee80000300800 */
[----:B------:R0:W-:Y:S01]  /*1f3880*/  STL [R1+0x608], R9 ;  /* 0x0006080901007387 */ /* 0x0001e20000100800 */
[----:B------:R-:W-:-:S02]  /*1f3890*/  IADD3 R14, P3, R8, R6, RZ ;  /* 0x00000006080e7210 */ /* 0x000fc40007f7e0ff */
[----:B0-----:R-:W-:Y:S02]  /*1f38a0*/  F2FP.SATFINITE.E5M2.F32.PACK_AB_MERGE_C R9, R20, R21, RZ ;  /* 0x000000151409723e */ /* 0x001fe400048060ff */
[----:B------:R-:W4:Y:S04]  /*1f38b0*/  LDL.LU R21, [R1+0x2de0] ;  /* 0x002de00001157983 */ /* 0x000f280000300800 */
[----:B------:R-:W4:Y:S04]  /*1f38c0*/  LDL.LU R20, [R1+0x2de4] ;  /* 0x002de40001147983 */ /* 0x000f280000300800 */
[----:B------:R0:W-:Y:S02]  /*1f38d0*/  STL [R1+0x5a8], R9 ;  /* 0x0005a80901007387 */ /* 0x0001e40000100800 */
[----:B0-----:R-:W-:-:S02]  /*1f38e0*/  SHF.R.S32.HI R9, RZ, 0x1f, R8 ;  /* 0x0000001fff097819 */ /* 0x001fc40000011408 */
[----:B------:R0:W-:Y:S03]  /*1f38f0*/  STL [R1+0x5b8], R10 ;  /* 0x0005b80a01007387 */ /* 0x0001e60000100800 */
[----:B------:R-:W-:Y:S01]  /*1f3900*/  IMAD.X R15, R9, 0x1, R5, P3 ;  /* 0x00000001090f7824 */ /* 0x000fe200018e0605 */
[----:B------:R-:W4:Y:S01]  /*1f3910*/  LDL.LU R29, [R1+0x2de8] ;  /* 0x002de800011d7983 */ /* 0x000f220000300800 */
[----:B------:R-:W-:-:S03]  /*1f3920*/  F2FP.SATFINITE.E5M2.F32.PACK_AB_MERGE_C R13, R18, R19, RZ ;  /* 0x00000013120d723e */ /* 0x000fc600048060ff */
        /* <DEDUP_REMOVED lines=24> */
[----:B--2---:R-:W-:-:S02]  /*1f3ab0*/  F2FP.SATFINITE.E5M2.F32.PACK_AB_MERGE_C R10, R12, R14, RZ ;  /* 0x0000000e0c0a723e */ /* 0x004fc400048060ff */
[----:B------:R-:W-:-:S05]  /*1f3ac0*/  IADD3 R12, P3, R8, R2, RZ ;  /* 0x00000002080c7210 */ /* 0x000fca0007f7e0ff */
[----:B------:R-:W-:Y:S01]  /*1f3ad0*/  IMAD.X R13, R9, 0x1, R0, P3 ;  /* 0x00000001090d7824 */ /* 0x000fe200018e0600 */
[----:B------:R-:W-:Y:S04]  /*1f3ae0*/  STL [R1+0x540], R10 ;  /* 0x0005400a01007387 */ /* 0x000fe80000100800 */
[----:B------:R-:W2:Y:S04]  /*1f3af0*/  LDL.LU R14, [R1+0x3170] ;  /* 0x00317000010e7983 */ /* 0x000ea80000300800 */
[----:B------:R0:W-:Y:S04]  /*1f3b00*/  STL.64 [R1+0x2df0], R12 ;  /* 0x002df00c01007387 */ /* 0x0001e80000100a00 */
[----:B0-----:R-:W2:Y:S01]  /*1f3b10*/  LDL.LU R12, [R1+0x3174] ;  /* 0x00317400010c7983 */ /* 0x001ea20000300800 */
[----:B---3--:R-:W-:Y:S01]  /*1f3b20*/  F2FP.SATFINITE.E5M2.F32.PACK_AB_MERGE_C R9, R23, R24, RZ ;  /* 0x000000181709723e */ /* 0x008fe200048060ff */
[----:B------:R-:W-:Y:S01]  /*1f3b30*/  VIADD R8, R8, UR5 ;  /* 0x0000000508087c36 */ /* 0x000fe20008000000 */
[----:B----4-:R-:W-:Y:S01]  /*1f3b40*/  F2FP.SATFINITE.E5M2.F32.PACK_AB_MERGE_C R10, R28, R29, RZ ;  /* 0x0000001d1c0a723e */ /* 0x010fe200048060ff */
[----:B------:R-:W-:-:S02]  /*1f3b50*/  ULDC UR5, c[0x0][0x248] ;  /* 0x0000920000057ab9 */ /* 0x000fc40000000800 */
[----:B------:R0:W-:Y:S02]  /*1f3b60*/  STL [R1+0x544], R9 ;  /* 0x0005440901007387 */ /* 0x0001e40000100800 */
[----:B0-----:R-:W-:Y:S02]  /*1f3b70*/  F2FP.SATFINITE.E5M2.F32.PACK_AB_MERGE_C R9, R20, R21, RZ ;  /* 0x000000151409723e */ /* 0x001fe400048060ff */
[----:B------:R-:W-:Y:S01]  /*1f3b80*/  F2FP.SATFINITE.E5M2.F32.PACK_AB_MERGE_C R15, R22, R25, RZ ;  /* 0x00000019160f723e */ /* 0x000fe200048060ff */
[----:B--2---:R0:W-:Y:S04]  /*1f3b90*/  STL [R1+0x7e44], R12 ;  /* 0x007e440c01007387 */ /* 0x0041e80000100800 */
[----:B------:R1:W-:Y:S04]  /*1f3ba0*/  STL [R1+0x538], R9 ;  /* 0x0005380901007387 */ /* 0x0003e80000100800 */
[----:B------:R-:W2:Y:S01]  /*1f3bb0*/  LDL.LU R24, [R1+0x3178] ;  /* 0x0031780001187983 */ /* 0x000ea20000300800 */
[----:B0-----:R-:W-:-:S03]  /*1f3bc0*/  IADD3 R12, P3, R8, R6, RZ ;  /* 0x00000006080c7210 */ /* 0x001fc60007f7e0ff */
[----:B------:R-:W2:Y:S01]  /*1f3bd0*/  LDL.LU R23, [R1+0x317c] ;  /* 0x00317c0001177983 */ /* 0x000ea20000300800 */
[----:B-1----:R-:W-:-:S03]  /*1f3be0*/  SHF.R.S32.HI R9, RZ, 0x1f, R8 ;  /* 0x0000001fff097819 */ /* 0x002fc60000011408 */
[----:B------:R-:W3:Y:S02]  /*1f3bf0*/  LDL.LU R21, [R1+0x3160] ;  /* 0x0031600001157983 */ /* 0x000ee40000300800 */
[----:B------:R-:W-:Y:S02]  /*1f3c00*/  IMAD.X R13, R9, 0x1, R5, P3 ;  /* 0x00000001090d7824 */ /* 0x000fe400018e0605 */
[----:B------:R-:W3:Y:S04]  /*1f3c10*/  LDL.LU R20, [R1+0x3164] ;  /* 0x0031640001147983 */ /* 0x000ee80000300800 */
[----:B------:R0:W-:Y:S02]  /*1f3c20*/  STL [R1+0x2de8], R10 ;  /* 0x002de80a01007387 */ /* 0x0001e40000100800 */
[----:B0-----:R-:W-:-:S02]  /*1f3c30*/  F2FP.SATFINITE.E5M2.F32.PACK_AB_MERGE_C R10, R18, R19, RZ ;  /* 0x00000013120a723e */ /* 0x001fc400048060ff */
[----:B------:R-:W4:Y:S04]  /*1f3c40*/  LDL.LU R19, [R1+0x3168] ;  /* 0x0031680001137983 */ /* 0x000f280000300800 */
[----:B------:R-:W4:Y:S04]  /*1f3c50*/  LDL.LU R18, [R1+0x316c] ;  /* 0x00316c0001127983 */ /* 0x000f280000300800 */
[----:B------:R0:W-:Y:S04]  /*1f3c60*/  STL.64 [R1+0x2de0], R12 ;  /* 0x002de00c01007387 */ /* 0x0001e80000100a00 */
[----:B------:R1:W-:Y:S01]  /*1f3c70*/  STL [R1+0x524], R10 ;  /* 0x0005240a01007387 */ /* 0x0003e20000100800 */
[----:B0-----:R-:W-:-:S02]  /*1f3c80*/  IADD3 R12, P3, R8, R11, RZ ;  /* 0x0000000b080c7210 */ /* 0x001fc40007f7e0ff */
[----:B-1----:R-:W-:-:S03]  /*1f3c90*/  F2FP.SATFINITE.E5M2.F32.PACK_AB_MERGE_C R10, R16, R17, RZ ;  /* 0x00000011100a723e */ /* 0x002fc600048060ff */
[----:B------:R-:W-:Y:S02]  /*1f3ca0*/  IMAD.X R13, R9, 0x1, R7, P3 ;  /* 0x00000001090d7824 */ /* 0x000fe400018e0607 */
[----:B------:R0:W-:Y:S04]  /*1f3cb0*/  STL [R1+0x520], R10 ;  /* 0x0005200a01007387 */ /* 0x0001e80000100800 */
[----:B------:R-:W4:Y:S04]  /*1f3cc0*/  LDL.LU R29, [R1+0x2db0] ;  /* 0x002db000011d7983 */ /* 0x000f280000300800 */
[----:B------:R-:W4:Y:S01]  /*1f3cd0*/  LDL.LU R28, [R1+0x2db4] ;  /* 0x002db400011c7983 */ /* 0x000f220000300800 */
[----:B0-----:R-:W-:-:S03]  /*1f3ce0*/  F2FP.SATFINITE.E5M2.F32.PACK_AB_MERGE_C R10, R26, R27, RZ ;  /* 0x0000001b1a0a723e */ /* 0x001fc600048060ff */
[----:B------:R-:W4:Y:S04]  /*1f3cf0*/  LDL.LU R17, [R1+0x2db8] ;  /* 0x002db80001117983 */ /* 0x000f280000300800 */
[----:B------:R0:W-:Y:S04]  /*1f3d00*/  STL.64 [R1+0x2dd8], R12 ;  /* 0x002dd80c01007387 */ /* 0x0001e80000100a00 */
[----:B------:R-:W4:Y:S04]  /*1f3d10*/  LDL.LU R16, [R1+0x2dbc] ;  /* 0x002dbc0001107983 */ /* 0x000f280000300800 */
[----:B------:R-:W4:Y:S01]  /*1f3d20*/  LDL.LU R27, [R1+0x2da0] ;  /* 0x002da000011b7983 */ /* 0x000f220000300800 */
[----:B0-----:R-:W-:-:S03]  /*1f3d30*/  IADD3 R12, P3, R8, R4, RZ ;  /* 0x00000004080c7210 */ /* 0x001fc60007f7e0ff */
[----:B------:R-:W-:Y:S02]  /*1f3d40*/  STL [R1+0x510], R10 ;  /* 0x0005100a01007387 */ /* 0x000fe40000100800 */
[----:B------:R-:W-:Y:S02]  /*1f3d50*/  IMAD.X R13, R9, 0x1, R3, P3 ;  /* 0x00000001090d7824 */ /* 0x000fe400018e0603 */
[----:B------:R-:W4:Y:S04]  /*1f3d60*/  LDL.LU R26, [R1+0x2da4] ;  /* 0x002da400011a7983 */ /* 0x000f280000300800 */
[----:B------:R-:W4:Y:S04]  /*1f3d70*/  LDL.LU R25, [R1+0x2da8] ;  /* 0x002da80001197983 */ /* 0x000f280000300800 */
[----:B------:R-:W4:Y:S04]  /*1f3d80*/  LDL.LU R22, [R1+0x2dac] ;  /* 0x002dac0001167983 */ /* 0x000f280000300800 */
[----:B------:R-:W-:Y:S04]  /*1f3d90*/  STL [R1+0x7aa8], R15 ;  /* 0x007aa80f01007387 */ /* 0x000fe80000100800 */
[----:B------:R0:W-:Y:S04]  /*1f3da0*/  STL.64 [R1+0x2dd0], R12 ;  /* 0x002dd00c01007387 */ /* 0x0001e80000100a00 */
[----:B0-----:R-:W2:Y:S02]  /*1f3db0*/  LDL.LU R12, [R1+0x7e44] ;  /* 0x007e4400010c7983 */ /* 0x001ea40000300800 */
[----:B--2---:R-:W-:-:S05]  /*1f3dc0*/  F2FP.SATFINITE.E5M2.F32.PACK_AB_MERGE_C R10, R12, R14, RZ ;  /* 0x0000000e0c0a723e */ /* 0x004fca00048060ff */
[----:B------:R0:W-:Y:S04]  /*1f3dd0*/  STL [R1+0x50c], R10 ;  /* 0x00050c0a01007387 */ /* 0x0001e80000100800 */
[----:B------:R-:W2:Y:S01]  /*1f3de0*/  LDL.LU R14, [R1+0x2d90] ;  /* 0x002d9000010e7983 */ /* 0x000ea20000300800 */
[----:B------:R-:W-:-:S05]  /*1f3df0*/  IADD3 R12, P3, R8, R2, RZ ;  /* 0x00000002080c7210 */ /* 0x000fca0007f7e0ff */
[----:B------:R-:W-:Y:S01]  /*1f3e00*/  IMAD.X R13, R9, 0x1, R0, P3 ;  /* 0x00000001090d7824 */ /* 0x000fe200018e0600 */
[----:B0-----:R-:W-:Y:S01]  /*1f3e10*/  F2FP.SATFINITE.E5M2.F32.PACK_AB_MERGE_C R10, R23, R24, RZ ;  /* 0x00000018170a723e */ /* 0x001fe200048060ff */
[----:B------:R-:W-:Y:S01]  /*1f3e20*/  VIADD R8, R8, UR5 ;  /* 0x0000000508087c36 */ /* 0x000fe20008000000 */
[----:B---3--:R-:W-:Y:S01]  /*1f3e30*/  F2FP.SATFINITE.E5M2.F32.PACK_AB_MERGE_C R9, R20, R21, RZ ;  /* 0x000000151409723e */ /* 0x008fe200048060ff */
        /* <DEDUP_REMOVED lines=9> */
[----:B----4-:R-:W-:-:S03]  /*1f3ed0*/  F2FP.SATFINITE.E5M2.F32.PACK_AB_MERGE_C R10, R18, R19, RZ ;  /* 0x00000013120a723e */ /* 0x010fc600048060ff */
[----:B------:R-:W4:Y:S04]  /*1f3ee0*/  LDL.LU R21, [R1+0x2d80] ;  /* 0x002d800001157983 */ /* 0x000f280000300800 */
[----:B------:R-:W4:Y:S01]  /*1f3ef0*/  LDL.LU R20, [R1+0x2d84] ;  /* 0x002d840001147983 */ /* 0x000f220000300800 */
[----:B0-----:R-:W-:-:S03]  /*1f3f00*/  SHF.R.S32.HI R9, RZ, 0x1f, R8 ;  /* 0x0000001fff097819 */ /* 0x001fc60000011408 */
[----:B------:R0:W-:Y:S02]  /*1f3f10*/  STL [R1+0x4fc], R10 ;  /* 0x0004fc0a01007387 */ /* 0x0001e40000100800 */
[----:B------:R-:W-:Y:S02]  /*1f3f20*/  IMAD.X R15, R9, 0x1, R5, P3 ;  /* 0x00000001090f7824 */ /* 0x000fe400018e0605 */
        /* <DEDUP_REMOVED lines=44> */
[----:B------:R-:W4:Y:S04]  /*1f41f0*/  LDL.LU R21, [R1+0x2d40] ;  /* 0x002d400001157983 */ /* 0x000f280000300800 */
[----:B------:R-:W4:Y:S01]  /*1f4200*/  LDL.LU R20, [R1+0x2d44] ;  /* 0x002d440001147983 */ /* 0x000f220000300800 */
[----:B-1----:R-:W-:-:S03]  /*1f4210*/  SHF.R.S32.HI R9, RZ, 0x1f, R8 ;  /* 0x0000001fff097819 */ /* 0x002fc60000011408 */
        /* <DEDUP_REMOVED lines=426> */
[----:B----4-:R-:W-:Y:S01]  /*1f5cc0*/  F2FP.SATFINITE.E5M2.F32.PACK_AB_MERGE_C R9, R20, R21, RZ ;  /* 0x000000151409723e */ /* 0x010fe200048060ff */
        /* <DEDUP_REMOVED lines=9> */
[----:B------:R-:W4:Y:S04]  /*1f5d60*/  LDL.LU R21, [R1+0x2920] ;  /* 0x0029200001157983 */ /* 0x000f280000300800 */
[----:B------:R-:W4:Y:S01]  /*1f5d70*/  LDL.LU R20, [R1+0x2924] ;  /* 0x0029240001147983 */ /* 0x000f220000300800 */
[----:B0-----:R-:W-:-:S03]  /*1f5d80*/  F2FP.SATFINITE.E5M2.F32.PACK_AB_MERGE_C R9, R18, R19, RZ ;  /* 0x000000131209723e */ /* 0x001fc600048060ff */
        /* <DEDUP_REMOVED lines=46> */
[----:B0-----:R-:W-:-:S03]  /*1f6070*/  F2FP.SATFINITE.E5M2.F32.PACK_AB_MERGE_C R9, R18, R19, RZ ;  /* 0x000000131209723e */ /* 0x001fc600048060ff */
        /* <DEDUP_REMOVED lines=46> */
[----:B------:R0:W-:Y:S02]  /*1f6360*/  STL [R1+0x7b4], R9 ;  /* 0x0007b40901007387 */ /* 0x0001e40000100800 */
[----:B0-----:R-:W-:-:S02]  /*1f6370*/  F2FP.SATFINITE.E5M2.F32.PACK_AB_MERGE_C R9, R20, R21, RZ ;  /* 0x000000151409723e */ /* 0x001fc400048060ff */
[----:B------:R-:W4:Y:S04]  /*1f6380*/  LDL.LU R21, [R1+0x28a0] ;  /* 0x0028a00001157983 */ /* 0x000f280000300800 */
[----:B------:R-:W4:Y:S04]  /*1f6390*/  LDL.LU R20, [R1+0x28a4] ;  /* 0x0028a40001147983 */ /* 0x000f280000300800 */
[----:B------:R0:W-:Y:S01]  /*1f63a0*/  STL [R1+0x778], R9 ;  /* 0x0007780901007387 */ /* 0x0001e20000100800 */
[----:B------:R-:W-:Y:S02]  /*1f63b0*/  IADD3 R14, P3, R8, R6, RZ ;  /* 0x00000006080e7210 */ /* 0x000fe40007f7e0ff */
[----:B0-----:R-:W-:-:S02]  /*1f63c0*/  F2FP.SATFINITE.E5M2.F32.PACK_AB_MERGE_C R9, R18, R19, RZ ;  /* 0x000000131209723e */ /* 0x001fc400048060ff */
[----:B------:R-:W4:Y:S04]  /*1f63d0*/  LDL.LU R19, [R1+0x28a8] ;  /* 0x0028a80001137983 */ /* 0x000f280000300800 */
[----:B------:R-:W4:Y:S04]  /*1f63e0*/  LDL.LU R18, [R1+0x28ac] ;  /* 0x0028ac0001127983 */ /* 0x000f280000300800 */
[----:B------:R0:W-:Y:S01]  /*1f63f0*/  STL [R1+0x750], R9 ;  /* 0x0007500901007387 */ /* 0x0001e20000100800 */
[----:B------:R-:W-:-:S03]  /*1f6400*/  F2FP.SATFINITE.E5M2.F32.PACK_AB_MERGE_C R13, R28, R29, RZ ;  /* 0x0000001d1c0d723e */ /* 0x000fc600048060ff */
[----:B------:R-:W4:Y:S01]  /*1f6410*/  LDL.LU R29, [R1+0x2890] ;  /* 0x00289000011d7983 */ /* 0x000f220000300800 */
[----:B0-----:R-:W-:-:S05]  /*1f6420*/  SHF.R.S32.HI R9, RZ, 0x1f, R8 ;  /* 0x0000001fff097819 */ /* 0x001fca0000011408 */
[----:B------:R-:W-:-:S05]  /*1f6430*/  IMAD.X R15, R9, 0x1, R5, P3 ;  /* 0x00000001090f7824 */ /* 0x000fca00018e0605 */
        /* <DEDUP_REMOVED lines=22> */
[----:B------:R-:W-:-:S03]  /*1f65a0*/  IADD3 R12, P3, R8, R2, RZ ;  /* 0x00000002080c7210 */ /* 0x000fc60007f7e0ff */
[----:B------:R-:W-:Y:S02]  /*1f65b0*/  STL [R1+0x644], R10 ;  /* 0x0006440a01007387 */ /* 0x000fe40000100800 */
[----:B------:R-:W-:Y:S01]  /*1f65c0*/  IMAD.X R13, R9, 0x1, R0, P3 ;  /* 0x00000001090d7824 */ /* 0x000fe200018e0600 */
[----:B---3--:R-:W-:Y:S02]  /*1f65d0*/  F2FP.SATFINITE.E5M2.F32.PACK_AB_MERGE_C R9, R23, R24, RZ ;  /* 0x000000181709723e */ /* 0x008fe400048060ff */
[----:B------:R-:W2:Y:S04]  /*1f65e0*/  LDL.LU R24, [R1+0x2870] ;  /* 0x0028700001187983 */ /* 0x000ea80000300800 */
[----:B------:R-:W2:Y:S04]  /*1f65f0*/  LDL.LU R23, [R1+0x2874] ;  /* 0x0028740001177983 */ /* 0x000ea80000300800 */
[----:B------:R-:W-:Y:S04]  /*1f6600*/  STL.64 [R1+0x28b0], R12 ;  /* 0x0028b00c01007387 */ /* 0x000fe80000100a00 */
[----:B------:R4:W-:Y:S02]  /*1f6610*/  STL [R1+0x648], R9 ;  /* 0x0006480901007387 */ /* 0x0009e40000100800 */
[----:B----4-:R-:W-:-:S05]  /*1f6620*/  F2FP.SATFINITE.E5M2.F32.PACK_AB_MERGE_C R9, R20, R21, RZ ;  /* 0x000000151409723e */ /* 0x010fca00048060ff */
[----:B------:R0:W-:Y:S04]  /*1f6630*/  STL [R1+0x5f0], R9 ;  /* 0x0005f00901007387 */ /* 0x0001e80000100800 */
[----:B------:R-:W3:Y:S04]  /*1f6640*/  LDL.LU R21, [R1+0x2878] ;  /* 0x0028780001157983 */ /* 0x000ee80000300800 */
[----:B------:R-:W3:Y:S01]  /*1f6650*/  LDL.LU R20, [R1+0x287c] ;  /* 0x00287c0001147983 */ /* 0x000ee20000300800 */
[----:B------:R-:W-:Y:S01]  /*1f6660*/  VIADD R8, R8, UR5 ;  /* 0x0000000508087c36 */ /* 0x000fe20008000000 */
[----:B0-----:R-:W-:Y:S01]  /*1f6670*/  F2FP.SATFINITE.E5M2.F32.PACK_AB_MERGE_C R9, R18, R19, RZ ;  /* 0x000000131209723e */ /* 0x001fe200048060ff */
[----:B------:R-:W-:Y:S01]  /*1f6680*/  ULDC UR5, c[0x0][0x248] ;  /* 0x0000920000057ab9 */ /* 0x000fe20000000800 */
[----:B------:R-:W-:-:S02]  /*1f6690*/  F2FP.SATFINITE.E5M2.F32.PACK_AB_MERGE_C R13, R28, R29, RZ ;  /* 0x0000001d1c0d723e */ /* 0x000fc400048060ff */
[----:B------:R-:W-:Y:S01]  /*1f66a0*/  F2FP.SATFINITE.E5M2.F32.PACK_AB_MERGE_C R10, R16, R17, RZ ;  /* 0x00000011100a723e */ /* 0x000fe200048060ff */
[----:B---3--:R0:W-:Y:S04]  /*1f66b0*/  STL.64 [R1+0x7e08], R20 ;  /* 0x007e081401007387 */ /* 0x0081e80000100a00 */
[----:B------:R-:W3:Y:S04]  /*1f66c0*/  LDL.LU R14, [R1+0x2860] ;  /* 0x00286000010e7983 */ /* 0x000ee80000300800 */
[----:B------:R-:W3:Y:S04]  /*1f66d0*/  LDL.LU R12, [R1+0x2864] ;  /* 0x00286400010c7983 */ /* 0x000ee80000300800 */
[----:B------:R1:W-:Y:S01]  /*1f66e0*/  STL [R1+0x28a8], R9 ;  /* 0x0028a80901007387 */ /* 0x0003e20000100800 */
[----:B0-----:R-:W-:-:S03]  /*1f66f0*/  IADD3 R20, P3, R8, R6, RZ ;  /* 0x0000000608147210 */ /* 0x001fc60007f7e0ff */
[----:B------:R-:W4:Y:S04]  /*1f6700*/  LDL.LU R19, [R1+0x2868] ;  /* 0x0028680001137983 */ /* 0x000f280000300800 */
[----:B------:R-:W4:Y:S01]  /*1f6710*/  LDL.LU R18, [R1+0x286c] ;  /* 0x00286c0001127983 */ /* 0x000f220000300800 */
[----:B-1----:R-:W-:-:S03]  /*1f6720*/  SHF.R.S32.HI R9, RZ, 0x1f, R8 ;  /* 0x0000001fff097819 */ /* 0x002fc60000011408 */
[----:B------:R-:W4:Y:S02]  /*1f6730*/  LDL.LU R29, [R1+0x2850] ;  /* 0x00285000011d7983 */ /* 0x000f240000300800 */
        /* <DEDUP_REMOVED lines=16> */
[----:B------:R2:W-:Y:S02]  /*1f6840*/  STL [R1+0x550], R10 ;  /* 0x0005500a01007387 */ /* 0x0005e40000100800 */
[----:B------:R-:W-:Y:S02]  /*1f6850*/  IMAD.X R21, R9, 0x1, R3, P3 ;  /* 0x0000000109157824 */ /* 0x000fe400018e0603 */
[----:B------:R-:W4:Y:S04]  /*1f6860*/  LDL.LU R25, [R1+0x2848] ;  /* 0x0028480001197983 */ /* 0x000f280000300800 */
[----:B------:R-:W4:Y:S04]  /*1f6870*/  LDL.LU R22, [R1+0x284c] ;  /* 0x00284c0001167983 */ /* 0x000f280000300800 */
[----:B------:R0:W-:Y:S01]  /*1f6880*/  STL.64 [R1+0x2880], R20 ;  /* 0x0028801401007387 */ /* 0x0001e20000100a00 */
[----:B--2---:R-:W-:-:S02]  /*1f6890*/  F2FP.SATFINITE.E5M2.F32.PACK_AB_MERGE_C R10, R23, R24, RZ ;  /* 0x00000018170a723e */ /* 0x004fc400048060ff */
[----:B0-----:R-:W-:-:S03]  /*1f68a0*/  IADD3 R20, P3, R8, R2, RZ ;  /* 0x0000000208147210 */ /* 0x001fc60007f7e0ff */
[----:B------:R-:W-:Y:S02]  /*1f68b0*/  STL [R1+0x4f8], R10 ;  /* 0x0004f80a01007387 */ /* 0x000fe40000100800 */
[----:B------:R-:W-:-:S05]  /*1f68c0*/  IMAD.X R21, R9, 0x1, R0, P3 ;  /* 0x0000000109157824 */ /* 0x000fca00018e0600 */
[----:B------:R0:W-:Y:S04]  /*1f68d0*/  STL.64 [R1+0x2870], R20 ;  /* 0x0028701401007387 */ /* 0x0001e80000100a00 */
[----:B0-----:R-:W2:Y:S04]  /*1f68e0*/  LDL.LU.64 R20, [R1+0x7e08] ;  /* 0x007e080001147983 */ /* 0x001ea80000300a00 */
[----:B------:R-:W3:Y:S01]  /*1f68f0*/  LDL.LU R24, [R1+0x2830] ;  /* 0x0028300001187983 */ /* 0x000ee20000300800 */
[----:B------:R-:W-:Y:S01]  /*1f6900*/  VIADD R8, R8, UR5 ;  /* 0x0000000508087c36 */ /* 0x000fe20008000000 */
[----:B------:R-:W-:-:S04]  /*1f6910*/  ULDC UR5, c[0x0][0x248] ;  /* 0x0000920000057ab9 */ /* 0x000fc80000000800 */
[----:B------:R-:W-:Y:S02]  /*1f6920*/  SHF.R.S32.HI R13, RZ, 0x1f, R8 ;  /* 0x0000001fff0d7819 */ /* 0x000fe40000011408 */
[----:B--2---:R-:W-:Y:S01]  /*1f6930*/  F2FP.SATFINITE.E5M2.F32.PACK_AB_MERGE_C R9, R20, R21, RZ ;  /* 0x000000151409723e */ /* 0x004fe200048060ff */
[----:B---3--:R-:W-:Y:S04]  /*1f6940*/  STL [R1+0x7e00], R24 ;  /* 0x007e001801007387 */ /* 0x008fe80000100800 */
[----:B------:R-:W2:Y:S04]  /*1f6950*/  LDL.LU R23, [R1+0x2834] ;  /* 0x0028340001177983 */ /* 0x000ea80000300800 */
[----:B------:R-:W3:Y:S04]  /*1f6960*/  LDL.LU R21, [R1+0x2838] ;  /* 0x0028380001157983 */ /* 0x000ee80000300800 */
[----:B------:R-:W3:Y:S04]  /*1f6970*/  LDL.LU R20, [R1+0x283c] ;  /* 0x00283c0001147983 */ /* 0x000ee80000300800 */
[----:B------:R0:W-:Y:S02]  /*1f6980*/  STL [R1+0x2878], R9 ;  /* 0x0028780901007387 */ /* 0x0001e40000100800 */
[----:B0-----:R-:W-:-:S02]  /*1f6990*/  F2FP.SATFINITE.E5M2.F32.PACK_AB_MERGE_C R9, R12, R14, RZ ;  /* 0x0000000e0c09723e */ /* 0x001fc400048060ff */
[----:B------:R-:W-:Y:S02]  /*1f69a0*/  IADD3 R14, P3, R8, R6, RZ ;  /* 0x00000006080e7210 */ /* 0x000fe40007f7e0ff */
[----:B----4-:R-:W-:Y:S01]  /*1f69b0*/  F2FP.SATFINITE.E5M2.F32.PACK_AB_MERGE_C R12, R18, R19, RZ ;  /* 0x00000013120c723e */ /* 0x010fe200048060ff */
[----:B------:R0:W-:Y:S02]  /*1f69c0*/  STL [R1+0x4e0], R9 ;  /* 0x0004e00901007387 */ /* 0x0001e40000100800 */
[----:B------:R-:W-:Y:S02]  /*1f69d0*/  IMAD.X R15, R13, 0x1, R5, P3 ;  /* 0x000000010d0f7824 */ /* 0x000fe400018e0605 */
[----:B0-----:R-:W4:Y:S04]  /*1f69e0*/  LDL.LU R9, [R1+0x2820] ;  /* 0x0028200001097983 */ /* 0x001f280000300800 */
[----:B------:R-:W4:Y:S04]  /*1f69f0*/  LDL.LU R10, [R1+0x2824] ;  /* 0x00282400010a7983 */ /* 0x000f280000300800 */
[----:B------:R0:W-:Y:S04]  /*1f6a00*/  STL [R1+0x4e4], R12 ;  /* 0x0004e40c01007387 */ /* 0x0001e80000100800 */
[----:B------:R-:W2:Y:S04]  /*1f6a10*/  LDL.LU R19, [R1+0x2828] ;  /* 0x0028280001137983 */ /* 0x000ea80000300800 */
[----:B------:R-:W2:Y:S04]  /*1f6a20*/  LDL.LU R18, [R1+0x282c] ;  /* 0x00282c0001127983 */ /* 0x000ea80000300800 */
[----:B------:R1:W-:Y:S01]  /*1f6a30*/  STL.64 [R1+0x2860], R14 ;  /* 0x0028600e01007387 */ /* 0x0003e20000100a00 */
[----:B0-----:R-:W-:-:S02]  /*1f6a40*/  F2FP.SATFINITE.E5M2.F32.PACK_AB_MERGE_C R12, R16, R17, RZ ;  /* 0x00000011100c723e */ /* 0x001fc400048060ff */
[----:B-1----:R-:W-:Y:S02]  /*1f6a50*/  F2FP.SATFINITE.E5M2.F32.PACK_AB_MERGE_C R14, R28, R29, RZ ;  /* 0x0000001d1c0e723e */ /* 0x002fe400048060ff */
[----:B------:R-:W3:Y:S04]  /*1f6a60*/  LDL.LU R29, [R1+0x2810] ;  /* 0x00281000011d7983 */ /* 0x000ee80000300800 */
[----:B------:R0:W-:Y:S04]  /*1f6a70*/  STL [R1+0x4d0], R14 ;  /* 0x0004d00e01007387 */ /* 0x0001e80000100800 */
[----:B------:R-:W3:Y:S01]  /*1f6a80*/  LDL.LU R28, [R1+0x2814] ;  /* 0x00281400011c7983 */ /* 0x000ee20000300800 */
[----:B0-----:R-:W-:-:S03]  /*1f6a90*/  IADD3 R14, P3, R8, R11, RZ ;  /* 0x0000000b080e7210 */ /* 0x001fc60007f7e0ff */
[----:B------:R0:W-:Y:S02]  /*1f6aa0*/  STL [R1+0x4c4], R12 ;  /* 0x0004c40c01007387 */ /* 0x0001e40000100800 */
[----:B------:R-:W-:Y:S02]  /*1f6ab0*/  IMAD.X R15, R13, 0x1, R7, P3 ;  /* 0x000000010d0f7824 */ /* 0x000fe400018e0607 */
[----:B------:R-:W3:Y:S01]  /*1f6ac0*/  LDL.LU R17, [R1+0x2818] ;  /* 0x0028180001117983 */ /* 0x000ee20000300800 */
[----:B------:R-:W-:-:S03]  /*1f6ad0*/  IADD3 R24, P3, R8, R4, RZ ;  /* 0x0000000408187210 */ /* 0x000fc60007f7e0ff */
[----:B------:R-:W3:Y:S01]  /*1f6ae0*/  LDL.LU R16, [R1+0x281c] ;  /* 0x00281c0001107983 */ /* 0x000ee20000300800 */
[----:B0-----:R-:W-:-:S03]  /*1f6af0*/  F2FP.SATFINITE.E5M2.F32.PACK_AB_MERGE_C R12, R26, R27, RZ ;  /* 0x0000001b1a0c723e */ /* 0x001fc600048060ff */
[----:B------:R0:W-:Y:S02]  /*1f6b00*/  STL.64 [R1+0x2850], R14 ;  /* 0x0028500e01007387 */ /* 0x0001e40000100a00 */
[----:B0-----:R-:W-:Y:S02]  /*1f6b10*/  F2FP.SATFINITE.E5M2.F32.PACK_AB_MERGE_C R15, R22, R25, RZ ;  /* 0x00000019160f723e */ /* 0x001fe400048060ff */
[----:B------:R-:W3:Y:S01]  /*1f6b20*/  LDL.LU R14, [R1+0x2800] ;  /* 0x00280000010e7983 */ /* 0x000ee20000300800 */
[----:B------:R-:W-:-:S03]  /*1f6b30*/  IMAD.X R25, R13, 0x1, R3, P3 ;  /* 0x000000010d197824 */ /* 0x000fc600018e0603 */
[----:B------:R0:W-:Y:S04]  /*1f6b40*/  STL [R1+0x4b4], R12 ;  /* 0x0004b40c01007387 */ /* 0x0001e80000100800 */
[----:B0-----:R-:W3:Y:S04]  /*1f6b50*/  LDL.LU R12, [R1+0x2804] ;  /* 0x00280400010c7983 */ /* 0x001ee80000300800 */
[----:B------:R-:W-:Y:S04]  /*1f6b60*/  STL [R1+0x2848], R15 ;  /* 0x0028480f01007387 */ /* 0x000fe80000100800 */
[----:B------:R-:W3:Y:S04]  /*1f6b70*/  LDL.LU R27, [R1+0x2808] ;  /* 0x00280800011b7983 */ /* 0x000ee80000300800 */
[----:B------:R-:W3:Y:S04]  /*1f6b80*/  LDL.LU R22, [R1+0x280c] ;  /* 0x00280c0001167983 */ /* 0x000ee80000300800 */
[----:B------:R0:W-:Y:S04]  /*1f6b90*/  STL.64 [R1+0x2840], R24 ;  /* 0x0028401801007387 */ /* 0x0001e80000100a00 */
[----:B0-----:R-:W3:Y:S01]  /*1f6ba0*/  LDL.LU R24, [R1+0x7e00] ;  /* 0x007e000001187983 */ /* 0x001ee20000300800 */
[----:B----4-:R-:W-:-:S02]  /*1f6bb0*/  F2FP.SATFINITE.E5M2.F32.PACK_AB_MERGE_C R9, R10, R9, RZ ;  /* 0x000000090a09723e */ /* 0x010fc400048060ff */
[----:B--2---:R-:W-:Y:S02]  /*1f6bc0*/  F2FP.SATFINITE.E5M2.F32.PACK_AB_MERGE_C R10, R18, R19, RZ ;  /* 0x00000013120a723e */ /* 0x004fe400048060ff */
[----:B---3--:R-:W-:Y:S02]  /*1f6bd0*/  F2FP.SATFINITE.E5M2.F32.PACK_AB_MERGE_C R15, R23, R24, RZ ;  /* 0x00000018170f723e */ /* 0x008fe400048060ff */
[----:B------:R-:W-:-:S05]  /*1f6be0*/  IADD3 R24, P3, R8, R2, RZ ;  /* 0x0000000208187210 */ /* 0x000fca0007f7e0ff */
[----:B------:R-:W-:Y:S01]  /*1f6bf0*/  IMAD.X R25, R13, 0x1, R0, P3 ;  /* 0x000000010d197824 */ /* 0x000fe200018e0600 */
[----:B------:R-:W-:Y:S01]  /*1f6c00*/  F2FP.SATFINITE.E5M2.F32.PACK_AB_MERGE_C R13, R20, R21, RZ ;  /* 0x00000015140d723e */ /* 0x000fe200048060ff */
[----:B------:R-:W-:Y:S04]  /*1f6c10*/  STL [R1+0x4a0], R15 ;  /* 0x0004a00f01007387 */ /* 0x000fe80000100800 */
[----:B------:R-:W2:Y:S01]  /*1f6c20*/  LDL.LU R26, [R1+0x3130] ;  /* 0x00313000011a7983 */ /* 0x000ea20000300800 */
[----:B------:R-:W-:Y:S01]  /*1f6c30*/  VIADD R8, R8, UR5 ;  /* 0x0000000508087c36 */ /* 0x000fe20008000000 */
[----:B------:R-:W-:Y:S01]  /*1f6c40*/  F2FP.SATFINITE.E5M2.F32.PACK_AB_MERGE_C R12, R12, R14, RZ ;  /* 0x0000000e0c0c723e */ /* 0x000fe200048060ff */
[----:B------:R-:W-:Y:S01]  /*1f6c50*/  ULDC UR5, c[0x0][0x248] ;  /* 0x0000920000057ab9 */ /* 0x000fe20000000800 */
[----:B------:R0:W-:Y:S02]  /*1f6c60*/  STL.64 [R1+0x2830], R24 ;  /* 0x0028301801007387 */ /* 0x0001e40000100a00 */
[----:B------:R-:W-:-:S02]  /*1f6c70*/  IADD3 R18, P3, R8, R6, RZ ;  /* 0x0000000608127210 */ /* 0x000fc40007f7e0ff */
[----:B0-----:R-:W2:Y:S04]  /*1f6c80*/  LDL.LU R25, [R1+0x3134] ;  /* 0x0031340001197983 */ /* 0x001ea80000300800 */
[----:B------:R0:W-:Y:S04]  /*1f6c90*/  STL [R1+0x49c], R13 ;  /* 0x00049c0d01007387 */ /* 0x0001e80000100800 */
[----:B------:R-:W3:Y:S04]  /*1f6ca0*/  LDL.LU R24, [R1+0x3138] ;  /* 0x0031380001187983 */ /* 0x000ee80000300800 */
[----:B------:R-:W3:Y:S04]  /*1f6cb0*/  LDL.LU R23, [R1+0x313c] ;  /* 0x00313c0001177983 */ /* 0x000ee80000300800 */
[----:B------:R-:W4:Y:S04]  /*1f6cc0*/  LDL.LU R21, [R1+0x3120] ;  /* 0x0031200001157983 */ /* 0x000f280000300800 */
[----:B------:R-:W4:Y:S04]  /*1f6cd0*/  LDL.LU R20, [R1+0x3124] ;  /* 0x0031240001147983 */ /* 0x000f280000300800 */
[----:B------:R1:W-:Y:S01]  /*1f6ce0*/  STL [R1+0x3c0], R9 ;  /* 0x0003c00901007387 */ /* 0x0003e20000100800 */
[----:B0-----:R-:W-:-:S03]  /*1f6cf0*/  F2FP.SATFINITE.E5M2.F32.PACK_AB_MERGE_C R13, R28, R29, RZ ;  /* 0x0000001d1c0d723e */ /* 0x001fc600048060ff */
[----:B------:R0:W-:Y:S01]  /*1f6d00*/  STL [R1+0x3bc], R10 ;  /* 0x0003bc0a01007387 */ /* 0x0001e20000100800 */
[----:B-1----:R-:W-:Y:S02]  /*1f6d10*/  SHF.R.S32.HI R9, RZ, 0x1f, R8 ;  /* 0x0000001fff097819 */ /* 0x002fe40000011408 */
[----:B0-----:R-:W-:-:S03]  /*1f6d20*/  F2FP.SATFINITE.E5M2.F32.PACK_AB_MERGE_C R10, R16, R17, RZ ;  /* 0x00000011100a723e */ /* 0x001fc600048060ff */
[----:B------:R-:W-:Y:S01]  /*1f6d30*/  IMAD.X R19, R9, 0x1, R5, P3 ;  /* 0x0000000109137824 */ /* 0x000fe200018e0605 */
[----:B------:R-:W-:-:S04]  /*1f6d40*/  IADD3 R16, P3, R8, R11, RZ ;  /* 0x0000000b08107210 */ /* 0x000fc80007f7e0ff */
[----:B------:R0:W-:Y:S01]  /*1f6d50*/  STL.64 [R1+0x2820], R18 ;  /* 0x0028201201007387 */ /* 0x0001e20000100a00 */
[----:B------:R-:W-:-:S03]  /*1f6d60*/  IMAD.X R17, R9, 0x1, R7, P3 ;  /* 0x0000000109117824 */ /* 0x000fc600018e0607 */
[----:B0-----:R-:W4:Y:S04]  /*1f6d70*/  LDL.LU R19, [R1+0x3128] ;  /* 0x0031280001137983 */ /* 0x001f280000300800 */
[----:B------:R-:W4:Y:S04]  /*1f6d80*/  LDL.LU R18, [R1+0x312c] ;  /* 0x00312c0001127983 */ /* 0x000f280000300800 */
[----:B------:R-:W-:Y:S04]  /*1f6d90*/  STL [R1+0x3b8], R13 ;  /* 0x0003b80d01007387 */ /* 0x000fe80000100800 */
[----:B------:R-:W-:Y:S04]  /*1f6da0*/  STL [R1+0x2828], R10 ;  /* 0x0028280a01007387 */ /* 0x000fe80000100800 */
[----:B------:R-:W4:Y:S04]  /*1f6db0*/  LDL.LU R29, [R1+0x27f0] ;  /* 0x0027f000011d7983 */ /* 0x000f280000300800 */
[----:B------:R-:W4:Y:S04]  /*1f6dc0*/  LDL.LU R28, [R1+0x27f4] ;  /* 0x0027f400011c7983 */ /* 0x000f280000300800 */
[----:B------:R0:W-:Y:S04]  /*1f6dd0*/  STL.64 [R1+0x2818], R16 ;  /* 0x0028181001007387 */ /* 0x0001e80000100a00 */
[----:B0-----:R-:W4:Y:S04]  /*1f6de0*/  LDL.LU R17, [R1+0x27f8] ;  /* 0x0027f80001117983 */ /* 0x001f280000300800 */
[----:B------:R-:W4:Y:S04]  /*1f6df0*/  LDL.LU R16, [R1+0x27fc] ;  /* 0x0027fc0001107983 */ /* 0x000f280000300800 */
[----:B------:R-:W2:Y:S01]  /*1f6e00*/  LDL.LU R14, [R1+0x27e0] ;  /* 0x0027e000010e7983 */ /* 0x000ea20000300800 */
[----:B------:R-:W-:-:S03]  /*1f6e10*/  F2FP.SATFINITE.E5M2.F32.PACK_AB_MERGE_C R10, R22, R27, RZ ;  /* 0x0000001b160a723e */ /* 0x000fc600048060ff */
[----:B------:R0:W-:Y:S04]  /*1f6e20*/  STL [R1+0x3b0], R12 ;  /* 0x0003b00c01007387 */ /* 0x0001e80000100800 */
[----:B--2---:R1:W-:Y:S04]  /*1f6e30*/  STL [R1+0x7dfc], R14 ;  /* 0x007dfc0e01007387 */ /* 0x0043e80000100800 */
[----:B------:R2:W-:Y:S04]  /*1f6e40*/  STL [R1+0x3b4], R10 ;  /* 0x0003b40a01007387 */ /* 0x0005e80000100800 */
[----:B0-----:R-:W4:Y:S01]  /*1f6e50*/  LDL.LU R12, [R1+0x27e4] ;  /* 0x0027e400010c7983 */ /* 0x001f220000300800 */
[----:B-1----:R-:W-:-:S03]  /*1f6e60*/  IADD3 R14, P3, R8, R4, RZ ;  /* 0x00000004080e7210 */ /* 0x002fc60007f7e0ff */
[----:B------:R-:W4:Y:S02]  /*1f6e70*/  LDL.LU R27, [R1+0x27e8] ;  /* 0x0027e800011b7983 */ /* 0x000f240000300800 */
[----:B------:R-:W-:Y:S02]  /*1f6e80*/  IMAD.X R15, R9, 0x1, R3, P3 ;  /* 0x00000001090f7824 */ /* 0x000fe400018e0603 */
[----:B------:R-:W4:Y:S01]  /*1f6e90*/  LDL.LU R22, [R1+0x27ec] ;  /* 0x0027ec0001167983 */ /* 0x000f220000300800 */
[----:B--2---:R-:W-:-:S03]  /*1f6ea0*/  F2FP.SATFINITE.E5M2.F32.PACK_AB_MERGE_C R10, R25, R26, RZ ;  /* 0x0000001a190a723e */ /* 0x004fc600048060ff */
[----:B------:R0:W-:Y:S04]  /*1f6eb0*/  STL.64 [R1+0x2810], R14 ;  /* 0x0028100e01007387 */ /* 0x0001e80000100a00 */
[----:B------:R3:W-:Y:S04]  /*1f6ec0*/  STL [R1+0x3a8], R10 ;  /* 0x0003a80a01007387 */ /* 0x0007e80000100800 */
[----:B------:R-:W2:Y:S01]  /*1f6ed0*/  LDL.LU R26, [R1+0x27d0] ;  /* 0x0027d000011a7983 */ /* 0x000ea20000300800 */
[----:B0-----:R-:W-:Y:S02]  /*1f6ee0*/  IADD3 R14, P3, R8, R2, RZ ;  /* 0x00000002080e7210 */ /* 0x001fe40007f7e0ff */
[----:B---3--:R-:W-:-:S03]  /*1f6ef0*/  F2FP.SATFINITE.E5M2.F32.PACK_AB_MERGE_C R10, R23, R24, RZ ;  /* 0x00000018170a723e */ /* 0x008fc600048060ff */
[----:B------:R-:W-:Y:S01]  /*1f6f00*/  IMAD.X R15, R9, 0x1, R0, P3 ;  /* 0x00000001090f7824 */ /* 0x000fe200018e0600 */
[----:B----4-:R-:W-:-:S04]  /*1f6f10*/  F2FP.SATFINITE.E5M2.F32.PACK_AB_MERGE_C R9, R20, R21, RZ ;  /* 0x000000151409723e */ /* 0x010fc800048060ff */
[----:B------:R-:W-:Y:S04]  /*1f6f20*/  STL.64 [R1+0x2808], R14 ;  /* 0x0028080e01007387 */ /* 0x000fe80000100a00 */
[----:B------:R-:W-:Y:S04]  /*1f6f30*/  STL [R1+0x3ac], R10 ;  /* 0x0003ac0a01007387 */ /* 0x000fe80000100800 */
[----:B------:R-:W2:Y:S04]  /*1f6f40*/  LDL.LU R25, [R1+0x27d4] ;  /* 0x0027d40001197983 */ /* 0x000ea80000300800 */
[----:B------:R0:W-:Y:S04]  /*1f6f50*/  STL [R1+0x39c], R9 ;  /* 0x00039c0901007387 */ /* 0x0001e80000100800 */
[----:B------:R-:W3:Y:S04]  /*1f6f60*/  LDL.LU R24, [R1+0x27d8] ;  /* 0x0027d80001187983 */ /* 0x000ee80000300800 */
[----:B------:R-:W3:Y:S01]  /*1f6f70*/  LDL.LU R23, [R1+0x27dc] ;  /* 0x0027dc0001177983 */ /* 0x000ee20000300800 */
[----:B0-----:R-:W-:Y:S01]  /*1f6f80*/  VIADD R9, R8, UR5 ;  /* 0x0000000508097c36 */ /* 0x001fe20008000000 */
[----:B------:R-:W-:-:S02]  /*1f6f90*/  F2FP.SATFINITE.E5M2.F32.PACK_AB_MERGE_C R8, R18, R19, RZ ;  /* 0x000000131208723e */ /* 0x000fc400048060ff */
[----:B------:R-:W4:Y:S01]  /*1f6fa0*/  LDL.LU R21, [R1+0x27c0] ;  /* 0x0027c00001157983 */ /* 0x000f220000300800 */
[----:B------:R-:W-:Y:S01]  /*1f6fb0*/  F2FP.SATFINITE.E5M2.F32.PACK_AB_MERGE_C R13, R28, R29, RZ ;  /* 0x0000001d1c0d723e */ /* 0x000fe200048060ff */
[----:B------:R-:W-:Y:S01]  /*1f6fc0*/  ULDC UR5, c[0x0][0x248] ;  /* 0x0000920000057ab9 */ /* 0x000fe20000000800 */
[----:B------:R-:W-:Y:S01]  /*1f6fd0*/  SHF.R.S32.HI R10, RZ, 0x1f, R9 ;  /* 0x0000001fff0a7819 */ /* 0x000fe20000011409 */
[----:B------:R-:W4:Y:S01]  /*1f6fe0*/  LDL.LU R20, [R1+0x27c4] ;  /* 0x0027c40001147983 */ /* 0x000f220000300800 */
[----:B------:R-:W-:-:S03]  /*1f6ff0*/  IADD3 R14, P3, R9, R6, RZ ;  /* 0x00000006090e7210 */ /* 0x000fc60007f7e0ff */
[----:B------:R0:W-:Y:S02]  /*1f7000*/  STL [R1+0x794c], R8 ;  /* 0x00794c0801007387 */ /* 0x0001e40000100800 */
[----:B------:R-:W-:Y:S02]  /*1f7010*/  IMAD.X R15, R10, 0x1, R5, P3 ;  /* 0x000000010a0f7824 */ /* 0x000fe400018e0605 */
[----:B------:R-:W4:Y:S04]  /*1f7020*/  LDL.LU R19, [R1+0x27c8] ;  /* 0x0027c80001137983 */ /* 0x000f280000300800 */
[----:B------:R-:W4:Y:S04]  /*1f7030*/  LDL.LU R18, [R1+0x27cc] ;  /* 0x0027cc0001127983 */ /* 0x000f280000300800 */
[----:B------:R1:W-:Y:S01]  /*1f7040*/  STL.64 [R1+0x2800], R14 ;  /* 0x0028000e01007387 */ /* 0x0003e20000100a00 */
[----:B0-----:R-:W-:-:S03]  /*1f7050*/  F2FP.SATFINITE.E5M2.F32.PACK_AB_MERGE_C R8, R16, R17, RZ ;  /* 0x000000111008723e */ /* 0x001fc600048060ff */
[----:B------:R-:W2:Y:S01]  /*1f7060*/  LDL.LU R29, [R1+0x27b0] ;  /* 0x0027b000011d7983 */ /* 0x000ea20000300800 */
[----:B-1----:R-:W-:-:S03]  /*1f7070*/  IADD3 R14, P3, R9, R11, RZ ;  /* 0x0000000b090e7210 */ /* 0x002fc60007f7e0ff */
[----:B------:R-:W-:Y:S02]  /*1f7080*/  STL [R1+0x390], R13 ;  /* 0x0003900d01007387 */ /* 0x000fe40000100800 */
[----:B------:R-:W-:Y:S02]  /*1f7090*/  IMAD.X R15, R10, 0x1, R7, P3 ;  /* 0x000000010a0f7824 */ /* 0x000fe400018e0607 */
[----:B------:R-:W2:Y:S04]  /*1f70a0*/  LDL.LU R28, [R1+0x27b4] ;  /* 0x0027b400011c7983 */ /* 0x000ea80000300800 */
[----:B------:R-:W-:Y:S04]  /*1f70b0*/  STL [R1+0x38c], R8 ;  /* 0x00038c0801007387 */ /* 0x000fe80000100800 */
[----:B------:R-:W4:Y:S04]  /*1f70c0*/  LDL.LU R17, [R1+0x27b8] ;  /* 0x0027b80001117983 */ /* 0x000f280000300800 */
[----:B------:R-:W4:Y:S04]  /*1f70d0*/  LDL.LU R16, [R1+0x27bc] ;  /* 0x0027bc0001107983 */ /* 0x000f280000300800 */
[----:B------:R0:W-:Y:S04]  /*1f70e0*/  STL.64 [R1+0x27f0], R14 ;  /* 0x0027f00e01007387 */ /* 0x0001e80000100a00 */
[----:B0-----:R-:W3:Y:S02]  /*1f70f0*/  LDL.LU R14, [R1+0x7dfc] ;  /* 0x007dfc00010e7983 */ /* 0x001ee40000300800 */
[----:B---3--:R-:W-:-:S02]  /*1f7100*/  F2FP.SATFINITE.E5M2.F32.PACK_AB_MERGE_C R12, R12, R14, RZ ;  /* 0x0000000e0c0c723e */ /* 0x008fc400048060ff */
[----:B------:R-:W3:Y:S01]  /*1f7110*/  LDL.LU R14, [R1+0x27a0] ;  /* 0x0027a000010e7983 */ /* 0x000ee20000300800 */
[----:B------:R-:W-:-:S03]  /*1f7120*/  F2FP.SATFINITE.E5M2.F32.PACK_AB_MERGE_C R8, R22, R27, RZ ;  /* 0x0000001b1608723e */ /* 0x000fc600048060ff */
[----:B------:R0:W-:Y:S01]  /*1f7130*/  STL [R1+0x27f8], R12 ;  /* 0x0027f80c01007387 */ /* 0x0001e20000100800 */
[----:B--2---:R-:W-:-:S03]  /*1f7140*/  F2FP.SATFINITE.E5M2.F32.PACK_AB_MERGE_C R13, R28, R29, RZ ;  /* 0x0000001d1c0d723e */ /* 0x004fc600048060ff */
[----:B---3--:R1:W-:Y:S04]  /*1f7150*/  STL [R1+0x7df8], R14 ;  /* 0x007df80e01007387 */ /* 0x0083e80000100800 */
[----:B------:R2:W-:Y:S04]  /*1f7160*/  STL [R1+0x27ec], R8 ;  /* 0x0027ec0801007387 */ /* 0x0005e80000100800 */
[----:B0-----:R-:W3:Y:S01]  /*1f7170*/  LDL.LU R12, [R1+0x27a4] ;  /* 0x0027a400010c7983 */ /* 0x001ee20000300800 */
[----:B-1----:R-:W-:-:S03]  /*1f7180*/  IADD3 R14, P3, R9, R4, RZ ;  /* 0x00000004090e7210 */ /* 0x002fc60007f7e0ff */
[----:B------:R-:W3:Y:S02]  /*1f7190*/  LDL.LU R27, [R1+0x27a8] ;  /* 0x0027a800011b7983 */ /* 0x000ee40000300800 */
[----:B------:R-:W-:Y:S02]  /*1f71a0*/  IMAD.X R15, R10, 0x1, R3, P3 ;  /* 0x000000010a0f7824 */ /* 0x000fe400018e0603 */
[----:B------:R-:W3:Y:S01]  /*1f71b0*/  LDL.LU R22, [R1+0x27ac] ;  /* 0x0027ac0001167983 */ /* 0x000ee20000300800 */
[----:B--2---:R-:W-:-:S03]  /*1f71c0*/  F2FP.SATFINITE.E5M2.F32.PACK_AB_MERGE_C R8, R25, R26, RZ ;  /* 0x0000001a1908723e */ /* 0x004fc600048060ff */
[----:B------:R0:W-:Y:S04]  /*1f71d0*/  STL.64 [R1+0x27e0], R14 ;  /* 0x0027e00e01007387 */ /* 0x0001e80000100a00 */
[----:B------:R1:W-:Y:S04]  /*1f71e0*/  STL [R1+0x27e8], R8 ;  /* 0x0027e80801007387 */ /* 0x0003e80000100800 */
[----:B------:R-:W2:Y:S01]  /*1f71f0*/  LDL.LU R26, [R1+0x2790] ;  /* 0x00279000011a7983 */ /* 0x000ea20000300800 */
[----:B0-----:R-:W-:-:S03]  /*1f7200*/  IADD3 R14, P3, R9, R2, RZ ;  /* 0x00000002090e7210 */ /* 0x001fc60007f7e0ff */
[----:B------:R-:W2:Y:S01]  /*1f7210*/  LDL.LU R25, [R1+0x2794] ;  /* 0x0027940001197983 */ /* 0x000ea20000300800 */
[----:B-1----:R-:W-:Y:S01]  /*1f7220*/  F2FP.SATFINITE.E5M2.F32.PACK_AB_MERGE_C R8, R23, R24, RZ ;  /* 0x000000181708723e */ /* 0x002fe200048060ff */
[----:B------:R-:W-:-:S05]  /*1f7230*/  IMAD.X R15, R10, 0x1, R0, P3 ;  /* 0x000000010a0f7824 */ /* 0x000fca00018e0600 */
[----:B------:R-:W-:Y:S04]  /*1f7240*/  STL.64 [R1+0x27d0], R14 ;  /* 0x0027d00e01007387 */ /* 0x000fe80000100a00 */
[----:B------:R4:W-:Y:S04]  /*1f7250*/  STL [R1+0x27dc], R8 ;  /* 0x0027dc0801007387 */ /* 0x0009e80000100800 */
[----:B------:R-:W2:Y:S04]  /*1f7260*/  LDL.LU R24, [R1+0x2798] ;  /* 0x0027980001187983 */ /* 0x000ea80000300800 */
[----:B------:R-:W2:Y:S01]  /*1f7270*/  LDL.LU R23, [R1+0x279c] ;  /* 0x00279c0001177983 */ /* 0x000ea20000300800 */
[----:B----4-:R-:W-:-:S05]  /*1f7280*/  F2FP.SATFINITE.E5M2.F32.PACK_AB_MERGE_C R8, R20, R21, RZ ;  /* 0x000000151408723e */ /* 0x010fca00048060ff */
[----:B------:R0:W-:Y:S01]  /*1f7290*/  STL [R1+0x27d8], R8 ;  /* 0x0027d80801007387 */ /* 0x0001e20000100800 */
[----:B------:R-:W-:-:S03]  /*1f72a0*/  F2FP.SATFINITE.E5M2.F32.PACK_AB_MERGE_C R10, R18, R19, RZ ;  /* 0x00000013120a723e */ /* 0x000fc600048060ff */
[----:B------:R-:W4:Y:S04]  /*1f72b0*/  LDL.LU R21, [R1+0x2780] ;  /* 0x0027800001157983 */ /* 0x000f280000300800 */
[----:B------:R-:W4:Y:S01]  /*1f72c0*/  LDL.LU R20, [R1+0x2784] ;  /* 0x0027840001147983 */ /* 0x000f220000300800 */
[----:B0-----:R-:W-:Y:S01]  /*1f72d0*/  VIADD R8, R9, UR5 ;  /* 0x0000000509087c36 */ /* 0x001fe20008000000 */
[----:B------:R-:W-:-:S04]  /*1f72e0*/  ULDC UR5, c[0x0][0x248] ;  /* 0x0000920000057ab9 */ /* 0x000fc80000000800 */
[----:B------:R-:W-:Y:S02]  /*1f72f0*/  SHF.R.S32.HI R9, RZ, 0x1f, R8 ;  /* 0x0000001fff097819 */ /* 0x000fe40000011408 */
[----:B------:R-:W-:Y:S01]  /*1f7300*/  IADD3 R14, P3, R8, R6, RZ ;  /* 0x00000006080e7210 */ /* 0x000fe20007f7e0ff */
[----:B------:R0:W-:Y:S04]  /*1f7310*/  STL [R1+0x27cc], R10 ;  /* 0x0027cc0a01007387 */ /* 0x0001e80000100800 */
[----:B------:R-:W-:Y:S01]  /*1f7320*/  IMAD.X R15, R9, 0x1, R5, P3 ;  /* 0x00000001090f7824 */ /* 0x000fe200018e0605 */
[----:B------:R-:W4:Y:S04]  /*1f7330*/  LDL.LU R19, [R1+0x2788] ;  /* 0x0027880001137983 */ /* 0x000f280000300800 */
[----:B------:R-:W4:Y:S01]  /*1f7340*/  LDL.LU R18, [R1+0x278c] ;  /* 0x00278c0001127983 */ /* 0x000f220000300800 */
[----:B0-----:R-:W-:-:S03]  /*1f7350*/  F2FP.SATFINITE.E5M2.F32.PACK_AB_MERGE_C R10, R16, R17, RZ ;  /* 0x00000011100a723e */ /* 0x001fc600048060ff */
[----:B------:R0:W-:Y:S04]  /*1f7360*/  STL.64 [R1+0x27c0], R14 ;  /* 0x0027c00e01007387 */ /* 0x0001e80000100a00 */
[----:B------:R-:W2:Y:S01]  /*1f7370*/  LDL.LU R29, [R1+0x2770] ;  /* 0x00277000011d7983 */ /* 0x000ea20000300800 */
[----:B0-----:R-:W-:-:S03]  /*1f7380*/  IADD3 R14, P3, R8, R11, RZ ;  /* 0x0000000b080e7210 */ /* 0x001fc60007f7e0ff */
        /* <DEDUP_REMOVED lines=25> */
[----:B------:R-:W2:Y:S02]  /*1f7520*/  LDL.LU R25, [R1+0x2754] ;  /* 0x0027540001197983 */ /* 0x000ea40000300800 */
[----:B------:R-:W-:Y:S01]  /*1f7530*/  IMAD.X R15, R9, 0x1, R0, P3 ;  /* 0x00000001090f7824 */ /* 0x000fe200018e0600 */
[----:B------:R-:W-:-:S04]  /*1f7540*/  F2FP.SATFINITE.E5M2.F32.PACK_AB_MERGE_C R9, R23, R24, RZ ;  /* 0x000000181709723e */ /* 0x000fc800048060ff */
[----:B------:R-:W-:Y:S04]  /*1f7550*/  STL.64 [R1+0x2790], R14 ;  /* 0x0027900e01007387 */ /* 0x000fe80000100a00 */
[----:B------:R0:W-:Y:S04]  /*1f7560*/  STL [R1+0x2798], R9 ;  /* 0x0027980901007387 */ /* 0x0001e80000100800 */
[----:B------:R-:W2:Y:S01]  /*1f7570*/  LDL.LU R24, [R1+0x2758] ;  /* 0x0027580001187983 */ /* 0x000ea20000300800 */
[----:B------:R-:W-:Y:S01]  /*1f7580*/  VIADD R8, R8, UR5 ;  /* 0x0000000508087c36 */ /* 0x000fe20008000000 */
[----:B----4-:R-:W-:Y:S01]  /*1f7590*/  F2FP.SATFINITE.E5M2.F32.PACK_AB_MERGE_C R10, R16, R17, RZ ;  /* 0x00000011100a723e */ /* 0x010fe200048060ff */
[----:B------:R-:W-:Y:S01]  /*1f75a0*/  ULDC UR5, c[0x0][0x248] ;  /* 0x0000920000057ab9 */ /* 0x000fe20000000800 */
[----:B------:R-:W4:Y:S01]  /*1f75b0*/  LDL.LU R23, [R1+0x275c] ;  /* 0x00275c0001177983 */ /* 0x000f220000300800 */
[----:B0-----:R-:W-:-:S05]  /*1f75c0*/  F2FP.SATFINITE.E5M2.F32.PACK_AB_MERGE_C R9, R20, R21, RZ ;  /* 0x000000151409723e */ /* 0x001fca00048060ff */
[----:B------:R0:W-:Y:S04]  /*1f75d0*/  STL [R1+0xa34], R9 ;  /* 0x000a340901007387 */ /* 0x0001e80000100800 */
[----:B------:R-:W4:Y:S04]  /*1f75e0*/  LDL.LU R21, [R1+0x2740] ;  /* 0x0027400001157983 */ /* 0x000f280000300800 */
[----:B------:R-:W4:Y:S01]  /*1f75f0*/  LDL.LU R20, [R1+0x2744] ;  /* 0x0027440001147983 */ /* 0x000f220000300800 */
[----:B0-----:R-:W-:-:S03]  /*1f7600*/  F2FP.SATFINITE.E5M2.F32.PACK_AB_MERGE_C R9, R18, R19, RZ ;  /* 0x000000131209723e */ /* 0x001fc600048060ff */
[----:B------:R-:W4:Y:S01]  /*1f7610*/  LDL.LU R19, [R1+0x2748] ;  /* 0x0027480001137983 */ /* 0x000f220000300800 */
[----:B------:R-:W-:-:S03]  /*1f7620*/  IADD3 R14, P3, R8, R6, RZ ;  /* 0x00000006080e7210 */ /* 0x000fc60007f7e0ff */
[----:B------:R-:W4:Y:S04]  /*1f7630*/  LDL.LU R18, [R1+0x274c] ;  /* 0x00274c0001127983 */ /* 0x000f280000300800 */
[----:B------:R0:W-:Y:S04]  /*1f7640*/  STL [R1+0xa30], R9 ;  /* 0x000a300901007387 */ /* 0x0001e80000100800 */
[----:B------:R-:W2:Y:S01]  /*1f7650*/  LDL.LU R29, [R1+0x2730] ;  /* 0x00273000011d7983 */ /* 0x000ea20000300800 */
[----:B0-----:R-:W-:-:S05]  /*1f7660*/  SHF.R.S32.HI R9, RZ, 0x1f, R8 ;  /* 0x0000001fff097819 */ /* 0x001fca0000011408 */
[----:B------:R-:W-:-:S05]  /*1f7670*/  IMAD.X R15, R9, 0x1, R5, P3 ;  /* 0x00000001090f7824 */ /* 0x000fca00018e0605 */
[----:B------:R0:W-:Y:S04]  /*1f7680*/  STL.64 [R1+0x2780], R14 ;  /* 0x0027800e01007387 */ /* 0x0001e80000100a00 */
[----:B------:R-:W-:Y:S04]  /*1f7690*/  STL [R1+0x9b8], R13 ;  /* 0x0009b80d01007387 */ /* 0x000fe80000100800 */
[----:B------:R-:W2:Y:S01]  /*1f76a0*/  LDL.LU R28, [R1+0x2734] ;  /* 0x00273400011c7983 */ /* 0x000ea20000300800 */
[----:B0-----:R-:W-:-:S03]  /*1f76b0*/  IADD3 R14, P3, R8, R11, RZ ;  /* 0x0000000b080e7210 */ /* 0x001fc60007f7e0ff */
[----:B------:R-:W-:Y:S02]  /*1f76c0*/  STL [R1+0x9bc], R10 ;  /* 0x0009bc0a01007387 */ /* 0x000fe40000100800 */
[----:B------:R-:W-:Y:S02]  /*1f76d0*/  IMAD.X R15, R9, 0x1, R7, P3 ;  /* 0x00000001090f7824 */ /* 0x000fe400018e0607 */
        /* <DEDUP_REMOVED lines=23> */
[----:B----4-:R-:W-:-:S04]  /*1f7850*/  F2FP.SATFINITE.E5M2.F32.PACK_AB_MERGE_C R9, R23, R24, RZ ;  /* 0x000000181709723e */ /* 0x010fc800048060ff */
[----:B------:R-:W-:Y:S04]  /*1f7860*/  STL.64 [R1+0x2750], R14 ;  /* 0x0027500e01007387 */ /* 0x000fe80000100a00 */
[----:B------:R0:W-:Y:S01]  /*1f7870*/  STL [R1+0x908], R9 ;  /* 0x0009080901007387 */ /* 0x0001e20000100800 */
[----:B------:R-:W-:Y:S01]  /*1f7880*/  VIADD R8, R8, UR5 ;  /* 0x0000000508087c36 */ /* 0x000fe20008000000 */
[----:B-1----:R-:W-:Y:S01]  /*1f7890*/  F2FP.SATFINITE.E5M2.F32.PACK_AB_MERGE_C R10, R16, R17, RZ ;  /* 0x00000011100a723e */ /* 0x002fe200048060ff */
[----:B------:R-:W-:Y:S01]  /*1f78a0*/  ULDC UR5, c[0x0][0x248] ;  /* 0x0000920000057ab9 */ /* 0x000fe20000000800 */
        /* <DEDUP_REMOVED lines=9> */
[----:B------:R-:W4:Y:S04]  /*1f7940*/  LDL.LU R19, [R1+0x2708] ;  /* 0x0027080001137983 */ /* 0x000f280000300800 */
[----:B------:R-:W4:Y:S01]  /*1f7950*/  LDL.LU R18, [R1+0x270c] ;  /* 0x00270c0001127983 */ /* 0x000f220000300800 */
[----:B0-----:R-:W-:-:S05]  /*1f7960*/  SHF.R.S32.HI R9, RZ, 0x1f, R8 ;  /* 0x0000001fff097819 */ /* 0x001fca0000011408 */
[----:B------:R-:W-:-:S05]  /*1f7970*/  IMAD.X R15, R9, 0x1, R5, P3 ;  /* 0x00000001090f7824 */ /* 0x000fca00018e0605 */
        /* <DEDUP_REMOVED lines=24> */
[----:B------:R-:W2:Y:S04]  /*1f7b00*/  LDL.LU R26, [R1+0x26d0] ;  /* 0x0026d000011a7983 */ /* 0x000ea80000300800 */
[----:B------:R-:W2:Y:S04]  /*1f7b10*/  LDL.LU R25, [R1+0x26d4] ;  /* 0x0026d40001197983 */ /* 0x000ea80000300800 */
[----:B------:R0:W-:Y:S04]  /*1f7b20*/  STL.64 [R1+0x2720], R14 ;  /* 0x0027200e01007387 */ /* 0x0001e80000100a00 */
[----:B------:R1:W-:Y:S01]  /*1f7b30*/  STL [R1+0x74c], R10 ;  /* 0x00074c0a01007387 */ /* 0x0003e20000100800 */
[----:B0-----:R-:W-:-:S05]  /*1f7b40*/  IADD3 R14, P3, R8, R2, RZ ;  /* 0x00000002080e7210 */ /* 0x001fca0007f7e0ff */
[----:B------:R-:W-:Y:S01]  /*1f7b50*/  IMAD.X R15, R9, 0x1, R0, P3 ;  /* 0x00000001090f7824 */ /* 0x000fe200018e0600 */
[----:B----4-:R-:W-:Y:S02]  /*1f7b60*/  F2FP.SATFINITE.E5M2.F32.PACK_AB_MERGE_C R9, R23, R24, RZ ;  /* 0x000000181709723e */ /* 0x010fe400048060ff */
[----:B------:R-:W4:Y:S04]  /*1f7b70*/  LDL.LU R24, [R1+0x26d8] ;  /* 0x0026d80001187983 */ /* 0x000f280000300800 */
[----:B------:R-:W4:Y:S04]  /*1f7b80*/  LDL.LU R23, [R1+0x26dc] ;  /* 0x0026dc0001177983 */ /* 0x000f280000300800 */
[----:B------:R-:W-:Y:S04]  /*1f7b90*/  STL.64 [R1+0x2710], R14 ;  /* 0x0027100e01007387 */ /* 0x000fe80000100a00 */
[----:B------:R0:W-:Y:S01]  /*1f7ba0*/  STL [R1+0x768], R9 ;  /* 0x0007680901007387 */ /* 0x0001e20000100800 */
[----:B------:R-:W-:Y:S01]  /*1f7bb0*/  VIADD R8, R8, UR5 ;  /* 0x0000000508087c36 */ /* 0x000fe20008000000 */
[----:B-1----:R-:W-:Y:S01]  /*1f7bc0*/  F2FP.SATFINITE.E5M2.F32.PACK_AB_MERGE_C R10, R16, R17, RZ ;  /* 0x00000011100a723e */ /* 0x002fe200048060ff */
[----:B------:R-:W-:Y:S01]  /*1f7bd0*/  ULDC UR5, c[0x0][0x248] ;  /* 0x0000920000057ab9 */ /* 0x000fe20000000800 */
        /* <DEDUP_REMOVED lines=8> */
[----:B------:R0:W-:Y:S04]  /*1f7c60*/  STL [R1+0x720], R9 ;  /* 0x0007200901007387 */ /* 0x0001e80000100800 */
[----:B------:R-:W4:Y:S01]  /*1f7c70*/  LDL.LU R29, [R1+0x26b0] ;  /* 0x0026b000011d7983 */ /* 0x000f220000300800 */
[----:B0-----:R-:W-:-:S05]  /*1f7c80*/  SHF.R.S32.HI R9, RZ, 0x1f, R8 ;  /* 0x0000001fff097819 */ /* 0x001fca0000011408 */
[----:B------:R-:W-:-:S05]  /*1f7c90*/  IMAD.X R15, R9, 0x1, R5, P3 ;  /* 0x00000001090f7824 */ /* 0x000fca00018e0605 */
        /* <DEDUP_REMOVED lines=9> */
[----:B0-----:R-:W2:Y:S01]  /*1f7d30*/  LDL.LU R14, [R1+0x7dec] ;  /* 0x007dec00010e7983 */ /* 0x001ea20000300800 */
[----:B---3--:R-:W-:-:S02]  /*1f7d40*/  F2FP.SATFINITE.E5M2.F32.PACK_AB_MERGE_C R10, R22, R27, RZ ;  /* 0x0000001b160a723e */ /* 0x008fc400048060ff */
[----:B--2---:R-:W-:Y:S02]  /*1f7d50*/  F2FP.SATFINITE.E5M2.F32.PACK_AB_MERGE_C R14, R12, R14, RZ ;  /* 0x0000000e0c0e723e */ /* 0x004fe400048060ff */
[----:B------:R-:W-:-:S03]  /*1f7d60*/  IADD3 R12, P3, R8, R4, RZ ;  /* 0x00000004080c7210 */ /* 0x000fc60007f7e0ff */
[----:B------:R-:W-:Y:S02]  /*1f7d70*/  STL [R1+0x62c], R14 ;  /* 0x00062c0e01007387 */ /* 0x000fe40000100800 */
[----:B------:R-:W-:Y:S02]  /*1f7d80*/  IMAD.X R13, R9, 0x1, R3, P3 ;  /* 0x00000001090d7824 */ /* 0x000fe400018e0603 */
[----:B------:R0:W-:Y:S04]  /*1f7d90*/  STL [R1+0x640], R10 ;  /* 0x0006400a01007387 */ /* 0x0001e80000100800 */
[----:B------:R-:W2:Y:S04]  /*1f7da0*/  LDL.LU R27, [R1+0x26a0] ;  /* 0x0026a000011b7983 */ /* 0x000ea80000300800 */
[----:B------:R-:W2:Y:S04]  /*1f7db0*/  LDL.LU R22, [R1+0x26a4] ;  /* 0x0026a40001167983 */ /* 0x000ea80000300800 */
[----:B------:R1:W-:Y:S01]  /*1f7dc0*/  STL.64 [R1+0x26e0], R12 ;  /* 0x0026e00c01007387 */ /* 0x0003e20000100a00 */
[----:B0-----:R-:W-:-:S02]  /*1f7dd0*/  F2FP.SATFINITE.E5M2.F32.PACK_AB_MERGE_C R10, R25, R26, RZ ;  /* 0x0000001a190a723e */ /* 0x001fc400048060ff */
[----:B-1----:R-:W-:-:S03]  /*1f7de0*/  IADD3 R12, P3, R8, R2, RZ ;  /* 0x00000002080c7210 */ /* 0x002fc60007f7e0ff */
[----:B------:R-:W-:Y:S02]  /*1f7df0*/  STL [R1+0x5e8], R10 ;  /* 0x0005e80a01007387 */ /* 0x000fe40000100800 */
[----:B------:R-:W-:Y:S01]  /*1f7e00*/  IMAD.X R13, R9, 0x1, R0, P3 ;  /* 0x00000001090d7824 */ /* 0x000fe200018e0600 */
[----:B----4-:R-:W-:-:S04]  /*1f7e10*/  F2FP.SATFINITE.E5M2.F32.PACK_AB_MERGE_C R9, R23, R24, RZ ;  /* 0x000000181709723e */ /* 0x010fc800048060ff */
[----:B------:R0:W-:Y:S01]  /*1f7e20*/  STL.64 [R1+0x26d0], R12 ;  /* 0x0026d00c01007387 */ /* 0x0001e20000100a00 */
[----:B------:R-:W-:Y:S01]  /*1f7e30*/  VIADD R8, R8, UR5 ;  /* 0x0000000508087c36 */ /* 0x000fe20008000000 */
[----:B------:R-:W-:Y:S02]  /*1f7e40*/  ULDC UR5, c[0x0][0x248] ;  /* 0x0000920000057ab9 */ /* 0x000fe40000000800 */
[----:B0-----:R-:W3:Y:S04]  /*1f7e50*/  LDL.LU R13, [R1+0x26a8] ;  /* 0x0026a800010d7983 */ /* 0x001ee80000300800 */
[----:B------:R-:W3:Y:S04]  /*1f7e60*/  LDL.LU R10, [R1+0x26ac] ;  /* 0x0026ac00010a7983 */ /* 0x000ee80000300800 */
[----:B------:R-:W4:Y:S04]  /*1f7e70*/  LDL.LU R26, [R1+0x2690] ;  /* 0x00269000011a7983 */ /* 0x000f280000300800 */
[----:B------:R-:W4:Y:S04]  /*1f7e80*/  LDL.LU R25, [R1+0x2694] ;  /* 0x0026940001197983 */ /* 0x000f280000300800 */
[----:B------:R0:W-:Y:S01]  /*1f7e90*/  STL [R1+0x5f4], R9 ;  /* 0x0005f40901007387 */ /* 0x0001e20000100800 */
[----:B------:R-:W-:-:S03]  /*1f7ea0*/  IADD3 R14, P3, R8, R6, RZ ;  /* 0x00000006080e7210 */ /* 0x000fc60007f7e0ff */
[----:B------:R-:W4:Y:S04]  /*1f7eb0*/  LDL.LU R24, [R1+0x2698] ;  /* 0x0026980001187983 */ /* 0x000f280000300800 */
[----:B------:R-:W4:Y:S01]  /*1f7ec0*/  LDL.LU R23, [R1+0x269c] ;  /* 0x00269c0001177983 */ /* 0x000f220000300800 */
[----:B0-----:R-:W-:Y:S02]  /*1f7ed0*/  F2FP.SATFINITE.E5M2.F32.PACK_AB_MERGE_C R9, R20, R21, RZ ;  /* 0x000000151409723e */ /* 0x001fe400048060ff */
[----:B------:R-:W-:-:S03]  /*1f7ee0*/  F2FP.SATFINITE.E5M2.F32.PACK_AB_MERGE_C R12, R18, R19, RZ ;  /* 0x00000013120c723e */ /* 0x000fc600048060ff */
[----:B------:R0:W-:Y:S04]  /*1f7ef0*/  STL [R1+0x588], R9 ;  /* 0x0005880901007387 */ /* 0x0001e80000100800 */
[----:B------:R-:W4:Y:S04]  /*1f7f00*/  LDL.LU R21, [R1+0x2680] ;  /* 0x0026800001157983 */ /* 0x000f280000300800 */
[----:B------:R-:W4:Y:S01]  /*1f7f10*/  LDL.LU R20, [R1+0x2684] ;  /* 0x0026840001147983 */ /* 0x000f220000300800 */
[----:B0-----:R-:W-:-:S03]  /*1f7f20*/  SHF.R.S32.HI R9, RZ, 0x1f, R8 ;  /* 0x0000001fff097819 */ /* 0x001fc60000011408 */
[----:B------:R-:W-:Y:S02]  /*1f7f30*/  STL [R1+0x594], R12 ;  /* 0x0005940c01007387 */ /* 0x000fe40000100800 */
[----:B------:R-:W-:Y:S02]  /*1f7f40*/  IMAD.X R15, R9, 0x1, R5, P3 ;  /* 0x00000001090f7824 */ /* 0x000fe400018e0605 */
[----:B------:R-:W4:Y:S04]  /*1f7f50*/  LDL.LU R19, [R1+0x2688] ;  /* 0x0026880001137983 */ /* 0x000f280000300800 */
[----:B------:R-:W4:Y:S04]  /*1f7f60*/  LDL.LU R18, [R1+0x268c] ;  /* 0x00268c0001127983 */ /* 0x000f280000300800 */
[----:B------:R0:W-:Y:S04]  /*1f7f70*/  STL.64 [R1+0x26c0], R14 ;  /* 0x0026c00e01007387 */ /* 0x0001e80000100a00 */
[----:B0-----:R-:W2:Y:S01]  /*1f7f80*/  LDL.LU R14, [R1+0x2670] ;  /* 0x00267000010e7983 */ /* 0x001ea20000300800 */
[----:B------:R-:W-:-:S02]  /*1f7f90*/  F2FP.SATFINITE.E5M2.F32.PACK_AB_MERGE_C R15, R28, R29, RZ ;  /* 0x0000001d1c0f723e */ /* 0x000fc400048060ff */
[----:B------:R-:W-:Y:S02]  /*1f7fa0*/  IADD3 R28, P3, R8, R11, RZ ;  /* 0x0000000b081c7210 */ /* 0x000fe40007f7e0ff */
[----:B------:R-:W-:Y:S01]  /*1f7fb0*/  F2FP.SATFINITE.E5M2.F32.PACK_AB_MERGE_C R12, R16, R17, RZ ;  /* 0x00000011100c723e */ /* 0x000fe200048060ff */
[----:B------:R-:W-:Y:S02]  /*1f7fc0*/  STL [R1+0x4c0], R15 ;  /* 0x0004c00f01007387 */ /* 0x000fe40000100800 */
[----:B------:R-:W-:Y:S01]  /*1f7fd0*/  IMAD.X R29, R9, 0x1, R7, P3 ;  /* 0x00000001091d7824 */ /* 0x000fe200018e0607 */
[----:B---3--:R-:W-:Y:S01]  /*1f7fe0*/  F2FP.SATFINITE.E5M2.F32.PACK_AB_MERGE_C R10, R10, R13, RZ ;  /* 0x0000000d0a0a723e */ /* 0x008fe200048060ff */
[----:B--2---:R0:W-:Y:S04]  /*1f7ff0*/  STL [R1+0x7de8], R14 ;  /* 0x007de80e01007387 */ /* 0x0041e80000100800 */
[----:B------:R1:W-:Y:S01]  /*1f8000*/  STL [R1+0x4d4], R12 ;  /* 0x0004d40c01007387 */ /* 0x0003e20000100800 */
[----:B0-----:R-:W-:-:S03]  /*1f8010*/  F2FP.SATFINITE.E5M2.F32.PACK_AB_MERGE_C R14, R22, R27, RZ ;  /* 0x0000001b160e723e */ /* 0x001fc600048060ff */
[----:B-1----:R-:W2:Y:S04]  /*1f8020*/  LDL.LU R12, [R1+0x2674] ;  /* 0x00267400010c7983 */ /* 0x002ea80000300800 */
[----:B------:R-:W3:Y:S04]  /*1f8030*/  LDL.LU R17, [R1+0x2678] ;  /* 0x0026780001117983 */ /* 0x000ee80000300800 */
[----:B------:R-:W3:Y:S04]  /*1f8040*/  LDL.LU R16, [R1+0x267c] ;  /* 0x00267c0001107983 */ /* 0x000ee80000300800 */
[----:B------:R0:W-:Y:S04]  /*1f8050*/  STL.64 [R1+0x26b0], R28 ;  /* 0x0026b01c01007387 */ /* 0x0001e80000100a00 */
[----:B0-----:R-:W2:Y:S04]  /*1f8060*/  LDL.LU R29, [R1+0x2660] ;  /* 0x00266000011d7983 */ /* 0x001ea80000300800 */
[----:B------:R-:W2:Y:S04]  /*1f8070*/  LDL.LU R28, [R1+0x2664] ;  /* 0x00266400011c7983 */ /* 0x000ea80000300800 */
[----:B------:R0:W-:Y:S04]  /*1f8080*/  STL [R1+0x4ac], R14 ;  /* 0x0004ac0e01007387 */ /* 0x0001e80000100800 */
[----:B------:R-:W2:Y:S04]  /*1f8090*/  LDL.LU R27, [R1+0x2668] ;  /* 0x00266800011b7983 */ /* 0x000ea80000300800 */
[----:B------:R-:W2:Y:S01]  /*1f80a0*/  LDL.LU R22, [R1+0x266c] ;  /* 0x00266c0001167983 */ /* 0x000ea20000300800 */
[----:B0-----:R-:W-:-:S05]  /*1f80b0*/  IADD3 R14, P3, R8, R4, RZ ;  /* 0x00000004080e7210 */ /* 0x001fca0007f7e0ff */
[----:B------:R-:W-:Y:S01]  /*1f80c0*/  IMAD.X R15, R9, 0x1, R3, P3 ;  /* 0x00000001090f7824 */ /* 0x000fe200018e0603 */
[----:B------:R4:W-:Y:S04]  /*1f80d0*/  STL [R1+0x4b0], R10 ;  /* 0x0004b00a01007387 */ /* 0x0009e80000100800 */
[----:B------:R0:W-:Y:S01]  /*1f80e0*/  STL.64 [R1+0x26a0], R14 ;  /* 0x0026a00e01007387 */ /* 0x0001e20000100a00 */
[----:B----4-:R-:W-:Y:S02]  /*1f80f0*/  F2FP.SATFINITE.E5M2.F32.PACK_AB_MERGE_C R10, R25, R26, RZ ;  /* 0x0000001a190a723e */ /* 0x010fe400048060ff */
[----:B0-----:R-:W-:-:S03]  /*1f8100*/  IADD3 R14, P3, R8, R2, RZ ;  /* 0x00000002080e7210 */ /* 0x001fc60007f7e0ff */
[----:B------:R0:W-:Y:S02]  /*1f8110*/  STL [R1+0x494], R10 ;  /* 0x0004940a01007387 */ /* 0x0001e40000100800 */
[----:B------:R-:W-:Y:S02]  /*1f8120*/  IMAD.X R15, R9, 0x1, R0, P3 ;  /* 0x00000001090f7824 */ /* 0x000fe400018e0600 */
[----:B------:R-:W4:Y:S01]  /*1f8130*/  LDL.LU R26, [R1+0x2650] ;  /* 0x00265000011a7983 */ /* 0x000f220000300800 */
[----:B------:R-:W-:-:S03]  /*1f8140*/  F2FP.SATFINITE.E5M2.F32.PACK_AB_MERGE_C R9, R20, R21, RZ ;  /* 0x000000151409723e */ /* 0x000fc600048060ff */
[----:B------:R-:W4:Y:S01]  /*1f8150*/  LDL.LU R25, [R1+0x2654] ;  /* 0x0026540001197983 */ /* 0x000f220000300800 */
[----:B0-----:R-:W-:-:S03]  /*1f8160*/  F2FP.SATFINITE.E5M2.F32.PACK_AB_MERGE_C R10, R23, R24, RZ ;  /* 0x00000018170a723e */ /* 0x001fc600048060ff */
[----:B------:R-:W-:Y:S04]  /*1f8170*/  STL.64 [R1+0x2690], R14 ;  /* 0x0026900e01007387 */ /* 0x000fe80000100a00 */
[----:B------:R-:W4:Y:S04]  /*1f8180*/  LDL.LU R24, [R1+0x2658] ;  /* 0x0026580001187983 */ /* 0x000f280000300800 */
[----:B------:R-:W-:Y:S01]  /*1f8190*/  STL [R1+0x498], R10 ;  /* 0x0004980a01007387 */ /* 0x000fe20000100800 */
[----:B------:R-:W-:Y:S01]  /*1f81a0*/  VIADD R8, R8, UR5 ;  /* 0x0000000508087c36 */ /* 0x000fe20008000000 */
[----:B------:R-:W-:-:S02]  /*1f81b0*/  ULDC UR5, c[0x0][0x248] ;  /* 0x0000920000057ab9 */ /* 0x000fc40000000800 */
[----:B------:R-:W4:Y:S04]  /*1f81c0*/  LDL.LU R23, [R1+0x265c] ;  /* 0x00265c0001177983 */ /* 0x000f280000300800 */
[----:B------:R0:W-:Y:S04]  /*1f81d0*/  STL [R1+0x48c], R9 ;  /* 0x00048c0901007387 */ /* 0x0001e80000100800 */
[----:B------:R-:W4:Y:S04]  /*1f81e0*/  LDL.LU R21, [R1+0x2640] ;  /* 0x0026400001157983 */ /* 0x000f280000300800 */
[----:B------:R-:W4:Y:S01]  /*1f81f0*/  LDL.LU R20, [R1+0x2644] ;  /* 0x0026440001147983 */ /* 0x000f220000300800 */
[----:B0-----:R-:W-:-:S03]  /*1f8200*/  F2FP.SATFINITE.E5M2.F32.PACK_AB_MERGE_C R9, R18, R19, RZ ;  /* 0x000000131209723e */ /* 0x001fc600048060ff */
[----:B------:R-:W4:Y:S01]  /*1f8210*/  LDL.LU R19, [R1+0x2648] ;  /* 0x0026480001137983 */ /* 0x000f220000300800 */
[----:B------:R-:W-:-:S03]  /*1f8220*/  IADD3 R14, P3, R8, R6, RZ ;  /* 0x00000006080e7210 */ /* 0x000fc60007f7e0ff */
[----:B------:R-:W4:Y:S04]  /*1f8230*/  LDL.LU R18, [R1+0x264c] ;  /* 0x00264c0001127983 */ /* 0x000f280000300800 */
[----:B------:R0:W-:Y:S02]  /*1f8240*/  STL [R1+0x488], R9 ;  /* 0x0004880901007387 */ /* 0x0001e40000100800 */
[----:B0-----:R-:W-:-:S05]  /*1f8250*/  SHF.R.S32.HI R9, RZ, 0x1f, R8 ;  /* 0x0000001fff097819 */ /* 0x001fca0000011408 */
[----:B------:R-:W-:-:S05]  /*1f8260*/  IMAD.X R15, R9, 0x1, R5, P3 ;  /* 0x00000001090f7824 */ /* 0x000fca00018e0605 */
[----:B------:R0:W-:Y:S04]  /*1f8270*/  STL.64 [R1+0x2680], R14 ;  /* 0x0026800e01007387 */ /* 0x0001e80000100a00 */
[----:B0-----:R-:W4:Y:S01]  /*1f8280*/  LDL.LU R14, [R1+0x7de8] ;  /* 0x007de800010e7983 */ /* 0x001f220000300800 */
[----:B---3--:R-:W-:Y:S02]  /*1f8290*/  F2FP.SATFINITE.E5M2.F32.PACK_AB_MERGE_C R10, R16, R17, RZ ;  /* 0x00000011100a723e */ /* 0x008fe400048060ff */
[----:B--2---:R-:W-:Y:S02]  /*1f82a0*/  F2FP.SATFINITE.E5M2.F32.PACK_AB_MERGE_C R28, R28, R29, RZ ;  /* 0x0000001d1c1c723e */ /* 0x004fe400048060ff */
[----:B----4-:R-:W-:Y:S02]  /*1f82b0*/  F2FP.SATFINITE.E5M2.F32.PACK_AB_MERGE_C R26, R25, R26, RZ ;  /* 0x0000001a191a723e */ /* 0x010fe400048060ff */
[----:B------:R-:W-:-:S02]  /*1f82c0*/  F2FP.SATFINITE.E5M2.F32.PACK_AB_MERGE_C R15, R23, R24, RZ ;  /* 0x00000018170f723e */ /* 0x000fc400048060ff */
[----:B------:R-:W-:Y:S02]  /*1f82d0*/  F2FP.SATFINITE.E5M2.F32.PACK_AB_MERGE_C R24, R18, R19, RZ ;  /* 0x000000131218723e */ /* 0x000fe400048060ff */
[----:B------:R-:W-:Y:S02]  /*1f82e0*/  F2FP.SATFINITE.E5M2.F32.PACK_AB_MERGE_C R14, R12, R14, RZ ;  /* 0x0000000e0c0e723e */ /* 0x000fe400048060ff */
[----:B------:R-:W-:-:S03]  /*1f82f0*/  IADD3 R12, P3, R8, R11, RZ ;  /* 0x0000000b080c7210 */ /* 0x000fc60007f7e0ff */
[----:B------:R-:W-:Y:S02]  /*1f8300*/  STL [R1+0x47c], R14 ;  /* 0x00047c0e01007387 */ /* 0x000fe40000100800 */
[----:B------:R-:W-:Y:S02]  /*1f8310*/  IMAD.X R13, R9, 0x1, R7, P3 ;  /* 0x00000001090d7824 */ /* 0x000fe400018e0607 */
[----:B------:R0:W-:Y:S04]  /*1f8320*/  STL [R1+0x478], R10 ;  /* 0x0004780a01007387 */ /* 0x0001e80000100800 */
[----:B------:R-:W2:Y:S04]  /*1f8330*/  LDL.LU R17, [R1+0x2630] ;  /* 0x0026300001117983 */ /* 0x000ea80000300800 */
[----:B------:R-:W2:Y:S04]  /*1f8340*/  LDL.LU R16, [R1+0x2634] ;  /* 0x0026340001107983 */ /* 0x000ea80000300800 */
[----:B------:R1:W-:Y:S01]  /*1f8350*/  STL.64 [R1+0x2670], R12 ;  /* 0x0026700c01007387 */ /* 0x0003e20000100a00 */
[----:B0-----:R-:W-:-:S03]  /*1f8360*/  F2FP.SATFINITE.E5M2.F32.PACK_AB_MERGE_C R10, R22, R27, RZ ;  /* 0x0000001b160a723e */ /* 0x001fc600048060ff */
[----:B------:R0:W-:Y:S01]  /*1f8370*/  STL [R1+0x7a3c], R28 ;  /* 0x007a3c1c01007387 */ /* 0x0001e20000100800 */
[----:B-1----:R-:W-:-:S03]  /*1f8380*/  IADD3 R12, P3, R8, R4, RZ ;  /* 0x00000004080c7210 */ /* 0x002fc60007f7e0ff */
[----:B------:R-:W-:Y:S02]  /*1f8390*/  STL [R1+0x3a4], R10 ;  /* 0x0003a40a01007387 */ /* 0x000fe40000100800 */
[C---:B------:R-:W-:Y:S01]  /*1f83a0*/  IMAD.X R13, R9.reuse, 0x1, R3, P3 ;  /* 0x00000001090d7824 */ /* 0x040fe200018e0603 */
[----:B0-----:R-:W-:Y:S01]  /*1f83b0*/  IADD3 R28, P3, R8, R2, RZ ;  /* 0x00000002081c7210 */ /* 0x001fe20007f7e0ff */
[----:B------:R-:W3:Y:S04]  /*1f83c0*/  LDL.LU R22, [R1+0x263c] ;  /* 0x00263c0001167983 */ /* 0x000ee80000300800 */
[----:B------:R0:W-:Y:S01]  /*1f83d0*/  STL.64 [R1+0x2660], R12 ;  /* 0x0026600c01007387 */ /* 0x0001e20000100a00 */
[----:B------:R-:W-:Y:S01]  /*1f83e0*/  IMAD.X R29, R9, 0x1, R0, P3 ;  /* 0x00000001091d7824 */ /* 0x000fe200018e0600 */
[----:B------:R-:W-:Y:S01]  /*1f83f0*/  F2FP.SATFINITE.E5M2.F32.PACK_AB_MERGE_C R9, R20, R21, RZ ;  /* 0x000000151409723e */ /* 0x000fe200048060ff */
[----:B------:R-:W-:Y:S01]  /*1f8400*/  VIADD R8, R8, UR5 ;  /* 0x0000000508087c36 */ /* 0x000fe20008000000 */
[----:B------:R-:W-:Y:S01]  /*1f8410*/  ULDC UR5, c[0x0][0x248] ;  /* 0x0000920000057ab9 */ /* 0x000fe20000000800 */
[----:B0-----:R-:W4:Y:S04]  /*1f8420*/  LDL.LU R13, [R1+0x2620] ;  /* 0x00262000010d7983 */ /* 0x001f280000300800 */
[----:B------:R-:W4:Y:S04]  /*1f8430*/  LDL.LU R10, [R1+0x2624] ;  /* 0x00262400010a7983 */ /* 0x000f280000300800 */
[----:B------:R-:W3:Y:S04]  /*1f8440*/  LDL.LU R14, [R1+0x2628] ;  /* 0x00262800010e7983 */ /* 0x000ee80000300800 */
[----:B------:R-:W3:Y:S04]  /*1f8450*/  LDL.LU R12, [R1+0x262c] ;  /* 0x00262c00010c7983 */ /* 0x000ee80000300800 */
[----:B------:R0:W-:Y:S01]  /*1f8460*/  STL [R1+0x7a4c], R26 ;  /* 0x007a4c1a01007387 */ /* 0x0001e20000100800 */
[----:B------:R-:W-:-:S03]  /*1f8470*/  IADD3 R18, P3, R8, R6, RZ ;  /* 0x0000000608127210 */ /* 0x000fc60007f7e0ff */
[----:B0-----:R-:W3:Y:S04]  /*1f8480*/  LDL.LU R26, [R1+0x2638] ;  /* 0x00263800011a7983 */ /* 0x001ee80000300800 */
[----:B------:R0:W-:Y:S04]  /*1f8490*/  STL.64 [R1+0x2650], R28 ;  /* 0x0026501c01007387 */ /* 0x0001e80000100a00 */
[----:B0-----:R-:W3:Y:S04]  /*1f84a0*/  LDL.LU R28, [R1+0x3110] ;  /* 0x00311000011c7983 */ /* 0x001ee80000300800 */
[----:B------:R0:W-:Y:S04]  /*1f84b0*/  STL [R1+0x394], R15 ;  /* 0x0003940f01007387 */ /* 0x0001e80000100800 */
[----:B0-----:R-:W3:Y:S04]  /*1f84c0*/  LDL.LU R15, [R1+0x3114] ;  /* 0x00311400010f7983 */ /* 0x001ee80000300800 */
[----:B------:R0:W-:Y:S04]  /*1f84d0*/  STL [R1+0x388], R9 ;  /* 0x0003880901007387 */ /* 0x0001e80000100800 */
[----:B------:R-:W3:Y:S04]  /*1f84e0*/  LDL.LU R29, [R1+0x3118] ;  /* 0x00311800011d7983 */ /* 0x000ee80000300800 */
[----:B------:R-:W3:Y:S01]  /*1f84f0*/  LDL.LU R27, [R1+0x311c] ;  /* 0x00311c00011b7983 */ /* 0x000ee20000300800 */
[----:B0-----:R-:W-:-:S03]  /*1f8500*/  SHF.R.S32.HI R9, RZ, 0x1f, R8 ;  /* 0x0000001fff097819 */ /* 0x001fc60000011408 */
[----:B------:R-:W3:Y:S02]  /*1f8510*/  LDL.LU R25, [R1+0x3100] ;  /* 0x0031000001197983 */ /* 0x000ee40000300800 */
[----:B------:R-:W-:Y:S02]  /*1f8520*/  IMAD.X R19, R9, 0x1, R5, P3 ;  /* 0x0000000109137824 */ /* 0x000fe400018e0605 */
[----:B------:R-:W3:Y:S04]  /*1f8530*/  LDL.LU R23, [R1+0x3104] ;  /* 0x0031040001177983 */ /* 0x000ee80000300800 */
[----:B------:R-:W3:Y:S04]  /*1f8540*/  LDL.LU R21, [R1+0x3108] ;  /* 0x0031080001157983 */ /* 0x000ee80000300800 */
[----:B------:R-:W3:Y:S04]  /*1f8550*/  LDL.LU R20, [R1+0x310c] ;  /* 0x00310c0001147983 */ /* 0x000ee80000300800 */
[----:B------:R-:W-:Y:S04]  /*1f8560*/  STL [R1+0x7a70], R24 ;  /* 0x007a701801007387 */ /* 0x000fe80000100800 */
[----:B------:R0:W-:Y:S04]  /*1f8570*/  STL.64 [R1+0x2640], R18 ;  /* 0x0026401201007387 */ /* 0x0001e80000100a00 */
[----:B0-----:R-:W3:Y:S04]  /*1f8580*/  LDL.LU R19, [R1+0x2610] ;  /* 0x0026100001137983 */ /* 0x001ee80000300800 */
[----:B------:R-:W3:Y:S01]  /*1f8590*/  LDL.LU R18, [R1+0x2614] ;  /* 0x0026140001127983 */ /* 0x000ee20000300800 */
[----:B--2---:R-:W-:-:S05]  /*1f85a0*/  F2FP.SATFINITE.E5M2.F32.PACK_AB_MERGE_C R16, R16, R17, RZ ;  /* 0x000000111010723e */ /* 0x004fca00048060ff */
[----:B------:R0:W-:Y:S01]  /*1f85b0*/  STL [R1+0x380], R16 ;  /* 0x0003801001007387 */ /* 0x0001e20000100800 */
[----:B----4-:R-:W-:Y:S02]  /*1f85c0*/  F2FP.SATFINITE.E5M2.F32.PACK_AB_MERGE_C R10, R10, R13, RZ ;  /* 0x0000000d0a0a723e */ /* 0x010fe400048060ff */
[----:B---3--:R-:W-:Y:S02]  /*1f85d0*/  F2FP.SATFINITE.E5M2.F32.PACK_AB_MERGE_C R12, R12, R14, RZ ;  /* 0x0000000e0c0c723e */ /* 0x008fe400048060ff */
[----:B------:R-:W-:Y:S02]  /*1f85e0*/  F2FP.SATFINITE.E5M2.F32.PACK_AB_MERGE_C R22, R22, R26, RZ ;  /* 0x0000001a1616723e */ /* 0x000fe400048060ff */
[----:B------:R-:W-:Y:S01]  /*1f85f0*/  F2FP.SATFINITE.E5M2.F32.PACK_AB_MERGE_C R15, R15, R28, RZ ;  /* 0x0000001c0f0f723e */ /* 0x000fe200048060ff */
[----:B------:R1:W-:Y:S04]  /*1f8600*/  STL.64 [R1+0x7de0], R18 ;  /* 0x007de01201007387 */ /* 0x0003e80000100a00 */
[----:B------:R-:W2:Y:S04]  /*1f8610*/  LDL.LU R17, [R1+0x2618] ;  /* 0x0026180001117983 */ /* 0x000ea80000300800 */
[----:B0-----:R-:W2:Y:S01]  /*1f8620*/  LDL.LU R16, [R1+0x261c] ;  /* 0x00261c0001107983 */ /* 0x001ea20000300800 */
[----:B-1----:R-:W-:-:S03]  /*1f8630*/  IADD3 R18, P3, R8, R11, RZ ;  /* 0x0000000b08127210 */ /* 0x002fc60007f7e0ff */
[----:B------:R-:W-:Y:S02]  /*1f8640*/  STL [R1+0x7a90], R22 ;  /* 0x007a901601007387 */ /* 0x000fe40000100800 */
[----:B------:R-:W-:Y:S02]  /*1f8650*/  IMAD.X R19, R9, 0x1, R7, P3 ;  /* 0x0000000109137824 */ /* 0x000fe400018e0607 */
[----:B------:R-:W3:Y:S04]  /*1f8660*/  LDL.LU R13, [R1+0x2600] ;  /* 0x00260000010d7983 */ /* 0x000ee80000300800 */
[----:B------:R0:W-:Y:S04]  /*1f8670*/  STL.64 [R1+0x2638], R18 ;  /* 0x0026381201007387 */ /* 0x0001e80000100a00 */
[----:B------:R1:W-:Y:S01]  /*1f8680*/  STL [R1+0x370], R10 ;  /* 0x0003700a01007387 */ /* 0x0003e20000100800 */
[----:B0-----:R-:W-:-:S03]  /*1f8690*/  IADD3 R18, P3, R8, R4, RZ ;  /* 0x0000000408127210 */ /* 0x001fc60007f7e0ff */
[----:B-1----:R-:W3:Y:S02]  /*1f86a0*/  LDL.LU R10, [R1+0x2604] ;  /* 0x00260400010a7983 */ /* 0x002ee40000300800 */
[----:B------:R-:W-:Y:S02]  /*1f86b0*/  IMAD.X R19, R9, 0x1, R3, P3 ;  /* 0x0000000109137824 */ /* 0x000fe400018e0603 */
[----:B------:R0:W-:Y:S04]  /*1f86c0*/  STL [R1+0x374], R12 ;  /* 0x0003740c01007387 */ /* 0x0001e80000100800 */
[----:B------:R-:W4:Y:S04]  /*1f86d0*/  LDL.LU R14, [R1+0x2608] ;  /* 0x00260800010e7983 */ /* 0x000f280000300800 */
[----:B0-----:R-:W4:Y:S04]  /*1f86e0*/  LDL.LU R12, [R1+0x260c] ;  /* 0x00260c00010c7983 */ /* 0x001f280000300800 */
[----:B------:R0:W-:Y:S04]  /*1f86f0*/  STL.64 [R1+0x2630], R18 ;  /* 0x0026301201007387 */ /* 0x0001e80000100a00 */
[----:B------:R1:W-:Y:S01]  /*1f8700*/  STL [R1+0x368], R15 ;  /* 0x0003680f01007387 */ /* 0x0003e20000100800 */
[C---:B0-----:R-:W-:Y:S01]  /*1f8710*/  IADD3 R18, P3, R8.reuse, R2, RZ ;  /* 0x0000000208127210 */ /* 0x041fe20007f7e0ff */
[----:B------:R-:W-:Y:S01]  /*1f8720*/  VIADD R8, R8, UR5 ;  /* 0x0000000508087c36 */ /* 0x000fe20008000000 */
[----:B------:R-:W-:-:S03]  /*1f8730*/  ULDC UR5, c[0x0][0x248] ;  /* 0x0000920000057ab9 */ /* 0x000fc60000000800 */
[----:B------:R-:W-:Y:S01]  /*1f8740*/  IMAD.X R19, R9, 0x1, R0, P3 ;  /* 0x0000000109137824 */ /* 0x000fe200018e0600 */
[----:B------:R-:W-:Y:S02]  /*1f8750*/  F2FP.SATFINITE.E5M2.F32.PACK_AB_MERGE_C R9, R27, R29, RZ ;  /* 0x0000001d1b09723e */ /* 0x000fe400048060ff */
[----:B------:R-:W4:Y:S04]  /*1f8760*/  LDL.LU R29, [R1+0x25f0] ;  /* 0x0025f000011d7983 */ /* 0x000f280000300800 */
[----:B------:R-:W4:Y:S04]  /*1f8770*/  LDL.LU R27, [R1+0x25f4] ;  /* 0x0025f400011b7983 */ /* 0x000f280000300800 */
[----:B------:R0:W-:Y:S01]  /*1f8780*/  STL.64 [R1+0x2628], R18 ;  /* 0x0026281201007387 */ /* 0x0001e20000100a00 */
[----:B-1----:R-:W-:-:S03]  /*1f8790*/  SHF.R.S32.HI R15, RZ, 0x1f, R8 ;  /* 0x0000001fff0f7819 */ /* 0x002fc60000011408 */
[----:B------:R1:W-:Y:S01]  /*1f87a0*/  STL [R1+0x36c], R9 ;  /* 0x00036c0901007387 */ /* 0x0003e20000100800 */
[----:B0-----:R-:W-:Y:S02]  /*1f87b0*/  IADD3 R18, P3, R8, R6, RZ ;  /* 0x0000000608127210 */ /* 0x001fe40007f7e0ff */
[----:B-1----:R-:W-:Y:S02]  /*1f87c0*/  F2FP.SATFINITE.E5M2.F32.PACK_AB_MERGE_C R9, R23, R25, RZ ;  /* 0x000000191709723e */ /* 0x002fe400048060ff */
[----:B------:R-:W4:Y:S01]  /*1f87d0*/  LDL.LU R25, [R1+0x25f8] ;  /* 0x0025f80001197983 */ /* 0x000f220000300800 */
[----:B------:R-:W-:-:S03]  /*1f87e0*/  IMAD.X R19, R15, 0x1, R5, P3 ;  /* 0x000000010f137824 */ /* 0x000fc600018e0605 */
[----:B------:R-:W4:Y:S04]  /*1f87f0*/  LDL.LU R23, [R1+0x25fc] ;  /* 0x0025fc0001177983 */ /* 0x000f280000300800 */
[----:B------:R0:W-:Y:S02]  /*1f8800*/  STL [R1+0x35c], R9 ;  /* 0x00035c0901007387 */ /* 0x0001e40000100800 */
[----:B0-----:R-:W-:Y:S02]  /*1f8810*/  F2FP.SATFINITE.E5M2.F32.PACK_AB_MERGE_C R9, R20, R21, RZ ;  /* 0x000000151409723e */ /* 0x001fe400048060ff */
[----:B------:R-:W4:Y:S04]  /*1f8820*/  LDL.LU R21, [R1+0x25e0] ;  /* 0x0025e00001157983 */ /* 0x000f280000300800 */
[----:B------:R-:W4:Y:S04]  /*1f8830*/  LDL.LU R20, [R1+0x25e4] ;  /* 0x0025e40001147983 */ /* 0x000f280000300800 */
[----:B------:R-:W-:Y:S04]  /*1f8840*/  STL [R1+0x358], R9 ;  /* 0x0003580901007387 */ /* 0x000fe80000100800 */
[----:B------:R0:W-:Y:S04]  /*1f8850*/  STL.64 [R1+0x2620], R18 ;  /* 0x0026201201007387 */ /* 0x0001e80000100a00 */
[----:B0-----:R-:W3:Y:S04]  /*1f8860*/  LDL.LU.64 R18, [R1+0x7de0] ;  /* 0x007de00001127983 */ /* 0x001ee80000300a00 */
[----:B------:R-:W4:Y:S01]  /*1f8870*/  LDL.LU R26, [R1+0x25e8] ;  /* 0x0025e800011a7983 */ /* 0x000f220000300800 */
[----:B--2---:R-:W-:-:S02]  /*1f8880*/  F2FP.SATFINITE.E5M2.F32.PACK_AB_MERGE_C R16, R16, R17, RZ ;  /* 0x000000111010723e */ /* 0x004fc400048060ff */
[----:B---3--:R-:W-:-:S05]  /*1f8890*/  F2FP.SATFINITE.E5M2.F32.PACK_AB_MERGE_C R9, R18, R19, RZ ;  /* 0x000000131209723e */ /* 0x008fca00048060ff */
[----:B------:R0:W-:Y:S04]  /*1f88a0*/  STL [R1+0x348], R9 ;  /* 0x0003480901007387 */ /* 0x0001e80000100800 */
[----:B0-----:R-:W2:Y:S04]  /*1f88b0*/  LDL.LU R9, [R1+0x25ec] ;  /* 0x0025ec0001097983 */ /* 0x001ea80000300800 */
[----:B------:R0:W-:Y:S04]  /*1f88c0*/  STL [R1+0x34c], R16 ;  /* 0x00034c1001007387 */ /* 0x0001e80000100800 */
[----:B------:R-:W3:Y:S04]  /*1f88d0*/  LDL.LU R19, [R1+0x25d0] ;  /* 0x0025d00001137983 */ /* 0x000ee80000300800 */
[----:B------:R-:W3:Y:S01]  /*1f88e0*/  LDL.LU R18, [R1+0x25d4] ;  /* 0x0025d40001127983 */ /* 0x000ee20000300800 */
[----:B------:R-:W-:-:S02]  /*1f88f0*/  F2FP.SATFINITE.E5M2.F32.PACK_AB_MERGE_C R10, R10, R13, RZ ;  /* 0x0000000d0a0a723e */ /* 0x000fc400048060ff */
[----:B----4-:R-:W-:Y:S02]  /*1f8900*/  F2FP.SATFINITE.E5M2.F32.PACK_AB_MERGE_C R12, R12, R14, RZ ;  /* 0x0000000e0c0c723e */ /* 0x010fe400048060ff */
[----:B------:R-:W-:Y:S01]  /*1f8910*/  F2FP.SATFINITE.E5M2.F32.PACK_AB_MERGE_C R22, R27, R29, RZ ;  /* 0x0000001d1b16723e */ /* 0x000fe200048060ff */
[----:B---3--:R1:W-:Y:S04]  /*1f8920*/  STL.64 [R1+0x7dd8], R18 ;  /* 0x007dd81201007387 */ /* 0x0083e80000100a00 */
[----:B------:R-:W3:Y:S04]  /*1f8930*/  LDL.LU R17, [R1+0x25d8] ;  /* 0x0025d80001117983 */ /* 0x000ee80000300800 */
[----:B0-----:R-:W3:Y:S01]  /*1f8940*/  LDL.LU R16, [R1+0x25dc] ;  /* 0x0025dc0001107983 */ /* 0x001ee20000300800 */
[----:B-1----:R-:W-:-:S03]  /*1f8950*/  IADD3 R18, P3, R8, R11, RZ ;  /* 0x0000000b08127210 */ /* 0x002fc60007f7e0ff */
[----:B------:R-:W4:Y:S02]  /*1f8960*/  LDL.LU R13, [R1+0x25c0] ;  /* 0x0025c000010d7983 */ /* 0x000f240000300800 */
[----:B------:R-:W-:-:S05]  /*1f8970*/  IMAD.X R19, R15, 0x1, R7, P3 ;  /* 0x000000010f137824 */ /* 0x000fca00018e0607 */
[----:B------:R0:W-:Y:S04]  /*1f8980*/  STL.64 [R1+0x2610], R18 ;  /* 0x0026101201007387 */ /* 0x0001e80000100a00 */
[----:B------:R1:W-:Y:S01]  /*1f8990*/  STL [R1+0x2618], R10 ;  /* 0x0026180a01007387 */ /* 0x0003e20000100800 */
[----:B0-----:R-:W-:-:S03]  /*1f89a0*/  IADD3 R18, P3, R8, R4, RZ ;  /* 0x0000000408127210 */ /* 0x001fc60007f7e0ff */
[----:B-1----:R-:W4:Y:S02]  /*1f89b0*/  LDL.LU R10, [R1+0x25c4] ;  /* 0x0025c400010a7983 */ /* 0x002f240000300800 */
[----:B------:R-:W-:Y:S02]  /*1f89c0*/  IMAD.X R19, R15, 0x1, R3, P3 ;  /* 0x000000010f137824 */ /* 0x000fe400018e0603 */
[----:B------:R0:W-:Y:S04]  /*1f89d0*/  STL [R1+0x260c], R12 ;  /* 0x00260c0c01007387 */ /* 0x0001e80000100800 */
[----:B------:R-:W4:Y:S04]  /*1f89e0*/  LDL.LU R14, [R1+0x25c8] ;  /* 0x0025c800010e7983 */ /* 0x000f280000300800 */
[----:B0-----:R-:W4:Y:S04]  /*1f89f0*/  LDL.LU R12, [R1+0x25cc] ;  /* 0x0025cc00010c7983 */ /* 0x001f280000300800 */
[----:B------:R0:W-:Y:S02]  /*1f8a00*/  STL.64 [R1+0x2600], R18 ;  /* 0x0026001201007387 */ /* 0x0001e40000100a00 */
[----:B0-----:R-:W-:-:S02]  /*1f8a10*/  IADD3 R18, P3, R8, R2, RZ ;  /* 0x0000000208127210 */ /* 0x001fc40007f7e0ff */
[----:B------:R2:W-:Y:S03]  /*1f8a20*/  STL [R1+0x2608], R22 ;  /* 0x0026081601007387 */ /* 0x0005e60000100800 */
[----:B------:R-:W-:-:S05]  /*1f8a30*/  IMAD.X R19, R15, 0x1, R0, P3 ;  /* 0x000000010f137824 */ /* 0x000fca00018e0600 */
[----:B------:R0:W-:Y:S04]  /*1f8a40*/  STL.64 [R1+0x25f0], R18 ;  /* 0x0025f01201007387 */ /* 0x0001e80000100a00 */
[----:B------:R-:W4:Y:S01]  /*1f8a50*/  LDL.LU R28, [R1+0x25b0] ;  /* 0x0025b000011c7983 */ /* 0x000f220000300800 */
[----:B------:R-:W-:Y:S01]  /*1f8a60*/  VIADD R8, R8, UR5 ;  /* 0x0000000508087c36 */ /* 0x000fe20008000000 */
[----:B--2---:R-:W-:Y:S01]  /*1f8a70*/  F2FP.SATFINITE.E5M2.F32.PACK_AB_MERGE_C R22, R9, R26, RZ ;  /* 0x0000001a0916723e */ /* 0x004fe200048060ff */
[----:B------:R-:W-:Y:S01]  /*1f8a80*/  ULDC UR5, c[0x0][0x248] ;  /* 0x0000920000057ab9 */ /* 0x000fe20000000800 */
[----:B------:R-:W2:Y:S01]  /*1f8a90*/  LDL.LU R15, [R1+0x25b4] ;  /* 0x0025b400010f7983 */ /* 0x000ea20000300800 */
[----:B0-----:R-:W-:-:S05]  /*1f8aa0*/  F2FP.SATFINITE.E5M2.F32.PACK_AB_MERGE_C R18, R23, R25, RZ ;  /* 0x000000191712723e */ /* 0x001fca00048060ff */
[----:B------:R0:W-:Y:S04]  /*1f8ab0*/  STL [R1+0x25fc], R18 ;  /* 0x0025fc1201007387 */ /* 0x0001e80000100800 */
[----:B------:R-:W2:Y:S04]  /*1f8ac0*/  LDL.LU R29, [R1+0x25b8] ;  /* 0x0025b800011d7983 */ /* 0x000ea80000300800 */
[----:B------:R-:W2:Y:S01]  /*1f8ad0*/  LDL.LU R27, [R1+0x25bc] ;  /* 0x0025bc00011b7983 */ /* 0x000ea20000300800 */
[----:B0-----:R-:W-:-:S03]  /*1f8ae0*/  F2FP.SATFINITE.E5M2.F32.PACK_AB_MERGE_C R18, R20, R21, RZ ;  /* 0x000000151412723e */ /* 0x001fc600048060ff */
[----:B------:R-:W2:Y:S01]  /*1f8af0*/  LDL.LU R25, [R1+0x25a0] ;  /* 0x0025a00001197983 */ /* 0x000ea20000300800 */
[----:B------:R-:W-:-:S03]  /*1f8b00*/  SHF.R.S32.HI R9, RZ, 0x1f, R8 ;  /* 0x0000001fff097819 */ /* 0x000fc60000011408 */
[----:B------:R-:W2:Y:S04]  /*1f8b10*/  LDL.LU R23, [R1+0x25a4] ;  /* 0x0025a40001177983 */ /* 0x000ea80000300800 */
[----:B------:R0:W-:Y:S04]  /*1f8b20*/  STL [R1+0x25f8], R18 ;  /* 0x0025f81201007387 */ /* 0x0001e80000100800 */
[----:B------:R-:W2:Y:S04]  /*1f8b30*/  LDL.LU R21, [R1+0x25a8] ;  /* 0x0025a80001157983 */ /* 0x000ea80000300800 */
[----:B------:R-:W2:Y:S01]  /*1f8b40*/  LDL.LU R20, [R1+0x25ac] ;  /* 0x0025ac0001147983 */ /* 0x000ea20000300800 */
[----:B0-----:R-:W-:-:S05]  /*1f8b50*/  IADD3 R18, P3, R8, R6, RZ ;  /* 0x0000000608127210 */ /* 0x001fca0007f7e0ff */
[----:B------:R-:W-:Y:S01]  /*1f8b60*/  IMAD.X R19, R9, 0x1, R5, P3 ;  /* 0x0000000109137824 */ /* 0x000fe200018e0605 */
[----:B------:R-:W-:Y:S04]  /*1f8b70*/  STL [R1+0x25ec], R22 ;  /* 0x0025ec1601007387 */ /* 0x000fe80000100800 */
[----:B------:R0:W-:Y:S04]  /*1f8b80*/  STL.64 [R1+0x25e0], R18 ;  /* 0x0025e01201007387 */ /* 0x0001e80000100a00 */
[----:B0-----:R-:W3:Y:S02]  /*1f8b90*/  LDL.LU.64 R18, [R1+0x7dd8] ;  /* 0x007dd80001127983 */ /* 0x001ee40000300a00 */
[----:B---3--:R-:W-:-:S02]  /*1f8ba0*/  F2FP.SATFINITE.E5M2.F32.PACK_AB_MERGE_C R18, R18, R19, RZ ;  /* 0x000000131212723e */ /* 0x008fc400048060ff */
[----:B------:R-:W3:Y:S04]  /*1f8bb0*/  LDL.LU R19, [R1+0x2590] ;  /* 0x0025900001137983 */ /* 0x000ee80000300800 */
[----:B------:R0:W-:Y:S04]  /*1f8bc0*/  STL [R1+0x25e8], R18 ;  /* 0x0025e81201007387 */ /* 0x0001e80000100800 */
[----:B0-----:R-:W3:Y:S01]  /*1f8bd0*/  LDL.LU R18, [R1+0x2594] ;  /* 0x0025940001127983 */ /* 0x001ee20000300800 */
[----:B------:R-:W-:-:S05]  /*1f8be0*/  F2FP.SATFINITE.E5M2.F32.PACK_AB_MERGE_C R16, R16, R17, RZ ;  /* 0x000000111010723e */ /* 0x000fca00048060ff */
[----:B------:R0:W-:Y:S01]  /*1f8bf0*/  STL [R1+0x25dc], R16 ;  /* 0x0025dc1001007387 */ /* 0x0001e20000100800 */
[----:B----4-:R-:W-:Y:S02]  /*1f8c00*/  F2FP.SATFINITE.E5M2.F32.PACK_AB_MERGE_C R10, R10, R13, RZ ;  /* 0x0000000d0a0a723e */ /* 0x010fe400048060ff */
[----:B------:R-:W-:Y:S02]  /*1f8c10*/  F2FP.SATFINITE.E5M2.F32.PACK_AB_MERGE_C R12, R12, R14, RZ ;  /* 0x0000000e0c0c723e */ /* 0x000fe400048060ff */
[----:B--2---:R-:W-:Y:S01]  /*1f8c20*/  F2FP.SATFINITE.E5M2.F32.PACK_AB_MERGE_C R15, R15, R28, RZ ;  /* 0x0000001c0f0f723e */ /* 0x004fe200048060ff */
[----:B---3--:R1:W-:Y:S04]  /*1f8c30*/  STL.64 [R1+0x7dd0], R18 ;  /* 0x007dd01201007387 */ /* 0x0083e80000100a00 */
[----:B------:R-:W2:Y:S04]  /*1f8c40*/  LDL.LU R17, [R1+0x2598] ;  /* 0x0025980001117983 */ /* 0x000ea80000300800 */
[----:B0-----:R-:W2:Y:S01]  /*1f8c50*/  LDL.LU R16, [R1+0x259c] ;  /* 0x00259c0001107983 */ /* 0x001ea20000300800 */
[----:B-1----:R-:W-:-:S03]  /*1f8c60*/  IADD3 R18, P3, R8, R11, RZ ;  /* 0x0000000b08127210 */ /* 0x002fc60007f7e0ff */
[----:B------:R-:W3:Y:S02]  /*1f8c70*/  LDL.LU R13, [R1+0x2580] ;  /* 0x00258000010d7983 */ /* 0x000ee40000300800 */
[----:B------:R-:W-:-:S05]  /*1f8c80*/  IMAD.X R19, R9, 0x1, R7, P3 ;  /* 0x0000000109137824 */ /* 0x000fca00018e0607 */
        /* <DEDUP_REMOVED lines=10> */
[----:B0-----:R-:W-:-:S02]  /*1f8d30*/  IADD3 R18, P3, R8, R2, RZ ;  /* 0x0000000208127210 */ /* 0x001fc40007f7e0ff */
[----:B-1----:R-:W-:-:S03]  /*1f8d40*/  F2FP.SATFINITE.E5M2.F32.PACK_AB_MERGE_C R15, R27, R29, RZ ;  /* 0x0000001d1b0f723e */ /* 0x002fc600048060ff */
[----:B------:R-:W-:Y:S01]  /*1f8d50*/  IMAD.X R19, R9, 0x1, R0, P3 ;  /* 0x0000000109137824 */ /* 0x000fe200018e0600 */
[----:B------:R-:W-:-:S04]  /*1f8d60*/  F2FP.SATFINITE.E5M2.F32.PACK_AB_MERGE_C R9, R23, R25, RZ ;  /* 0x000000191709723e */ /* 0x000fc800048060ff */
[----:B------:R-:W-:Y:S01]  /*1f8d70*/  STL.64 [R1+0x25b0], R18 ;  /* 0x0025b01201007387 */ /* 0x000fe20000100a00 */
[----:B------:R-:W-:Y:S01]  /*1f8d80*/  VIADD R8, R8, UR5 ;  /* 0x0000000508087c36 */ /* 0x000fe20008000000 */
[----:B------:R-:W-:Y:S02]  /*1f8d90*/  ULDC UR5, c[0x0][0x248] ;  /* 0x0000920000057ab9 */ /* 0x000fe40000000800 */
[----:B------:R-:W-:Y:S04]  /*1f8da0*/  STL [R1+0x261c], R15 ;  /* 0x00261c0f01007387 */ /* 0x000fe80000100800 */
        /* <DEDUP_REMOVED lines=10> */
[----:B0-----:R-:W-:-:S03]  /*1f8e50*/  SHF.R.S32.HI R9, RZ, 0x1f, R8 ;  /* 0x0000001fff097819 */ /* 0x001fc60000011408 */
[----:B------:R-:W4:Y:S02]  /*1f8e60*/  LDL.LU R21, [R1+0x2568] ;  /* 0x0025680001157983 */ /* 0x000f240000300800 */
[----:B------:R-:W-:Y:S02]  /*1f8e70*/  IMAD.X R19, R9, 0x1, R5, P3 ;  /* 0x0000000109137824 */ /* 0x000fe400018e0605 */
[----:B------:R-:W4:Y:S04]  /*1f8e80*/  LDL.LU R20, [R1+0x256c] ;  /* 0x00256c0001147983 */ /* 0x000f280000300800 */
[----:B------:R0:W-:Y:S04]  /*1f8e90*/  STL.64 [R1+0x25a0], R18 ;  /* 0x0025a01201007387 */ /* 0x0001e80000100a00 */
[----:B0-----:R-:W4:Y:S01]  /*1f8ea0*/  LDL.LU.64 R18, [R1+0x7dd0] ;  /* 0x007dd00001127983 */ /* 0x001f220000300a00 */
[----:B--2---:R-:W-:-:S02]  /*1f8eb0*/  F2FP.SATFINITE.E5M2.F32.PACK_AB_MERGE_C R15, R16, R17, RZ ;  /* 0x00000011100f723e */ /* 0x004fc400048060ff */
[----:B------:R-:W-:-:S05]  /*1f8ec0*/  IADD3 R16, P3, R8, R11, RZ ;  /* 0x0000000b08107210 */ /* 0x000fca0007f7e0ff */
[----:B------:R-:W-:Y:S01]  /*1f8ed0*/  IMAD.X R17, R9, 0x1, R7, P3 ;  /* 0x0000000109117824 */ /* 0x000fe200018e0607 */
[----:B---3--:R-:W-:Y:S02]  /*1f8ee0*/  F2FP.SATFINITE.E5M2.F32.PACK_AB_MERGE_C R13, R10, R13, RZ ;  /* 0x0000000d0a0d723e */ /* 0x008fe400048060ff */
[----:B----4-:R-:W-:Y:S02]  /*1f8ef0*/  F2FP.SATFINITE.E5M2.F32.PACK_AB_MERGE_C R10, R12, R14, RZ ;  /* 0x0000000e0c0a723e */ /* 0x010fe400048060ff */
[----:B------:R-:W-:-:S05]  /*1f8f00*/  F2FP.SATFINITE.E5M2.F32.PACK_AB_MERGE_C R18, R18, R19, RZ ;  /* 0x000000131212723e */ /* 0x000fca00048060ff */
[----:B------:R0:W-:Y:S04]  /*1f8f10*/  STL [R1+0x9c8], R18 ;  /* 0x0009c81201007387 */ /* 0x0001e80000100800 */
[----:B------:R-:W-:Y:S04]  /*1f8f20*/  STL [R1+0x9e4], R15 ;  /* 0x0009e40f01007387 */ /* 0x000fe80000100800 */
[----:B------:R-:W2:Y:S04]  /*1f8f30*/  LDL.LU R19, [R1+0x2550] ;  /* 0x0025500001137983 */ /* 0x000ea80000300800 */
[----:B0-----:R-:W2:Y:S04]  /*1f8f40*/  LDL.LU R18, [R1+0x2554] ;  /* 0x0025540001127983 */ /* 0x001ea80000300800 */
[----:B------:R0:W-:Y:S04]  /*1f8f50*/  STL.64 [R1+0x2590], R16 ;  /* 0x0025901001007387 */ /* 0x0001e80000100a00 */
[----:B0-----:R-:W3:Y:S04]  /*1f8f60*/  LDL.LU R17, [R1+0x2558] ;  /* 0x0025580001117983 */ /* 0x001ee80000300800 */
[----:B------:R-:W3:Y:S04]  /*1f8f70*/  LDL.LU R16, [R1+0x255c] ;  /* 0x00255c0001107983 */ /* 0x000ee80000300800 */
[----:B------:R-:W4:Y:S04]  /*1f8f80*/  LDL.LU R28, [R1+0x2540] ;  /* 0x00254000011c7983 */ /* 0x000f280000300800 */
[----:B------:R0:W-:Y:S04]  /*1f8f90*/  STL [R1+0x914], R13 ;  /* 0x0009140d01007387 */ /* 0x0001e80000100800 */
[----:B------:R-:W2:Y:S04]  /*1f8fa0*/  LDL.LU R15, [R1+0x2544] ;  /* 0x00254400010f7983 */ /* 0x000ea80000300800 */
[----:B------:R1:W-:Y:S04]  /*1f8fb0*/  STL [R1+0x2648], R10 ;  /* 0x0026480a01007387 */ /* 0x0003e80000100800 */
[----:B0-----:R-:W3:Y:S04]  /*1f8fc0*/  LDL.LU R13, [R1+0x2548] ;  /* 0x00254800010d7983 */ /* 0x001ee80000300800 */
[----:B-1----:R-:W3:Y:S04]  /*1f8fd0*/  LDL.LU R10, [R1+0x254c] ;  /* 0x00254c00010a7983 */ /* 0x002ee80000300800 */
[----:B------:R-:W4:Y:S01]  /*1f8fe0*/  LDL.LU R14, [R1+0x2530] ;  /* 0x00253000010e7983 */ /* 0x000f220000300800 */
[----:B------:R-:W-:-:S03]  /*1f8ff0*/  F2FP.SATFINITE.E5M2.F32.PACK_AB_MERGE_C R22, R26, R24, RZ ;  /* 0x000000181a16723e */ /* 0x000fc600048060ff */
[----:B----4-:R0:W-:Y:S04]  /*1f9000*/  STL [R1+0x7dc8], R14 ;  /* 0x007dc80e01007387 */ /* 0x0101e80000100800 */
[----:B--2---:R1:W-:Y:S04]  /*1f9010*/  STL [R1+0x7dcc], R15 ;  /* 0x007dcc0f01007387 */ /* 0x0043e80000100800 */
[----:B------:R-:W2:Y:S01]  /*1f9020*/  LDL.LU R12, [R1+0x2534] ;  /* 0x00253400010c7983 */ /* 0x000ea20000300800 */
[----:B0-----:R-:W-:-:S05]  /*1f9030*/  IADD3 R14, P3, R8, R4, RZ ;  /* 0x00000004080e7210 */ /* 0x001fca0007f7e0ff */
[----:B-1----:R-:W-:-:S05]  /*1f9040*/  IMAD.X R15, R9, 0x1, R3, P3 ;  /* 0x00000001090f7824 */ /* 0x002fca00018e0603 */
[----:B------:R0:W-:Y:S04]  /*1f9050*/  STL.64 [R1+0x2580], R14 ;  /* 0x0025800e01007387 */ /* 0x0001e80000100a00 */
[----:B------:R-:W-:Y:S01]  /*1f9060*/  STL [R1+0x860], R22 ;  /* 0x0008601601007387 */ /* 0x000fe20000100800 */
[----:B0-----:R-:W-:-:S05]  /*1f9070*/  IADD3 R14, P3, R8, R2, RZ ;  /* 0x00000002080e7210 */ /* 0x001fca0007f7e0ff */
[----:B------:R-:W-:Y:S01]  /*1f9080*/  IMAD.X R15, R9, 0x1, R0, P3 ;  /* 0x00000001090f7824 */ /* 0x000fe200018e0600 */
[----:B------:R-:W-:Y:S02]  /*1f9090*/  F2FP.SATFINITE.E5M2.F32.PACK_AB_MERGE_C R9, R23, R29, RZ ;  /* 0x0000001d1709723e */ /* 0x000fe400048060ff */
[----:B------:R-:W4:Y:S04]  /*1f90a0*/  LDL.LU R29, [R1+0x2538] ;  /* 0x00253800011d7983 */ /* 0x000f280000300800 */
[----:B------:R-:W4:Y:S04]  /*1f90b0*/  LDL.LU R23, [R1+0x253c] ;  /* 0x00253c0001177983 */ /* 0x000f280000300800 */
[----:B------:R-:W-:Y:S04]  /*1f90c0*/  STL.64 [R1+0x2570], R14 ;  /* 0x0025700e01007387 */ /* 0x000fe80000100a00 */
[----:B------:R0:W-:Y:S01]  /*1f90d0*/  STL [R1+0x870], R9 ;  /* 0x0008700901007387 */ /* 0x0001e20000100800 */
[----:B------:R-:W-:Y:S01]  /*1f90e0*/  VIADD R8, R8, UR5 ;  /* 0x0000000508087c36 */ /* 0x000fe20008000000 */
[----:B---3--:R-:W-:Y:S01]  /*1f90f0*/  F2FP.SATFINITE.E5M2.F32.PACK_AB_MERGE_C R10, R10, R13, RZ ;  /* 0x0000000d0a0a723e */ /* 0x008fe200048060ff */
[----:B------:R-:W-:Y:S01]  /*1f9100*/  ULDC UR5, c[0x0][0x248] ;  /* 0x0000920000057ab9 */ /* 0x000fe20000000800 */
[----:B0-----:R-:W-:-:S05]  /*1f9110*/  F2FP.SATFINITE.E5M2.F32.PACK_AB_MERGE_C R9, R25, R27, RZ ;  /* 0x0000001b1909723e */ /* 0x001fca00048060ff */
[----:B------:R0:W-:Y:S01]  /*1f9120*/  STL [R1+0x7f8], R9 ;  /* 0x0007f80901007387 */ /* 0x0001e20000100800 */
[----:B------:R-:W-:-:S03]  /*1f9130*/  IADD3 R14, P3, R8, R6, RZ ;  /* 0x00000006080e7210 */ /* 0x000fc60007f7e0ff */
[----:B------:R-:W3:Y:S04]  /*1f9140*/  LDL.LU R27, [R1+0x2520] ;  /* 0x00252000011b7983 */ /* 0x000ee80000300800 */
[----:B------:R-:W3:Y:S01]  /*1f9150*/  LDL.LU R25, [R1+0x2524] ;  /* 0x0025240001197983 */ /* 0x000ee20000300800 */
[----:B0-----:R-:W-:-:S05]  /*1f9160*/  F2FP.SATFINITE.E5M2.F32.PACK_AB_MERGE_C R9, R20, R21, RZ ;  /* 0x000000151409723e */ /* 0x001fca00048060ff */
[----:B------:R0:W-:Y:S04]  /*1f9170*/  STL [R1+0x820], R9 ;  /* 0x0008200901007387 */ /* 0x0001e80000100800 */
[----:B------:R-:W3:Y:S04]  /*1f9180*/  LDL.LU R21, [R1+0x2528] ;  /* 0x0025280001157983 */ /* 0x000ee80000300800 */
[----:B------:R-:W3:Y:S01]  /*1f9190*/  LDL.LU R20, [R1+0x252c] ;  /* 0x00252c0001147983 */ /* 0x000ee20000300800 */
[----:B0-----:R-:W-:-:S05]  /*1f91a0*/  SHF.R.S32.HI R9, RZ, 0x1f, R8 ;  /* 0x0000001fff097819 */ /* 0x001fca0000011408 */
[----:B------:R-:W-:-:S05]  /*1f91b0*/  IMAD.X R15, R9, 0x1, R5, P3 ;  /* 0x00000001090f7824 */ /* 0x000fca00018e0605 */
[----:B------:R0:W-:Y:S02]  /*1f91c0*/  STL.64 [R1+0x2560], R14 ;  /* 0x0025600e01007387 */ /* 0x0001e40000100a00 */
[----:B0-----:R-:W-:Y:S02]  /*1f91d0*/  F2FP.SATFINITE.E5M2.F32.PACK_AB_MERGE_C R15, R18, R19, RZ ;  /* 0x00000013120f723e */ /* 0x001fe400048060ff */
[----:B------:R-:W-:Y:S01]  /*1f91e0*/  F2FP.SATFINITE.E5M2.F32.PACK_AB_MERGE_C R14, R16, R17, RZ ;  /* 0x00000011100e723e */ /* 0x000fe200048060ff */
[----:B------:R-:W3:Y:S04]  /*1f91f0*/  LDL.LU R19, [R1+0x2510] ;  /* 0x0025100001137983 */ /* 0x000ee80000300800 */
[----:B------:R-:W-:Y:S04]  /*1f9200*/  STL [R1+0x7c4], R15 ;  /* 0x0007c40f01007387 */ /* 0x000fe80000100800 */
[----:B------:R-:W3:Y:S04]  /*1f9210*/  LDL.LU R18, [R1+0x2514] ;  /* 0x0025140001127983 */ /* 0x000ee80000300800 */
[----:B------:R0:W-:Y:S04]  /*1f9220*/  STL [R1+0x264c], R14 ;  /* 0x00264c0e01007387 */ /* 0x0001e80000100800 */
[----:B------:R-:W3:Y:S04]  /*1f9230*/  LDL.LU R17, [R1+0x2518] ;  /* 0x0025180001117983 */ /* 0x000ee80000300800 */
[----:B------:R-:W3:Y:S01]  /*1f9240*/  LDL.LU R16, [R1+0x251c] ;  /* 0x00251c0001107983 */ /* 0x000ee20000300800 */
[----:B0-----:R-:W-:-:S05]  /*1f9250*/  IADD3 R14, P3, R8, R11, RZ ;  /* 0x0000000b080e7210 */ /* 0x001fca0007f7e0ff */
[----:B------:R-:W-:-:S05]  /*1f9260*/  IMAD.X R15, R9, 0x1, R7, P3 ;  /* 0x00000001090f7824 */ /* 0x000fca00018e0607 */
[----:B------:R0:W-:Y:S04]  /*1f9270*/  STL.64 [R1+0x2550], R14 ;  /* 0x0025500e01007387 */ /* 0x0001e80000100a00 */
[----:B0-----:R-:W2:Y:S01]  /*1f9280*/  LDL.LU R15, [R1+0x7dcc] ;  /* 0x007dcc00010f7983 */ /* 0x001ea20000300800 */
[----:B------:R-:W-:Y:S02]  /*1f9290*/  IADD3 R14, P3, R8, R4, RZ ;  /* 0x00000004080e7210 */ /* 0x000fe40007f7e0ff */
[----:B--2---:R-:W-:-:S03]  /*1f92a0*/  F2FP.SATFINITE.E5M2.F32.PACK_AB_MERGE_C R22, R15, R28, RZ ;  /* 0x0000001c0f16723e */ /* 0x004fc600048060ff */
[----:B------:R-:W-:Y:S02]  /*1f92b0*/  IMAD.X R15, R9, 0x1, R3, P3 ;  /* 0x00000001090f7824 */ /* 0x000fe400018e0603 */
[----:B------:R-:W-:Y:S04]  /*1f92c0*/  STL [R1+0x764], R22 ;  /* 0x0007641601007387 */ /* 0x000fe80000100800 */
[----:B------:R-:W-:Y:S04]  /*1f92d0*/  STL [R1+0x744], R10 ;  /* 0x0007440a01007387 */ /* 0x000fe80000100800 */
[----:B------:R0:W-:Y:S04]  /*1f92e0*/  STL.64 [R1+0x2540], R14 ;  /* 0x0025400e01007387 */ /* 0x0001e80000100a00 */
[----:B0-----:R-:W2:Y:S04]  /*1f92f0*/  LDL.LU R14, [R1+0x7dc8] ;  /* 0x007dc800010e7983 */ /* 0x001ea80000300800 */
[----:B------:R4:W-:Y:S01]  /*1f9300*/  STL.64 [R1+0x7dc0], R2 ;  /* 0x007dc00201007387 */ /* 0x0009e20000100a00 */
[----:B--2---:R-:W-:-:S02]  /*1f9310*/  F2FP.SATFINITE.E5M2.F32.PACK_AB_MERGE_C R10, R12, R14, RZ ;  /* 0x0000000e0c0a723e */ /* 0x004fc400048060ff */
[----:B------:R-:W-:-:S03]  /*1f9320*/  IADD3 R12, P3, R8, R2, RZ ;  /* 0x00000002080c7210 */ /* 0x000fc60007f7e0ff */
[----:B------:R-:W-:Y:S02]  /*1f9330*/  STL [R1+0x700], R10 ;  /* 0x0007000a01007387 */ /* 0x000fe40000100800 */
[----:B------:R-:W-:Y:S01]  /*1f9340*/  IMAD.X R13, R9, 0x1, R0, P3 ;  /* 0x00000001090d7824 */ /* 0x000fe200018e0600 */
[----:B----4-:R-:W-:Y:S01]  /*1f9350*/  F2FP.SATFINITE.E5M2.F32.PACK_AB_MERGE_C R2, R23, R29, RZ ;  /* 0x0000001d1702723e */ /* 0x010fe200048060ff */
[----:B------:R-:W2:Y:S04]  /*1f9360*/  LDL.LU R22, [R1+0x2504] ;  /* 0x0025040001167983 */ /* 0x000ea80000300800 */
[----:B------:R-:W4:Y:S04]  /*1f9370*/  LDL.LU R24, [R1+0x2508] ;  /* 0x0025080001187983 */ /* 0x000f280000300800 */
[----:B------:R-:W4:Y:S04]  /*1f9380*/  LDL.LU R26, [R1+0x250c] ;  /* 0x00250c00011a7983 */ /* 0x000f280000300800 */
[----:B------:R0:W-:Y:S04]  /*1f9390*/  STL.64 [R1+0x2530], R12 ;  /* 0x0025300c01007387 */ /* 0x0001e80000100a00 */
[----:B------:R-:W2:Y:S01]  /*1f93a0*/  LDL.LU R28, [R1+0x24f0] ;  /* 0x0024f000011c7983 */ /* 0x000ea20000300800 */
[----:B------:R-:W-:Y:S01]  /*1f93b0*/  VIADD R8, R8, UR5 ;  /* 0x0000000508087c36 */ /* 0x000fe20008000000 */
[----:B---3--:R-:W-:Y:S01]  /*1f93c0*/  F2FP.SATFINITE.E5M2.F32.PACK_AB_MERGE_C R9, R20, R21, RZ ;  /* 0x000000151409723e */ /* 0x008fe200048060ff */
[----:B------:R-:W-:Y:S01]  /*1f93d0*/  ULDC UR5, c[0x0][0x248] ;  /* 0x0000920000057ab9 */ /* 0x000fe20000000800 */
[----:B0-----:R-:W2:Y:S04]  /*1f93e0*/  LDL.LU R13, [R1+0x24f4] ;  /* 0x0024f400010d7983 */ /* 0x001ea80000300800 */
[----:B------:R0:W-:Y:S04]  /*1f93f0*/  STL [R1+0x718], R2 ;  /* 0x0007180201007387 */ /* 0x0001e80000100800 */
[----:B------:R-:W3:Y:S04]  /*1f9400*/  LDL.LU R14, [R1+0x24f8] ;  /* 0x0024f800010e7983 */ /* 0x000ee80000300800 */
[----:B------:R-:W3:Y:S01]  /*1f9410*/  LDL.LU R12, [R1+0x24fc] ;  /* 0x0024fc00010c7983 */ /* 0x000ee20000300800 */
[----:B0-----:R-:W-:-:S03]  /*1f9420*/  F2FP.SATFINITE.E5M2.F32.PACK_AB_MERGE_C R2, R25, R27, RZ ;  /* 0x0000001b1902723e */ /* 0x001fc600048060ff */
[----:B------:R-:W3:Y:S01]  /*1f9430*/  LDL.LU R29, [R1+0x24e0] ;  /* 0x0024e000011d7983 */ /* 0x000ee20000300800 */
[----:B------:R-:W-:-:S03]  /*1f9440*/  SHF.R.S32.HI R10, RZ, 0x1f, R8 ;  /* 0x0000001fff0a7819 */ /* 0x000fc60000011408 */
[----:B------:R-:W3:Y:S04]  /*1f9450*/  LDL.LU R23, [R1+0x24e4] ;  /* 0x0024e40001177983 */ /* 0x000ee80000300800 */
[----:B------:R0:W-:Y:S02]  /*1f9460*/  STL [R1+0x698], R2 ;  /* 0x0006980201007387 */ /* 0x0001e40000100800 */
[----:B0-----:R-:W-:Y:S02]  /*1f9470*/  IADD3 R2, P3, R8, R6, RZ ;  /* 0x0000000608027210 */ /* 0x001fe40007f7e0ff */
[----:B------:R0:W-:Y:S03]  /*1f9480*/  STL [R1+0x2658], R9 ;  /* 0x0026580901007387 */ /* 0x0001e60000100800 */
[----:B------:R-:W-:Y:S01]  /*1f9490*/  IMAD.X R3, R10, 0x1, R5, P3 ;  /* 0x000000010a037824 */ /* 0x000fe200018e0605 */
[----:B------:R-:W4:Y:S04]  /*1f94a0*/  LDL.LU R15, [R1+0x24e8] ;  /* 0x0024e800010f7983 */ /* 0x000f280000300800 */
[----:B0-----:R-:W4:Y:S04]  /*1f94b0*/  LDL.LU R9, [R1+0x24ec] ;  /* 0x0024ec0001097983 */ /* 0x001f280000300800 */
        /* <DEDUP_REMOVED lines=12> */
[----:B0-----:R-:W3:Y:S04]  /*1f9580*/  LDL.LU.64 R2, [R1+0x7dc0] ;  /* 0x007dc00001027983 */ /* 0x001ee80000300a00 */
[----:B------:R-:W2:Y:S04]  /*1f9590*/  LDL.LU R27, [R1+0x24c0] ;  /* 0x0024c000011b7983 */ /* 0x000ea80000300800 */
[----:B--2---:R0:W-:Y:S04]  /*1f95a0*/  STL [R1+0x7dbc], R27 ;  /* 0x007dbc1b01007387 */ /* 0x0041e80000100800 */
[----:B0-----:R-:W2:Y:S04]  /*1f95b0*/  LDL.LU R27, [R1+0x2500] ;  /* 0x00250000011b7983 */ /* 0x001ea80000300800 */
[----:B------:R-:W3:Y:S04]  /*1f95c0*/  LDL.LU R25, [R1+0x24c4] ;  /* 0x0024c40001197983 */ /* 0x000ee80000300800 */
[----:B------:R-:W3:Y:S04]  /*1f95d0*/  LDL.LU R20, [R1+0x24c8] ;  /* 0x0024c80001147983 */ /* 0x000ee80000300800 */
[----:B------:R-:W3:Y:S01]  /*1f95e0*/  LDL.LU R19, [R1+0x24cc] ;  /* 0x0024cc0001137983 */ /* 0x000ee20000300800 */
[----:B------:R-:W-:-:S02]  /*1f95f0*/  F2FP.SATFINITE.E5M2.F32.PACK_AB_MERGE_C R13, R13, R28, RZ ;  /* 0x0000001c0d0d723e */ /* 0x000fc400048060ff */
[----:B----4-:R-:W-:Y:S02]  /*1f9600*/  F2FP.SATFINITE.E5M2.F32.PACK_AB_MERGE_C R15, R9, R15, RZ ;  /* 0x0000000f090f723e */ /* 0x010fe400048060ff */
[----:B--2---:R-:W-:Y:S02]  /*1f9610*/  F2FP.SATFINITE.E5M2.F32.PACK_AB_MERGE_C R27, R22, R27, RZ ;  /* 0x0000001b161b723e */ /* 0x004fe400048060ff */
[----:B------:R-:W-:Y:S02]  /*1f9620*/  F2FP.SATFINITE.E5M2.F32.PACK_AB_MERGE_C R22, R26, R24, RZ ;  /* 0x000000181a16723e */ /* 0x000fe400048060ff */
[----:B------:R-:W-:Y:S01]  /*1f9630*/  IADD3 R26, P3, R8, R4, RZ ;  /* 0x00000004081a7210 */ /* 0x000fe20007f7e0ff */
[----:B------:R3:W-:Y:S04]  /*1f9640*/  STL [R1+0x5e0], R27 ;  /* 0x0005e01b01007387 */ /* 0x0007e80000100800 */
[----:B------:R-:W-:Y:S01]  /*1f9650*/  STL [R1+0x5ec], R22 ;  /* 0x0005ec1601007387 */ /* 0x000fe20000100800 */
[----:B---3--:R-:W-:-:S05]  /*1f9660*/  IMAD.X R27, R10, 0x1, R3, P3 ;  /* 0x000000010a1b7824 */ /* 0x008fca00018e0603 */
[----:B------:R0:W-:Y:S04]  /*1f9670*/  STL.64 [R1+0x2500], R26 ;  /* 0x0025001a01007387 */ /* 0x0001e80000100a00 */
[----:B------:R1:W-:Y:S01]  /*1f9680*/  STL [R1+0x58c], R13 ;  /* 0x00058c0d01007387 */ /* 0x0003e20000100800 */
[C---:B0-----:R-:W-:Y:S01]  /*1f9690*/  IADD3 R26, P3, R8.reuse, R2, RZ ;  /* 0x00000002081a7210 */ /* 0x041fe20007f7e0ff */
[----:B------:R-:W-:Y:S02]  /*1f96a0*/  VIADD R8, R8, UR5 ;  /* 0x0000000508087c36 */ /* 0x000fe40008000000 */
[----:B-1----:R-:W2:Y:S01]  /*1f96b0*/  LDL.LU R13, [R1+0x24b0] ;  /* 0x0024b000010d7983 */ /* 0x002ea20000300800 */
[----:B------:R-:W-:Y:S01]  /*1f96c0*/  ULDC UR5, c[0x0][0x248] ;  /* 0x0000920000057ab9 */ /* 0x000fe20000000800 */
[----:B------:R-:W-:Y:S01]  /*1f96d0*/  IMAD.X R27, R10, 0x1, R0, P3 ;  /* 0x000000010a1b7824 */ /* 0x000fe200018e0600 */
[----:B------:R-:W-:-:S02]  /*1f96e0*/  F2FP.SATFINITE.E5M2.F32.PACK_AB_MERGE_C R10, R12, R14, RZ ;  /* 0x0000000e0c0a723e */ /* 0x000fc400048060ff */
[----:B------:R-:W-:Y:S02]  /*1f96f0*/  F2FP.SATFINITE.E5M2.F32.PACK_AB_MERGE_C R12, R23, R29, RZ ;  /* 0x0000001d170c723e */ /* 0x000fe400048060ff */
[----:B------:R0:W-:Y:S01]  /*1f9700*/  STL.64 [R1+0x24f0], R26 ;  /* 0x0024f01a01007387 */ /* 0x0001e20000100a00 */
[----:B------:R-:W-:-:S03]  /*1f9710*/  SHF.R.S32.HI R9, RZ, 0x1f, R8 ;  /* 0x0000001fff097819 */ /* 0x000fc60000011408 */
[----:B------:R1:W-:Y:S01]  /*1f9720*/  STL [R1+0x265c], R10 ;  /* 0x00265c0a01007387 */ /* 0x0003e20000100800 */
[----:B0-----:R-:W-:-:S03]  /*1f9730*/  IADD3 R26, P3, R8, R6, RZ ;  /* 0x00000006081a7210 */ /* 0x001fc60007f7e0ff */
[----:B-1----:R-:W2:Y:S04]  /*1f9740*/  LDL.LU R10, [R1+0x24b4] ;  /* 0x0024b400010a7983 */ /* 0x002ea80000300800 */
[----:B------:R0:W-:Y:S01]  /*1f9750*/  STL [R1+0x480], R12 ;  /* 0x0004800c01007387 */ /* 0x0001e20000100800 */
[----:B------:R-:W-:-:S03]  /*1f9760*/  IMAD.X R27, R9, 0x1, R5, P3 ;  /* 0x00000001091b7824 */ /* 0x000fc600018e0605 */
[----:B------:R-:W3:Y:S04]  /*1f9770*/  LDL.LU R14, [R1+0x24b8] ;  /* 0x0024b800010e7983 */ /* 0x000ee80000300800 */
[----:B0-----:R-:W3:Y:S04]  /*1f9780*/  LDL.LU R12, [R1+0x24bc] ;  /* 0x0024bc00010c7983 */ /* 0x001ee80000300800 */
[----:B------:R-:W4:Y:S04]  /*1f9790*/  LDL.LU R29, [R1+0x24a0] ;  /* 0x0024a000011d7983 */ /* 0x000f280000300800 */
[----:B------:R-:W4:Y:S04]  /*1f97a0*/  LDL.LU R23, [R1+0x24a4] ;  /* 0x0024a40001177983 */ /* 0x000f280000300800 */
[----:B------:R0:W-:Y:S02]  /*1f97b0*/  STL [R1+0x484], R15 ;  /* 0x0004840f01007387 */ /* 0x0001e40000100800 */
[----:B0-----:R-:W-:-:S02]  /*1f97c0*/  F2FP.SATFINITE.E5M2.F32.PACK_AB_MERGE_C R15, R17, R18, RZ ;  /* 0x00000012110f723e */ /* 0x001fc400048060ff */
[----:B------:R-:W3:Y:S04]  /*1f97d0*/  LDL.LU R18, [R1+0x24a8] ;  /* 0x0024a80001127983 */ /* 0x000ee80000300800 */
[----:B------:R-:W3:Y:S04]  /*1f97e0*/  LDL.LU R17, [R1+0x24ac] ;  /* 0x0024ac0001117983 */ /* 0x000ee80000300800 */
[----:B------:R0:W-:Y:S04]  /*1f97f0*/  STL.64 [R1+0x24e0], R26 ;  /* 0x0024e01a01007387 */ /* 0x0001e80000100a00 */
[----:B------:R1:W-:Y:S01]  /*1f9800*/  STL [R1+0x474], R15 ;  /* 0x0004740f01007387 */ /* 0x0003e20000100800 */
[----:B0-----:R-:W-:-:S02]  /*1f9810*/  IADD3 R26, P3, R8, R11, RZ ;  /* 0x0000000b081a7210 */ /* 0x001fc40007f7e0ff */
[----:B-1----:R-:W-:-:S03]  /*1f9820*/  F2FP.SATFINITE.E5M2.F32.PACK_AB_MERGE_C R15, R16, R21, RZ ;  /* 0x00000015100f723e */ /* 0x002fc600048060ff */
[----:B------:R-:W-:Y:S02]  /*1f9830*/  IMAD.X R27, R9, 0x1, R7, P3 ;  /* 0x00000001091b7824 */ /* 0x000fe400018e0607 */
[----:B------:R-:W-:Y:S04]  /*1f9840*/  STL [R1+0x470], R15 ;  /* 0x0004700f01007387 */ /* 0x000fe80000100800 */
[----:B------:R0:W-:Y:S04]  /*1f9850*/  STL.64 [R1+0x24d0], R26 ;  /* 0x0024d01a01007387 */ /* 0x0001e80000100a00 */
[----:B0-----:R-:W2:Y:S01]  /*1f9860*/  LDL.LU R27, [R1+0x7dbc] ;  /* 0x007dbc00011b7983 */ /* 0x001ea20000300800 */
[----:B------:R-:W-:-:S03]  /*1f9870*/  F2FP.SATFINITE.E5M2.F32.PACK_AB_MERGE_C R15, R19, R20, RZ ;  /* 0x00000014130f723e */ /* 0x000fc600048060ff */
[----:B------:R-:W3:Y:S04]  /*1f9880*/  LDL.LU R21, [R1+0x2490] ;  /* 0x0024900001157983 */ /* 0x000ee80000300800 */
[----:B------:R-:W3:Y:S04]  /*1f9890*/  LDL.LU R16, [R1+0x2494] ;  /* 0x0024940001107983 */ /* 0x000ee80000300800 */
[----:B------:R-:W3:Y:S01]  /*1f98a0*/  LDL.LU R24, [R1+0x2498] ;  /* 0x0024980001187983 */ /* 0x000ee20000300800 */
[----:B--2---:R-:W-:-:S05]  /*1f98b0*/  F2FP.SATFINITE.E5M2.F32.PACK_AB_MERGE_C R22, R25, R27, RZ ;  /* 0x0000001b1916723e */ /* 0x004fca00048060ff */
[----:B------:R-:W-:Y:S04]  /*1f98c0*/  STL [R1+0x46c], R22 ;  /* 0x00046c1601007387 */ /* 0x000fe80000100800 */
[----:B------:R-:W2:Y:S04]  /*1f98d0*/  LDL.LU R26, [R1+0x249c] ;  /* 0x00249c00011a7983 */ /* 0x000ea80000300800 */
[----:B------:R-:W-:Y:S04]  /*1f98e0*/  STL [R1+0x2668], R15 ;  /* 0x0026680f01007387 */ /* 0x000fe80000100800 */
[----:B------:R-:W4:Y:S01]  /*1f98f0*/  LDL.LU R27, [R1+0x2480] ;  /* 0x00248000011b7983 */ /* 0x000f220000300800 */
[----:B------:R-:W-:-:S03]  /*1f9900*/  F2FP.SATFINITE.E5M2.F32.PACK_AB_MERGE_C R10, R10, R13, RZ ;  /* 0x0000000d0a0a723e */ /* 0x000fc600048060ff */
[----:B----4-:R-:W-:Y:S04]  /*1f9910*/  STL [R1+0x7db4], R27 ;  /* 0x007db41b01007387 */ /* 0x010fe80000100800 */
[----:B--2---:R0:W-:Y:S04]  /*1f9920*/  STL [R1+0x7db8], R26 ;  /* 0x007db81a01007387 */ /* 0x0041e80000100800 */
[----:B------:R-:W2:Y:S04]  /*1f9930*/  LDL.LU R25, [R1+0x2484] ;  /* 0x0024840001197983 */ /* 0x000ea80000300800 */
[----:B------:R-:W4:Y:S01]  /*1f9940*/  LDL.LU R20, [R1+0x2488] ;  /* 0x0024880001147983 */ /* 0x000f220000300800 */
[----:B0-----:R-:W-:-:S03]  /*1f9950*/  IADD3 R26, P3, R8, R4, RZ ;  /* 0x00000004081a7210 */ /* 0x001fc60007f7e0ff */
[----:B------:R-:W4:Y:S02]  /*1f9960*/  LDL.LU R19, [R1+0x248c] ;  /* 0x00248c0001137983 */ /* 0x000f240000300800 */
[----:B------:R-:W-:-:S05]  /*1f9970*/  IMAD.X R27, R9, 0x1, R3, P3 ;  /* 0x00000001091b7824 */ /* 0x000fca00018e0603 */
[----:B------:R0:W-:Y:S04]  /*1f9980*/  STL.64 [R1+0x24c0], R26 ;  /* 0x0024c01a01007387 */ /* 0x0001e80000100a00 */
[----:B------:R1:W-:Y:S04]  /*1f9990*/  STL [R1+0x464], R10 ;  /* 0x0004640a01007387 */ /* 0x0003e80000100800 */
[----:B------:R-:W4:Y:S01]  /*1f99a0*/  LDL.LU R28, [R1+0x2470] ;  /* 0x00247000011c7983 */ /* 0x000f220000300800 */
[C---:B0-----:R-:W-:Y:S01]  /*1f99b0*/  IADD3 R26, P3, R8.reuse, R2, RZ ;  /* 0x00000002081a7210 */ /* 0x041fe20007f7e0ff */
[----:B------:R-:W-:-:S02]  /*1f99c0*/  VIADD R8, R8, UR5 ;  /* 0x0000000508087c36 */ /* 0x000fc40008000000 */
[----:B------:R-:W4:Y:S01]  /*1f99d0*/  LDL.LU R15, [R1+0x2474] ;  /* 0x00247400010f7983 */ /* 0x000f220000300800 */
[----:B-1----:R-:W-:Y:S01]  /*1f99e0*/  F2FP.SATFINITE.E5M2.F32.PACK_AB_MERGE_C R10, R23, R29, RZ ;  /* 0x0000001d170a723e */ /* 0x002fe200048060ff */
[----:B------:R-:W-:Y:S01]  /*1f99f0*/  ULDC UR5, c[0x0][0x248] ;  /* 0x0000920000057ab9 */ /* 0x000fe20000000800 */
[----:B------:R-:W-:Y:S01]  /*1f9a00*/  IMAD.X R27, R9, 0x1, R0, P3 ;  /* 0x00000001091b7824 */ /* 0x000fe200018e0600 */
[----:B---3--:R-:W-:Y:S02]  /*1f9a10*/  F2FP.SATFINITE.E5M2.F32.PACK_AB_MERGE_C R9, R12, R14, RZ ;  /* 0x0000000e0c09723e */ /* 0x008fe400048060ff */
[----:B------:R-:W-:Y:S02]  /*1f9a20*/  SHF.R.S32.HI R13, RZ, 0x1f, R8 ;  /* 0x0000001fff0d7819 */ /* 0x000fe40000011408 */
[----:B------:R0:W-:Y:S01]  /*1f9a30*/  STL.64 [R1+0x24b0], R26 ;  /* 0x0024b01a01007387 */ /* 0x0001e20000100a00 */
[----:B------:R-:W-:-:S03]  /*1f9a40*/  F2FP.SATFINITE.E5M2.F32.PACK_AB_MERGE_C R12, R17, R18, RZ ;  /* 0x00000012110c723e */ /* 0x000fc600048060ff */
[----:B------:R1:W-:Y:S01]  /*1f9a50*/  STL [R1+0x468], R9 ;  /* 0x0004680901007387 */ /* 0x0003e20000100800 */
[----:B0-----:R-:W-:-:S03]  /*1f9a60*/  IADD3 R26, P3, R8, R6, RZ ;  /* 0x00000006081a7210 */ /* 0x001fc60007f7e0ff */
[----:B-1----:R-:W3:Y:S04]  /*1f9a70*/  LDL.LU R9, [R1+0x2478] ;  /* 0x0024780001097983 */ /* 0x002ee80000300800 */
[----:B------:R-:W3:Y:S01]  /*1f9a80*/  LDL.LU R14, [R1+0x247c] ;  /* 0x00247c00010e7983 */ /* 0x000ee20000300800 */
[----:B------:R-:W-:-:S03]  /*1f9a90*/  IMAD.X R27, R13, 0x1, R5, P3 ;  /* 0x000000010d1b7824 */ /* 0x000fc600018e0605 */
[----:B------:R0:W-:Y:S04]  /*1f9aa0*/  STL [R1+0x454], R10 ;  /* 0x0004540a01007387 */ /* 0x0001e80000100800 */
[----:B0-----:R-:W3:Y:S04]  /*1f9ab0*/  LDL.LU R10, [R1+0x2460] ;  /* 0x00246000010a7983 */ /* 0x001ee80000300800 */
[----:B------:R-:W3:Y:S04]  /*1f9ac0*/  LDL.LU R23, [R1+0x2464] ;  /* 0x0024640001177983 */ /* 0x000ee80000300800 */
[----:B------:R-:W3:Y:S04]  /*1f9ad0*/  LDL.LU R18, [R1+0x2468] ;  /* 0x0024680001127983 */ /* 0x000ee80000300800 */
[----:B------:R-:W3:Y:S04]  /*1f9ae0*/  LDL.LU R17, [R1+0x246c] ;  /* 0x00246c0001117983 */ /* 0x000ee80000300800 */
[----:B------:R-:W-:Y:S04]  /*1f9af0*/  STL [R1+0x458], R12 ;  /* 0x0004580c01007387 */ /* 0x000fe80000100800 */
[----:B------:R0:W-:Y:S04]  /*1f9b00*/  STL.64 [R1+0x24a0], R26 ;  /* 0x0024a01a01007387 */ /* 0x0001e80000100a00 */
[----:B0-----:R-:W2:Y:S01]  /*1f9b10*/  LDL.LU R26, [R1+0x7db8] ;  /* 0x007db800011a7983 */ /* 0x001ea20000300800 */
[----:B------:R-:W-:-:S03]  /*1f9b20*/  F2FP.SATFINITE.E5M2.F32.PACK_AB_MERGE_C R16, R16, R21, RZ ;  /* 0x000000151010723e */ /* 0x000fc600048060ff */
[----:B------:R-:W3:Y:S04]  /*1f9b30*/  LDL.LU R12, [R1+0x2450] ;  /* 0x00245000010c7983 */ /* 0x000ee80000300800 */
[----:B------:R-:W3:Y:S04]  /*1f9b40*/  LDL.LU R29, [R1+0x2454] ;  /* 0x00245400011d7983 */ /* 0x000ee80000300800 */
[----:B------:R0:W-:Y:S04]  /*1f9b50*/  STL [R1+0x378], R16 ;  /* 0x0003781001007387 */ /* 0x0001e80000100800 */
[----:B------:R-:W3:Y:S04]  /*1f9b60*/  LDL.LU R21, [R1+0x2458] ;  /* 0x0024580001157983 */ /* 0x000ee80000300800 */
[----:B0-----:R-:W3:Y:S01]  /*1f9b70*/  LDL.LU R16, [R1+0x245c] ;  /* 0x00245c0001107983 */ /* 0x001ee20000300800 */
[----:B--2---:R-:W-:-:S02]  /*1f9b80*/  F2FP.SATFINITE.E5M2.F32.PACK_AB_MERGE_C R22, R26, R24, RZ ;  /* 0x000000181a16723e */ /* 0x004fc400048060ff */
[----:B------:R-:W-:-:S05]  /*1f9b90*/  IADD3 R26, P3, R8, R11, RZ ;  /* 0x0000000b081a7210 */ /* 0x000fca0007f7e0ff */
[----:B------:R-:W-:Y:S01]  /*1f9ba0*/  IMAD.X R27, R13, 0x1, R7, P3 ;  /* 0x000000010d1b7824 */ /* 0x000fe200018e0607 */
[----:B------:R-:W-:Y:S04]  /*1f9bb0*/  STL [R1+0x266c], R22 ;  /* 0x00266c1601007387 */ /* 0x000fe80000100800 */
[----:B------:R0:W-:Y:S04]  /*1f9bc0*/  STL.64 [R1+0x2490], R26 ;  /* 0x0024901a01007387 */ /* 0x0001e80000100a00 */
[----:B0-----:R-:W2:Y:S01]  /*1f9bd0*/  LDL.LU R27, [R1+0x7db4] ;  /* 0x007db400011b7983 */ /* 0x001ea20000300800 */
[----:B------:R-:W-:-:S02]  /*1f9be0*/  IADD3 R26, P3, R8, R4, RZ ;  /* 0x00000004081a7210 */ /* 0x000fc40007f7e0ff */
[----:B--2---:R-:W-:Y:S02]  /*1f9bf0*/  F2FP.SATFINITE.E5M2.F32.PACK_AB_MERGE_C R22, R25, R27, RZ ;  /* 0x0000001b1916723e */ /* 0x004fe400048060ff */
[----:B------:R-:W2:Y:S01]  /*1f9c00*/  LDL.LU R27, [R1+0x2440] ;  /* 0x00244000011b7983 */ /* 0x000ea20000300800 */
[----:B----4-:R-:W-:-:S03]  /*1f9c10*/  F2FP.SATFINITE.E5M2.F32.PACK_AB_MERGE_C R19, R19, R20, RZ ;  /* 0x000000141313723e */ /* 0x010fc600048060ff */
[----:B------:R-:W-:Y:S01]  /*1f9c20*/  STL [R1+0x364], R22 ;  /* 0x0003641601007387 */ /* 0x000fe20000100800 */
[----:B------:R-:W-:Y:S02]  /*1f9c30*/  F2FP.SATFINITE.E5M2.F32.PACK_AB_MERGE_C R15, R15, R28, RZ ;  /* 0x0000001c0f0f723e */ /* 0x000fe400048060ff */
[----:B---3--:R-:W-:Y:S02]  /*1f9c40*/  F2FP.SATFINITE.E5M2.F32.PACK_AB_MERGE_C R9, R14, R9, RZ ;  /* 0x000000090e09723e */ /* 0x008fe400048060ff */
[----:B------:R-:W-:Y:S01]  /*1f9c50*/  F2FP.SATFINITE.E5M2.F32.PACK_AB_MERGE_C R10, R23, R10, RZ ;  /* 0x0000000a170a723e */ /* 0x000fe200048060ff */
[----:B--2---:R0:W-:Y:S04]  /*1f9c60*/  STL [R1+0x7db0], R27 ;  /* 0x007db01b01007387 */ /* 0x0041e80000100800 */
[----:B------:R1:W-:Y:S04]  /*1f9c70*/  STL [R1+0x360], R19 ;  /* 0x0003601301007387 */ /* 0x0003e80000100800 */
[----:B------:R-:W2:Y:S01]  /*1f9c80*/  LDL.LU R25, [R1+0x2444] ;  /* 0x0024440001197983 */ /* 0x000ea20000300800 */
[----:B0-----:R-:W-:-:S03]  /*1f9c90*/  IMAD.X R27, R13, 0x1, R3, P3 ;  /* 0x000000010d1b7824 */ /* 0x001fc600018e0603 */
[----:B------:R-:W3:Y:S04]  /*1f9ca0*/  LDL.LU R20, [R1+0x2448] ;  /* 0x0024480001147983 */ /* 0x000ee80000300800 */
[----:B-1----:R-:W3:Y:S04]  /*1f9cb0*/  LDL.LU R19, [R1+0x244c] ;  /* 0x00244c0001137983 */ /* 0x002ee80000300800 */
[----:B------:R0:W-:Y:S04]  /*1f9cc0*/  STL.64 [R1+0x2480], R26 ;  /* 0x0024801a01007387 */ /* 0x0001e80000100a00 */
[----:B------:R-:W-:Y:S04]  /*1f9cd0*/  STL [R1+0x350], R15 ;  /* 0x0003500f01007387 */ /* 0x000fe80000100800 */
[----:B------:R-:W4:Y:S01]  /*1f9ce0*/  LDL.LU R28, [R1+0x30f0] ;  /* 0x0030f000011c7983 */ /* 0x000f220000300800 */
[C---:B0-----:R-:W-:Y:S01]  /*1f9cf0*/  IADD3 R26, P3, R8.reuse, R2, RZ ;  /* 0x00000002081a7210 */ /* 0x041fe20007f7e0ff */
[----:B------:R-:W-:-:S02]  /*1f9d00*/  VIADD R8, R8, UR5 ;  /* 0x0000000508087c36 */ /* 0x000fc40008000000 */
[----:B------:R-:W4:Y:S01]  /*1f9d10*/  LDL.LU R14, [R1+0x30f4] ;  /* 0x0030f400010e7983 */ /* 0x000f220000300800 */
[----:B------:R-:W-:Y:S01]  /*1f9d20*/  ULDC UR5, c[0x0][0x248] ;  /* 0x0000920000057ab9 */ /* 0x000fe20000000800 */
[----:B------:R-:W-:Y:S01]  /*1f9d30*/  IMAD.X R27, R13, 0x1, R0, P3 ;  /* 0x000000010d1b7824 */ /* 0x000fe200018e0600 */
[----:B------:R-:W-:-:S04]  /*1f9d40*/  SHF.R.S32.HI R13, RZ, 0x1f, R8 ;  /* 0x0000001fff0d7819 */ /* 0x000fc80000011408 */
[----:B------:R0:W-:Y:S04]  /*1f9d50*/  STL.64 [R1+0x2470], R26 ;  /* 0x0024701a01007387 */ /* 0x0001e80000100a00 */
[----:B------:R1:W-:Y:S01]  /*1f9d60*/  STL [R1+0x354], R9 ;  /* 0x0003540901007387 */ /* 0x0003e20000100800 */
[----:B0-----:R-:W-:-:S03]  /*1f9d70*/  IADD3 R26, P3, R8, R6, RZ ;  /* 0x00000006081a7210 */ /* 0x001fc60007f7e0ff */
[----:B-1----:R-:W2:Y:S04]  /*1f9d80*/  LDL.LU R9, [R1+0x30f8] ;  /* 0x0030f80001097983 */ /* 0x002ea80000300800 */
[----:B------:R-:W2:Y:S01]  /*1f9d90*/  LDL.LU R23, [R1+0x30fc] ;  /* 0x0030fc0001177983 */ /* 0x000ea20000300800 */
[----:B------:R-:W-:-:S03]  /*1f9da0*/  IMAD.X R27, R13, 0x1, R5, P3 ;  /* 0x000000010d1b7824 */ /* 0x000fc600018e0605 */
[----:B------:R0:W-:Y:S02]  /*1f9db0*/  STL [R1+0x344], R10 ;  /* 0x0003440a01007387 */ /* 0x0001e40000100800 */
[----:B0-----:R-:W-:Y:S02]  /*1f9dc0*/  F2FP.SATFINITE.E5M2.F32.PACK_AB_MERGE_C R10, R17, R18, RZ ;  /* 0x00000012110a723e */ /* 0x001fe400048060ff */
[----:B------:R-:W3:Y:S04]  /*1f9dd0*/  LDL.LU R18, [R1+0x30e0] ;  /* 0x0030e00001127983 */ /* 0x000ee80000300800 */
[----:B------:R-:W3:Y:S04]  /*1f9de0*/  LDL.LU R17, [R1+0x30e4] ;  /* 0x0030e40001117983 */ /* 0x000ee80000300800 */
[----:B------:R0:W-:Y:S04]  /*1f9df0*/  STL [R1+0x2678], R10 ;  /* 0x0026780a01007387 */ /* 0x0001e80000100800 */
[----:B------:R-:W3:Y:S04]  /*1f9e00*/  LDL.LU R24, [R1+0x30e8] ;  /* 0x0030e80001187983 */ /* 0x000ee80000300800 */
[----:B------:R1:W-:Y:S01]  /*1f9e10*/  STL.64 [R1+0x2460], R26 ;  /* 0x0024601a01007387 */ /* 0x0003e20000100a00 */
[----:B0-----:R-:W-:-:S02]  /*1f9e20*/  F2FP.SATFINITE.E5M2.F32.PACK_AB_MERGE_C R10, R29, R12, RZ ;  /* 0x0000000c1d0a723e */ /* 0x001fc400048060ff */
[----:B------:R-:W-:Y:S02]  /*1f9e30*/  F2FP.SATFINITE.E5M2.F32.PACK_AB_MERGE_C R12, R16, R21, RZ ;  /* 0x00000015100c723e */ /* 0x000fe400048060ff */
[C---:B-1----:R-:W-:Y:S01]  /*1f9e40*/  IADD3 R26, P3, R8.reuse, R11, RZ ;  /* 0x0000000b081a7210 */ /* 0x042fe20007f7e0ff */
[----:B------:R0:W-:Y:S04]  /*1f9e50*/  STL [R1+0x338], R10 ;  /* 0x0003380a01007387 */ /* 0x0001e80000100800 */
[----:B------:R-:W-:Y:S01]  /*1f9e60*/  IMAD.X R27, R13, 0x1, R7, P3 ;  /* 0x000000010d1b7824 */ /* 0x000fe200018e0607 */
[----:B0-----:R-:W3:Y:S04]  /*1f9e70*/  LDL.LU R10, [R1+0x30ec] ;  /* 0x0030ec00010a7983 */ /* 0x001ee80000300800 */
[----:B------:R-:W-:Y:S04]  /*1f9e80*/  STL [R1+0x334], R12 ;  /* 0x0003340c01007387 */ /* 0x000fe80000100800 */
[----:B------:R0:W-:Y:S04]  /*1f9e90*/  STL.64 [R1+0x2458], R26 ;  /* 0x0024581a01007387 */ /* 0x0001e80000100a00 */
[----:B0-----:R-:W3:Y:S04]  /*1f9ea0*/  LDL.LU R27, [R1+0x7db0] ;  /* 0x007db000011b7983 */ /* 0x001ee80000300800 */
[----:B------:R-:W3:Y:S04]  /*1f9eb0*/  LDL.LU R12, [R1+0x2430] ;  /* 0x00243000010c7983 */ /* 0x000ee80000300800 */
[----:B------:R-:W3:Y:S04]  /*1f9ec0*/  LDL.LU R29, [R1+0x2434] ;  /* 0x00243400011d7983 */ /* 0x000ee80000300800 */
[----:B------:R-:W3:Y:S04]  /*1f9ed0*/  LDL.LU R21, [R1+0x2438] ;  /* 0x0024380001157983 */ /* 0x000ee80000300800 */
[----:B------:R-:W3:Y:S01]  /*1f9ee0*/  LDL.LU R16, [R1+0x243c] ;  /* 0x00243c0001107983 */ /* 0x000ee20000300800 */
[----:B------:R-:W-:-:S02]  /*1f9ef0*/  IADD3 R26, P3, R8, R4, RZ ;  /* 0x00000004081a7210 */ /* 0x000fc40007f7e0ff */
[----:B----4-:R-:W-:Y:S02]  /*1f9f00*/  F2FP.SATFINITE.E5M2.F32.PACK_AB_MERGE_C R14, R14, R28, RZ ;  /* 0x0000001c0e0e723e */ /* 0x010fe400048060ff */
[----:B--2---:R-:W-:Y:S02]  /*1f9f10*/  F2FP.SATFINITE.E5M2.F32.PACK_AB_MERGE_C R9, R23, R9, RZ ;  /* 0x000000091709723e */ /* 0x004fe400048060ff */
[----:B---3--:R-:W-:Y:S01]  /*1f9f20*/  F2FP.SATFINITE.E5M2.F32.PACK_AB_MERGE_C R15, R25, R27, RZ ;  /* 0x0000001b190f723e */ /* 0x008fe200048060ff */
[----:B------:R-:W-:-:S04]  /*1f9f30*/  IMAD.X R27, R13, 0x1, R3, P3 ;  /* 0x000000010d1b7824 */ /* 0x000fc800018e0603 */
[----:B------:R0:W-:Y:S02]  /*1f9f40*/  STL [R1+0x7aac], R15 ;  /* 0x007aac0f01007387 */ /* 0x0001e40000100800 */
[----:B0-----:R-:W-:-:S05]  /*1f9f50*/  F2FP.SATFINITE.E5M2.F32.PACK_AB_MERGE_C R15, R19, R20, RZ ;  /* 0x00000014130f723e */ /* 0x001fca00048060ff */
[----:B------:R-:W-:Y:S04]  /*1f9f60*/  STL [R1+0x328], R15 ;  /* 0x0003280f01007387 */ /* 0x000fe80000100800 */
[----:B------:R0:W-:Y:S04]  /*1f9f70*/  STL.64 [R1+0x2450], R26 ;  /* 0x0024501a01007387 */ /* 0x0001e80000100a00 */
[----:B0-----:R-:W2:Y:S04]  /*1f9f80*/  LDL.LU R27, [R1+0x2420] ;  /* 0x00242000011b7983 */ /* 0x001ea80000300800 */
[----:B------:R-:W2:Y:S04]  /*1f9f90*/  LDL.LU R25, [R1+0x2424] ;  /* 0x0024240001197983 */ /* 0x000ea80000300800 */
[----:B------:R-:W3:Y:S04]  /*1f9fa0*/  LDL.LU R20, [R1+0x2428] ;  /* 0x0024280001147983 */ /* 0x000ee80000300800 */
[----:B------:R-:W3:Y:S04]  /*1f9fb0*/  LDL.LU R19, [R1+0x242c] ;  /* 0x00242c0001137983 */ /* 0x000ee80000300800 */
[----:B------:R0:W-:Y:S04]  /*1f9fc0*/  STL [R1+0x7ae0], R14 ;  /* 0x007ae00e01007387 */ /* 0x0001e80000100800 */
[----:B------:R-:W4:Y:S04]  /*1f9fd0*/  LDL.LU R26, [R1+0x2410] ;  /* 0x00241000011a7983 */ /* 0x000f280000300800 */
[----:B------:R-:W4:Y:S01]  /*1f9fe0*/  LDL.LU R28, [R1+0x2414] ;  /* 0x00241400011c7983 */ /* 0x000f220000300800 */
[----:B0-----:R-:W-:-:S05]  /*1f9ff0*/  IADD3 R14, P3, R8, R2, RZ ;  /* 0x00000002080e7210 */ /* 0x001fca0007f7e0ff */
[----:B------:R-:W-:-:S05]  /*1fa000*/  IMAD.X R15, R13, 0x1, R0, P3 ;  /* 0x000000010d0f7824 */ /* 0x000fca00018e0600 */
[----:B------:R-:W-:Y:S04]  /*1fa010*/  STL.64 [R1+0x2448], R14 ;  /* 0x0024480e01007387 */ /* 0x000fe80000100a00 */
[----:B------:R0:W-:Y:S04]  /*1fa020*/  STL [R1+0x7950], R9 ;  /* 0x0079500901007387 */ /* 0x0001e80000100800 */
[----:B------:R-:W4:Y:S04]  /*1fa030*/  LDL.LU R13, [R1+0x2418] ;  /* 0x00241800010d7983 */ /* 0x000f280000300800 */
[----:B------:R-:W4:Y:S01]  /*1fa040*/  LDL.LU R23, [R1+0x241c] ;  /* 0x00241c0001177983 */ /* 0x000f220000300800 */
[----:B0-----:R-:W-:-:S05]  /*1fa050*/  F2FP.SATFINITE.E5M2.F32.PACK_AB_MERGE_C R9, R17, R18, RZ ;  /* 0x000000121109723e */ /* 0x001fca00048060ff */
[----:B------:R0:W-:Y:S04]  /*1fa060*/  STL [R1+0x30c], R9 ;  /* 0x00030c0901007387 */ /* 0x0001e80000100800 */
[----:B------:R-:W4:Y:S04]  /*1fa070*/  LDL.LU R18, [R1+0x2400] ;  /* 0x0024000001127983 */ /* 0x000f280000300800 */
[----:B------:R-:W4:Y:S01]  /*1fa080*/  LDL.LU R17, [R1+0x2404] ;  /* 0x0024040001117983 */ /* 0x000f220000300800 */
[----:B------:R-:W-:Y:S01]  /*1fa090*/  VIADD R8, R8, UR5 ;  /* 0x0000000508087c36 */ /* 0x000fe20008000000 */
[----:B0-----:R-:W-:Y:S01]  /*1fa0a0*/  F2FP.SATFINITE.E5M2.F32.PACK_AB_MERGE_C R9, R10, R24, RZ ;  /* 0x000000180a09723e */ /* 0x001fe200048060ff */
[----:B------:R-:W-:Y:S01]  /*1fa0b0*/  ULDC UR5, c[0x0][0x248] ;  /* 0x0000920000057ab9 */ /* 0x000fe20000000800 */
[----:B------:R-:W4:Y:S02]  /*1fa0c0*/  LDL.LU R24, [R1+0x2408] ;  /* 0x0024080001187983 */ /* 0x000f240000300800 */
[----:B------:R-:W-:-:S02]  /*1fa0d0*/  IADD3 R14, P3, R8, R6, RZ ;  /* 0x00000006080e7210 */ /* 0x000fc40007f7e0ff */
[----:B------:R-:W4:Y:S04]  /*1fa0e0*/  LDL.LU R10, [R1+0x240c] ;  /* 0x00240c00010a7983 */ /* 0x000f280000300800 */
[----:B------:R0:W-:Y:S02]  /*1fa0f0*/  STL [R1+0x304], R9 ;  /* 0x0003040901007387 */ /* 0x0001e40000100800 */
[----:B0-----:R-:W-:-:S05]  /*1fa100*/  SHF.R.S32.HI R9, RZ, 0x1f, R8 ;  /* 0x0000001fff097819 */ /* 0x001fca0000011408 */
[----:B------:R-:W-:-:S05]  /*1fa110*/  IMAD.X R15, R9, 0x1, R5, P3 ;  /* 0x00000001090f7824 */ /* 0x000fca00018e0605 */
[----:B------:R0:W-:Y:S02]  /*1fa120*/  STL.64 [R1+0x2440], R14 ;  /* 0x0024400e01007387 */ /* 0x0001e40000100a00 */
[----:B0-----:R-:W-:Y:S02]  /*1fa130*/  F2FP.SATFINITE.E5M2.F32.PACK_AB_MERGE_C R15, R29, R12, RZ ;  /* 0x0000000c1d0f723e */ /* 0x001fe400048060ff */
[----:B------:R-:W-:Y:S01]  /*1fa140*/  F2FP.SATFINITE.E5M2.F32.PACK_AB_MERGE_C R14, R16, R21, RZ ;  /* 0x00000015100e723e */ /* 0x000fe200048060ff */
        /* <DEDUP_REMOVED lines=9> */
[----:B--2---:R-:W-:Y:S02]  /*1fa1e0*/  F2FP.SATFINITE.E5M2.F32.PACK_AB_MERGE_C R15, R25, R27, RZ ;  /* 0x0000001b190f723e */ /* 0x004fe400048060ff */
[----:B------:R-:W2:Y:S01]  /*1fa1f0*/  LDL.LU R27, [R1+0x23e0] ;  /* 0x0023e000011b7983 */ /* 0x000ea20000300800 */
[----:B---3--:R-:W-:-:S03]  /*1fa200*/  F2FP.SATFINITE.E5M2.F32.PACK_AB_MERGE_C R14, R19, R20, RZ ;  /* 0x00000014130e723e */ /* 0x008fc600048060ff */
[----:B------:R-:W-:Y:S04]  /*1fa210*/  STL [R1+0x2578], R15 ;  /* 0x0025780f01007387 */ /* 0x000fe80000100800 */
[----:B------:R-:W2:Y:S04]  /*1fa220*/  LDL.LU R25, [R1+0x23e4] ;  /* 0x0023e40001197983 */ /* 0x000ea80000300800 */
[----:B------:R0:W-:Y:S04]  /*1fa230*/  STL [R1+0x257c], R14 ;  /* 0x00257c0e01007387 */ /* 0x0001e80000100800 */
[----:B------:R-:W3:Y:S04]  /*1fa240*/  LDL.LU R20, [R1+0x23e8] ;  /* 0x0023e80001147983 */ /* 0x000ee80000300800 */
[----:B------:R-:W3:Y:S01]  /*1fa250*/  LDL.LU R19, [R1+0x23ec] ;  /* 0x0023ec0001137983 */ /* 0x000ee20000300800 */
[----:B0-----:R-:W-:-:S02]  /*1fa260*/  IADD3 R14, P3, R8, R4, RZ ;  /* 0x00000004080e7210 */ /* 0x001fc40007f7e0ff */
[----:B----4-:R-:W-:-:S03]  /*1fa270*/  F2FP.SATFINITE.E5M2.F32.PACK_AB_MERGE_C R22, R28, R26, RZ ;  /* 0x0000001a1c16723e */ /* 0x010fc600048060ff */
[----:B------:R-:W-:-:S05]  /*1fa280*/  IMAD.X R15, R9, 0x1, R3, P3 ;  /* 0x00000001090f7824 */ /* 0x000fca00018e0603 */
[----:B------:R0:W-:Y:S04]  /*1fa290*/  STL.64 [R1+0x2420], R14 ;  /* 0x0024200e01007387 */ /* 0x0001e80000100a00 */
[----:B------:R-:W-:Y:S04]  /*1fa2a0*/  STL [R1+0x253c], R22 ;  /* 0x00253c1601007387 */ /* 0x000fe80000100800 */
[----:B------:R-:W4:Y:S01]  /*1fa2b0*/  LDL.LU R26, [R1+0x23d0] ;  /* 0x0023d000011a7983 */ /* 0x000f220000300800 */
[----:B0-----:R-:W-:-:S03]  /*1fa2c0*/  IADD3 R14, P3, R8, R2, RZ ;  /* 0x00000002080e7210 */ /* 0x001fc60007f7e0ff */
[----:B------:R-:W4:Y:S02]  /*1fa2d0*/  LDL.LU R28, [R1+0x23d4] ;  /* 0x0023d400011c7983 */ /* 0x000f240000300800 */
[----:B------:R-:W-:-:S05]  /*1fa2e0*/  IMAD.X R15, R9, 0x1, R0, P3 ;  /* 0x00000001090f7824 */ /* 0x000fca00018e0600 */
[----:B------:R0:W-:Y:S02]  /*1fa2f0*/  STL.64 [R1+0x2410], R14 ;  /* 0x0024100e01007387 */ /* 0x0001e40000100a00 */
[----:B0-----:R-:W-:Y:S02]  /*1fa300*/  F2FP.SATFINITE.E5M2.F32.PACK_AB_MERGE_C R14, R23, R13, RZ ;  /* 0x0000000d170e723e */ /* 0x001fe400048060ff */
[----:B------:R-:W4:Y:S04]  /*1fa310*/  LDL.LU R13, [R1+0x23d8] ;  /* 0x0023d800010d7983 */ /* 0x000f280000300800 */
[----:B------:R-:W-:Y:S04]  /*1fa320*/  STL [R1+0x254c], R14 ;  /* 0x00254c0e01007387 */ /* 0x000fe80000100800 */
[----:B------:R-:W4:Y:S01]  /*1fa330*/  LDL.LU R23, [R1+0x23dc] ;  /* 0x0023dc0001177983 */ /* 0x000f220000300800 */
[----:B------:R-:W-:-:S05]  /*1fa340*/  F2FP.SATFINITE.E5M2.F32.PACK_AB_MERGE_C R9, R17, R18, RZ ;  /* 0x000000121109723e */ /* 0x000fca00048060ff */
        /* <DEDUP_REMOVED lines=25> */
[----:B------:R-:W2:Y:S04]  /*1fa4e0*/  LDL.LU R27, [R1+0x23a0] ;  /* 0x0023a000011b7983 */ /* 0x000ea80000300800 */
[----:B------:R-:W-:Y:S04]  /*1fa4f0*/  STL [R1+0xa84], R15 ;  /* 0x000a840f01007387 */ /* 0x000fe80000100800 */
[----:B------:R-:W2:Y:S01]  /*1fa500*/  LDL.LU R25, [R1+0x23a4] ;  /* 0x0023a40001197983 */ /* 0x000ea20000300800 */
[----:B---3--:R-:W-:-:S05]  /*1fa510*/  F2FP.SATFINITE.E5M2.F32.PACK_AB_MERGE_C R14, R19, R20, RZ ;  /* 0x00000014130e723e */ /* 0x008fca00048060ff */
[----:B------:R0:W-:Y:S04]  /*1fa520*/  STL [R1+0xa80], R14 ;  /* 0x000a800e01007387 */ /* 0x0001e80000100800 */
[----:B------:R-:W3:Y:S04]  /*1fa530*/  LDL.LU R20, [R1+0x23a8] ;  /* 0x0023a80001147983 */ /* 0x000ee80000300800 */
[----:B------:R-:W3:Y:S01]  /*1fa540*/  LDL.LU R19, [R1+0x23ac] ;  /* 0x0023ac0001137983 */ /* 0x000ee20000300800 */
[----:B0-----:R-:W-:-:S05]  /*1fa550*/  IADD3 R14, P3, R8, R4, RZ ;  /* 0x00000004080e7210 */ /* 0x001fca0007f7e0ff */
[----:B------:R-:W-:Y:S01]  /*1fa560*/  IMAD.X R15, R9, 0x1, R3, P3 ;  /* 0x00000001090f7824 */ /* 0x000fe200018e0603 */
[----:B----4-:R-:W-:-:S04]  /*1fa570*/  F2FP.SATFINITE.E5M2.F32.PACK_AB_MERGE_C R22, R28, R26, RZ ;  /* 0x0000001a1c16723e */ /* 0x010fc800048060ff */
        /* <DEDUP_REMOVED lines=26> */
[----:B------:R-:W4:Y:S04]  /*1fa720*/  LDL.LU R12, [R1+0x2370] ;  /* 0x00237000010c7983 */ /* 0x000f280000300800 */
[----:B------:R-:W-:Y:S01]  /*1fa730*/  STL [R1+0x8f0], R15 ;  /* 0x0008f00f01007387 */ /* 0x000fe20000100800 */
[----:B------:R-:W-:-:S03]  /*1fa740*/  F2FP.SATFINITE.E5M2.F32.PACK_AB_MERGE_C R14, R16, R21, RZ ;  /* 0x00000015100e723e */ /* 0x000fc600048060ff */
        /* <DEDUP_REMOVED lines=31> */
[----:B------:R-:W4:Y:S01]  /*1fa940*/  LDL.LU R18, [R1+0x2340] ;  /* 0x0023400001127983 */ /* 0x000f220000300800 */
[----:B------:R-:W-:Y:S01]  /*1fa950*/  VIADD R8, R8, UR5 ;  /* 0x0000000508087c36 */ /* 0x000fe20008000000 */
[----:B------:R-:W-:Y:S02]  /*1fa960*/  ULDC UR5, c[0x0][0x248] ;  /* 0x0000920000057ab9 */ /* 0x000fe40000000800 */
        /* <DEDUP_REMOVED lines=29> */
[----:B------:R-:W-:-:S05]  /*1fab40*/  IMAD.X R15, R9, 0x1, R3, P3 ;  /* 0x00000001090f7824 */ /* 0x000fca00018e0603 */
[----:B------:R0:W-:Y:S01]  /*1fab50*/  STL.64 [R1+0x2388], R14 ;  /* 0x0023880e01007387 */ /* 0x0001e20000100a00 */
[----:B----4-:R-:W-:-:S05]  /*1fab60*/  F2FP.SATFINITE.E5M2.F32.PACK_AB_MERGE_C R22, R28, R26, RZ ;  /* 0x0000001a1c16723e */ /* 0x010fca00048060ff */
        /* <DEDUP_REMOVED lines=10> */
[----:B------:R-:W-:Y:S01]  /*1fac10*/  F2FP.SATFINITE.E5M2.F32.PACK_AB_MERGE_C R9, R17, R18, RZ ;  /* 0x000000121109723e */ /* 0x000fe200048060ff */
[----:B------:R-:W-:Y:S01]  /*1fac20*/  VIADD R8, R8, UR5 ;  /* 0x0000000508087c36 */ /* 0x000fe20008000000 */
[----:B------:R-:W-:-:S03]  /*1fac30*/  ULDC UR5, c[0x0][0x248] ;  /* 0x0000920000057ab9 */ /* 0x000fc60000000800 */
        /* <DEDUP_REMOVED lines=86> */
[----:B------:R-:W-:Y:S01]  /*1fb1a0*/  STL.64 [R1+0x2340], R14 ;  /* 0x0023400e01007387 */ /* 0x000fe20000100a00 */
[----:B------:R-:W-:-:S03]  /*1fb1b0*/  F2FP.SATFINITE.E5M2.F32.PACK_AB_MERGE_C R9, R23, R13, RZ ;  /* 0x0000000d1709723e */ /* 0x000fc600048060ff */
[----:B------:R-:W4:Y:S04]  /*1fb1c0*/  LDL.LU R13, [R1+0x2298] ;  /* 0x00229800010d7983 */ /* 0x000f280000300800 */
[----:B------:R-:W4:Y:S04]  /*1fb1d0*/  LDL.LU R23, [R1+0x229c] ;  /* 0x00229c0001177983 */ /* 0x000f280000300800 */
[----:B------:R0:W-:Y:S01]  /*1fb1e0*/  STL [R1+0x33c], R9 ;  /* 0x00033c0901007387 */ /* 0x0001e20000100800 */
[----:B------:R-:W-:Y:S01]  /*1fb1f0*/  VIADD R8, R8, UR5 ;  /* 0x0000000508087c36 */ /* 0x000fe20008000000 */
        /* <DEDUP_REMOVED lines=9> */
[----:B------:R0:W-:Y:S02]  /*1fb290*/  STL [R1+0x330], R9 ;  /* 0x0003300901007387 */ /* 0x0001e40000100800 */
[----:B0-----:R-:W-:-:S05]  /*1fb2a0*/  SHF.R.S32.HI R9, RZ, 0x1f, R8 ;  /* 0x0000001fff097819 */ /* 0x001fca0000011408 */
[----:B------:R-:W-:-:S05]  /*1fb2b0*/  IMAD.X R15, R9, 0x1, R5, P3 ;  /* 0x00000001090f7824 */ /* 0x000fca00018e0605 */
[----:B------:R0:W-:Y:S02]  /*1fb2c0*/  STL.64 [R1+0x2338], R14 ;  /* 0x0023380e01007387 */ /* 0x0001e40000100a00 */
[----:B0-----:R-:W-:Y:S02]  /*1fb2d0*/  F2FP.SATFINITE.E5M2.F32.PACK_AB_MERGE_C R14, R29, R12, RZ ;  /* 0x0000000c1d0e723e */ /* 0x001fe400048060ff */
[----:B------:R-:W4:Y:S04]  /*1fb2e0*/  LDL.LU R12, [R1+0x2270] ;  /* 0x00227000010c7983 */ /* 0x000f280000300800 */
[----:B------:R-:W4:Y:S04]  /*1fb2f0*/  LDL.LU R29, [R1+0x2274] ;  /* 0x00227400011d7983 */ /* 0x000f280000300800 */
[----:B------:R0:W-:Y:S02]  /*1fb300*/  STL [R1+0x31c], R14 ;  /* 0x00031c0e01007387 */ /* 0x0001e40000100800 */
[----:B0-----:R-:W-:-:S02]  /*1fb310*/  F2FP.SATFINITE.E5M2.F32.PACK_AB_MERGE_C R14, R16, R21, RZ ;  /* 0x00000015100e723e */ /* 0x001fc400048060ff */
[----:B------:R-:W4:Y:S04]  /*1fb320*/  LDL.LU R21, [R1+0x2278] ;  /* 0x0022780001157983 */ /* 0x000f280000300800 */
[----:B------:R-:W4:Y:S04]  /*1fb330*/  LDL.LU R16, [R1+0x227c] ;  /* 0x00227c0001107983 */ /* 0x000f280000300800 */
[----:B------:R0:W-:Y:S02]  /*1fb340*/  STL [R1+0x318], R14 ;  /* 0x0003180e01007387 */ /* 0x0001e40000100800 */
        /* <DEDUP_REMOVED lines=17> */
[----:B0-----:R-:W-:-:S05]  /*1fb460*/  IADD3 R14, P3, R8, R2, RZ ;  /* 0x00000002080e7210 */ /* 0x001fca0007f7e0ff */
[----:B------:R-:W-:Y:S01]  /*1fb470*/  IMAD.X R15, R9, 0x1, R0, P3 ;  /* 0x00000001090f7824 */ /* 0x000fe200018e0600 */
[----:B------:R-:W-:Y:S02]  /*1fb480*/  F2FP.SATFINITE.E5M2.F32.PACK_AB_MERGE_C R9, R23, R13, RZ ;  /* 0x0000000d1709723e */ /* 0x000fe400048060ff */
[----:B------:R-:W4:Y:S01]  /*1fb490*/  LDL.LU R23, [R1+0x30d4] ;  /* 0x0030d40001177983 */ /* 0x000f220000300800 */
[----:B------:R-:W-:Y:S01]  /*1fb4a0*/  VIADD R8, R8, UR5 ;  /* 0x0000000508087c36 */ /* 0x000fe20008000000 */
[----:B------:R-:W-:Y:S02]  /*1fb4b0*/  ULDC UR5, c[0x0][0x248] ;  /* 0x0000920000057ab9 */ /* 0x000fe40000000800 */
[----:B------:R-:W-:Y:S04]  /*1fb4c0*/  STL.64 [R1+0x2320], R14 ;  /* 0x0023200e01007387 */ /* 0x000fe80000100a00 */
[----:B------:R0:W-:Y:S02]  /*1fb4d0*/  STL [R1+0x2f4], R9 ;  /* 0x0002f40901007387 */ /* 0x0001e40000100800 */
[----:B0-----:R-:W-:-:S02]  /*1fb4e0*/  F2FP.SATFINITE.E5M2.F32.PACK_AB_MERGE_C R9, R17, R18, RZ ;  /* 0x000000121109723e */ /* 0x001fc400048060ff */
[----:B------:R-:W-:-:S03]  /*1fb4f0*/  IADD3 R14, P3, R8, R6, RZ ;  /* 0x00000006080e7210 */ /* 0x000fc60007f7e0ff */
[----:B------:R0:W-:Y:S04]  /*1fb500*/  STL [R1+0x2e4], R9 ;  /* 0x0002e40901007387 */ /* 0x0001e80000100800 */
[----:B------:R-:W4:Y:S04]  /*1fb510*/  LDL.LU R26, [R1+0x30d8] ;  /* 0x0030d800011a7983 */ /* 0x000f280000300800 */
[----:B------:R-:W4:Y:S01]  /*1fb520*/  LDL.LU R13, [R1+0x30dc] ;  /* 0x0030dc00010d7983 */ /* 0x000f220000300800 */
[----:B0-----:R-:W-:-:S03]  /*1fb530*/  SHF.R.S32.HI R9, RZ, 0x1f, R8 ;  /* 0x0000001fff097819 */ /* 0x001fc60000011408 */
[----:B------:R-:W4:Y:S01]  /*1fb540*/  LDL.LU R18, [R1+0x30c0] ;  /* 0x0030c00001127983 */ /* 0x000f220000300800 */
[----:B------:R-:W-:Y:S01]  /*1fb550*/  F2FP.SATFINITE.E5M2.F32.PACK_AB_MERGE_C R10, R10, R24, RZ ;  /* 0x000000180a0a723e */ /* 0x000fe200048060ff */
[----:B------:R-:W-:Y:S02]  /*1fb560*/  IMAD.X R15, R9, 0x1, R5, P3 ;  /* 0x00000001090f7824 */ /* 0x000fe400018e0605 */
[----:B------:R-:W4:Y:S04]  /*1fb570*/  LDL.LU R17, [R1+0x30c4] ;  /* 0x0030c40001117983 */ /* 0x000f280000300800 */
[----:B------:R-:W-:Y:S04]  /*1fb580*/  STL [R1+0x2e8], R10 ;  /* 0x0002e80a01007387 */ /* 0x000fe80000100800 */
[----:B------:R-:W4:Y:S04]  /*1fb590*/  LDL.LU R22, [R1+0x30c8] ;  /* 0x0030c80001167983 */ /* 0x000f280000300800 */
[----:B------:R-:W4:Y:S04]  /*1fb5a0*/  LDL.LU R24, [R1+0x30cc] ;  /* 0x0030cc0001187983 */ /* 0x000f280000300800 */
[----:B------:R0:W-:Y:S02]  /*1fb5b0*/  STL.64 [R1+0x2318], R14 ;  /* 0x0023180e01007387 */ /* 0x0001e40000100a00 */
[----:B0-----:R-:W-:-:S05]  /*1fb5c0*/  IADD3 R14, P3, R8, R11, RZ ;  /* 0x0000000b080e7210 */ /* 0x001fca0007f7e0ff */
[----:B------:R-:W-:Y:S01]  /*1fb5d0*/  IMAD.X R15, R9, 0x1, R7, P3 ;  /* 0x00000001090f7824 */ /* 0x000fe200018e0607 */
[----:B------:R-:W-:-:S05]  /*1fb5e0*/  F2FP.SATFINITE.E5M2.F32.PACK_AB_MERGE_C R10, R29, R12, RZ ;  /* 0x0000000c1d0a723e */ /* 0x000fca00048060ff */
[----:B------:R0:W-:Y:S04]  /*1fb5f0*/  STL [R1+0x2d4], R10 ;  /* 0x0002d40a01007387 */ /* 0x0001e80000100800 */
[----:B0-----:R-:W4:Y:S04]  /*1fb600*/  LDL.LU R10, [R1+0x2250] ;  /* 0x00225000010a7983 */ /* 0x001f280000300800 */
[----:B------:R-:W4:Y:S01]  /*1fb610*/  LDL.LU R12, [R1+0x2254] ;  /* 0x00225400010c7983 */ /* 0x000f220000300800 */
[----:B------:R-:W-:-:S03]  /*1fb620*/  F2FP.SATFINITE.E5M2.F32.PACK_AB_MERGE_C R21, R16, R21, RZ ;  /* 0x000000151015723e */ /* 0x000fc600048060ff */
[----:B------:R-:W4:Y:S04]  /*1fb630*/  LDL.LU R29, [R1+0x2258] ;  /* 0x00225800011d7983 */ /* 0x000f280000300800 */
[----:B------:R-:W4:Y:S04]  /*1fb640*/  LDL.LU R16, [R1+0x225c] ;  /* 0x00225c0001107983 */ /* 0x000f280000300800 */
[----:B------:R-:W-:Y:S04]  /*1fb650*/  STL [R1+0x7a94], R21 ;  /* 0x007a941501007387 */ /* 0x000fe80000100800 */
[----:B------:R2:W-:Y:S02]  /*1fb660*/  STL.64 [R1+0x2310], R14 ;  /* 0x0023100e01007387 */ /* 0x0005e40000100a00 */
[----:B--2---:R-:W-:-:S02]  /*1fb670*/  F2FP.SATFINITE.E5M2.F32.PACK_AB_MERGE_C R15, R25, R27, RZ ;  /* 0x0000001b190f723e */ /* 0x004fc400048060ff */
        /* <DEDUP_REMOVED lines=11> */
[----:B------:R1:W-:Y:S04]  /*1fb730*/  STL [R1+0x2ac], R21 ;  /* 0x0002ac1501007387 */ /* 0x0003e80000100800 */
[----:B------:R-:W4:Y:S04]  /*1fb740*/  LDL.LU R28, [R1+0x2230] ;  /* 0x00223000011c7983 */ /* 0x000f280000300800 */
[----:B------:R-:W2:Y:S01]  /*1fb750*/  LDL.LU R23, [R1+0x2234] ;  /* 0x0022340001177983 */ /* 0x000ea20000300800 */
[----:B0-----:R-:W-:-:S05]  /*1fb760*/  IADD3 R14, P3, R8, R2, RZ ;  /* 0x00000002080e7210 */ /* 0x001fca0007f7e0ff */
[----:B------:R-:W-:Y:S02]  /*1fb770*/  IMAD.X R15, R9, 0x1, R0, P3 ;  /* 0x00000001090f7824 */ /* 0x000fe400018e0600 */
[----:B------:R-:W-:Y:S01]  /*1fb780*/  VIADD R8, R8, UR5 ;  /* 0x0000000508087c36 */ /* 0x000fe20008000000 */
[----:B------:R-:W-:Y:S01]  /*1fb790*/  ULDC UR5, c[0x0][0x248] ;  /* 0x0000920000057ab9 */ /* 0x000fe20000000800 */
[----:B------:R-:W-:Y:S02]  /*1fb7a0*/  F2FP.SATFINITE.E5M2.F32.PACK_AB_MERGE_C R13, R13, R26, RZ ;  /* 0x0000001a0d0d723e */ /* 0x000fe400048060ff */
[----:B------:R-:W-:Y:S02]  /*1fb7b0*/  F2FP.SATFINITE.E5M2.F32.PACK_AB_MERGE_C R9, R17, R18, RZ ;  /* 0x000000121109723e */ /* 0x000fe400048060ff */
[----:B-1----:R-:W-:Y:S02]  /*1fb7c0*/  F2FP.SATFINITE.E5M2.F32.PACK_AB_MERGE_C R21, R24, R22, RZ ;  /* 0x000000161815723e */ /* 0x002fe400048060ff */
[----:B------:R-:W-:-:S02]  /*1fb7d0*/  F2FP.SATFINITE.E5M2.F32.PACK_AB_MERGE_C R10, R12, R10, RZ ;  /* 0x0000000a0c0a723e */ /* 0x000fc400048060ff */
[----:B------:R-:W-:Y:S02]  /*1fb7e0*/  F2FP.SATFINITE.E5M2.F32.PACK_AB_MERGE_C R16, R16, R29, RZ ;  /* 0x0000001d1010723e */ /* 0x000fe400048060ff */
[----:B---3--:R-:W-:Y:S01]  /*1fb7f0*/  F2FP.SATFINITE.E5M2.F32.PACK_AB_MERGE_C R19, R19, R20, RZ ;  /* 0x000000141313723e */ /* 0x008fe200048060ff */
[----:B--2---:R-:W-:Y:S04]  /*1fb800*/  STL [R1+0x7dac], R23 ;  /* 0x007dac1701007387 */ /* 0x004fe80000100800 */
[----:B------:R0:W-:Y:S04]  /*1fb810*/  STL.64 [R1+0x2300], R14 ;  /* 0x0023000e01007387 */ /* 0x0001e80000100a00 */
[----:B------:R-:W2:Y:S04]  /*1fb820*/  LDL.LU R26, [R1+0x2238] ;  /* 0x00223800011a7983 */ /* 0x000ea80000300800 */
[----:B------:R1:W-:Y:S01]  /*1fb830*/  STL [R1+0x2b0], R13 ;  /* 0x0002b00d01007387 */ /* 0x0003e20000100800 */
[----:B0-----:R-:W-:-:S03]  /*1fb840*/  IADD3 R14, P3, R8, R6, RZ ;  /* 0x00000006080e7210 */ /* 0x001fc60007f7e0ff */
[----:B-1----:R-:W2:Y:S04]  /*1fb850*/  LDL.LU R13, [R1+0x223c] ;  /* 0x00223c00010d7983 */ /* 0x002ea80000300800 */
[----:B------:R0:W-:Y:S04]  /*1fb860*/  STL [R1+0x294], R9 ;  /* 0x0002940901007387 */ /* 0x0001e80000100800 */
[----:B------:R-:W3:Y:S04]  /*1fb870*/  LDL.LU R18, [R1+0x1970] ;  /* 0x0019700001127983 */ /* 0x000ee80000300800 */
[----:B------:R-:W3:Y:S01]  /*1fb880*/  LDL.LU R17, [R1+0x1974] ;  /* 0x0019740001117983 */ /* 0x000ee20000300800 */
[----:B0-----:R-:W-:-:S05]  /*1fb890*/  SHF.R.S32.HI R9, RZ, 0x1f, R8 ;  /* 0x0000001fff097819 */ /* 0x001fca0000011408 */
[----:B------:R-:W-:Y:S01]  /*1fb8a0*/  IMAD.X R15, R9, 0x1, R5, P3 ;  /* 0x00000001090f7824 */ /* 0x000fe200018e0605 */
[----:B------:R-:W-:Y:S01]  /*1fb8b0*/  STL [R1+0x290], R21 ;  /* 0x0002901501007387 */ /* 0x000fe20000100800 */
[----:B------:R-:W-:-:S03]  /*1fb8c0*/  IADD3 R22, P3, R8, R11, RZ ;  /* 0x0000000b08167210 */ /* 0x000fc60007f7e0ff */
[----:B------:R0:W-:Y:S02]  /*1fb8d0*/  STL.64 [R1+0x22f8], R14 ;  /* 0x0022f80e01007387 */ /* 0x0001e40000100a00 */
[----:B------:R-:W-:Y:S02]  /*1fb8e0*/  IMAD.X R23, R9, 0x1, R7, P3 ;  /* 0x0000000109177824 */ /* 0x000fe400018e0607 */
[----:B0-----:R-:W3:Y:S04]  /*1fb8f0*/  LDL.LU R14, [R1+0x1978] ;  /* 0x00197800010e7983 */ /* 0x001ee80000300800 */
[----:B------:R-:W3:Y:S04]  /*1fb900*/  LDL.LU R15, [R1+0x197c] ;  /* 0x00197c00010f7983 */ /* 0x000ee80000300800 */
[----:B------:R0:W-:Y:S01]  /*1fb910*/  STL [R1+0x274], R10 ;  /* 0x0002740a01007387 */ /* 0x0001e20000100800 */
[----:B------:R-:W-:-:S03]  /*1fb920*/  F2FP.SATFINITE.E5M2.F32.PACK_AB_MERGE_C R21, R25, R27, RZ ;  /* 0x0000001b1915723e */ /* 0x000fc600048060ff */
[----:B0-----:R-:W3:Y:S04]  /*1fb930*/  LDL.LU R10, [R1+0x1950] ;  /* 0x00195000010a7983 */ /* 0x001ee80000300800 */
[----:B------:R-:W3:Y:S04]  /*1fb940*/  LDL.LU R12, [R1+0x1954] ;  /* 0x00195400010c7983 */ /* 0x000ee80000300800 */
[----:B------:R0:W-:Y:S04]  /*1fb950*/  STL [R1+0x27c], R16 ;  /* 0x00027c1001007387 */ /* 0x0001e80000100800 */
[----:B------:R-:W3:Y:S04]  /*1fb960*/  LDL.LU R29, [R1+0x1958] ;  /* 0x00195800011d7983 */ /* 0x000ee80000300800 */
[----:B0-----:R-:W3:Y:S04]  /*1fb970*/  LDL.LU R16, [R1+0x195c] ;  /* 0x00195c0001107983 */ /* 0x001ee80000300800 */
[----:B------:R-:W3:Y:S04]  /*1fb980*/  LDL.LU R27, [R1+0x16d0] ;  /* 0x0016d000011b7983 */ /* 0x000ee80000300800 */
[----:B------:R0:W-:Y:S04]  /*1fb990*/  STL.64 [R1+0x22f0], R22 ;  /* 0x0022f01601007387 */ /* 0x0001e80000100a00 */
[----:B------:R-:W-:Y:S04]  /*1fb9a0*/  STL [R1+0x2558], R21 ;  /* 0x0025581501007387 */ /* 0x000fe80000100800 */
[----:B------:R-:W3:Y:S01]  /*1fb9b0*/  LDL.LU R25, [R1+0x16d4] ;  /* 0x0016d40001197983 */ /* 0x000ee20000300800 */
[----:B0-----:R-:W-:-:S03]  /*1fb9c0*/  IADD3 R22, P3, R8, R4, RZ ;  /* 0x0000000408167210 */ /* 0x001fc60007f7e0ff */
[----:B------:R0:W-:Y:S02]  /*1fb9d0*/  STL [R1+0x255c], R19 ;  /* 0x00255c1301007387 */ /* 0x0001e40000100800 */
[----:B------:R-:W-:Y:S02]  /*1fb9e0*/  IMAD.X R23, R9, 0x1, R3, P3 ;  /* 0x0000000109177824 */ /* 0x000fe400018e0603 */
[----:B------:R-:W3:Y:S04]  /*1fb9f0*/  LDL.LU R20, [R1+0x16d8] ;  /* 0x0016d80001147983 */ /* 0x000ee80000300800 */
[----:B0-----:R-:W3:Y:S04]  /*1fba00*/  LDL.LU R19, [R1+0x16dc] ;  /* 0x0016dc0001137983 */ /* 0x001ee80000300800 */
[----:B------:R0:W-:Y:S04]  /*1fba10*/  STL.64 [R1+0x22e8], R22 ;  /* 0x0022e81601007387 */ /* 0x0001e80000100a00 */
[----:B0-----:R-:W4:Y:S01]  /*1fba20*/  LDL.LU R23, [R1+0x7dac] ;  /* 0x007dac0001177983 */ /* 0x001f220000300800 */
[C---:B------:R-:W-:Y:S01]  /*1fba30*/  IADD3 R22, P3, R8.reuse, R2, RZ ;  /* 0x0000000208167210 */ /* 0x040fe20007f7e0ff */
[----:B------:R-:W-:Y:S01]  /*1fba40*/  VIADD R8, R8, UR5 ;  /* 0x0000000508087c36 */ /* 0x000fe20008000000 */
[----:B------:R-:W-:Y:S01]  /*1fba50*/  ULDC UR5, c[0x0][0x248] ;  /* 0x0000920000057ab9 */ /* 0x000fe20000000800 */
[----:B----4-:R-:W-:-:S02]  /*1fba60*/  F2FP.SATFINITE.E5M2.F32.PACK_AB_MERGE_C R21, R23, R28, RZ ;  /* 0x0000001c1715723e */ /* 0x010fc400048060ff */
[----:B------:R-:W-:-:S03]  /*1fba70*/  IMAD.X R23, R9, 0x1, R0, P3 ;  /* 0x0000000109177824 */ /* 0x000fc600018e0600 */
[----:B------:R-:W-:Y:S04]  /*1fba80*/  STL [R1+0x24e8], R21 ;  /* 0x0024e81501007387 */ /* 0x000fe80000100800 */
[----:B------:R-:W4:Y:S04]  /*1fba90*/  LDL.LU R28, [R1+0x16b0] ;  /* 0x0016b000011c7983 */ /* 0x000f280000300800 */
[----:B------:R0:W-:Y:S04]  /*1fbaa0*/  STL.64 [R1+0x22e0], R22 ;  /* 0x0022e01601007387 */ /* 0x0001e80000100a00 */
[----:B0-----:R-:W4:Y:S01]  /*1fbab0*/  LDL.LU R23, [R1+0x16b4] ;  /* 0x0016b40001177983 */ /* 0x001f220000300800 */
[----:B--2---:R-:W-:-:S02]  /*1fbac0*/  F2FP.SATFINITE.E5M2.F32.PACK_AB_MERGE_C R13, R13, R26, RZ ;  /* 0x0000001a0d0d723e */ /* 0x004fc400048060ff */
[----:B---3--:R-:W-:Y:S01]  /*1fbad0*/  F2FP.SATFINITE.E5M2.F32.PACK_AB_MERGE_C R9, R17, R18, RZ ;  /* 0x000000121109723e */ /* 0x008fe200048060ff */
[----:B------:R-:W2:Y:S01]  /*1fbae0*/  LDL.LU R22, [R1+0x16b8] ;  /* 0x0016b80001167983 */ /* 0x000ea20000300800 */
[----:B------:R-:W-:-:S03]  /*1fbaf0*/  F2FP.SATFINITE.E5M2.F32.PACK_AB_MERGE_C R21, R15, R14, RZ ;  /* 0x0000000e0f15723e */ /* 0x000fc600048060ff */
[----:B------:R0:W-:Y:S01]  /*1fbb00*/  STL [R1+0x24fc], R13 ;  /* 0x0024fc0d01007387 */ /* 0x0001e20000100800 */
[----:B------:R-:W-:-:S03]  /*1fbb10*/  IADD3 R14, P3, R8, R6, RZ ;  /* 0x00000006080e7210 */ /* 0x000fc60007f7e0ff */
[----:B------:R-:W2:Y:S04]  /*1fbb20*/  LDL.LU R24, [R1+0x16bc] ;  /* 0x0016bc0001187983 */ /* 0x000ea80000300800 */
[----:B------:R1:W-:Y:S04]  /*1fbb30*/  STL [R1+0x24ac], R9 ;  /* 0x0024ac0901007387 */ /* 0x0003e80000100800 */
[----:B------:R-:W3:Y:S01]  /*1fbb40*/  LDL.LU R26, [R1+0x14d0] ;  /* 0x0014d000011a7983 */ /* 0x000ee20000300800 */
[----:B------:R-:W-:-:S03]  /*1fbb50*/  F2FP.SATFINITE.E5M2.F32.PACK_AB_MERGE_C R12, R12, R10, RZ ;  /* 0x0000000a0c0c723e */ /* 0x000fc600048060ff */
[----:B0-----:R-:W3:Y:S01]  /*1fbb60*/  LDL.LU R13, [R1+0x14d4] ;  /* 0x0014d400010d7983 */ /* 0x001ee20000300800 */
[----:B-1----:R-:W-:-:S03]  /*1fbb70*/  SHF.R.S32.HI R9, RZ, 0x1f, R8 ;  /* 0x0000001fff097819 */ /* 0x002fc60000011408 */
[----:B------:R-:W2:Y:S02]  /*1fbb80*/  LDL.LU R18, [R1+0x14d8] ;  /* 0x0014d80001127983 */ /* 0x000ea40000300800 */
[----:B------:R-:W-:Y:S02]  /*1fbb90*/  IMAD.X R15, R9, 0x1, R5, P3 ;  /* 0x00000001090f7824 */ /* 0x000fe400018e0605 */
[----:B------:R-:W2:Y:S04]  /*1fbba0*/  LDL.LU R17, [R1+0x14dc] ;  /* 0x0014dc0001117983 */ /* 0x000ea80000300800 */
[----:B------:R-:W-:Y:S04]  /*1fbbb0*/  STL [R1+0x248c], R21 ;  /* 0x00248c1501007387 */ /* 0x000fe80000100800 */
[----:B------:R0:W-:Y:S04]  /*1fbbc0*/  STL.64 [R1+0x22d8], R14 ;  /* 0x0022d80e01007387 */ /* 0x0001e80000100a00 */
[----:B------:R-:W2:Y:S04]  /*1fbbd0*/  LDL.LU R10, [R1+0x14b0] ;  /* 0x0014b000010a7983 */ /* 0x000ea80000300800 */
[----:B------:R1:W-:Y:S01]  /*1fbbe0*/  STL [R1+0x246c], R12 ;  /* 0x00246c0c01007387 */ /* 0x0003e20000100800 */
[----:B0-----:R-:W-:-:S03]  /*1fbbf0*/  F2FP.SATFINITE.E5M2.F32.PACK_AB_MERGE_C R14, R16, R29, RZ ;  /* 0x0000001d100e723e */ /* 0x001fc600048060ff */
[----:B-1----:R-:W2:Y:S04]  /*1fbc00*/  LDL.LU R12, [R1+0x14b4] ;  /* 0x0014b400010c7983 */ /* 0x002ea80000300800 */
[----:B------:R0:W-:Y:S04]  /*1fbc10*/  STL [R1+0x2568], R14 ;  /* 0x0025680e01007387 */ /* 0x0001e80000100800 */
[----:B------:R-:W2:Y:S04]  /*1fbc20*/  LDL.LU R29, [R1+0x14b8] ;  /* 0x0014b800011d7983 */ /* 0x000ea80000300800 */
[----:B------:R-:W2:Y:S01]  /*1fbc30*/  LDL.LU R16, [R1+0x14bc] ;  /* 0x0014bc0001107983 */ /* 0x000ea20000300800 */
[----:B0-----:R-:W-:-:S05]  /*1fbc40*/  IADD3 R14, P3, R8, R11, RZ ;  /* 0x0000000b080e7210 */ /* 0x001fca0007f7e0ff */
[----:B------:R-:W-:-:S05]  /*1fbc50*/  IMAD.X R15, R9, 0x1, R7, P3 ;  /* 0x00000001090f7824 */ /* 0x000fca00018e0607 */
[----:B------:R0:W-:Y:S02]  /*1fbc60*/  STL.64 [R1+0x22d0], R14 ;  /* 0x0022d00e01007387 */ /* 0x0001e40000100a00 */
[----:B0-----:R-:W-:Y:S02]  /*1fbc70*/  F2FP.SATFINITE.E5M2.F32.PACK_AB_MERGE_C R15, R25, R27, RZ ;  /* 0x0000001b190f723e */ /* 0x001fe400048060ff */
        /* <DEDUP_REMOVED lines=9> */
[----:B------:R0:W-:Y:S01]  /*1fbd10*/  STL.64 [R1+0x22c8], R14 ;  /* 0x0022c80e01007387 */ /* 0x0001e20000100a00 */
[----:B----4-:R-:W-:-:S05]  /*1fbd20*/  F2FP.SATFINITE.E5M2.F32.PACK_AB_MERGE_C R21, R23, R28, RZ ;  /* 0x0000001c1715723e */ /* 0x010fca00048060ff */
[----:B------:R-:W-:Y:S04]  /*1fbd30*/  STL [R1+0x90c], R21 ;  /* 0x00090c1501007387 */ /* 0x000fe80000100800 */
[----:B------:R-:W4:Y:S04]  /*1fbd40*/  LDL.LU R28, [R1+0x12a0] ;  /* 0x0012a000011c7983 */ /* 0x000f280000300800 */
[----:B------:R-:W4:Y:S01]  /*1fbd50*/  LDL.LU R23, [R1+0x12a4] ;  /* 0x0012a40001177983 */ /* 0x000f220000300800 */
[----:B0-----:R-:W-:-:S05]  /*1fbd60*/  IADD3 R14, P3, R8, R2, RZ ;  /* 0x00000002080e7210 */ /* 0x001fca0007f7e0ff */
[----:B------:R-:W-:Y:S01]  /*1fbd70*/  IMAD.X R15, R9, 0x1, R0, P3 ;  /* 0x00000001090f7824 */ /* 0x000fe200018e0600 */
[----:B---3--:R-:W-:Y:S01]  /*1fbd80*/  F2FP.SATFINITE.E5M2.F32.PACK_AB_MERGE_C R9, R13, R26, RZ ;  /* 0x0000001a0d09723e */ /* 0x008fe200048060ff */
[----:B------:R-:W-:Y:S01]  /*1fbd90*/  VIADD R8, R8, UR5 ;  /* 0x0000000508087c36 */ /* 0x000fe20008000000 */
[----:B------:R-:W-:Y:S01]  /*1fbda0*/  ULDC UR5, c[0x0][0x248] ;  /* 0x0000920000057ab9 */ /* 0x000fe20000000800 */
[----:B--2---:R-:W-:Y:S02]  /*1fbdb0*/  F2FP.SATFINITE.E5M2.F32.PACK_AB_MERGE_C R13, R17, R18, RZ ;  /* 0x00000012110d723e */ /* 0x004fe400048060ff */
[----:B------:R-:W-:Y:S02]  /*1fbdc0*/  F2FP.SATFINITE.E5M2.F32.PACK_AB_MERGE_C R12, R12, R10, RZ ;  /* 0x0000000a0c0c723e */ /* 0x000fe400048060ff */
[----:B------:R-:W-:Y:S02]  /*1fbdd0*/  F2FP.SATFINITE.E5M2.F32.PACK_AB_MERGE_C R16, R16, R29, RZ ;  /* 0x0000001d1010723e */ /* 0x000fe400048060ff */
[----:B------:R-:W-:Y:S01]  /*1fbde0*/  F2FP.SATFINITE.E5M2.F32.PACK_AB_MERGE_C R19, R19, R20, RZ ;  /* 0x000000141313723e */ /* 0x000fe200048060ff */
[----:B----4-:R-:W-:Y:S04]  /*1fbdf0*/  STL [R1+0x7da8], R23 ;  /* 0x007da81701007387 */ /* 0x010fe80000100800 */
[----:B------:R0:W-:Y:S02]  /*1fbe00*/  STL.64 [R1+0x22c0], R14 ;  /* 0x0022c00e01007387 */ /* 0x0001e40000100a00 */
[----:B0-----:R-:W-:-:S05]  /*1fbe10*/  F2FP.SATFINITE.E5M2.F32.PACK_AB_MERGE_C R14, R24, R22, RZ ;  /* 0x00000016180e723e */ /* 0x001fca00048060ff */
[----:B------:R-:W-:Y:S04]  /*1fbe20*/  STL [R1+0xa70], R14 ;  /* 0x000a700e01007387 */ /* 0x000fe80000100800 */
[----:B------:R0:W-:Y:S01]  /*1fbe30*/  STL [R1+0x8f4], R9 ;  /* 0x0008f40901007387 */ /* 0x0001e20000100800 */
[----:B------:R-:W-:-:S03]  /*1fbe40*/  IADD3 R22, P3, R8, R6, RZ ;  /* 0x0000000608167210 */ /* 0x000fc60007f7e0ff */
[----:B------:R-:W2:Y:S04]  /*1fbe50*/  LDL.LU R21, [R1+0x12a8] ;  /* 0x0012a80001157983 */ /* 0x000ea80000300800 */
[----:B0-----:R-:W2:Y:S04]  /*1fbe60*/  LDL.LU R9, [R1+0x12ac] ;  /* 0x0012ac0001097983 */ /* 0x001ea80000300800 */
[----:B------:R0:W-:Y:S04]  /*1fbe70*/  STL [R1+0x256c], R13 ;  /* 0x00256c0d01007387 */ /* 0x0001e80000100800 */
[----:B------:R-:W3:Y:S04]  /*1fbe80*/  LDL.LU R14, [R1+0x1150] ;  /* 0x00115000010e7983 */ /* 0x000ee80000300800 */
[----:B------:R-:W3:Y:S01]  /*1fbe90*/  LDL.LU R15, [R1+0x1154] ;  /* 0x00115400010f7983 */ /* 0x000ee20000300800 */
[----:B0-----:R-:W-:-:S03]  /*1fbea0*/  SHF.R.S32.HI R13, RZ, 0x1f, R8 ;  /* 0x0000001fff0d7819 */ /* 0x001fc60000011408 */
[----:B------:R-:W4:Y:S02]  /*1fbeb0*/  LDL.LU R18, [R1+0x1158] ;  /* 0x0011580001127983 */ /* 0x000f240000300800 */
[----:B------:R-:W-:Y:S02]  /*1fbec0*/  IMAD.X R23, R13, 0x1, R5, P3 ;  /* 0x000000010d177824 */ /* 0x000fe400018e0605 */
[----:B------:R-:W4:Y:S04]  /*1fbed0*/  LDL.LU R17, [R1+0x115c] ;  /* 0x00115c0001117983 */ /* 0x000f280000300800 */
[----:B------:R-:W4:Y:S04]  /*1fbee0*/  LDL.LU R10, [R1+0x1160] ;  /* 0x00116000010a7983 */ /* 0x000f280000300800 */
        /* <DEDUP_REMOVED lines=9> */
[----:B0-----:R-:W-:-:S02]  /*1fbf80*/  F2FP.SATFINITE.E5M2.F32.PACK_AB_MERGE_C R22, R25, R27, RZ ;  /* 0x0000001b1916723e */ /* 0x001fc400048060ff */
[----:B------:R-:W4:Y:S04]  /*1fbf90*/  LDL.LU R27, [R1+0x1180] ;  /* 0x00118000011b7983 */ /* 0x000f280000300800 */
[----:B------:R0:W-:Y:S04]  /*1fbfa0*/  STL [R1+0x7a8], R22 ;  /* 0x0007a81601007387 */ /* 0x0001e80000100800 */
[----:B------:R-:W4:Y:S01]  /*1fbfb0*/  LDL.LU R25, [R1+0x1184] ;  /* 0x0011840001197983 */ /* 0x000f220000300800 */
[----:B0-----:R-:W-:-:S03]  /*1fbfc0*/  IADD3 R22, P3, R8, R4, RZ ;  /* 0x0000000408167210 */ /* 0x001fc60007f7e0ff */
[----:B------:R0:W-:Y:S02]  /*1fbfd0*/  STL [R1+0x7e0], R19 ;  /* 0x0007e01301007387 */ /* 0x0001e40000100800 */
[----:B------:R-:W-:Y:S02]  /*1fbfe0*/  IMAD.X R23, R13, 0x1, R3, P3 ;  /* 0x000000010d177824 */ /* 0x000fe400018e0603 */
[----:B------:R-:W4:Y:S04]  /*1fbff0*/  LDL.LU R20, [R1+0x1188] ;  /* 0x0011880001147983 */ /* 0x000f280000300800 */
[----:B0-----:R-:W4:Y:S04]  /*1fc000*/  LDL.LU R19, [R1+0x118c] ;  /* 0x00118c0001137983 */ /* 0x001f280000300800 */
[----:B------:R0:W-:Y:S04]  /*1fc010*/  STL.64 [R1+0x22a8], R22 ;  /* 0x0022a81601007387 */ /* 0x0001e80000100a00 */
[----:B0-----:R-:W4:Y:S01]  /*1fc020*/  LDL.LU R23, [R1+0x7da8] ;  /* 0x007da80001177983 */ /* 0x001f220000300800 */
[----:B------:R-:W-:-:S02]  /*1fc030*/  IADD3 R22, P3, R8, R2, RZ ;  /* 0x0000000208167210 */ /* 0x000fc40007f7e0ff */
[----:B--2---:R-:W-:Y:S02]  /*1fc040*/  F2FP.SATFINITE.E5M2.F32.PACK_AB_MERGE_C R21, R9, R21, RZ ;  /* 0x000000150915723e */ /* 0x004fe400048060ff */
[----:B---3--:R-:W-:Y:S02]  /*1fc050*/  F2FP.SATFINITE.E5M2.F32.PACK_AB_MERGE_C R9, R15, R14, RZ ;  /* 0x0000000e0f09723e */ /* 0x008fe400048060ff */
[----:B----4-:R-:W-:Y:S01]  /*1fc060*/  F2FP.SATFINITE.E5M2.F32.PACK_AB_MERGE_C R24, R23, R28, RZ ;  /* 0x0000001c1718723e */ /* 0x010fe200048060ff */
[----:B------:R-:W-:-:S04]  /*1fc070*/  IMAD.X R23, R13, 0x1, R0, P3 ;  /* 0x000000010d177824 */ /* 0x000fc800018e0600 */
[----:B------:R-:W-:Y:S04]  /*1fc080*/  STL [R1+0x754], R24 ;  /* 0x0007541801007387 */ /* 0x000fe80000100800 */
[----:B------:R0:W-:Y:S04]  /*1fc090*/  STL.64 [R1+0x22a0], R22 ;  /* 0x0022a01601007387 */ /* 0x0001e80000100a00 */
[----:B0-----:R-:W2:Y:S04]  /*1fc0a0*/  LDL.LU R22, [R1+0x1190] ;  /* 0x0011900001167983 */ /* 0x001ea80000300800 */
[----:B------:R-:W2:Y:S04]  /*1fc0b0*/  LDL.LU R24, [R1+0x1194] ;  /* 0x0011940001187983 */ /* 0x000ea80000300800 */
[----:B------:R-:W3:Y:S04]  /*1fc0c0*/  LDL.LU R26, [R1+0x1198] ;  /* 0x00119800011a7983 */ /* 0x000ee80000300800 */
[----:B------:R-:W3:Y:S04]  /*1fc0d0*/  LDL.LU R28, [R1+0x119c] ;  /* 0x00119c00011c7983 */ /* 0x000ee80000300800 */
[----:B------:R-:W4:Y:S04]  /*1fc0e0*/  LDL.LU R13, [R1+0x11a0] ;  /* 0x0011a000010d7983 */ /* 0x000f280000300800 */
[----:B------:R-:W4:Y:S04]  /*1fc0f0*/  LDL.LU R23, [R1+0x11a4] ;  /* 0x0011a40001177983 */ /* 0x000f280000300800 */
[----:B------:R-:W-:Y:S04]  /*1fc100*/  STL [R1+0x2588], R21 ;  /* 0x0025881501007387 */ /* 0x000fe80000100800 */
[----:B------:R0:W-:Y:S02]  /*1fc110*/  STL [R1+0x6ec], R9 ;  /* 0x0006ec0901007387 */ /* 0x0001e40000100800 */
[----:B0-----:R-:W-:-:S02]  /*1fc120*/  F2FP.SATFINITE.E5M2.F32.PACK_AB_MERGE_C R9, R17, R18, RZ ;  /* 0x000000121109723e */ /* 0x001fc400048060ff */
[----:B------:R-:W3:Y:S04]  /*1fc130*/  LDL.LU R18, [R1+0x11a8] ;  /* 0x0011a80001127983 */ /* 0x000ee80000300800 */
[----:B------:R-:W3:Y:S01]  /*1fc140*/  LDL.LU R17, [R1+0x11ac] ;  /* 0x0011ac0001117983 */ /* 0x000ee20000300800 */
[----:B------:R-:W-:Y:S01]  /*1fc150*/  VIADD R8, R8, UR5 ;  /* 0x0000000508087c36 */ /* 0x000fe20008000000 */
[----:B------:R-:W-:Y:S02]  /*1fc160*/  ULDC UR5, c[0x0][0x248] ;  /* 0x0000920000057ab9 */ /* 0x000fe40000000800 */
[----:B------:R0:W-:Y:S02]  /*1fc170*/  STL [R1+0x70c], R9 ;  /* 0x00070c0901007387 */ /* 0x0001e40000100800 */
[----:B------:R-:W-:-:S02]  /*1fc180*/  IADD3 R14, P3, R8, R6, RZ ;  /* 0x00000006080e7210 */ /* 0x000fc40007f7e0ff */
[----:B0-----:R-:W-:-:S05]  /*1fc190*/  SHF.R.S32.HI R9, RZ, 0x1f, R8 ;  /* 0x0000001fff097819 */ /* 0x001fca0000011408 */
[----:B------:R-:W-:-:S05]  /*1fc1a0*/  IMAD.X R15, R9, 0x1, R5, P3 ;  /* 0x00000001090f7824 */ /* 0x000fca00018e0605 */
[----:B------:R0:W-:Y:S02]  /*1fc1b0*/  STL.64 [R1+0x2298], R14 ;  /* 0x0022980e01007387 */ /* 0x0001e40000100a00 */
[----:B0-----:R-:W-:Y:S02]  /*1fc1c0*/  F2FP.SATFINITE.E5M2.F32.PACK_AB_MERGE_C R14, R12, R10, RZ ;  /* 0x0000000a0c0e723e */ /* 0x001fe400048060ff */
[----:B------:R-:W3:Y:S04]  /*1fc1d0*/  LDL.LU R10, [R1+0x11b0] ;  /* 0x0011b000010a7983 */ /* 0x000ee80000300800 */
[----:B------:R-:W3:Y:S04]  /*1fc1e0*/  LDL.LU R12, [R1+0x11b4] ;  /* 0x0011b400010c7983 */ /* 0x000ee80000300800 */
[----:B------:R0:W-:Y:S02]  /*1fc1f0*/  STL [R1+0x664], R14 ;  /* 0x0006640e01007387 */ /* 0x0001e40000100800 */
[----:B0-----:R-:W-:-:S02]  /*1fc200*/  F2FP.SATFINITE.E5M2.F32.PACK_AB_MERGE_C R14, R16, R29, RZ ;  /* 0x0000001d100e723e */ /* 0x001fc400048060ff */
[----:B------:R-:W3:Y:S04]  /*1fc210*/  LDL.LU R29, [R1+0x11b8] ;  /* 0x0011b800011d7983 */ /* 0x000ee80000300800 */
[----:B------:R-:W3:Y:S04]  /*1fc220*/  LDL.LU R16, [R1+0x11bc] ;  /* 0x0011bc0001107983 */ /* 0x000ee80000300800 */
[----:B------:R0:W-:Y:S02]  /*1fc230*/  STL [R1+0x694], R14 ;  /* 0x0006940e01007387 */ /* 0x0001e40000100800 */
[----:B0-----:R-:W-:-:S05]  /*1fc240*/  IADD3 R14, P3, R8, R11, RZ ;  /* 0x0000000b080e7210 */ /* 0x001fca0007f7e0ff */
        /* <DEDUP_REMOVED lines=12> */
[----:B------:R0:W-:Y:S02]  /*1fc310*/  STL.64 [R1+0x2288], R14 ;  /* 0x0022880e01007387 */ /* 0x0001e40000100a00 */
[----:B0-----:R-:W-:-:S05]  /*1fc320*/  IADD3 R14, P3, R8, R2, RZ ;  /* 0x00000002080e7210 */ /* 0x001fca0007f7e0ff */
[----:B------:R-:W-:Y:S02]  /*1fc330*/  IMAD.X R15, R9, 0x1, R0, P3 ;  /* 0x00000001090f7824 */ /* 0x000fe400018e0600 */
[----:B------:R-:W-:Y:S01]  /*1fc340*/  VIADD R8, R8, UR5 ;  /* 0x0000000508087c36 */ /* 0x000fe20008000000 */
[----:B------:R-:W-:Y:S01]  /*1fc350*/  ULDC UR5, c[0x0][0x248] ;  /* 0x0000920000057ab9 */ /* 0x000fe20000000800 */
[----:B--2---:R-:W-:-:S05]  /*1fc360*/  F2FP.SATFINITE.E5M2.F32.PACK_AB_MERGE_C R21, R24, R22, RZ ;  /* 0x000000161815723e */ /* 0x004fca00048060ff */
[----:B------:R-:W-:Y:S04]  /*1fc370*/  STL [R1+0x5c4], R21 ;  /* 0x0005c41501007387 */ /* 0x000fe80000100800 */
[----:B------:R3:W-:Y:S01]  /*1fc380*/  STL.64 [R1+0x2280], R14 ;  /* 0x0022800e01007387 */ /* 0x0007e20000100a00 */
[----:B----4-:R-:W-:Y:S02]  /*1fc390*/  F2FP.SATFINITE.E5M2.F32.PACK_AB_MERGE_C R9, R23, R13, RZ ;  /* 0x0000000d1709723e */ /* 0x010fe400048060ff */
[----:B---3--:R-:W-:Y:S02]  /*1fc3a0*/  F2FP.SATFINITE.E5M2.F32.PACK_AB_MERGE_C R14, R28, R26, RZ ;  /* 0x0000001a1c0e723e */ /* 0x008fe400048060ff */
[----:B------:R-:W2:Y:S04]  /*1fc3b0*/  LDL.LU R26, [R1+0x11e0] ;  /* 0x0011e000011a7983 */ /* 0x000ea80000300800 */
[----:B------:R-:W-:Y:S04]  /*1fc3c0*/  STL [R1+0x5d4], R14 ;  /* 0x0005d40e01007387 */ /* 0x000fe80000100800 */
[----:B------:R-:W2:Y:S04]  /*1fc3d0*/  LDL.LU R28, [R1+0x11e4] ;  /* 0x0011e400011c7983 */ /* 0x000ea80000300800 */
[----:B------:R0:W-:Y:S04]  /*1fc3e0*/  STL [R1+0x580], R9 ;  /* 0x0005800901007387 */ /* 0x0001e80000100800 */
[----:B------:R-:W3:Y:S04]  /*1fc3f0*/  LDL.LU R13, [R1+0x11e8] ;  /* 0x0011e800010d7983 */ /* 0x000ee80000300800 */
[----:B------:R-:W3:Y:S01]  /*1fc400*/  LDL.LU R23, [R1+0x11ec] ;  /* 0x0011ec0001177983 */ /* 0x000ee20000300800 */
        /* <DEDUP_REMOVED lines=8> */
[----:B0-----:R-:W3:Y:S04]  /*1fc490*/  LDL.LU R14, [R1+0x11f8] ;  /* 0x0011f800010e7983 */ /* 0x001ee80000300800 */
[----:B------:R-:W3:Y:S01]  /*1fc4a0*/  LDL.LU R15, [R1+0x11fc] ;  /* 0x0011fc00010f7983 */ /* 0x000ee20000300800 */
[----:B------:R-:W-:-:S05]  /*1fc4b0*/  F2FP.SATFINITE.E5M2.F32.PACK_AB_MERGE_C R10, R12, R10, RZ ;  /* 0x0000000a0c0a723e */ /* 0x000fca00048060ff */
[----:B------:R0:W-:Y:S01]  /*1fc4c0*/  STL [R1+0x438], R10 ;  /* 0x0004380a01007387 */ /* 0x0001e20000100800 */
[----:B--2---:R-:W-:-:S03]  /*1fc4d0*/  F2FP.SATFINITE.E5M2.F32.PACK_AB_MERGE_C R21, R28, R26, RZ ;  /* 0x0000001a1c15723e */ /* 0x004fc600048060ff */
[----:B---3--:R1:W-:Y:S04]  /*1fc4e0*/  STL.64 [R1+0x7da0], R14 ;  /* 0x007da00e01007387 */ /* 0x0083e80000100a00 */
[----:B0-----:R-:W2:Y:S04]  /*1fc4f0*/  LDL.LU R10, [R1+0x1200] ;  /* 0x00120000010a7983 */ /* 0x001ea80000300800 */
[----:B------:R-:W2:Y:S01]  /*1fc500*/  LDL.LU R12, [R1+0x1204] ;  /* 0x00120400010c7983 */ /* 0x000ea20000300800 */
[----:B-1----:R-:W-:-:S05]  /*1fc510*/  F2FP.SATFINITE.E5M2.F32.PACK_AB_MERGE_C R14, R16, R29, RZ ;  /* 0x0000001d100e723e */ /* 0x002fca00048060ff */
[----:B------:R0:W-:Y:S04]  /*1fc520*/  STL [R1+0x2598], R14 ;  /* 0x0025980e01007387 */ /* 0x0001e80000100800 */
[----:B------:R-:W3:Y:S04]  /*1fc530*/  LDL.LU R29, [R1+0x1208] ;  /* 0x00120800011d7983 */ /* 0x000ee80000300800 */
[----:B------:R-:W3:Y:S01]  /*1fc540*/  LDL.LU R16, [R1+0x120c] ;  /* 0x00120c0001107983 */ /* 0x000ee20000300800 */
[----:B0-----:R-:W-:-:S05]  /*1fc550*/  IADD3 R14, P3, R8, R11, RZ ;  /* 0x0000000b080e7210 */ /* 0x001fca0007f7e0ff */
[----:B------:R-:W-:-:S05]  /*1fc560*/  IMAD.X R15, R9, 0x1, R7, P3 ;  /* 0x00000001090f7824 */ /* 0x000fca00018e0607 */
[----:B------:R0:W-:Y:S04]  /*1fc570*/  STL.64 [R1+0x2270], R14 ;  /* 0x0022700e01007387 */ /* 0x0001e80000100a00 */
[----:B------:R-:W3:Y:S01]  /*1fc580*/  LDL.LU R22, [R1+0x1210] ;  /* 0x0012100001167983 */ /* 0x000ee20000300800 */
[----:B0-----:R-:W-:Y:S02]  /*1fc590*/  F2FP.SATFINITE.E5M2.F32.PACK_AB_MERGE_C R15, R25, R27, RZ ;  /* 0x0000001b190f723e */ /* 0x001fe400048060ff */
[----:B------:R-:W-:-:S03]  /*1fc5a0*/  F2FP.SATFINITE.E5M2.F32.PACK_AB_MERGE_C R14, R19, R20, RZ ;  /* 0x00000014130e723e */ /* 0x000fc600048060ff */
[----:B------:R-:W-:Y:S04]  /*1fc5b0*/  STL [R1+0x428], R15 ;  /* 0x0004280f01007387 */ /* 0x000fe80000100800 */
[----:B------:R-:W3:Y:S04]  /*1fc5c0*/  LDL.LU R24, [R1+0x1214] ;  /* 0x0012140001187983 */ /* 0x000ee80000300800 */
[----:B------:R0:W-:Y:S04]  /*1fc5d0*/  STL [R1+0x42c], R14 ;  /* 0x00042c0e01007387 */ /* 0x0001e80000100800 */
[----:B------:R-:W3:Y:S04]  /*1fc5e0*/  LDL.LU R27, [R1+0x1218] ;  /* 0x00121800011b7983 */ /* 0x000ee80000300800 */
[----:B------:R-:W3:Y:S01]  /*1fc5f0*/  LDL.LU R25, [R1+0x121c] ;  /* 0x00121c0001197983 */ /* 0x000ee20000300800 */
[----:B0-----:R-:W-:-:S03]  /*1fc600*/  IADD3 R14, P3, R8, R4, RZ ;  /* 0x00000004080e7210 */ /* 0x001fc60007f7e0ff */
[----:B------:R-:W3:Y:S02]  /*1fc610*/  LDL.LU R20, [R1+0x1220] ;  /* 0x0012200001147983 */ /* 0x000ee40000300800 */
[----:B------:R-:W-:Y:S02]  /*1fc620*/  IMAD.X R15, R9, 0x1, R3, P3 ;  /* 0x00000001090f7824 */ /* 0x000fe400018e0603 */
[----:B------:R-:W3:Y:S04]  /*1fc630*/  LDL.LU R19, [R1+0x1224] ;  /* 0x0012240001137983 */ /* 0x000ee80000300800 */
[----:B------:R0:W-:Y:S02]  /*1fc640*/  STL.64 [R1+0x2268], R14 ;  /* 0x0022680e01007387 */ /* 0x0001e40000100a00 */
[----:B0-----:R-:W-:-:S02]  /*1fc650*/  IADD3 R14, P3, R8, R2, RZ ;  /* 0x00000002080e7210 */ /* 0x001fc40007f7e0ff */
[----:B------:R-:W-:Y:S03]  /*1fc660*/  STL [R1+0x420], R21 ;  /* 0x0004201501007387 */ /* 0x000fe60000100800 */
[----:B------:R-:W-:-:S05]  /*1fc670*/  IMAD.X R15, R9, 0x1, R0, P3 ;  /* 0x00000001090f7824 */ /* 0x000fca00018e0600 */
[----:B------:R0:W-:Y:S04]  /*1fc680*/  STL.64 [R1+0x2260], R14 ;  /* 0x0022600e01007387 */ /* 0x0001e80000100a00 */
[----:B0-----:R-:W3:Y:S01]  /*1fc690*/  LDL.LU.64 R14, [R1+0x7da0] ;  /* 0x007da000010e7983 */ /* 0x001ee20000300a00 */
[----:B------:R-:W-:-:S03]  /*1fc6a0*/  F2FP.SATFINITE.E5M2.F32.PACK_AB_MERGE_C R9, R23, R13, RZ ;  /* 0x0000000d1709723e */ /* 0x000fc600048060ff */
[----:B------:R-:W3:Y:S01]  /*1fc6b0*/  LDL.LU R26, [R1+0x1228] ;  /* 0x00122800011a7983 */ /* 0x000ee20000300800 */
[----:B------:R-:W-:Y:S01]  /*1fc6c0*/  VIADD R8, R8, UR5 ;  /* 0x0000000508087c36 */ /* 0x000fe20008000000 */
[----:B------:R-:W-:Y:S02]  /*1fc6d0*/  ULDC UR5, c[0x0][0x248] ;  /* 0x0000920000057ab9 */ /* 0x000fe40000000800 */
[----:B------:R-:W3:Y:S04]  /*1fc6e0*/  LDL.LU R28, [R1+0x122c] ;  /* 0x00122c00011c7983 */ /* 0x000ee80000300800 */
[----:B------:R4:W-:Y:S04]  /*1fc6f0*/  STL [R1+0x424], R9 ;  /* 0x0004240901007387 */ /* 0x0009e80000100800 */
[----:B------:R-:W3:Y:S04]  /*1fc700*/  LDL.LU R13, [R1+0x1230] ;  /* 0x00123000010d7983 */ /* 0x000ee80000300800 */
[----:B------:R-:W3:Y:S01]  /*1fc710*/  LDL.LU R23, [R1+0x1234] ;  /* 0x0012340001177983 */ /* 0x000ee20000300800 */
[----:B----4-:R-:W-:-:S05]  /*1fc720*/  F2FP.SATFINITE.E5M2.F32.PACK_AB_MERGE_C R9, R17, R18, RZ ;  /* 0x000000121109723e */ /* 0x010fca00048060ff */
[----:B------:R0:W-:Y:S04]  /*1fc730*/  STL [R1+0x414], R9 ;  /* 0x0004140901007387 */ /* 0x0001e80000100800 */
[----:B------:R-:W4:Y:S04]  /*1fc740*/  LDL.LU R18, [R1+0x1238] ;  /* 0x0012380001127983 */ /* 0x000f280000300800 */
[----:B------:R-:W4:Y:S01]  /*1fc750*/  LDL.LU R17, [R1+0x123c] ;  /* 0x00123c0001117983 */ /* 0x000f220000300800 */
[----:B0-----:R-:W-:Y:S02]  /*1fc760*/  SHF.R.S32.HI R9, RZ, 0x1f, R8 ;  /* 0x0000001fff097819 */ /* 0x001fe40000011408 */
[----:B--2---:R-:W-:-:S02]  /*1fc770*/  F2FP.SATFINITE.E5M2.F32.PACK_AB_MERGE_C R12, R12, R10, RZ ;  /* 0x0000000a0c0c723e */ /* 0x004fc400048060ff */
[----:B---3--:R-:W-:Y:S02]  /*1fc780*/  F2FP.SATFINITE.E5M2.F32.PACK_AB_MERGE_C R21, R15, R14, RZ ;  /* 0x0000000e0f15723e */ /* 0x008fe400048060ff */
[----:B------:R-:W-:-:S05]  /*1fc790*/  IADD3 R14, P3, R8, R6, RZ ;  /* 0x00000006080e7210 */ /* 0x000fca0007f7e0ff */
[----:B------:R-:W-:Y:S01]  /*1fc7a0*/  IMAD.X R15, R9, 0x1, R5, P3 ;  /* 0x00000001090f7824 */ /* 0x000fe200018e0605 */
[----:B------:R-:W-:Y:S04]  /*1fc7b0*/  STL [R1+0x259c], R21 ;  /* 0x00259c1501007387 */ /* 0x000fe80000100800 */
[----:B------:R-:W-:Y:S04]  /*1fc7c0*/  STL.64 [R1+0x2258], R14 ;  /* 0x0022580e01007387 */ /* 0x000fe80000100a00 */
[----:B------:R-:W2:Y:S04]  /*1fc7d0*/  LDL.LU R10, [R1+0x1240] ;  /* 0x00124000010a7983 */ /* 0x000ea80000300800 */
[----:B------:R0:W-:Y:S04]  /*1fc7e0*/  STL [R1+0x314], R12 ;  /* 0x0003140c01007387 */ /* 0x0001e80000100800 */
[----:B0-----:R-:W3:Y:S01]  /*1fc7f0*/  LDL.LU R12, [R1+0x1244] ;  /* 0x00124400010c7983 */ /* 0x001ee20000300800 */
[----:B------:R-:W-:-:S05]  /*1fc800*/  F2FP.SATFINITE.E5M2.F32.PACK_AB_MERGE_C R14, R16, R29, RZ ;  /* 0x0000001d100e723e */ /* 0x000fca00048060ff */
[----:B------:R0:W-:Y:S02]  /*1fc810*/  STL [R1+0x310], R14 ;  /* 0x0003100e01007387 */ /* 0x0001e40000100800 */
[----:B0-----:R-:W-:-:S05]  /*1fc820*/  IADD3 R14, P3, R8, R11, RZ ;  /* 0x0000000b080e7210 */ /* 0x001fca0007f7e0ff */
[----:B------:R-:W-:Y:S01]  /*1fc830*/  IMAD.X R15, R9, 0x1, R7, P3 ;  /* 0x00000001090f7824 */ /* 0x000fe200018e0607 */
[----:B------:R-:W-:Y:S01]  /*1fc840*/  F2FP.SATFINITE.E5M2.F32.PACK_AB_MERGE_C R21, R24, R22, RZ ;  /* 0x000000161815723e */ /* 0x000fe200048060ff */
[----:B---3--:R0:W-:Y:S04]  /*1fc850*/  STL [R1+0x7d9c], R12 ;  /* 0x007d9c0c01007387 */ /* 0x0081e80000100800 */
[----:B------:R-:W3:Y:S04]  /*1fc860*/  LDL.LU R29, [R1+0x1248] ;  /* 0x00124800011d7983 */ /* 0x000ee80000300800 */
[----:B------:R-:W3:Y:S04]  /*1fc870*/  LDL.LU R16, [R1+0x124c] ;  /* 0x00124c0001107983 */ /* 0x000ee80000300800 */
[----:B------:R1:W-:Y:S01]  /*1fc880*/  STL.64 [R1+0x2250], R14 ;  /* 0x0022500e01007387 */ /* 0x0003e20000100a00 */
[----:B0-----:R-:W-:-:S03]  /*1fc890*/  F2FP.SATFINITE.E5M2.F32.PACK_AB_MERGE_C R12, R25, R27, RZ ;  /* 0x0000001b190c723e */ /* 0x001fc600048060ff */
[----:B------:R-:W-:Y:S01]  /*1fc8a0*/  STL [R1+0x2fc], R21 ;  /* 0x0002fc1501007387 */ /* 0x000fe20000100800 */
[----:B-1----:R-:W-:-:S03]  /*1fc8b0*/  IADD3 R14, P3, R8, R4, RZ ;  /* 0x00000004080e7210 */ /* 0x002fc60007f7e0ff */
[----:B------:R0:W-:Y:S02]  /*1fc8c0*/  STL [R1+0x2f8], R12 ;  /* 0x0002f80c01007387 */ /* 0x0001e40000100800 */
[----:B------:R-:W-:Y:S02]  /*1fc8d0*/  IMAD.X R15, R9, 0x1, R3, P3 ;  /* 0x00000001090f7824 */ /* 0x000fe400018e0603 */
[----:B------:R-:W2:Y:S04]  /*1fc8e0*/  LDL.LU R27, [R1+0x1250] ;  /* 0x00125000011b7983 */ /* 0x000ea80000300800 */
[----:B------:R-:W2:Y:S01]  /*1fc8f0*/  LDL.LU R25, [R1+0x1254] ;  /* 0x0012540001197983 */ /* 0x000ea20000300800 */
[----:B0-----:R-:W-:-:S03]  /*1fc900*/  F2FP.SATFINITE.E5M2.F32.PACK_AB_MERGE_C R12, R19, R20, RZ ;  /* 0x00000014130c723e */ /* 0x001fc600048060ff */
[----:B------:R0:W-:Y:S04]  /*1fc910*/  STL.64 [R1+0x2248], R14 ;  /* 0x0022480e01007387 */ /* 0x0001e80000100a00 */
[----:B------:R1:W-:Y:S04]  /*1fc920*/  STL [R1+0x2ec], R12 ;  /* 0x0002ec0c01007387 */ /* 0x0003e80000100800 */
[----:B------:R-:W2:Y:S01]  /*1fc930*/  LDL.LU R20, [R1+0x1258] ;  /* 0x0012580001147983 */ /* 0x000ea20000300800 */
[----:B0-----:R-:W-:-:S03]  /*1fc940*/  IADD3 R14, P3, R8, R2, RZ ;  /* 0x00000002080e7210 */ /* 0x001fc60007f7e0ff */
[----:B------:R-:W2:Y:S01]  /*1fc950*/  LDL.LU R19, [R1+0x125c] ;  /* 0x00125c0001137983 */ /* 0x000ea20000300800 */
[----:B-1----:R-:W-:Y:S01]  /*1fc960*/  F2FP.SATFINITE.E5M2.F32.PACK_AB_MERGE_C R12, R28, R26, RZ ;  /* 0x0000001a1c0c723e */ /* 0x002fe200048060ff */
[----:B------:R-:W-:Y:S01]  /*1fc970*/  IMAD.X R15, R9, 0x1, R0, P3 ;  /* 0x00000001090f7824 */ /* 0x000fe200018e0600 */
[----:B------:R-:W-:-:S04]  /*1fc980*/  F2FP.SATFINITE.E5M2.F32.PACK_AB_MERGE_C R9, R23, R13, RZ ;  /* 0x0000000d1709723e */ /* 0x000fc800048060ff */
[----:B------:R0:W-:Y:S01]  /*1fc990*/  STL.64 [R1+0x2240], R14 ;  /* 0x0022400e01007387 */ /* 0x0001e20000100a00 */
[----:B------:R-:W-:Y:S01]  /*1fc9a0*/  VIADD R8, R8, UR5 ;  /* 0x0000000508087c36 */ /* 0x000fe20008000000 */
[----:B------:R-:W-:Y:S02]  /*1fc9b0*/  ULDC UR5, c[0x0][0x248] ;  /* 0x0000920000057ab9 */ /* 0x000fe40000000800 */
[----:B------:R-:W-:Y:S04]  /*1fc9c0*/  STL [R1+0x25a8], R12 ;  /* 0x0025a80c01007387 */ /* 0x000fe80000100800 */
[----:B------:R4:W-:Y:S04]  /*1fc9d0*/  STL [R1+0x2dc], R9 ;  /* 0x0002dc0901007387 */ /* 0x0009e80000100800 */
[----:B------:R-:W2:Y:S04]  /*1fc9e0*/  LDL.LU R21, [R1+0x1260] ;  /* 0x0012600001157983 */ /* 0x000ea80000300800 */
[----:B0-----:R-:W2:Y:S01]  /*1fc9f0*/  LDL.LU R14, [R1+0x1264] ;  /* 0x00126400010e7983 */ /* 0x001ea20000300800 */
[----:B----4-:R-:W-:-:S03]  /*1fca00*/  F2FP.SATFINITE.E5M2.F32.PACK_AB_MERGE_C R9, R17, R18, RZ ;  /* 0x000000121109723e */ /* 0x010fc600048060ff */
        /* <DEDUP_REMOVED lines=11> */
[----:B0-----:R-:W2:Y:S01]  /*1fcac0*/  LDL.LU R12, [R1+0x7d9c] ;  /* 0x007d9c00010c7983 */ /* 0x001ea20000300800 */
[----:B---3--:R-:W-:-:S05]  /*1fcad0*/  F2FP.SATFINITE.E5M2.F32.PACK_AB_MERGE_C R29, R16, R29, RZ ;  /* 0x0000001d101d723e */ /* 0x008fca00048060ff */
[----:B------:R-:W-:Y:S01]  /*1fcae0*/  STL [R1+0x7a30], R29 ;  /* 0x007a301d01007387 */ /* 0x000fe20000100800 */
[----:B--2---:R-:W-:-:S05]  /*1fcaf0*/  F2FP.SATFINITE.E5M2.F32.PACK_AB_MERGE_C R10, R12, R10, RZ ;  /* 0x0000000a0c0a723e */ /* 0x004fca00048060ff */
[----:B------:R0:W-:Y:S04]  /*1fcb00*/  STL [R1+0x2c8], R10 ;  /* 0x0002c80a01007387 */ /* 0x0001e80000100800 */
[----:B------:R-:W2:Y:S04]  /*1fcb10*/  LDL.LU R22, [R1+0x1280] ;  /* 0x0012800001167983 */ /* 0x000ea80000300800 */
[----:B------:R-:W3:Y:S01]  /*1fcb20*/  LDL.LU R28, [R1+0x1284] ;  /* 0x00128400011c7983 */ /* 0x000ee20000300800 */
[----:B------:R-:W-:Y:S02]  /*1fcb30*/  IADD3 R12, P3, R8, R11, RZ ;  /* 0x0000000b080c7210 */ /* 0x000fe40007f7e0ff */
[----:B------:R-:W-:-:S03]  /*1fcb40*/  F2FP.SATFINITE.E5M2.F32.PACK_AB_MERGE_C R27, R25, R27, RZ ;  /* 0x0000001b191b723e */ /* 0x000fc600048060ff */
[----:B------:R-:W-:Y:S01]  /*1fcb50*/  IMAD.X R13, R9, 0x1, R7, P3 ;  /* 0x00000001090d7824 */ /* 0x000fe200018e0607 */
[----:B----4-:R-:W-:Y:S02]  /*1fcb60*/  F2FP.SATFINITE.E5M2.F32.PACK_AB_MERGE_C R26, R26, R15, RZ ;  /* 0x0000000f1a1a723e */ /* 0x010fe400048060ff */
[----:B------:R-:W-:Y:S02]  /*1fcb70*/  F2FP.SATFINITE.E5M2.F32.PACK_AB_MERGE_C R23, R23, R24, RZ ;  /* 0x000000181717723e */ /* 0x000fe400048060ff */
[----:B------:R-:W-:Y:S01]  /*1fcb80*/  F2FP.SATFINITE.E5M2.F32.PACK_AB_MERGE_C R24, R17, R18, RZ ;  /* 0x000000121118723e */ /* 0x000fe200048060ff */
[----:B---3--:R1:W-:Y:S04]  /*1fcb90*/  STL [R1+0x7d98], R28 ;  /* 0x007d981c01007387 */ /* 0x0083e80000100800 */
[----:B------:R3:W-:Y:S04]  /*1fcba0*/  STL.64 [R1+0x2230], R12 ;  /* 0x0022300c01007387 */ /* 0x0007e80000100a00 */
[----:B0-----:R-:W4:Y:S01]  /*1fcbb0*/  LDL.LU R10, [R1+0x1288] ;  /* 0x00128800010a7983 */ /* 0x001f220000300800 */
[----:B-1----:R-:W-:-:S03]  /*1fcbc0*/  IADD3 R28, P3, R8, R4, RZ ;  /* 0x00000004081c7210 */ /* 0x002fc60007f7e0ff */
[----:B------:R-:W4:Y:S02]  /*1fcbd0*/  LDL.LU R16, [R1+0x128c] ;  /* 0x00128c0001107983 */ /* 0x000f240000300800 */
[----:B------:R-:W-:Y:S02]  /*1fcbe0*/  IMAD.X R29, R9, 0x1, R3, P3 ;  /* 0x00000001091d7824 */ /* 0x000fe400018e0603 */
[----:B------:R-:W-:Y:S01]  /*1fcbf0*/  STL [R1+0x7a40], R27 ;  /* 0x007a401b01007387 */ /* 0x000fe20000100800 */
[----:B---3--:R-:W-:-:S03]  /*1fcc00*/  F2FP.SATFINITE.E5M2.F32.PACK_AB_MERGE_C R13, R19, R20, RZ ;  /* 0x00000014130d723e */ /* 0x008fc600048060ff */
[----:B------:R-:W3:Y:S04]  /*1fcc10*/  LDL.LU R12, [R1+0x1290] ;  /* 0x00129000010c7983 */ /* 0x000ee80000300800 */
[----:B------:R-:W3:Y:S04]  /*1fcc20*/  LDL.LU R19, [R1+0x1294] ;  /* 0x0012940001137983 */ /* 0x000ee80000300800 */
[----:B------:R-:W2:Y:S04]  /*1fcc30*/  LDL.LU R25, [R1+0x1298] ;  /* 0x0012980001197983 */ /* 0x000ea80000300800 */
[----:B------:R-:W2:Y:S04]  /*1fcc40*/  LDL.LU R20, [R1+0x129c] ;  /* 0x00129c0001147983 */ /* 0x000ea80000300800 */
[----:B------:R0:W-:Y:S04]  /*1fcc50*/  STL [R1+0x7964], R13 ;  /* 0x0079640d01007387 */ /* 0x0001e80000100800 */
[----:B------:R1:W-:Y:S01]  /*1fcc60*/  STL.64 [R1+0x20a8], R28 ;  /* 0x0020a81c01007387 */ /* 0x0003e20000100a00 */
[----:B0-----:R-:W-:-:S02]  /*1fcc70*/  F2FP.SATFINITE.E5M2.F32.PACK_AB_MERGE_C R13, R14, R21, RZ ;  /* 0x000000150e0d723e */ /* 0x001fc400048060ff */
[C---:B-1----:R-:W-:Y:S01]  /*1fcc80*/  IADD3 R28, P3, R8.reuse, R2, RZ ;  /* 0x00000002081c7210 */ /* 0x042fe20007f7e0ff */
[----:B------:R-:W-:Y:S02]  /*1fcc90*/  VIADD R8, R8, UR5 ;  /* 0x0000000508087c36 */ /* 0x000fe40008000000 */
[----:B------:R0:W-:Y:S01]  /*1fcca0*/  STL [R1+0x28c], R13 ;  /* 0x00028c0d01007387 */ /* 0x0001e20000100800 */
[----:B------:R-:W-:Y:S01]  /*1fccb0*/  ULDC UR5, c[0x0][0x248] ;  /* 0x0000920000057ab9 */ /* 0x000fe20000000800 */
[----:B------:R-:W-:Y:S02]  /*1fccc0*/  IMAD.X R29, R9, 0x1, R0, P3 ;  /* 0x00000001091d7824 */ /* 0x000fe400018e0600 */
[----:B------:R-:W-:Y:S04]  /*1fccd0*/  STL [R1+0x7a50], R26 ;  /* 0x007a501a01007387 */ /* 0x000fe80000100800 */
[----:B------:R1:W-:Y:S01]  /*1fcce0*/  STL.64 [R1+0x20a0], R28 ;  /* 0x0020a01c01007387 */ /* 0x0003e20000100a00 */
[----:B0-----:R-:W-:-:S03]  /*1fccf0*/  SHF.R.S32.HI R13, RZ, 0x1f, R8 ;  /* 0x0000001fff0d7819 */ /* 0x001fc60000011408 */
[----:B------:R-:W-:Y:S04]  /*1fcd00*/  STL [R1+0x7a74], R23 ;  /* 0x007a741701007387 */ /* 0x000fe80000100800 */
[----:B------:R-:W2:Y:S01]  /*1fcd10*/  LDL.LU R27, [R1+0x30b0] ;  /* 0x0030b000011b7983 */ /* 0x000ea20000300800 */
[----:B-1----:R-:W-:-:S03]  /*1fcd20*/  IADD3 R28, P3, R8, R6, RZ ;  /* 0x00000006081c7210 */ /* 0x002fc60007f7e0ff */
[----:B------:R-:W2:Y:S02]  /*1fcd30*/  LDL.LU R17, [R1+0x30b4] ;  /* 0x0030b40001117983 */ /* 0x000ea40000300800 */
[----:B------:R-:W-:Y:S02]  /*1fcd40*/  IMAD.X R29, R13, 0x1, R5, P3 ;  /* 0x000000010d1d7824 */ /* 0x000fe400018e0605 */
[----:B------:R-:W2:Y:S04]  /*1fcd50*/  LDL.LU R14, [R1+0x30b8] ;  /* 0x0030b800010e7983 */ /* 0x000ea80000300800 */
[----:B------:R-:W2:Y:S04]  /*1fcd60*/  LDL.LU R18, [R1+0x30bc] ;  /* 0x0030bc0001127983 */ /* 0x000ea80000300800 */
[----:B------:R-:W-:Y:S04]  /*1fcd70*/  STL [R1+0x7a78], R24 ;  /* 0x007a781801007387 */ /* 0x000fe80000100800 */
[----:B------:R0:W-:Y:S04]  /*1fcd80*/  STL.64 [R1+0x2098], R28 ;  /* 0x0020981c01007387 */ /* 0x0001e80000100a00 */
[----:B0-----:R-:W2:Y:S01]  /*1fcd90*/  LDL.LU R28, [R1+0x7d98] ;  /* 0x007d9800011c7983 */ /* 0x001ea20000300800 */
[----:B----4-:R-:W-:-:S02]  /*1fcda0*/  F2FP.SATFINITE.E5M2.F32.PACK_AB_MERGE_C R9, R16, R10, RZ ;  /* 0x0000000a1009723e */ /* 0x010fc400048060ff */
[----:B---3--:R-:W-:Y:S02]  /*1fcdb0*/  F2FP.SATFINITE.E5M2.F32.PACK_AB_MERGE_C R19, R19, R12, RZ ;  /* 0x0000000c1313723e */ /* 0x008fe400048060ff */
[----:B--2---:R-:W-:Y:S02]  /*1fcdc0*/  F2FP.SATFINITE.E5M2.F32.PACK_AB_MERGE_C R20, R20, R25, RZ ;  /* 0x000000191414723e */ /* 0x004fe400048060ff */
[----:B------:R-:W-:Y:S02]  /*1fcdd0*/  F2FP.SATFINITE.E5M2.F32.PACK_AB_MERGE_C R21, R28, R22, RZ ;  /* 0x000000161c15723e */ /* 0x000fe400048060ff */
[----:B------:R-:W-:-:S03]  /*1fcde0*/  IADD3 R22, P3, R8, R11, RZ ;  /* 0x0000000b08167210 */ /* 0x000fc60007f7e0ff */
[----:B------:R0:W-:Y:S02]  /*1fcdf0*/  STL [R1+0x7a98], R21 ;  /* 0x007a981501007387 */ /* 0x0001e40000100800 */
[----:B------:R-:W-:Y:S02]  /*1fce00*/  IMAD.X R23, R13, 0x1, R7, P3 ;  /* 0x000000010d177824 */ /* 0x000fe400018e0607 */
[----:B------:R-:W2:Y:S04]  /*1fce10*/  LDL.LU R16, [R1+0x30a4] ;  /* 0x0030a40001107983 */ /* 0x000ea80000300800 */
[----:B------:R-:W-:Y:S04]  /*1fce20*/  STL [R1+0x7958], R9 ;  /* 0x0079580901007387 */ /* 0x000fe80000100800 */
[----:B0-----:R-:W3:Y:S04]  /*1fce30*/  LDL.LU R21, [R1+0x30ac] ;  /* 0x0030ac0001157983 */ /* 0x001ee80000300800 */
[----:B------:R0:W-:Y:S04]  /*1fce40*/  STL [R1+0x7acc], R19 ;  /* 0x007acc1301007387 */ /* 0x0001e80000100800 */
[----:B------:R1:W-:Y:S04]  /*1fce50*/  STL.64 [R1+0x2090], R22 ;  /* 0x0020901601007387 */ /* 0x0003e80000100a00 */
[----:B0-----:R-:W3:Y:S04]  /*1fce60*/  LDL.LU R19, [R1+0x30a8] ;  /* 0x0030a80001137983 */ /* 0x001ee80000300800 */
[----:B-1----:R-:W4:Y:S04]  /*1fce70*/  LDL.LU R23, [R1+0x12b0] ;  /* 0x0012b00001177983 */ /* 0x002f280000300800 */
[----:B------:R-:W4:Y:S04]  /*1fce80*/  LDL.LU R29, [R1+0x12b4] ;  /* 0x0012b400011d7983 */ /* 0x000f280000300800 */
[----:B------:R-:W4:Y:S04]  /*1fce90*/  LDL.LU R15, [R1+0x12b8] ;  /* 0x0012b800010f7983 */ /* 0x000f280000300800 */
[----:B------:R-:W4:Y:S04]  /*1fcea0*/  LDL.LU R12, [R1+0x12bc] ;  /* 0x0012bc00010c7983 */ /* 0x000f280000300800 */
[----:B------:R0:W-:Y:S04]  /*1fceb0*/  STL [R1+0x7ab8], R20 ;  /* 0x007ab81401007387 */ /* 0x0001e80000100800 */
[----:B0-----:R-:W2:Y:S01]  /*1fcec0*/  LDL.LU R20, [R1+0x30a0] ;  /* 0x0030a00001147983 */ /* 0x001ea20000300800 */
[----:B------:R-:W-:-:S03]  /*1fced0*/  IADD3 R24, P3, R8, R4, RZ ;  /* 0x0000000408187210 */ /* 0x000fc60007f7e0ff */
[----:B------:R-:W4:Y:S02]  /*1fcee0*/  LDL.LU R22, [R1+0x12e0] ;  /* 0x0012e00001167983 */ /* 0x000f240000300800 */
[----:B------:R-:W-:Y:S02]  /*1fcef0*/  IMAD.X R25, R13, 0x1, R3, P3 ;  /* 0x000000010d197824 */ /* 0x000fe400018e0603 */
[----:B------:R-:W4:Y:S04]  /*1fcf00*/  LDL.LU R28, [R1+0x12e4] ;  /* 0x0012e400011c7983 */ /* 0x000f280000300800 */
[----:B------:R-:W4:Y:S01]  /*1fcf10*/  LDL.LU R10, [R1+0x12e8] ;  /* 0x0012e800010a7983 */ /* 0x000f220000300800 */
[----:B------:R-:W-:-:S03]  /*1fcf20*/  IADD3 R26, P3, R8, R2, RZ ;  /* 0x00000002081a7210 */ /* 0x000fc60007f7e0ff */
[----:B------:R0:W-:Y:S01]  /*1fcf30*/  STL.64 [R1+0x2088], R24 ;  /* 0x0020881801007387 */ /* 0x0001e20000100a00 */
[----:B------:R-:W-:Y:S01]  /*1fcf40*/  F2FP.SATFINITE.E5M2.F32.PACK_AB_MERGE_C R17, R17, R27, RZ ;  /* 0x0000001b1111723e */ /* 0x000fe200048060ff */
[----:B------:R-:W-:Y:S02]  /*1fcf50*/  IMAD.X R27, R13, 0x1, R0, P3 ;  /* 0x000000010d1b7824 */ /* 0x000fe400018e0600 */
[----:B0-----:R-:W4:Y:S04]  /*1fcf60*/  LDL.LU R25, [R1+0x12ec] ;  /* 0x0012ec0001197983 */ /* 0x001f280000300800 */
[----:B------:R-:W-:Y:S04]  /*1fcf70*/  STL [R1+0x7afc], R17 ;  /* 0x007afc1101007387 */ /* 0x000fe80000100800 */
[----:B------:R-:W4:Y:S04]  /*1fcf80*/  LDL.LU R24, [R1+0x12f0] ;  /* 0x0012f00001187983 */ /* 0x000f280000300800 */
[----:B------:R0:W-:Y:S04]  /*1fcf90*/  STL.64 [R1+0x2080], R26 ;  /* 0x0020801a01007387 */ /* 0x0001e80000100a00 */
[----:B0-----:R-:W4:Y:S01]  /*1fcfa0*/  LDL.LU R26, [R1+0x12f4] ;  /* 0x0012f400011a7983 */ /* 0x001f220000300800 */
[----:B------:R-:W-:-:S03]  /*1fcfb0*/  F2FP.SATFINITE.E5M2.F32.PACK_AB_MERGE_C R18, R18, R14, RZ ;  /* 0x0000000e1212723e */ /* 0x000fc600048060ff */
[----:B------:R-:W4:Y:S04]  /*1fcfc0*/  LDL.LU R9, [R1+0x12f8] ;  /* 0x0012f80001097983 */ /* 0x000f280000300800 */
[----:B------:R-:W4:Y:S04]  /*1fcfd0*/  LDL.LU R13, [R1+0x12fc] ;  /* 0x0012fc00010d7983 */ /* 0x000f280000300800 */
[----:B------:R-:W4:Y:S04]  /*1fcfe0*/  LDL.LU R27, [R1+0x1300] ;  /* 0x00130000011b7983 */ /* 0x000f280000300800 */
[----:B------:R-:W4:Y:S01]  /*1fcff0*/  LDL.LU R14, [R1+0x1304] ;  /* 0x00130400010e7983 */ /* 0x000f220000300800 */
[----:B------:R-:W-:Y:S01]  /*1fd000*/  VIADD R8, R8, UR5 ;  /* 0x0000000508087c36 */ /* 0x000fe20008000000 */
[----:B------:R-:W-:-:S02]  /*1fd010*/  ULDC UR5, c[0x0][0x248] ;  /* 0x0000920000057ab9 */ /* 0x000fc40000000800 */
[----:B------:R0:W-:Y:S02]  /*1fd020*/  STL [R1+0x7ae8], R18 ;  /* 0x007ae81201007387 */ /* 0x0001e40000100800 */
[----:B0-----:R-:W-:Y:S02]  /*1fd030*/  SHF.R.S32.HI R18, RZ, 0x1f, R8 ;  /* 0x0000001fff127819 */ /* 0x001fe40000011408 */
[----:B--2---:R-:W-:-:S05]  /*1fd040*/  F2FP.SATFINITE.E5M2.F32.PACK_AB_MERGE_C R16, R16, R20, RZ ;  /* 0x000000141010723e */ /* 0x004fca00048060ff */
[----:B------:R3:W-:Y:S02]  /*1fd050*/  STL [R1+0x7b20], R16 ;  /* 0x007b201001007387 */ /* 0x0007e40000100800 */
[----:B---3--:R-:W-:Y:S02]  /*1fd060*/  F2FP.SATFINITE.E5M2.F32.PACK_AB_MERGE_C R16, R21, R19, RZ ;  /* 0x000000131510723e */ /* 0x008fe400048060ff */
[----:B------:R-:W2:Y:S04]  /*1fd070*/  LDL.LU R19, [R1+0x1308] ;  /* 0x0013080001137983 */ /* 0x000ea80000300800 */
[----:B------:R-:W2:Y:S04]  /*1fd080*/  LDL.LU R21, [R1+0x130c] ;  /* 0x00130c0001157983 */ /* 0x000ea80000300800 */
[----:B------:R0:W-:Y:S02]  /*1fd090*/  STL [R1+0x25bc], R16 ;  /* 0x0025bc1001007387 */ /* 0x0001e40000100800 */
[----:B0-----:R-:W-:-:S05]  /*1fd0a0*/  IADD3 R16, P3, R8, R6, RZ ;  /* 0x0000000608107210 */ /* 0x001fca0007f7e0ff */
[----:B------:R-:W-:-:S05]  /*1fd0b0*/  IMAD.X R17, R18, 0x1, R5, P3 ;  /* 0x0000000112117824 */ /* 0x000fca00018e0605 */
[----:B------:R0:W-:Y:S01]  /*1fd0c0*/  STL.64 [R1+0x2078], R16 ;  /* 0x0020781001007387 */ /* 0x0001e20000100a00 */
[----:B----4-:R-:W-:Y:S02]  /*1fd0d0*/  F2FP.SATFINITE.E5M2.F32.PACK_AB_MERGE_C R12, R12, R15, RZ ;  /* 0x0000000f0c0c723e */ /* 0x010fe400048060ff */
[----:B0-----:R-:W-:Y:S02]  /*1fd0e0*/  F2FP.SATFINITE.E5M2.F32.PACK_AB_MERGE_C R16, R29, R23, RZ ;  /* 0x000000171d10723e */ /* 0x001fe400048060ff */
[----:B------:R-:W3:Y:S04]  /*1fd0f0*/  LDL.LU R23, [R1+0x1310] ;  /* 0x0013100001177983 */ /* 0x000ee80000300800 */
[----:B------:R0:W-:Y:S04]  /*1fd100*/  STL [R1+0x1ec], R16 ;  /* 0x0001ec1001007387 */ /* 0x0001e80000100800 */
[----:B------:R-:W3:Y:S04]  /*1fd110*/  LDL.LU R29, [R1+0x1314] ;  /* 0x00131400011d7983 */ /* 0x000ee80000300800 */
[----:B------:R1:W-:Y:S01]  /*1fd120*/  STL [R1+0x1e4], R12 ;  /* 0x0001e40c01007387 */ /* 0x0003e20000100800 */
[----:B0-----:R-:W-:-:S03]  /*1fd130*/  IADD3 R16, P3, R8, R11, RZ ;  /* 0x0000000b08107210 */ /* 0x001fc60007f7e0ff */
[----:B------:R-:W4:Y:S04]  /*1fd140*/  LDL.LU R15, [R1+0x1318] ;  /* 0x00131800010f7983 */ /* 0x000f280000300800 */
[----:B-1----:R-:W4:Y:S01]  /*1fd150*/  LDL.LU R12, [R1+0x131c] ;  /* 0x00131c00010c7983 */ /* 0x002f220000300800 */
[----:B------:R-:W-:-:S05]  /*1fd160*/  IMAD.X R17, R18, 0x1, R7, P3 ;  /* 0x0000000112117824 */ /* 0x000fca00018e0607 */
[----:B------:R0:W-:Y:S01]  /*1fd170*/  STL.64 [R1+0x2070], R16 ;  /* 0x0020701001007387 */ /* 0x0001e20000100a00 */
[----:B------:R-:W-:Y:S02]  /*1fd180*/  F2FP.SATFINITE.E5M2.F32.PACK_AB_MERGE_C R10, R25, R10, RZ ;  /* 0x0000000a190a723e */ /* 0x000fe400048060ff */
[----:B0-----:R-:W-:Y:S02]  /*1fd190*/  F2FP.SATFINITE.E5M2.F32.PACK_AB_MERGE_C R16, R28, R22, RZ ;  /* 0x000000161c10723e */ /* 0x001fe400048060ff */
[----:B------:R-:W4:Y:S04]  /*1fd1a0*/  LDL.LU R22, [R1+0x1320] ;  /* 0x0013200001167983 */ /* 0x000f280000300800 */
[----:B------:R0:W-:Y:S04]  /*1fd1b0*/  STL [R1+0x24d8], R16 ;  /* 0x0024d81001007387 */ /* 0x0001e80000100800 */
[----:B------:R-:W4:Y:S04]  /*1fd1c0*/  LDL.LU R28, [R1+0x1324] ;  /* 0x00132400011c7983 */ /* 0x000f280000300800 */
[----:B------:R1:W-:Y:S01]  /*1fd1d0*/  STL [R1+0x24f8], R10 ;  /* 0x0024f80a01007387 */ /* 0x0003e20000100800 */
[----:B0-----:R-:W-:-:S03]  /*1fd1e0*/  IADD3 R16, P3, R8, R4, RZ ;  /* 0x0000000408107210 */ /* 0x001fc60007f7e0ff */
[----:B-1----:R-:W4:Y:S04]  /*1fd1f0*/  LDL.LU R10, [R1+0x1328] ;  /* 0x00132800010a7983 */ /* 0x002f280000300800 */
[----:B------:R-:W4:Y:S01]  /*1fd200*/  LDL.LU R25, [R1+0x132c] ;  /* 0x00132c0001197983 */ /* 0x000f220000300800 */
[----:B------:R-:W-:Y:S01]  /*1fd210*/  IMAD.X R17, R18, 0x1, R3, P3 ;  /* 0x0000000112117824 */ /* 0x000fe200018e0603 */
[----:B------:R-:W-:-:S04]  /*1fd220*/  F2FP.SATFINITE.E5M2.F32.PACK_AB_MERGE_C R20, R26, R24, RZ ;  /* 0x000000181a14723e */ /* 0x000fc800048060ff */
[----:B------:R0:W-:Y:S04]  /*1fd230*/  STL.64 [R1+0x2068], R16 ;  /* 0x0020681001007387 */ /* 0x0001e80000100a00 */
[----:B------:R-:W-:Y:S04]  /*1fd240*/  STL [R1+0x2488], R20 ;  /* 0x0024881401007387 */ /* 0x000fe80000100800 */
[----:B------:R-:W4:Y:S01]  /*1fd250*/  LDL.LU R24, [R1+0x1330] ;  /* 0x0013300001187983 */ /* 0x000f220000300800 */
[----:B0-----:R-:W-:-:S03]  /*1fd260*/  IADD3 R16, P3, R8, R2, RZ ;  /* 0x0000000208107210 */ /* 0x001fc60007f7e0ff */
[----:B------:R-:W4:Y:S01]  /*1fd270*/  LDL.LU R26, [R1+0x1334] ;  /* 0x00133400011a7983 */ /* 0x000f220000300800 */
[----:B------:R-:W-:Y:S01]  /*1fd280*/  F2FP.SATFINITE.E5M2.F32.PACK_AB_MERGE_C R13, R13, R9, RZ ;  /* 0x000000090d0d723e */ /* 0x000fe200048060ff */
[----:B------:R-:W-:Y:S01]  /*1fd290*/  IMAD.X R17, R18, 0x1, R0, P3 ;  /* 0x0000000112117824 */ /* 0x000fe200018e0600 */
[----:B------:R-:W-:-:S04]  /*1fd2a0*/  F2FP.SATFINITE.E5M2.F32.PACK_AB_MERGE_C R14, R14, R27, RZ ;  /* 0x0000001b0e0e723e */ /* 0x000fc800048060ff */
[----:B------:R-:W-:Y:S04]  /*1fd2b0*/  STL.64 [R1+0x2060], R16 ;  /* 0x0020601001007387 */ /* 0x000fe80000100a00 */
[----:B------:R-:W4:Y:S04]  /*1fd2c0*/  LDL.LU R9, [R1+0x1338] ;  /* 0x0013380001097983 */ /* 0x000f280000300800 */
[----:B------:R0:W-:Y:S04]  /*1fd2d0*/  STL [R1+0x24a8], R13 ;  /* 0x0024a80d01007387 */ /* 0x0001e80000100800 */
[----:B0-----:R-:W4:Y:S04]  /*1fd2e0*/  LDL.LU R13, [R1+0x133c] ;  /* 0x00133c00010d7983 */ /* 0x001f280000300800 */
[----:B------:R0:W-:Y:S04]  /*1fd2f0*/  STL [R1+0x243c], R14 ;  /* 0x00243c0e01007387 */ /* 0x0001e80000100800 */
[----:B------:R-:W4:Y:S04]  /*1fd300*/  LDL.LU R27, [R1+0x1340] ;  /* 0x00134000011b7983 */ /* 0x000f280000300800 */
[----:B0-----:R-:W4:Y:S01]  /*1fd310*/  LDL.LU R14, [R1+0x1344] ;  /* 0x00134400010e7983 */ /* 0x001f220000300800 */
[----:B------:R-:W-:Y:S01]  /*1fd320*/  VIADD R8, R8, UR5 ;  /* 0x0000000508087c36 */ /* 0x000fe20008000000 */
[----:B------:R-:W-:-:S04]  /*1fd330*/  ULDC UR5, c[0x0][0x248] ;  /* 0x0000920000057ab9 */ /* 0x000fc80000000800 */
[----:B------:R-:W-:Y:S02]  /*1fd340*/  SHF.R.S32.HI R18, RZ, 0x1f, R8 ;  /* 0x0000001fff127819 */ /* 0x000fe40000011408 */
[----:B--2---:R-:W-:Y:S02]  /*1fd350*/  F2FP.SATFINITE.E5M2.F32.PACK_AB_MERGE_C R16, R21, R19, RZ ;  /* 0x000000131510723e */ /* 0x004fe400048060ff */
[----:B------:R-:W2:Y:S04]  /*1fd360*/  LDL.LU R19, [R1+0x1348] ;  /* 0x0013480001137983 */ /* 0x000ea80000300800 */
[----:B------:R-:W2:Y:S04]  /*1fd370*/  LDL.LU R21, [R1+0x134c] ;  /* 0x00134c0001157983 */ /* 0x000ea80000300800 */
[----:B------:R0:W-:Y:S02]  /*1fd380*/  STL [R1+0x2468], R16 ;  /* 0x0024681001007387 */ /* 0x0001e40000100800 */
[----:B0-----:R-:W-:-:S05]  /*1fd390*/  IADD3 R16, P3, R8, R6, RZ ;  /* 0x0000000608107210 */ /* 0x001fca0007f7e0ff */
[----:B------:R-:W-:-:S05]  /*1fd3a0*/  IMAD.X R17, R18, 0x1, R5, P3 ;  /* 0x0000000112117824 */ /* 0x000fca00018e0605 */
[----:B------:R3:W-:Y:S02]  /*1fd3b0*/  STL.64 [R1+0x2058], R16 ;  /* 0x0020581001007387 */ /* 0x0007e40000100a00 */
[----:B---3--:R-:W-:Y:S02]  /*1fd3c0*/  F2FP.SATFINITE.E5M2.F32.PACK_AB_MERGE_C R16, R29, R23, RZ ;  /* 0x000000171d10723e */ /* 0x008fe400048060ff */
[----:B------:R-:W3:Y:S04]  /*1fd3d0*/  LDL.LU R23, [R1+0x1350] ;  /* 0x0013500001177983 */ /* 0x000ee80000300800 */
[----:B------:R0:W-:Y:S04]  /*1fd3e0*/  STL [R1+0x2418], R16 ;  /* 0x0024181001007387 */ /* 0x0001e80000100800 */
[----:B------:R-:W3:Y:S01]  /*1fd3f0*/  LDL.LU R29, [R1+0x1354] ;  /* 0x00135400011d7983 */ /* 0x000ee20000300800 */
[----:B----4-:R-:W-:-:S02]  /*1fd400*/  F2FP.SATFINITE.E5M2.F32.PACK_AB_MERGE_C R12, R12, R15, RZ ;  /* 0x0000000f0c0c723e */ /* 0x010fc400048060ff */
[----:B0-----:R-:W-:-:S03]  /*1fd410*/  IADD3 R16, P3, R8, R11, RZ ;  /* 0x0000000b08107210 */ /* 0x001fc60007f7e0ff */
[----:B------:R0:W-:Y:S04]  /*1fd420*/  STL [R1+0x2428], R12 ;  /* 0x0024280c01007387 */ /* 0x0001e80000100800 */
[----:B------:R-:W4:Y:S01]  /*1fd430*/  LDL.LU R15, [R1+0x1358] ;  /* 0x00135800010f7983 */ /* 0x000f220000300800 */
[----:B------:R-:W-:-:S03]  /*1fd440*/  IMAD.X R17, R18, 0x1, R7, P3 ;  /* 0x0000000112117824 */ /* 0x000fc600018e0607 */
[----:B0-----:R-:W4:Y:S04]  /*1fd450*/  LDL.LU R12, [R1+0x135c] ;  /* 0x00135c00010c7983 */ /* 0x001f280000300800 */
[----:B------:R0:W-:Y:S02]  /*1fd460*/  STL.64 [R1+0x2050], R16 ;  /* 0x0020501001007387 */ /* 0x0001e40000100a00 */
[----:B0-----:R-:W-:Y:S02]  /*1fd470*/  F2FP.SATFINITE.E5M2.F32.PACK_AB_MERGE_C R16, R28, R22, RZ ;  /* 0x000000161c10723e */ /* 0x001fe400048060ff */
[----:B------:R-:W4:Y:S04]  /*1fd480*/  LDL.LU R22, [R1+0x1360] ;  /* 0x0013600001167983 */ /* 0x000f280000300800 */
[----:B------:R0:W-:Y:S04]  /*1fd490*/  STL [R1+0x23d8], R16 ;  /* 0x0023d81001007387 */ /* 0x0001e80000100800 */
[----:B------:R-:W4:Y:S01]  /*1fd4a0*/  LDL.LU R28, [R1+0x1364] ;  /* 0x00136400011c7983 */ /* 0x000f220000300800 */
[----:B------:R-:W-:-:S02]  /*1fd4b0*/  F2FP.SATFINITE.E5M2.F32.PACK_AB_MERGE_C R10, R25, R10, RZ ;  /* 0x0000000a190a723e */ /* 0x000fc400048060ff */
[----:B0-----:R-:W-:-:S03]  /*1fd4c0*/  IADD3 R16, P3, R8, R4, RZ ;  /* 0x0000000408107210 */ /* 0x001fc60007f7e0ff */
[----:B------:R0:W-:Y:S02]  /*1fd4d0*/  STL [R1+0x23dc], R10 ;  /* 0x0023dc0a01007387 */ /* 0x0001e40000100800 */
[----:B------:R-:W-:Y:S02]  /*1fd4e0*/  IMAD.X R17, R18, 0x1, R3, P3 ;  /* 0x0000000112117824 */ /* 0x000fe400018e0603 */
[----:B0-----:R-:W4:Y:S04]  /*1fd4f0*/  LDL.LU R10, [R1+0x1368] ;  /* 0x00136800010a7983 */ /* 0x001f280000300800 */
[----:B------:R-:W4:Y:S01]  /*1fd500*/  LDL.LU R25, [R1+0x136c] ;  /* 0x00136c0001197983 */ /* 0x000f220000300800 */
[----:B------:R-:W-:-:S03]  /*1fd510*/  F2FP.SATFINITE.E5M2.F32.PACK_AB_MERGE_C R20, R26, R24, RZ ;  /* 0x000000181a14723e */ /* 0x000fc600048060ff */
[----:B------:R0:W-:Y:S04]  /*1fd520*/  STL.64 [R1+0x2048], R16 ;  /* 0x0020481001007387 */ /* 0x0001e80000100a00 */
[----:B------:R-:W-:Y:S04]  /*1fd530*/  STL [R1+0x8f8], R20 ;  /* 0x0008f81401007387 */ /* 0x000fe80000100800 */
[----:B------:R-:W4:Y:S01]  /*1fd540*/  LDL.LU R24, [R1+0x1370] ;  /* 0x0013700001187983 */ /* 0x000f220000300800 */
[----:B0-----:R-:W-:-:S03]  /*1fd550*/  IADD3 R16, P3, R8, R2, RZ ;  /* 0x0000000208107210 */ /* 0x001fc60007f7e0ff */
[----:B------:R-:W4:Y:S02]  /*1fd560*/  LDL.LU R26, [R1+0x1374] ;  /* 0x00137400011a7983 */ /* 0x000f240000300800 */
[----:B------:R-:W-:Y:S01]  /*1fd570*/  IMAD.X R17, R18, 0x1, R0, P3 ;  /* 0x0000000112117824 */ /* 0x000fe200018e0600 */
[----:B------:R-:W-:-:S04]  /*1fd580*/  F2FP.SATFINITE.E5M2.F32.PACK_AB_MERGE_C R13, R13, R9, RZ ;  /* 0x000000090d0d723e */ /* 0x000fc800048060ff */
[----:B------:R-:W-:Y:S04]  /*1fd590*/  STL.64 [R1+0x2040], R16 ;  /* 0x0020401001007387 */ /* 0x000fe80000100a00 */
[----:B------:R-:W4:Y:S04]  /*1fd5a0*/  LDL.LU R9, [R1+0x1378] ;  /* 0x0013780001097983 */ /* 0x000f280000300800 */
[----:B------:R0:W-:Y:S01]  /*1fd5b0*/  STL [R1+0x8fc], R13 ;  /* 0x0008fc0d01007387 */ /* 0x0001e20000100800 */
[----:B------:R-:W-:-:S03]  /*1fd5c0*/  F2FP.SATFINITE.E5M2.F32.PACK_AB_MERGE_C R14, R14, R27, RZ ;  /* 0x0000001b0e0e723e */ /* 0x000fc600048060ff */
        /* <DEDUP_REMOVED lines=16> */
[----:B------:R-:W3:Y:S04]  /*1fd6d0*/  LDL.LU R29, [R1+0x1394] ;  /* 0x00139400011d7983 */ /* 0x000ee80000300800 */
[----:B------:R4:W-:Y:S02]  /*1fd6e0*/  STL [R1+0x7bc], R16 ;  /* 0x0007bc1001007387 */ /* 0x0009e40000100800 */
[----:B----4-:R-:W-:-:S02]  /*1fd6f0*/  F2FP.SATFINITE.E5M2.F32.PACK_AB_MERGE_C R16, R12, R15, RZ ;  /* 0x0000000f0c10723e */ /* 0x010fc400048060ff */
[----:B------:R-:W4:Y:S04]  /*1fd700*/  LDL.LU R15, [R1+0x1398] ;  /* 0x00139800010f7983 */ /* 0x000f280000300800 */
[----:B------:R-:W4:Y:S04]  /*1fd710*/  LDL.LU R12, [R1+0x139c] ;  /* 0x00139c00010c7983 */ /* 0x000f280000300800 */
[----:B------:R0:W-:Y:S02]  /*1fd720*/  STL [R1+0x7d8], R16 ;  /* 0x0007d81001007387 */ /* 0x0001e40000100800 */
[----:B0-----:R-:W-:-:S05]  /*1fd730*/  IADD3 R16, P3, R8, R11, RZ ;  /* 0x0000000b08107210 */ /* 0x001fca0007f7e0ff */
[----:B------:R-:W-:-:S05]  /*1fd740*/  IMAD.X R17, R18, 0x1, R7, P3 ;  /* 0x0000000112117824 */ /* 0x000fca00018e0607 */
[----:B------:R0:W-:Y:S02]  /*1fd750*/  STL.64 [R1+0x2030], R16 ;  /* 0x0020301001007387 */ /* 0x0001e40000100a00 */
[----:B0-----:R-:W-:Y:S02]  /*1fd760*/  F2FP.SATFINITE.E5M2.F32.PACK_AB_MERGE_C R16, R28, R22, RZ ;  /* 0x000000161c10723e */ /* 0x001fe400048060ff */
[----:B------:R-:W4:Y:S04]  /*1fd770*/  LDL.LU R22, [R1+0x13a0] ;  /* 0x0013a00001167983 */ /* 0x000f280000300800 */
[----:B------:R0:W-:Y:S01]  /*1fd780*/  STL [R1+0x760], R16 ;  /* 0x0007601001007387 */ /* 0x0001e20000100800 */
[----:B------:R-:W-:-:S03]  /*1fd790*/  F2FP.SATFINITE.E5M2.F32.PACK_AB_MERGE_C R10, R25, R10, RZ ;  /* 0x0000000a190a723e */ /* 0x000fc600048060ff */
[----:B------:R-:W4:Y:S01]  /*1fd7a0*/  LDL.LU R28, [R1+0x13a4] ;  /* 0x0013a400011c7983 */ /* 0x000f220000300800 */
        /* <DEDUP_REMOVED lines=14> */
[----:B------:R-:W4:Y:S01]  /*1fd890*/  LDL.LU R13, [R1+0x13b8] ;  /* 0x0013b800010d7983 */ /* 0x000f220000300800 */
[----:B------:R-:W-:-:S03]  /*1fd8a0*/  F2FP.SATFINITE.E5M2.F32.PACK_AB_MERGE_C R9, R14, R27, RZ ;  /* 0x0000001b0e09723e */ /* 0x000fc600048060ff */
[----:B------:R-:W-:Y:S04]  /*1fd8b0*/  STL [R1+0x704], R16 ;  /* 0x0007041001007387 */ /* 0x000fe80000100800 */
[----:B------:R-:W4:Y:S04]  /*1fd8c0*/  LDL.LU R14, [R1+0x13bc] ;  /* 0x0013bc00010e7983 */ /* 0x000f280000300800 */
[----:B------:R0:W-:Y:S04]  /*1fd8d0*/  STL [R1+0x674], R9 ;  /* 0x0006740901007387 */ /* 0x0001e80000100800 */
[----:B------:R-:W4:Y:S01]  /*1fd8e0*/  LDL.LU R27, [R1+0x13c0] ;  /* 0x0013c000011b7983 */ /* 0x000f220000300800 */
[----:B0-----:R-:W-:Y:S01]  /*1fd8f0*/  VIADD R9, R8, UR5 ;  /* 0x0000000508097c36 */ /* 0x001fe20008000000 */
[----:B------:R-:W-:-:S02]  /*1fd900*/  ULDC UR5, c[0x0][0x248] ;  /* 0x0000920000057ab9 */ /* 0x000fc40000000800 */
[----:B------:R-:W4:Y:S02]  /*1fd910*/  LDL.LU R8, [R1+0x13c4] ;  /* 0x0013c40001087983 */ /* 0x000f240000300800 */
[----:B------:R-:W-:Y:S02]  /*1fd920*/  SHF.R.S32.HI R16, RZ, 0x1f, R9 ;  /* 0x0000001fff107819 */ /* 0x000fe40000011409 */
[----:B------:R-:W-:Y:S02]  /*1fd930*/  IADD3 R18, P3, R9, R6, RZ ;  /* 0x0000000609127210 */ /* 0x000fe40007f7e0ff */
[----:B--2---:R-:W-:-:S03]  /*1fd940*/  F2FP.SATFINITE.E5M2.F32.PACK_AB_MERGE_C R17, R21, R19, RZ ;  /* 0x000000131511723e */ /* 0x004fc600048060ff */
[----:B------:R-:W-:Y:S02]  /*1fd950*/  IMAD.X R19, R16, 0x1, R5, P3 ;  /* 0x0000000110137824 */ /* 0x000fe400018e0605 */
[----:B------:R0:W-:Y:S04]  /*1fd960*/  STL [R1+0x688], R17 ;  /* 0x0006881101007387 */ /* 0x0001e80000100800 */
[----:B------:R3:W-:Y:S04]  /*1fd970*/  STL.64 [R1+0x2018], R18 ;  /* 0x0020181201007387 */ /* 0x0007e80000100a00 */
[----:B0-----:R-:W2:Y:S04]  /*1fd980*/  LDL.LU R17, [R1+0x13c8] ;  /* 0x0013c80001117983 */ /* 0x001ea80000300800 */
[----:B------:R-:W2:Y:S01]  /*1fd990*/  LDL.LU R20, [R1+0x13cc] ;  /* 0x0013cc0001147983 */ /* 0x000ea20000300800 */
[----:B---3--:R-:W-:-:S05]  /*1fd9a0*/  F2FP.SATFINITE.E5M2.F32.PACK_AB_MERGE_C R18, R29, R23, RZ ;  /* 0x000000171d12723e */ /* 0x008fca00048060ff */
[----:B------:R0:W-:Y:S04]  /*1fd9b0*/  STL [R1+0x61c], R18 ;  /* 0x00061c1201007387 */ /* 0x0001e80000100800 */
[----:B------:R-:W3:Y:S04]  /*1fd9c0*/  LDL.LU R23, [R1+0x13d0] ;  /* 0x0013d00001177983 */ /* 0x000ee80000300800 */
[----:B------:R-:W3:Y:S01]  /*1fd9d0*/  LDL.LU R29, [R1+0x13d4] ;  /* 0x0013d400011d7983 */ /* 0x000ee20000300800 */
[----:B0-----:R-:W-:Y:S02]  /*1fd9e0*/  IADD3 R18, P3, R9, R11, RZ ;  /* 0x0000000b09127210 */ /* 0x001fe40007f7e0ff */
[----:B----4-:R-:W-:-:S03]  /*1fd9f0*/  F2FP.SATFINITE.E5M2.F32.PACK_AB_MERGE_C R12, R12, R15, RZ ;  /* 0x0000000f0c0c723e */ /* 0x010fc600048060ff */
        /* <DEDUP_REMOVED lines=9> */
[----:B0-----:R-:W-:Y:S02]  /*1fda90*/  IADD3 R18, P3, R9, R4, RZ ;  /* 0x0000000409127210 */ /* 0x001fe40007f7e0ff */
[----:B------:R-:W-:-:S03]  /*1fdaa0*/  F2FP.SATFINITE.E5M2.F32.PACK_AB_MERGE_C R10, R25, R10, RZ ;  /* 0x0000000a190a723e */ /* 0x000fc600048060ff */
[----:B------:R-:W-:Y:S02]  /*1fdab0*/  IMAD.X R19, R16, 0x1, R3, P3 ;  /* 0x0000000110137824 */ /* 0x000fe400018e0603 */
[----:B------:R0:W-:Y:S04]  /*1fdac0*/  STL [R1+0x5c0], R10 ;  /* 0x0005c00a01007387 */ /* 0x0001e80000100800 */
[----:B0-----:R-:W4:Y:S04]  /*1fdad0*/  LDL.LU R10, [R1+0x13e8] ;  /* 0x0013e800010a7983 */ /* 0x001f280000300800 */
[----:B------:R-:W4:Y:S04]  /*1fdae0*/  LDL.LU R25, [R1+0x13ec] ;  /* 0x0013ec0001197983 */ /* 0x000f280000300800 */
[----:B------:R0:W-:Y:S01]  /*1fdaf0*/  STL.64 [R1+0x2008], R18 ;  /* 0x0020081201007387 */ /* 0x0001e20000100a00 */
[----:B------:R-:W-:-:S02]  /*1fdb00*/  F2FP.SATFINITE.E5M2.F32.PACK_AB_MERGE_C R21, R26, R24, RZ ;  /* 0x000000181a15723e */ /* 0x000fc400048060ff */
[----:B0-----:R-:W-:-:S03]  /*1fdb10*/  IADD3 R18, P3, R9, R2, RZ ;  /* 0x0000000209127210 */ /* 0x001fc60007f7e0ff */
[----:B------:R-:W-:Y:S02]  /*1fdb20*/  STL [R1+0x56c], R21 ;  /* 0x00056c1501007387 */ /* 0x000fe40000100800 */
[----:B------:R-:W-:-:S05]  /*1fdb30*/  IMAD.X R19, R16, 0x1, R0, P3 ;  /* 0x0000000110137824 */ /* 0x000fca00018e0600 */
[----:B------:R0:W-:Y:S01]  /*1fdb40*/  STL.64 [R1+0x2000], R18 ;  /* 0x0020001201007387 */ /* 0x0001e20000100a00 */
[----:B------:R-:W-:-:S03]  /*1fdb50*/  F2FP.SATFINITE.E5M2.F32.PACK_AB_MERGE_C R13, R14, R13, RZ ;  /* 0x0000000d0e0d723e */ /* 0x000fc600048060ff */
[----:B0-----:R-:W4:Y:S04]  /*1fdb60*/  LDL.LU R19, [R1+0x13f0] ;  /* 0x0013f00001137983 */ /* 0x001f280000300800 */
[----:B------:R-:W4:Y:S04]  /*1fdb70*/  LDL.LU R21, [R1+0x13f4] ;  /* 0x0013f40001157983 */ /* 0x000f280000300800 */
[----:B------:R-:W4:Y:S04]  /*1fdb80*/  LDL.LU R26, [R1+0x13f8] ;  /* 0x0013f800011a7983 */ /* 0x000f280000300800 */
[----:B------:R-:W4:Y:S04]  /*1fdb90*/  LDL.LU R14, [R1+0x13fc] ;  /* 0x0013fc00010e7983 */ /* 0x000f280000300800 */
[----:B------:R0:W-:Y:S04]  /*1fdba0*/  STL [R1+0x574], R13 ;  /* 0x0005740d01007387 */ /* 0x0001e80000100800 */
[----:B------:R-:W4:Y:S04]  /*1fdbb0*/  LDL.LU R24, [R1+0x1400] ;  /* 0x0014000001187983 */ /* 0x000f280000300800 */
[----:B0-----:R-:W4:Y:S01]  /*1fdbc0*/  LDL.LU R13, [R1+0x1404] ;  /* 0x00140400010d7983 */ /* 0x001f220000300800 */
[----:B------:R-:W-:Y:S01]  /*1fdbd0*/  VIADD R9, R9, UR5 ;  /* 0x0000000509097c36 */ /* 0x000fe20008000000 */
[----:B------:R-:W-:Y:S01]  /*1fdbe0*/  F2FP.SATFINITE.E5M2.F32.PACK_AB_MERGE_C R8, R8, R27, RZ ;  /* 0x0000001b0808723e */ /* 0x000fe200048060ff */
[----:B------:R-:W-:-:S03]  /*1fdbf0*/  ULDC UR5, c[0x0][0x248] ;  /* 0x0000920000057ab9 */ /* 0x000fc60000000800 */
[----:B------:R-:W-:Y:S02]  /*1fdc00*/  SHF.R.S32.HI R18, RZ, 0x1f, R9 ;  /* 0x0000001fff127819 */ /* 0x000fe40000011409 */
[----:B------:R-:W-:Y:S01]  /*1fdc10*/  IADD3 R16, P3, R9, R6, RZ ;  /* 0x0000000609107210 */ /* 0x000fe20007f7e0ff */
[----:B------:R0:W-:Y:S04]  /*1fdc20*/  STL [R1+0x41c], R8 ;  /* 0x00041c0801007387 */ /* 0x0001e80000100800 */
[----:B------:R-:W4:Y:S04]  /*1fdc30*/  LDL.LU R27, [R1+0x1408] ;  /* 0x00140800011b7983 */ /* 0x000f280000300800 */
[----:B0-----:R-:W4:Y:S01]  /*1fdc40*/  LDL.LU R8, [R1+0x140c] ;  /* 0x00140c0001087983 */ /* 0x001f220000300800 */
[----:B--2---:R-:W-:Y:S01]  /*1fdc50*/  F2FP.SATFINITE.E5M2.F32.PACK_AB_MERGE_C R20, R20, R17, RZ ;  /* 0x000000111414723e */ /* 0x004fe200048060ff */
[----:B------:R-:W-:-:S04]  /*1fdc60*/  IMAD.X R17, R18, 0x1, R5, P3 ;  /* 0x0000000112117824 */ /* 0x000fc800018e0605 */
[----:B------:R-:W-:Y:S04]  /*1fdc70*/  STL [R1+0x418], R20 ;  /* 0x0004181401007387 */ /* 0x000fe80000100800 */
[----:B------:R3:W-:Y:S02]  /*1fdc80*/  STL.64 [R1+0x1ff8], R16 ;  /* 0x001ff81001007387 */ /* 0x0007e40000100a00 */
[----:B---3--:R-:W-:Y:S02]  /*1fdc90*/  F2FP.SATFINITE.E5M2.F32.PACK_AB_MERGE_C R16, R29, R23, RZ ;  /* 0x000000171d10723e */ /* 0x008fe400048060ff */
[----:B------:R-:W2:Y:S04]  /*1fdca0*/  LDL.LU R23, [R1+0x1410] ;  /* 0x0014100001177983 */ /* 0x000ea80000300800 */
[----:B------:R0:W-:Y:S04]  /*1fdcb0*/  STL [R1+0x410], R16 ;  /* 0x0004101001007387 */ /* 0x0001e80000100800 */
[----:B------:R-:W2:Y:S01]  /*1fdcc0*/  LDL.LU R29, [R1+0x1414] ;  /* 0x00141400011d7983 */ /* 0x000ea20000300800 */
[----:B0-----:R-:W-:-:S02]  /*1fdcd0*/  IADD3 R16, P3, R9, R11, RZ ;  /* 0x0000000b09107210 */ /* 0x001fc40007f7e0ff */
[----:B----4-:R-:W-:-:S03]  /*1fdce0*/  F2FP.SATFINITE.E5M2.F32.PACK_AB_MERGE_C R12, R12, R15, RZ ;  /* 0x0000000f0c0c723e */ /* 0x010fc600048060ff */
[----:B------:R-:W-:Y:S02]  /*1fdcf0*/  IMAD.X R17, R18, 0x1, R7, P3 ;  /* 0x0000000112117824 */ /* 0x000fe400018e0607 */
[----:B------:R0:W-:Y:S04]  /*1fdd00*/  STL [R1+0x40c], R12 ;  /* 0x00040c0c01007387 */ /* 0x0001e80000100800 */
[----:B------:R-:W3:Y:S04]  /*1fdd10*/  LDL.LU R15, [R1+0x1418] ;  /* 0x00141800010f7983 */ /* 0x000ee80000300800 */
[----:B0-----:R-:W3:Y:S04]  /*1fdd20*/  LDL.LU R12, [R1+0x141c] ;  /* 0x00141c00010c7983 */ /* 0x001ee80000300800 */
[----:B------:R0:W-:Y:S02]  /*1fdd30*/  STL.64 [R1+0x1ff0], R16 ;  /* 0x001ff01001007387 */ /* 0x0001e40000100a00 */
[----:B0-----:R-:W-:-:S02]  /*1fdd40*/  F2FP.SATFINITE.E5M2.F32.PACK_AB_MERGE_C R16, R28, R22, RZ ;  /* 0x000000161c10723e */ /* 0x001fc400048060ff */
[----:B------:R-:W4:Y:S04]  /*1fdd50*/  LDL.LU R22, [R1+0x1420] ;  /* 0x0014200001167983 */ /* 0x000f280000300800 */
[----:B------:R0:W-:Y:S04]  /*1fdd60*/  STL [R1+0x400], R16 ;  /* 0x0004001001007387 */ /* 0x0001e80000100800 */
[----:B------:R-:W4:Y:S01]  /*1fdd70*/  LDL.LU R28, [R1+0x1424] ;  /* 0x00142400011c7983 */ /* 0x000f220000300800 */
[----:B0-----:R-:W-:-:S05]  /*1fdd80*/  IADD3 R16, P3, R9, R4, RZ ;  /* 0x0000000409107210 */ /* 0x001fca0007f7e0ff */
[----:B------:R-:W-:Y:S01]  /*1fdd90*/  IMAD.X R17, R18, 0x1, R3, P3 ;  /* 0x0000000112117824 */ /* 0x000fe200018e0603 */
[----:B------:R-:W-:-:S05]  /*1fdda0*/  F2FP.SATFINITE.E5M2.F32.PACK_AB_MERGE_C R10, R25, R10, RZ ;  /* 0x0000000a190a723e */ /* 0x000fca00048060ff */
[----:B------:R0:W-:Y:S04]  /*1fddb0*/  STL [R1+0x404], R10 ;  /* 0x0004040a01007387 */ /* 0x0001e80000100800 */
[----:B0-----:R-:W2:Y:S04]  /*1fddc0*/  LDL.LU R10, [R1+0x1428] ;  /* 0x00142800010a7983 */ /* 0x001ea80000300800 */
[----:B------:R-:W2:Y:S04]  /*1fddd0*/  LDL.LU R25, [R1+0x142c] ;  /* 0x00142c0001197983 */ /* 0x000ea80000300800 */
[----:B------:R0:W-:Y:S02]  /*1fdde0*/  STL.64 [R1+0x1fe8], R16 ;  /* 0x001fe81001007387 */ /* 0x0001e40000100a00 */
[----:B0-----:R-:W-:-:S05]  /*1fddf0*/  IADD3 R16, P3, R9, R2, RZ ;  /* 0x0000000209107210 */ /* 0x001fca0007f7e0ff */
[----:B------:R-:W-:Y:S01]  /*1fde00*/  IMAD.X R17, R18, 0x1, R0, P3 ;  /* 0x0000000112117824 */ /* 0x000fe200018e0600 */
[----:B------:R-:W-:-:S05]  /*1fde10*/  F2FP.SATFINITE.E5M2.F32.PACK_AB_MERGE_C R19, R21, R19, RZ ;  /* 0x000000131513723e */ /* 0x000fca00048060ff */
[----:B------:R-:W-:Y:S04]  /*1fde20*/  STL [R1+0x3f0], R19 ;  /* 0x0003f01301007387 */ /* 0x000fe80000100800 */
[----:B------:R0:W-:Y:S02]  /*1fde30*/  STL.64 [R1+0x1fe0], R16 ;  /* 0x001fe01001007387 */ /* 0x0001e40000100a00 */
[----:B0-----:R-:W-:Y:S02]  /*1fde40*/  F2FP.SATFINITE.E5M2.F32.PACK_AB_MERGE_C R16, R14, R26, RZ ;  /* 0x0000001a0e10723e */ /* 0x001fe400048060ff */
[----:B------:R-:W-:Y:S01]  /*1fde50*/  F2FP.SATFINITE.E5M2.F32.PACK_AB_MERGE_C R13, R13, R24, RZ ;  /* 0x000000180d0d723e */ /* 0x000fe200048060ff */
[----:B------:R-:W4:Y:S04]  /*1fde60*/  LDL.LU R26, [R1+0x1430] ;  /* 0x00143000011a7983 */ /* 0x000f280000300800 */
[----:B------:R-:W4:Y:S04]  /*1fde70*/  LDL.LU R14, [R1+0x1434] ;  /* 0x00143400010e7983 */ /* 0x000f280000300800 */
[----:B------:R0:W-:Y:S04]  /*1fde80*/  STL [R1+0x3f4], R16 ;  /* 0x0003f41001007387 */ /* 0x0001e80000100800 */
[----:B------:R1:W-:Y:S04]  /*1fde90*/  STL [R1+0x2d0], R13 ;  /* 0x0002d00d01007387 */ /* 0x0003e80000100800 */
[----:B0-----:R-:W4:Y:S04]  /*1fdea0*/  LDL.LU R16, [R1+0x1438] ;  /* 0x0014380001107983 */ /* 0x001f280000300800 */
[----:B------:R-:W4:Y:S01]  /*1fdeb0*/  LDL.LU R18, [R1+0x143c] ;  /* 0x00143c0001127983 */ /* 0x000f220000300800 */
[----:B------:R-:W-:Y:S01]  /*1fdec0*/  F2FP.SATFINITE.E5M2.F32.PACK_AB_MERGE_C R8, R8, R27, RZ ;  /* 0x0000001b0808723e */ /* 0x000fe200048060ff */
[----:B------:R-:W-:Y:S01]  /*1fded0*/  VIADD R9, R9, UR5 ;  /* 0x0000000509097c36 */ /* 0x000fe20008000000 */
[----:B------:R-:W-:-:S03]  /*1fdee0*/  ULDC UR5, c[0x0][0x248] ;  /* 0x0000920000057ab9 */ /* 0x000fc60000000800 */
[----:B------:R-:W-:Y:S01]  /*1fdef0*/  STL [R1+0x2cc], R8 ;  /* 0x0002cc0801007387 */ /* 0x000fe20000100800 */
[----:B-1----:R-:W-:Y:S02]  /*1fdf00*/  SHF.R.S32.HI R13, RZ, 0x1f, R9 ;  /* 0x0000001fff0d7819 */ /* 0x002fe40000011409 */
[----:B---3--:R-:W-:Y:S02]  /*1fdf10*/  F2FP.SATFINITE.E5M2.F32.PACK_AB_MERGE_C R12, R12, R15, RZ ;  /* 0x0000000f0c0c723e */ /* 0x008fe400048060ff */
[----:B--2---:R-:W-:Y:S01]  /*1fdf20*/  F2FP.SATFINITE.E5M2.F32.PACK_AB_MERGE_C R10, R25, R10, RZ ;  /* 0x0000000a190a723e */ /* 0x004fe200048060ff */
[----:B----4-:R0:W-:Y:S04]  /*1fdf30*/  STL [R1+0x7d94], R18 ;  /* 0x007d941201007387 */ /* 0x0101e80000100800 */
[----:B------:R-:W2:Y:S04]  /*1fdf40*/  LDL.LU R17, [R1+0x1440] ;  /* 0x0014400001117983 */ /* 0x000ea80000300800 */
[----:B------:R-:W2:Y:S01]  /*1fdf50*/  LDL.LU R20, [R1+0x1444] ;  /* 0x0014440001147983 */ /* 0x000ea20000300800 */
[----:B0-----:R-:W-:-:S03]  /*1fdf60*/  IADD3 R18, P3, R9, R6, RZ ;  /* 0x0000000609127210 */ /* 0x001fc60007f7e0ff */
[----:B------:R-:W3:Y:S02]  /*1fdf70*/  LDL.LU R27, [R1+0x1448] ;  /* 0x00144800011b7983 */ /* 0x000ee40000300800 */
[----:B------:R-:W-:Y:S02]  /*1fdf80*/  IMAD.X R19, R13, 0x1, R5, P3 ;  /* 0x000000010d137824 */ /* 0x000fe400018e0605 */
[----:B------:R-:W3:Y:S04]  /*1fdf90*/  LDL.LU R8, [R1+0x144c] ;  /* 0x00144c0001087983 */ /* 0x000ee80000300800 */
[----:B------:R0:W-:Y:S04]  /*1fdfa0*/  STL.64 [R1+0x1fd8], R18 ;  /* 0x001fd81201007387 */ /* 0x0001e80000100a00 */
[----:B------:R-:W4:Y:S01]  /*1fdfb0*/  LDL.LU R21, [R1+0x1450] ;  /* 0x0014500001157983 */ /* 0x000f220000300800 */
[----:B0-----:R-:W-:-:S05]  /*1fdfc0*/  F2FP.SATFINITE.E5M2.F32.PACK_AB_MERGE_C R18, R29, R23, RZ ;  /* 0x000000171d12723e */ /* 0x001fca00048060ff */
[----:B------:R0:W-:Y:S04]  /*1fdfd0*/  STL [R1+0x2b4], R18 ;  /* 0x0002b41201007387 */ /* 0x0001e80000100800 */
[----:B------:R-:W4:Y:S01]  /*1fdfe0*/  LDL.LU R29, [R1+0x1454] ;  /* 0x00145400011d7983 */ /* 0x000f220000300800 */
[----:B0-----:R-:W-:-:S03]  /*1fdff0*/  IADD3 R18, P3, R9, R11, RZ ;  /* 0x0000000b09127210 */ /* 0x001fc60007f7e0ff */
[----:B------:R0:W-:Y:S02]  /*1fe000*/  STL [R1+0x2b8], R12 ;  /* 0x0002b80c01007387 */ /* 0x0001e40000100800 */
[----:B------:R-:W-:Y:S02]  /*1fe010*/  IMAD.X R19, R13, 0x1, R7, P3 ;  /* 0x000000010d137824 */ /* 0x000fe400018e0607 */
[----:B------:R-:W2:Y:S04]  /*1fe020*/  LDL.LU R15, [R1+0x1458] ;  /* 0x00145800010f7983 */ /* 0x000ea80000300800 */
[----:B0-----:R-:W2:Y:S04]  /*1fe030*/  LDL.LU R12, [R1+0x145c] ;  /* 0x00145c00010c7983 */ /* 0x001ea80000300800 */
        /* <DEDUP_REMOVED lines=8> */
[----:B0-----:R-:W4:Y:S04]  /*1fe0c0*/  LDL.LU R10, [R1+0x1468] ;  /* 0x00146800010a7983 */ /* 0x001f280000300800 */
[----:B------:R-:W4:Y:S04]  /*1fe0d0*/  LDL.LU R25, [R1+0x146c] ;  /* 0x00146c0001197983 */ /* 0x000f280000300800 */
[----:B------:R0:W-:Y:S01]  /*1fe0e0*/  STL.64 [R1+0x1fc8], R18 ;  /* 0x001fc81201007387 */ /* 0x0001e20000100a00 */
[----:B------:R-:W-:-:S02]  /*1fe0f0*/  F2FP.SATFINITE.E5M2.F32.PACK_AB_MERGE_C R14, R14, R26, RZ ;  /* 0x0000001a0e0e723e */ /* 0x000fc400048060ff */
[----:B0-----:R-:W-:-:S03]  /*1fe100*/  IADD3 R18, P3, R9, R2, RZ ;  /* 0x0000000209127210 */ /* 0x001fc60007f7e0ff */
[----:B------:R-:W-:Y:S02]  /*1fe110*/  STL [R1+0x280], R14 ;  /* 0x0002800e01007387 */ /* 0x000fe40000100800 */
[----:B------:R-:W-:-:S05]  /*1fe120*/  IMAD.X R19, R13, 0x1, R0, P3 ;  /* 0x000000010d137824 */ /* 0x000fca00018e0600 */
[----:B------:R0:W-:Y:S04]  /*1fe130*/  STL.64 [R1+0x1fc0], R18 ;  /* 0x001fc01201007387 */ /* 0x0001e80000100a00 */
[----:B0-----:R-:W4:Y:S04]  /*1fe140*/  LDL.LU R18, [R1+0x7d94] ;  /* 0x007d940001127983 */ /* 0x001f280000300800 */
[----:B------:R-:W4:Y:S04]  /*1fe150*/  LDL.LU R19, [R1+0x1470] ;  /* 0x0014700001137983 */ /* 0x000f280000300800 */
[----:B------:R-:W4:Y:S04]  /*1fe160*/  LDL.LU R24, [R1+0x1474] ;  /* 0x0014740001187983 */ /* 0x000f280000300800 */
[----:B------:R-:W4:Y:S04]  /*1fe170*/  LDL.LU R23, [R1+0x1478] ;  /* 0x0014780001177983 */ /* 0x000f280000300800 */
[----:B------:R-:W4:Y:S01]  /*1fe180*/  LDL.LU R26, [R1+0x147c] ;  /* 0x00147c00011a7983 */ /* 0x000f220000300800 */
[----:B------:R-:W-:Y:S01]  /*1fe190*/  VIADD R9, R9, UR5 ;  /* 0x0000000509097c36 */ /* 0x000fe20008000000 */
[----:B------:R-:W-:-:S02]  /*1fe1a0*/  ULDC UR5, c[0x0][0x248] ;  /* 0x0000920000057ab9 */ /* 0x000fc40000000800 */
[----:B------:R-:W4:Y:S04]  /*1fe1b0*/  LDL.LU R13, [R1+0x1480] ;  /* 0x00148000010d7983 */ /* 0x000f280000300800 */
[----:B------:R-:W4:Y:S01]  /*1fe1c0*/  LDL.LU R14, [R1+0x1484] ;  /* 0x00148400010e7983 */ /* 0x000f220000300800 */
[----:B---3--:R-:W-:Y:S02]  /*1fe1d0*/  F2FP.SATFINITE.E5M2.F32.PACK_AB_MERGE_C R8, R8, R27, RZ ;  /* 0x0000001b0808723e */ /* 0x008fe400048060ff */
[----:B--2---:R-:W-:Y:S02]  /*1fe1e0*/  F2FP.SATFINITE.E5M2.F32.PACK_AB_MERGE_C R12, R12, R15, RZ ;  /* 0x0000000f0c0c723e */ /* 0x004fe400048060ff */
[----:B----4-:R-:W-:Y:S02]  /*1fe1f0*/  F2FP.SATFINITE.E5M2.F32.PACK_AB_MERGE_C R10, R25, R10, RZ ;  /* 0x0000000a190a723e */ /* 0x010fe400048060ff */
[----:B------:R-:W-:-:S02]  /*1fe200*/  F2FP.SATFINITE.E5M2.F32.PACK_AB_MERGE_C R18, R18, R16, RZ ;  /* 0x000000101212723e */ /* 0x000fc400048060ff */
[----:B------:R-:W-:-:S03]  /*1fe210*/  F2FP.SATFINITE.E5M2.F32.PACK_AB_MERGE_C R16, R20, R17, RZ ;  /* 0x000000111410723e */ /* 0x000fc600048060ff */
[----:B------:R0:W-:Y:S04]  /*1fe220*/  STL [R1+0x284], R18 ;  /* 0x0002841201007387 */ /* 0x0001e80000100800 */
[----:B------:R1:W-:Y:S01]  /*1fe230*/  STL [R1+0x260], R16 ;  /* 0x0002601001007387 */ /* 0x0003e20000100800 */
[----:B0-----:R-:W-:Y:S02]  /*1fe240*/  SHF.R.S32.HI R18, RZ, 0x1f, R9 ;  /* 0x0000001fff127819 */ /* 0x001fe40000011409 */
[----:B-1----:R-:W-:Y:S01]  /*1fe250*/  IADD3 R16, P3, R9, R6, RZ ;  /* 0x0000000609107210 */ /* 0x002fe20007f7e0ff */
[----:B------:R0:W-:Y:S04]  /*1fe260*/  STL [R1+0x25c], R8 ;  /* 0x00025c0801007387 */ /* 0x0001e80000100800 */
[----:B------:R-:W-:Y:S01]  /*1fe270*/  IMAD.X R17, R18, 0x1, R5, P3 ;  /* 0x0000000112117824 */ /* 0x000fe200018e0605 */
[----:B------:R-:W2:Y:S04]  /*1fe280*/  LDL.LU R27, [R1+0x1488] ;  /* 0x00148800011b7983 */ /* 0x000ea80000300800 */
[----:B0-----:R-:W2:Y:S04]  /*1fe290*/  LDL.LU R8, [R1+0x148c] ;  /* 0x00148c0001087983 */ /* 0x001ea80000300800 */
[----:B------:R0:W-:Y:S02]  /*1fe2a0*/  STL.64 [R1+0x1fb8], R16 ;  /* 0x001fb81001007387 */ /* 0x0001e40000100a00 */
[----:B0-----:R-:W-:-:S02]  /*1fe2b0*/  F2FP.SATFINITE.E5M2.F32.PACK_AB_MERGE_C R16, R29, R21, RZ ;  /* 0x000000151d10723e */ /* 0x001fc400048060ff */
[----:B------:R-:W3:Y:S04]  /*1fe2c0*/  LDL.LU R21, [R1+0x1490] ;  /* 0x0014900001157983 */ /* 0x000ee80000300800 */
[----:B------:R0:W-:Y:S04]  /*1fe2d0*/  STL [R1+0x24c], R16 ;  /* 0x00024c1001007387 */ /* 0x0001e80000100800 */
[----:B------:R-:W3:Y:S01]  /*1fe2e0*/  LDL.LU R29, [R1+0x1494] ;  /* 0x00149400011d7983 */ /* 0x000ee20000300800 */
[----:B0-----:R-:W-:-:S03]  /*1fe2f0*/  IADD3 R16, P3, R9, R11, RZ ;  /* 0x0000000b09107210 */ /* 0x001fc60007f7e0ff */
[----:B------:R0:W-:Y:S02]  /*1fe300*/  STL [R1+0x248], R12 ;  /* 0x0002480c01007387 */ /* 0x0001e40000100800 */
[----:B------:R-:W-:Y:S02]  /*1fe310*/  IMAD.X R17, R18, 0x1, R7, P3 ;  /* 0x0000000112117824 */ /* 0x000fe400018e0607 */
[----:B------:R-:W4:Y:S01]  /*1fe320*/  LDL.LU R15, [R1+0x1498] ;  /* 0x00149800010f7983 */ /* 0x000f220000300800 */
[----:B------:R-:W-:-:S03]  /*1fe330*/  F2FP.SATFINITE.E5M2.F32.PACK_AB_MERGE_C R20, R28, R22, RZ ;  /* 0x000000161c14723e */ /* 0x000fc600048060ff */
[----:B0-----:R-:W4:Y:S04]  /*1fe340*/  LDL.LU R12, [R1+0x149c] ;  /* 0x00149c00010c7983 */ /* 0x001f280000300800 */
[----:B------:R0:W-:Y:S04]  /*1fe350*/  STL.64 [R1+0x1fb0], R16 ;  /* 0x001fb01001007387 */ /* 0x0001e80000100a00 */
[----:B------:R-:W-:Y:S01]  /*1fe360*/  STL [R1+0x210], R20 ;  /* 0x0002101401007387 */ /* 0x000fe20000100800 */
[----:B0-----:R-:W-:-:S03]  /*1fe370*/  IADD3 R16, P3, R9, R4, RZ ;  /* 0x0000000409107210 */ /* 0x001fc60007f7e0ff */
[----:B------:R0:W-:Y:S02]  /*1fe380*/  STL [R1+0x214], R10 ;  /* 0x0002140a01007387 */ /* 0x0001e40000100800 */
[----:B------:R-:W-:Y:S02]  /*1fe390*/  IMAD.X R17, R18, 0x1, R3, P3 ;  /* 0x0000000112117824 */ /* 0x000fe400018e0603 */
[----:B------:R-:W4:Y:S04]  /*1fe3a0*/  LDL.LU R22, [R1+0x14a0] ;  /* 0x0014a00001167983 */ /* 0x000f280000300800 */
[----:B------:R-:W4:Y:S04]  /*1fe3b0*/  LDL.LU R28, [R1+0x14a4] ;  /* 0x0014a400011c7983 */ /* 0x000f280000300800 */
[----:B0-----:R-:W4:Y:S04]  /*1fe3c0*/  LDL.LU R10, [R1+0x14a8] ;  /* 0x0014a800010a7983 */ /* 0x001f280000300800 */
[----:B------:R0:W-:Y:S01]  /*1fe3d0*/  STL.64 [R1+0x1fa8], R16 ;  /* 0x001fa81001007387 */ /* 0x0001e20000100a00 */
[----:B------:R-:W-:-:S03]  /*1fe3e0*/  F2FP.SATFINITE.E5M2.F32.PACK_AB_MERGE_C R19, R24, R19, RZ ;  /* 0x000000131813723e */ /* 0x000fc600048060ff */
[----:B------:R-:W4:Y:S01]  /*1fe3f0*/  LDL.LU R25, [R1+0x14ac] ;  /* 0x0014ac0001197983 */ /* 0x000f220000300800 */
[----:B0-----:R-:W-:-:S03]  /*1fe400*/  IADD3 R16, P3, R9, R2, RZ ;  /* 0x0000000209107210 */ /* 0x001fc60007f7e0ff */
[----:B------:R-:W-:Y:S02]  /*1fe410*/  STL [R1+0x200], R19 ;  /* 0x0002001301007387 */ /* 0x000fe40000100800 */
[----:B------:R-:W-:-:S05]  /*1fe420*/  IMAD.X R17, R18, 0x1, R0, P3 ;  /* 0x0000000112117824 */ /* 0x000fca00018e0600 */
[----:B------:R0:W-:Y:S04]  /*1fe430*/  STL.64 [R1+0x1fa0], R16 ;  /* 0x001fa01001007387 */ /* 0x0001e80000100a00 */
[----:B------:R-:W4:Y:S01]  /*1fe440*/  LDL.LU R18, [R1+0x3090] ;  /* 0x0030900001127983 */ /* 0x000f220000300800 */
[----:B0-----:R-:W-:-:S05]  /*1fe450*/  F2FP.SATFINITE.E5M2.F32.PACK_AB_MERGE_C R16, R26, R23, RZ ;  /* 0x000000171a10723e */ /* 0x001fca00048060ff */
[----:B------:R2:W-:Y:S04]  /*1fe460*/  STL [R1+0x1fc], R16 ;  /* 0x0001fc1001007387 */ /* 0x0005e80000100800 */
[----:B------:R-:W4:Y:S01]  /*1fe470*/  LDL.LU R17, [R1+0x3094] ;  /* 0x0030940001117983 */ /* 0x000f220000300800 */
[----:B------:R-:W-:Y:S01]  /*1fe480*/  F2FP.SATFINITE.E5M2.F32.PACK_AB_MERGE_C R13, R14, R13, RZ ;  /* 0x0000000d0e0d723e */ /* 0x000fe200048060ff */
[----:B------:R-:W-:Y:S01]  /*1fe490*/  VIADD R9, R9, UR5 ;  /* 0x0000000509097c36 */ /* 0x000fe20008000000 */
[----:B------:R-:W-:-:S03]  /*1fe4a0*/  ULDC UR5, c[0x0][0x248] ;  /* 0x0000920000057ab9 */ /* 0x000fc60000000800 */
[----:B------:R0:W-:Y:S01]  /*1fe4b0*/  STL [R1+0x1dc], R13 ;  /* 0x0001dc0d01007387 */ /* 0x0001e20000100800 */
[----:B------:R-:W-:Y:S02]  /*1fe4c0*/  SHF.R.S32.HI R24, RZ, 0x1f, R9 ;  /* 0x0000001fff187819 */ /* 0x000fe40000011409 */
[----:B--2---:R-:W-:Y:S02]  /*1fe4d0*/  F2FP.SATFINITE.E5M2.F32.PACK_AB_MERGE_C R16, R8, R27, RZ ;  /* 0x0000001b0810723e */ /* 0x004fe400048060ff */
[----:B---3--:R-:W-:Y:S02]  /*1fe4e0*/  F2FP.SATFINITE.E5M2.F32.PACK_AB_MERGE_C R19, R29, R21, RZ ;  /* 0x000000151d13723e */ /* 0x008fe400048060ff */
[----:B----4-:R-:W-:Y:S02]  /*1fe4f0*/  F2FP.SATFINITE.E5M2.F32.PACK_AB_MERGE_C R12, R12, R15, RZ ;  /* 0x0000000f0c0c723e */ /* 0x010fe400048060ff */
[----:B------:R-:W-:Y:S02]  /*1fe500*/  F2FP.SATFINITE.E5M2.F32.PACK_AB_MERGE_C R20, R28, R22, RZ ;  /* 0x000000161c14723e */ /* 0x000fe400048060ff */
[----:B------:R-:W-:Y:S01]  /*1fe510*/  F2FP.SATFINITE.E5M2.F32.PACK_AB_MERGE_C R15, R25, R10, RZ ;  /* 0x0000000a190f723e */ /* 0x000fe200048060ff */
[----:B------:R-:W-:Y:S04]  /*1fe520*/  STL [R1+0x7d90], R17 ;  /* 0x007d901101007387 */ /* 0x000fe80000100800 */
[----:B------:R-:W2:Y:S04]  /*1fe530*/  LDL.LU R23, [R1+0x3098] ;  /* 0x0030980001177983 */ /* 0x000ea80000300800 */
[----:B------:R-:W2:Y:S04]  /*1fe540*/  LDL.LU R14, [R1+0x309c] ;  /* 0x00309c00010e7983 */ /* 0x000ea80000300800 */
[----:B------:R-:W3:Y:S04]  /*1fe550*/  LDL.LU R26, [R1+0x3080] ;  /* 0x00308000011a7983 */ /* 0x000ee80000300800 */
[----:B0-----:R-:W3:Y:S04]  /*1fe560*/  LDL.LU R13, [R1+0x3084] ;  /* 0x00308400010d7983 */ /* 0x001ee80000300800 */
[----:B------:R-:W4:Y:S04]  /*1fe570*/  LDL.LU R27, [R1+0x3088] ;  /* 0x00308800011b7983 */ /* 0x000f280000300800 */
[----:B------:R-:W4:Y:S04]  /*1fe580*/  LDL.LU R8, [R1+0x308c] ;  /* 0x00308c0001087983 */ /* 0x000f280000300800 */
[----:B------:R0:W-:Y:S02]  /*1fe590*/  STL [R1+0x1d8], R16 ;  /* 0x0001d81001007387 */ /* 0x0001e40000100800 */
[----:B0-----:R-:W-:-:S05]  /*1fe5a0*/  IADD3 R16, P3, R9, R6, RZ ;  /* 0x0000000609107210 */ /* 0x001fca0007f7e0ff */
[----:B------:R-:W-:-:S05]  /*1fe5b0*/  IMAD.X R17, R24, 0x1, R5, P3 ;  /* 0x0000000118117824 */ /* 0x000fca00018e0605 */
[----:B------:R0:W-:Y:S04]  /*1fe5c0*/  STL.64 [R1+0x1f98], R16 ;  /* 0x001f981001007387 */ /* 0x0001e80000100a00 */
[----:B------:R1:W-:Y:S01]  /*1fe5d0*/  STL [R1+0x1bc], R19 ;  /* 0x0001bc1301007387 */ /* 0x0003e20000100800 */
[----:B0-----:R-:W-:-:S03]  /*1fe5e0*/  IADD3 R16, P3, R9, R11, RZ ;  /* 0x0000000b09107210 */ /* 0x001fc60007f7e0ff */
[----:B------:R0:W-:Y:S02]  /*1fe5f0*/  STL [R1+0x1b8], R12 ;  /* 0x0001b80c01007387 */ /* 0x0001e40000100800 */
[----:B------:R-:W-:Y:S02]  /*1fe600*/  IMAD.X R17, R24, 0x1, R7, P3 ;  /* 0x0000000118117824 */ /* 0x000fe400018e0607 */
[----:B-1----:R-:W4:Y:S04]  /*1fe610*/  LDL.LU R19, [R1+0x14c0] ;  /* 0x0014c00001137983 */ /* 0x002f280000300800 */
[----:B------:R-:W4:Y:S04]  /*1fe620*/  LDL.LU R21, [R1+0x14c4] ;  /* 0x0014c40001157983 */ /* 0x000f280000300800 */
[----:B------:R-:W4:Y:S04]  /*1fe630*/  LDL.LU R29, [R1+0x14c8] ;  /* 0x0014c800011d7983 */ /* 0x000f280000300800 */
[----:B------:R1:W-:Y:S04]  /*1fe640*/  STL.64 [R1+0x1f90], R16 ;  /* 0x001f901001007387 */ /* 0x0003e80000100a00 */
[----:B0-----:R-:W4:Y:S04]  /*1fe650*/  LDL.LU R12, [R1+0x14cc] ;  /* 0x0014cc00010c7983 */ /* 0x001f280000300800 */
[----:B------:R-:W-:Y:S01]  /*1fe660*/  STL [R1+0x7d78], R20 ;  /* 0x007d781401007387 */ /* 0x000fe20000100800 */
[----:B-1----:R-:W-:-:S03]  /*1fe670*/  IADD3 R16, P3, R9, R4, RZ ;  /* 0x0000000409107210 */ /* 0x002fc60007f7e0ff */
[----:B------:R-:W4:Y:S02]  /*1fe680*/  LDL.LU R22, [R1+0x14e0] ;  /* 0x0014e00001167983 */ /* 0x000f240000300800 */
[----:B------:R-:W-:Y:S02]  /*1fe690*/  IMAD.X R17, R24, 0x1, R3, P3 ;  /* 0x0000000118117824 */ /* 0x000fe400018e0603 */
[----:B------:R-:W4:Y:S04]  /*1fe6a0*/  LDL.LU R28, [R1+0x14e4] ;  /* 0x0014e400011c7983 */ /* 0x000f280000300800 */
[----:B------:R-:W4:Y:S04]  /*1fe6b0*/  LDL.LU R10, [R1+0x14e8] ;  /* 0x0014e800010a7983 */ /* 0x000f280000300800 */
[----:B------:R-:W4:Y:S04]  /*1fe6c0*/  LDL.LU R25, [R1+0x14ec] ;  /* 0x0014ec0001197983 */ /* 0x000f280000300800 */
[----:B------:R-:W-:Y:S04]  /*1fe6d0*/  STL [R1+0x7ab0], R15 ;  /* 0x007ab00f01007387 */ /* 0x000fe80000100800 */
[----:B------:R0:W-:Y:S04]  /*1fe6e0*/  STL.64 [R1+0x1f88], R16 ;  /* 0x001f881001007387 */ /* 0x0001e80000100a00 */
[----:B0-----:R-:W4:Y:S01]  /*1fe6f0*/  LDL.LU R17, [R1+0x7d90] ;  /* 0x007d900001117983 */ /* 0x001f220000300800 */
[C---:B------:R-:W-:Y:S01]  /*1fe700*/  IADD3 R16, P3, R9.reuse, R2, RZ ;  /* 0x0000000209107210 */ /* 0x040fe20007f7e0ff */
[----:B------:R-:W-:Y:S01]  /*1fe710*/  VIADD R9, R9, UR5 ;  /* 0x0000000509097c36 */ /* 0x000fe20008000000 */
[----:B------:R-:W-:Y:S01]  /*1fe720*/  ULDC UR5, c[0x0][0x248] ;  /* 0x0000920000057ab9 */ /* 0x000fe20000000800 */
[----:B--2---:R-:W-:-:S02]  /*1fe730*/  F2FP.SATFINITE.E5M2.F32.PACK_AB_MERGE_C R14, R14, R23, RZ ;  /* 0x000000170e0e723e */ /* 0x004fc400048060ff */
[----:B---3--:R-:W-:Y:S02]  /*1fe740*/  F2FP.SATFINITE.E5M2.F32.PACK_AB_MERGE_C R13, R13, R26, RZ ;  /* 0x0000001a0d0d723e */ /* 0x008fe400048060ff */
[----:B----4-:R-:W-:Y:S02]  /*1fe750*/  F2FP.SATFINITE.E5M2.F32.PACK_AB_MERGE_C R8, R8, R27, RZ ;  /* 0x0000001b0808723e */ /* 0x010fe400048060ff */
[----:B------:R-:W-:Y:S01]  /*1fe760*/  F2FP.SATFINITE.E5M2.F32.PACK_AB_MERGE_C R18, R17, R18, RZ ;  /* 0x000000121112723e */ /* 0x000fe200048060ff */
[----:B------:R-:W-:-:S04]  /*1fe770*/  IMAD.X R17, R24, 0x1, R0, P3 ;  /* 0x0000000118117824 */ /* 0x000fc800018e0600 */
[----:B------:R-:W-:Y:S04]  /*1fe780*/  STL [R1+0x7d50], R18 ;  /* 0x007d501201007387 */ /* 0x000fe80000100800 */
[----:B------:R0:W-:Y:S04]  /*1fe790*/  STL [R1+0x7b00], R14 ;  /* 0x007b000e01007387 */ /* 0x0001e80000100800 */
[----:B------:R1:W-:Y:S04]  /*1fe7a0*/  STL.64 [R1+0x1f80], R16 ;  /* 0x001f801001007387 */ /* 0x0003e80000100a00 */
[----:B------:R-:W2:Y:S01]  /*1fe7b0*/  LDL.LU R24, [R1+0x14f0] ;  /* 0x0014f00001187983 */ /* 0x000ea20000300800 */
[----:B0-----:R-:W-:-:S03]  /*1fe7c0*/  IADD3 R14, P3, R9, R6, RZ ;  /* 0x00000006090e7210 */ /* 0x001fc60007f7e0ff */
[----:B------:R-:W2:Y:S01]  /*1fe7d0*/  LDL.LU R23, [R1+0x14f4] ;  /* 0x0014f40001177983 */ /* 0x000ea20000300800 */
[----:B-1----:R-:W-:-:S03]  /*1fe7e0*/  SHF.R.S32.HI R16, RZ, 0x1f, R9 ;  /* 0x0000001fff107819 */ /* 0x002fc60000011409 */
[----:B------:R0:W-:Y:S04]  /*1fe7f0*/  STL [R1+0x180], R13 ;  /* 0x0001800d01007387 */ /* 0x0001e80000100800 */
[----:B------:R-:W3:Y:S01]  /*1fe800*/  LDL.LU R26, [R1+0x14f8] ;  /* 0x0014f800011a7983 */ /* 0x000ee20000300800 */
[----:B------:R-:W-:-:S03]  /*1fe810*/  IMAD.X R15, R16, 0x1, R5, P3 ;  /* 0x00000001100f7824 */ /* 0x000fc600018e0605 */
[----:B0-----:R-:W3:Y:S04]  /*1fe820*/  LDL.LU R13, [R1+0x14fc] ;  /* 0x0014fc00010d7983 */ /* 0x001ee80000300800 */
[----:B------:R0:W-:Y:S04]  /*1fe830*/  STL [R1+0x17c], R8 ;  /* 0x00017c0801007387 */ /* 0x0001e80000100800 */
[----:B------:R-:W4:Y:S04]  /*1fe840*/  LDL.LU R27, [R1+0x1500] ;  /* 0x00150000011b7983 */ /* 0x000f280000300800 */
[----:B0-----:R-:W4:Y:S04]  /*1fe850*/  LDL.LU R8, [R1+0x1504] ;  /* 0x0015040001087983 */ /* 0x001f280000300800 */
[----:B------:R0:W-:Y:S02]  /*1fe860*/  STL.64 [R1+0x1f78], R14 ;  /* 0x001f780e01007387 */ /* 0x0001e40000100a00 */
[----:B0-----:R-:W-:-:S02]  /*1fe870*/  F2FP.SATFINITE.E5M2.F32.PACK_AB_MERGE_C R15, R21, R19, RZ ;  /* 0x00000013150f723e */ /* 0x001fc400048060ff */
[----:B------:R-:W-:Y:S02]  /*1fe880*/  F2FP.SATFINITE.E5M2.F32.PACK_AB_MERGE_C R14, R12, R29, RZ ;  /* 0x0000001d0c0e723e */ /* 0x000fe400048060ff */
[----:B------:R-:W4:Y:S04]  /*1fe890*/  LDL.LU R29, [R1+0x1508] ;  /* 0x00150800011d7983 */ /* 0x000f280000300800 */
[----:B------:R-:W-:Y:S04]  /*1fe8a0*/  STL [R1+0x15c], R15 ;  /* 0x00015c0f01007387 */ /* 0x000fe80000100800 */
[----:B------:R-:W4:Y:S04]  /*1fe8b0*/  LDL.LU R12, [R1+0x150c] ;  /* 0x00150c00010c7983 */ /* 0x000f280000300800 */
[----:B------:R0:W-:Y:S02]  /*1fe8c0*/  STL [R1+0x160], R14 ;  /* 0x0001600e01007387 */ /* 0x0001e40000100800 */
[----:B0-----:R-:W-:-:S02]  /*1fe8d0*/  IADD3 R14, P3, R9, R11, RZ ;  /* 0x0000000b090e7210 */ /* 0x001fc40007f7e0ff */
[----:B------:R0:W-:Y:S03]  /*1fe8e0*/  STL [R1+0x7d84], R11 ;  /* 0x007d840b01007387 */ /* 0x0001e60000100800 */
[----:B------:R-:W-:Y:S01]  /*1fe8f0*/  IMAD.X R15, R16, 0x1, R7, P3 ;  /* 0x00000001100f7824 */ /* 0x000fe200018e0607 */
[----:B------:R-:W-:-:S04]  /*1fe900*/  F2FP.SATFINITE.E5M2.F32.PACK_AB_MERGE_C R10, R25, R10, RZ ;  /* 0x0000000a190a723e */ /* 0x000fc800048060ff */
[----:B------:R1:W-:Y:S04]  /*1fe910*/  STL.64 [R1+0x1f70], R14 ;  /* 0x001f700e01007387 */ /* 0x0003e80000100a00 */
[----:B0-----:R-:W4:Y:S01]  /*1fe920*/  LDL.LU R11, [R1+0x1510] ;  /* 0x00151000010b7983 */ /* 0x001f220000300800 */
[----:B-1----:R-:W-:-:S05]  /*1fe930*/  F2FP.SATFINITE.E5M2.F32.PACK_AB_MERGE_C R14, R28, R22, RZ ;  /* 0x000000161c0e723e */ /* 0x002fca00048060ff */
[----:B------:R0:W-:Y:S04]  /*1fe940*/  STL [R1+0x2478], R14 ;  /* 0x0024780e01007387 */ /* 0x0001e80000100800 */
[----:B0-----:R-:W4:Y:S04]  /*1fe950*/  LDL.LU R14, [R1+0x1514] ;  /* 0x00151400010e7983 */ /* 0x001f280000300800 */
[----:B------:R-:W-:Y:S04]  /*1fe960*/  STL [R1+0x247c], R10 ;  /* 0x00247c0a01007387 */ /* 0x000fe80000100800 */
[----:B------:R-:W4:Y:S04]  /*1fe970*/  LDL.LU R18, [R1+0x1518] ;  /* 0x0015180001127983 */ /* 0x000f280000300800 */
[----:B------:R-:W4:Y:S01]  /*1fe980*/  LDL.LU R15, [R1+0x151c] ;  /* 0x00151c00010f7983 */ /* 0x000f220000300800 */
[----:B------:R-:W-:-:S05]  /*1fe990*/  IADD3 R20, P3, R9, R4, RZ ;  /* 0x0000000409147210 */ /* 0x000fca0007f7e0ff */
[----:B------:R-:W-:Y:S01]  /*1fe9a0*/  IMAD.X R21, R16, 0x1, R3, P3 ;  /* 0x0000000110157824 */ /* 0x000fe200018e0603 */
[----:B--2---:R-:W-:Y:S02]  /*1fe9b0*/  F2FP.SATFINITE.E5M2.F32.PACK_AB_MERGE_C R17, R23, R24, RZ ;  /* 0x000000181711723e */ /* 0x004fe400048060ff */
[----:B---3--:R-:W-:Y:S02]  /*1fe9c0*/  F2FP.SATFINITE.E5M2.F32.PACK_AB_MERGE_C R13, R13, R26, RZ ;  /* 0x0000001a0d0d723e */ /* 0x008fe400048060ff */
[----:B----4-:R-:W-:Y:S02]  /*1fe9d0*/  F2FP.SATFINITE.E5M2.F32.PACK_AB_MERGE_C R8, R8, R27, RZ ;  /* 0x0000001b0808723e */ /* 0x010fe400048060ff */
[----:B------:R-:W-:Y:S01]  /*1fe9e0*/  F2FP.SATFINITE.E5M2.F32.PACK_AB_MERGE_C R12, R12, R29, RZ ;  /* 0x0000001d0c0c723e */ /* 0x000fe200048060ff */
[----:B------:R0:W-:Y:S04]  /*1fe9f0*/  STL.64 [R1+0x7d88], R14 ;  /* 0x007d880e01007387 */ /* 0x0001e80000100a00 */
[----:B------:R-:W2:Y:S04]  /*1fea00*/  LDL.LU R22, [R1+0x1520] ;  /* 0x0015200001167983 */ /* 0x000ea80000300800 */
[----:B------:R-:W2:Y:S01]  /*1fea10*/  LDL.LU R28, [R1+0x1524] ;  /* 0x00152400011c7983 */ /* 0x000ea20000300800 */
[----:B0-----:R-:W-:-:S03]  /*1fea20*/  IADD3 R14, P3, R9, R2, RZ ;  /* 0x00000002090e7210 */ /* 0x001fc60007f7e0ff */
[----:B------:R-:W3:Y:S04]  /*1fea30*/  LDL.LU R10, [R1+0x1528] ;  /* 0x00152800010a7983 */ /* 0x000ee80000300800 */
[----:B------:R-:W3:Y:S01]  /*1fea40*/  LDL.LU R25, [R1+0x152c] ;  /* 0x00152c0001197983 */ /* 0x000ee20000300800 */
[----:B------:R-:W-:-:S03]  /*1fea50*/  IMAD.X R15, R16, 0x1, R0, P3 ;  /* 0x00000001100f7824 */ /* 0x000fc600018e0600 */
[----:B------:R0:W-:Y:S01]  /*1fea60*/  STL.64 [R1+0x1f68], R20 ;  /* 0x001f681401007387 */ /* 0x0001e20000100a00 */
[----:B------:R-:W-:Y:S01]  /*1fea70*/  VIADD R9, R9, UR5 ;  /* 0x0000000509097c36 */ /* 0x000fe20008000000 */
[----:B------:R-:W-:Y:S02]  /*1fea80*/  ULDC UR5, c[0x0][0x248] ;  /* 0x0000920000057ab9 */ /* 0x000fe40000000800 */
[----:B------:R1:W-:Y:S02]  /*1fea90*/  STL [R1+0x242c], R17 ;  /* 0x00242c1101007387 */ /* 0x0003e40000100800 */
[----:B------:R-:W-:Y:S02]  /*1feaa0*/  SHF.R.S32.HI R16, RZ, 0x1f, R9 ;  /* 0x0000001fff107819 */ /* 0x000fe40000011409 */
[----:B0-----:R-:W4:Y:S04]  /*1feab0*/  LDL.LU R20, [R1+0x1530] ;  /* 0x0015300001147983 */ /* 0x001f280000300800 */
[----:B-1----:R-:W4:Y:S04]  /*1feac0*/  LDL.LU R17, [R1+0x1534] ;  /* 0x0015340001117983 */ /* 0x002f280000300800 */
[----:B------:R0:W-:Y:S04]  /*1fead0*/  STL.64 [R1+0x1f60], R14 ;  /* 0x001f600e01007387 */ /* 0x0001e80000100a00 */
[----:B------:R-:W4:Y:S04]  /*1feae0*/  LDL.LU R21, [R1+0x1538] ;  /* 0x0015380001157983 */ /* 0x000f280000300800 */
[----:B------:R-:W4:Y:S04]  /*1feaf0*/  LDL.LU R24, [R1+0x153c] ;  /* 0x00153c0001187983 */ /* 0x000f280000300800 */
[----:B------:R-:W-:Y:S01]  /*1feb00*/  STL [R1+0x2438], R13 ;  /* 0x0024380d01007387 */ /* 0x000fe20000100800 */
[----:B0-----:R-:W-:-:S03]  /*1feb10*/  IADD3 R14, P3, R9, R6, RZ ;  /* 0x00000006090e7210 */ /* 0x001fc60007f7e0ff */
[----:B------:R-:W4:Y:S04]  /*1feb20*/  LDL.LU R19, [R1+0x1540] ;  /* 0x0015400001137983 */ /* 0x000f280000300800 */
[----:B------:R-:W4:Y:S01]  /*1feb30*/  LDL.LU R23, [R1+0x1544] ;  /* 0x0015440001177983 */ /* 0x000f220000300800 */
[----:B------:R-:W-:-:S03]  /*1feb40*/  IMAD.X R15, R16, 0x1, R5, P3 ;  /* 0x00000001100f7824 */ /* 0x000fc600018e0605 */
[----:B------:R0:W-:Y:S04]  /*1feb50*/  STL [R1+0x241c], R8 ;  /* 0x00241c0801007387 */ /* 0x0001e80000100800 */
[----:B------:R-:W4:Y:S04]  /*1feb60*/  LDL.LU R26, [R1+0x1548] ;  /* 0x00154800011a7983 */ /* 0x000f280000300800 */
[----:B0-----:R-:W4:Y:S04]  /*1feb70*/  LDL.LU R8, [R1+0x154c] ;  /* 0x00154c0001087983 */ /* 0x001f280000300800 */
[----:B------:R-:W4:Y:S04]  /*1feb80*/  LDL.LU R13, [R1+0x1550] ;  /* 0x00155000010d7983 */ /* 0x000f280000300800 */
[----:B------:R-:W4:Y:S04]  /*1feb90*/  LDL.LU R27, [R1+0x1554] ;  /* 0x00155400011b7983 */ /* 0x000f280000300800 */
[----:B------:R0:W-:Y:S04]  /*1feba0*/  STL [R1+0x2498], R12 ;  /* 0x0024980c01007387 */ /* 0x0001e80000100800 */
[----:B------:R-:W4:Y:S04]  /*1febb0*/  LDL.LU R29, [R1+0x1558] ;  /* 0x00155800011d7983 */ /* 0x000f280000300800 */
[----:B0-----:R-:W4:Y:S04]  /*1febc0*/  LDL.LU R12, [R1+0x155c] ;  /* 0x00155c00010c7983 */ /* 0x001f280000300800 */
[----:B------:R0:W-:Y:S04]  /*1febd0*/  STL.64 [R1+0x1f48], R14 ;  /* 0x001f480e01007387 */ /* 0x0001e80000100a00 */
[----:B0-----:R-:W2:Y:S02]  /*1febe0*/  LDL.LU.64 R14, [R1+0x7d88] ;  /* 0x007d8800010e7983 */ /* 0x001ea40000300a00 */
[----:B--2---:R-:W-:-:S02]  /*1febf0*/  F2FP.SATFINITE.E5M2.F32.PACK_AB_MERGE_C R14, R14, R11, RZ ;  /* 0x0000000b0e0e723e */ /* 0x004fc400048060ff */
[----:B------:R-:W2:Y:S04]  /*1fec00*/  LDL.LU R11, [R1+0x7d84] ;  /* 0x007d8400010b7983 */ /* 0x000ea80000300800 */
[----:B------:R2:W-:Y:S01]  /*1fec10*/  STL [R1+0x23ec], R14 ;  /* 0x0023ec0e01007387 */ /* 0x0005e20000100800 */
[----:B------:R-:W-:-:S05]  /*1fec20*/  F2FP.SATFINITE.E5M2.F32.PACK_AB_MERGE_C R18, R15, R18, RZ ;  /* 0x000000120f12723e */ /* 0x000fca00048060ff */
[----:B------:R-:W-:Y:S01]  /*1fec30*/  STL [R1+0x23e8], R18 ;  /* 0x0023e81201007387 */ /* 0x000fe20000100800 */
[----:B--2---:R-:W-:-:S05]  /*1fec40*/  IADD3 R14, P3, R9, R11, RZ ;  /* 0x0000000b090e7210 */ /* 0x004fca0007f7e0ff */
[----:B------:R-:W-:-:S05]  /*1fec50*/  IMAD.X R15, R16, 0x1, R7, P3 ;  /* 0x00000001100f7824 */ /* 0x000fca00018e0607 */
[----:B------:R0:W-:Y:S02]  /*1fec60*/  STL.64 [R1+0x1f40], R14 ;  /* 0x001f400e01007387 */ /* 0x0001e40000100a00 */
[----:B0-----:R-:W-:Y:S02]  /*1fec70*/  F2FP.SATFINITE.E5M2.F32.PACK_AB_MERGE_C R15, R28, R22, RZ ;  /* 0x000000161c0f723e */ /* 0x001fe400048060ff */
[----:B------:R-:W2:Y:S01]  /*1fec80*/  LDL.LU R22, [R1+0x1560] ;  /* 0x0015600001167983 */ /* 0x000ea20000300800 */
[----:B---3--:R-:W-:-:S03]  /*1fec90*/  F2FP.SATFINITE.E5M2.F32.PACK_AB_MERGE_C R14, R25, R10, RZ ;  /* 0x0000000a190e723e */ /* 0x008fc600048060ff */
[----:B------:R-:W-:Y:S04]  /*1feca0*/  STL [R1+0x23c8], R15 ;  /* 0x0023c80f01007387 */ /* 0x000fe80000100800 */
[----:B------:R-:W2:Y:S04]  /*1fecb0*/  LDL.LU R10, [R1+0x1564] ;  /* 0x00156400010a7983 */ /* 0x000ea80000300800 */
[----:B------:R0:W-:Y:S04]  /*1fecc0*/  STL [R1+0x23cc], R14 ;  /* 0x0023cc0e01007387 */ /* 0x0001e80000100800 */
[----:B------:R-:W3:Y:S04]  /*1fecd0*/  LDL.LU R28, [R1+0x1568] ;  /* 0x00156800011c7983 */ /* 0x000ee80000300800 */
[----:B------:R-:W3:Y:S01]  /*1fece0*/  LDL.LU R25, [R1+0x156c] ;  /* 0x00156c0001197983 */ /* 0x000ee20000300800 */
[----:B0-----:R-:W-:-:S05]  /*1fecf0*/  IADD3 R14, P3, R9, R4, RZ ;  /* 0x00000004090e7210 */ /* 0x001fca0007f7e0ff */
[----:B------:R-:W-:-:S05]  /*1fed00*/  IMAD.X R15, R16, 0x1, R3, P3 ;  /* 0x00000001100f7824 */ /* 0x000fca00018e0603 */
[----:B------:R0:W-:Y:S01]  /*1fed10*/  STL.64 [R1+0x1f38], R14 ;  /* 0x001f380e01007387 */ /* 0x0001e20000100a00 */
[----:B----4-:R-:W-:Y:S02]  /*1fed20*/  F2FP.SATFINITE.E5M2.F32.PACK_AB_MERGE_C R17, R17, R20, RZ ;  /* 0x000000141111723e */ /* 0x010fe400048060ff */
[----:B0-----:R-:W-:-:S03]  /*1fed30*/  IADD3 R14, P3, R9, R2, RZ ;  /* 0x00000002090e7210 */ /* 0x001fc60007f7e0ff */
[----:B------:R-:W-:Y:S02]  /*1fed40*/  STL [R1+0x8dc], R17 ;  /* 0x0008dc1101007387 */ /* 0x000fe40000100800 */
[----:B------:R-:W-:Y:S02]  /*1fed50*/  IMAD.X R15, R16, 0x1, R0, P3 ;  /* 0x00000001100f7824 */ /* 0x000fe400018e0600 */
[----:B------:R-:W-:Y:S01]  /*1fed60*/  VIADD R9, R9, UR5 ;  /* 0x0000000509097c36 */ /* 0x000fe20008000000 */
[----:B------:R-:W-:Y:S01]  /*1fed70*/  F2FP.SATFINITE.E5M2.F32.PACK_AB_MERGE_C R8, R8, R26, RZ ;  /* 0x0000001a0808723e */ /* 0x000fe200048060ff */
[----:B------:R-:W-:Y:S01]  /*1fed80*/  ULDC UR5, c[0x0][0x248] ;  /* 0x0000920000057ab9 */ /* 0x000fe20000000800 */
[----:B------:R0:W-:Y:S02]  /*1fed90*/  STL.64 [R1+0x1f30], R14 ;  /* 0x001f300e01007387 */ /* 0x0001e40000100a00 */
[----:B------:R-:W-:Y:S02]  /*1feda0*/  IADD3 R16, P3, R9, R6, RZ ;  /* 0x0000000609107210 */ /* 0x000fe40007f7e0ff */
[----:B0-----:R-:W-:-:S02]  /*1fedb0*/  F2FP.SATFINITE.E5M2.F32.PACK_AB_MERGE_C R14, R24, R21, RZ ;  /* 0x00000015180e723e */ /* 0x001fc400048060ff */
[----:B------:R-:W4:Y:S04]  /*1fedc0*/  LDL.LU R21, [R1+0x1570] ;  /* 0x0015700001157983 */ /* 0x000f280000300800 */
[----:B------:R-:W4:Y:S04]  /*1fedd0*/  LDL.LU R24, [R1+0x1574] ;  /* 0x0015740001187983 */ /* 0x000f280000300800 */
[----:B------:R0:W-:Y:S01]  /*1fede0*/  STL [R1+0x24b8], R14 ;  /* 0x0024b80e01007387 */ /* 0x0001e20000100800 */
[----:B------:R-:W-:Y:S02]  /*1fedf0*/  F2FP.SATFINITE.E5M2.F32.PACK_AB_MERGE_C R13, R27, R13, RZ ;  /* 0x0000000d1b0d723e */ /* 0x000fe400048060ff */
[----:B0-----:R-:W-:-:S02]  /*1fee00*/  F2FP.SATFINITE.E5M2.F32.PACK_AB_MERGE_C R14, R23, R19, RZ ;  /* 0x00000013170e723e */ /* 0x001fc400048060ff */
[----:B------:R-:W-:-:S03]  /*1fee10*/  SHF.R.S32.HI R19, RZ, 0x1f, R9 ;  /* 0x0000001fff137819 */ /* 0x000fc60000011409 */
[----:B------:R0:W-:Y:S02]  /*1fee20*/  STL [R1+0x7d0], R14 ;  /* 0x0007d00e01007387 */ /* 0x0001e40000100800 */
[----:B------:R-:W-:Y:S01]  /*1fee30*/  IMAD.X R17, R19, 0x1, R5, P3 ;  /* 0x0000000113117824 */ /* 0x000fe200018e0605 */
[----:B------:R-:W-:Y:S01]  /*1fee40*/  F2FP.SATFINITE.E5M2.F32.PACK_AB_MERGE_C R12, R12, R29, RZ ;  /* 0x0000001d0c0c723e */ /* 0x000fe200048060ff */
[----:B0-----:R-:W4:Y:S04]  /*1fee50*/  LDL.LU R14, [R1+0x157c] ;  /* 0x00157c00010e7983 */ /* 0x001f280000300800 */
[----:B------:R-:W4:Y:S04]  /*1fee60*/  LDL.LU R23, [R1+0x1580] ;  /* 0x0015800001177983 */ /* 0x000f280000300800 */
[----:B------:R0:W-:Y:S04]  /*1fee70*/  STL [R1+0x8a8], R8 ;  /* 0x0008a80801007387 */ /* 0x0001e80000100800 */
[----:B0-----:R-:W4:Y:S04]  /*1fee80*/  LDL.LU R8, [R1+0x1584] ;  /* 0x0015840001087983 */ /* 0x001f280000300800 */
[----:B------:R-:W4:Y:S04]  /*1fee90*/  LDL.LU R18, [R1+0x1588] ;  /* 0x0015880001127983 */ /* 0x000f280000300800 */
[----:B------:R-:W-:Y:S04]  /*1feea0*/  STL.64 [R1+0x1f18], R16 ;  /* 0x001f181001007387 */ /* 0x000fe80000100a00 */
[----:B------:R0:W-:Y:S04]  /*1feeb0*/  STL [R1+0x75c], R13 ;  /* 0x00075c0d01007387 */ /* 0x0001e80000100800 */
[----:B------:R-:W4:Y:S04]  /*1feec0*/  LDL.LU R15, [R1+0x158c] ;  /* 0x00158c00010f7983 */ /* 0x000f280000300800 */
[----:B------:R1:W-:Y:S04]  /*1feed0*/  STL [R1+0x784], R12 ;  /* 0x0007840c01007387 */ /* 0x0003e80000100800 */
[----:B------:R-:W4:Y:S04]  /*1feee0*/  LDL.LU R26, [R1+0x1590] ;  /* 0x00159000011a7983 */ /* 0x000f280000300800 */
[----:B0-----:R-:W4:Y:S04]  /*1feef0*/  LDL.LU R13, [R1+0x1594] ;  /* 0x00159400010d7983 */ /* 0x001f280000300800 */
[----:B------:R-:W4:Y:S04]  /*1fef00*/  LDL.LU R27, [R1+0x1598] ;  /* 0x00159800011b7983 */ /* 0x000f280000300800 */
[----:B-1----:R-:W4:Y:S01]  /*1fef10*/  LDL.LU R12, [R1+0x159c] ;  /* 0x00159c00010c7983 */ /* 0x002f220000300800 */
[----:B--2---:R-:W-:-:S05]  /*1fef20*/  F2FP.SATFINITE.E5M2.F32.PACK_AB_MERGE_C R10, R10, R22, RZ ;  /* 0x000000160a0a723e */ /* 0x004fca00048060ff */
[----:B------:R0:W-:Y:S04]  /*1fef30*/  STL [R1+0x79ec], R10 ;  /* 0x0079ec0a01007387 */ /* 0x0001e80000100800 */
[----:B0-----:R-:W2:Y:S01]  /*1fef40*/  LDL.LU R10, [R1+0x1578] ;  /* 0x00157800010a7983 */ /* 0x001ea20000300800 */
[----:B------:R-:W-:-:S05]  /*1fef50*/  IADD3 R16, P3, R9, R11, RZ ;  /* 0x0000000b09107210 */ /* 0x000fca0007f7e0ff */
[----:B------:R-:W-:-:S05]  /*1fef60*/  IMAD.X R17, R19, 0x1, R7, P3 ;  /* 0x0000000113117824 */ /* 0x000fca00018e0607 */
[----:B------:R3:W-:Y:S04]  /*1fef70*/  STL.64 [R1+0x1f10], R16 ;  /* 0x001f101001007387 */ /* 0x0007e80000100a00 */
[----:B------:R-:W2:Y:S04]  /*1fef80*/  LDL.LU R29, [R1+0x15a0] ;  /* 0x0015a000011d7983 */ /* 0x000ea80000300800 */
        /* <DEDUP_REMOVED lines=10> */
[----:B------:R0:W-:Y:S02]  /*1ff030*/  STL [R1+0x678], R20 ;  /* 0x0006781401007387 */ /* 0x0001e40000100800 */
[----:B------:R-:W-:Y:S02]  /*1ff040*/  IMAD.X R17, R19, 0x1, R0, P3 ;  /* 0x0000000113117824 */ /* 0x000fe400018e0600 */
[----:B0-----:R-:W4:Y:S04]  /*1ff050*/  LDL.LU R20, [R1+0x15b0] ;  /* 0x0015b00001147983 */ /* 0x001f280000300800 */
[----:B------:R0:W-:Y:S04]  /*1ff060*/  STL.64 [R1+0x1f00], R16 ;  /* 0x001f001001007387 */ /* 0x0001e80000100a00 */
[----:B0-----:R-:W4:Y:S04]  /*1ff070*/  LDL.LU R16, [R1+0x15b4] ;  /* 0x0015b40001107983 */ /* 0x001f280000300800 */
[----:B------:R-:W4:Y:S04]  /*1ff080*/  LDL.LU R17, [R1+0x15b8] ;  /* 0x0015b80001117983 */ /* 0x000f280000300800 */
[----:B------:R-:W4:Y:S04]  /*1ff090*/  LDL.LU R19, [R1+0x15bc] ;  /* 0x0015bc0001137983 */ /* 0x000f280000300800 */
[----:B------:R-:W4:Y:S04]  /*1ff0a0*/  LDL.LU R21, [R1+0x15c0] ;  /* 0x0015c00001157983 */ /* 0x000f280000300800 */
[----:B------:R-:W4:Y:S01]  /*1ff0b0*/  LDL.LU R24, [R1+0x15c4] ;  /* 0x0015c40001187983 */ /* 0x000f220000300800 */
[----:B--2---:R-:W-:-:S02]  /*1ff0c0*/  F2FP.SATFINITE.E5M2.F32.PACK_AB_MERGE_C R14, R14, R10, RZ ;  /* 0x0000000a0e0e723e */ /* 0x004fc400048060ff */
[----:B------:R-:W-:Y:S02]  /*1ff0d0*/  F2FP.SATFINITE.E5M2.F32.PACK_AB_MERGE_C R10, R8, R23, RZ ;  /* 0x00000017080a723e */ /* 0x000fe400048060ff */
[----:B------:R-:W2:Y:S04]  /*1ff0e0*/  LDL.LU R23, [R1+0x15c8] ;  /* 0x0015c80001177983 */ /* 0x000ea80000300800 */
[----:B------:R0:W-:Y:S04]  /*1ff0f0*/  STL [R1+0x680], R14 ;  /* 0x0006800e01007387 */ /* 0x0001e80000100800 */
[----:B------:R-:W2:Y:S01]  /*1ff100*/  LDL.LU R8, [R1+0x15cc] ;  /* 0x0015cc0001087983 */ /* 0x000ea20000300800 */
[----:B------:R-:W-:Y:S01]  /*1ff110*/  VIADD R9, R9, UR5 ;  /* 0x0000000509097c36 */ /* 0x000fe20008000000 */
[----:B------:R-:W-:Y:S01]  /*1ff120*/  F2FP.SATFINITE.E5M2.F32.PACK_AB_MERGE_C R18, R15, R18, RZ ;  /* 0x000000120f12723e */ /* 0x000fe200048060ff */
[----:B------:R-:W-:Y:S01]  /*1ff130*/  ULDC UR5, c[0x0][0x248] ;  /* 0x0000920000057ab9 */ /* 0x000fe20000000800 */
[----:B------:R1:W-:Y:S02]  /*1ff140*/  STL [R1+0x60c], R10 ;  /* 0x00060c0a01007387 */ /* 0x0003e40000100800 */
[----:B0-----:R-:W-:-:S02]  /*1ff150*/  IADD3 R14, P3, R9, R6, RZ ;  /* 0x00000006090e7210 */ /* 0x001fc40007f7e0ff */
[----:B-1----:R-:W-:Y:S01]  /*1ff160*/  SHF.R.S32.HI R10, RZ, 0x1f, R9 ;  /* 0x0000001fff0a7819 */ /* 0x002fe20000011409 */
[----:B------:R-:W-:Y:S04]  /*1ff170*/  STL [R1+0x628], R18 ;  /* 0x0006281201007387 */ /* 0x000fe80000100800 */
[----:B------:R-:W-:-:S05]  /*1ff180*/  IMAD.X R15, R10, 0x1, R5, P3 ;  /* 0x000000010a0f7824 */ /* 0x000fca00018e0605 */
[----:B------:R0:W-:Y:S01]  /*1ff190*/  STL.64 [R1+0x1ee8], R14 ;  /* 0x001ee80e01007387 */ /* 0x0001e20000100a00 */
[----:B------:R-:W-:Y:S02]  /*1ff1a0*/  F2FP.SATFINITE.E5M2.F32.PACK_AB_MERGE_C R22, R22, R29, RZ ;  /* 0x0000001d1616723e */ /* 0x000fe400048060ff */
[----:B0-----:R-:W-:Y:S02]  /*1ff1b0*/  F2FP.SATFINITE.E5M2.F32.PACK_AB_MERGE_C R14, R12, R27, RZ ;  /* 0x0000001b0c0e723e */ /* 0x001fe400048060ff */
[----:B------:R-:W-:Y:S02]  /*1ff1c0*/  IADD3 R12, P3, R9, R11, RZ ;  /* 0x0000000b090c7210 */ /* 0x000fe40007f7e0ff */
[----:B------:R-:W-:-:S03]  /*1ff1d0*/  F2FP.SATFINITE.E5M2.F32.PACK_AB_MERGE_C R15, R13, R26, RZ ;  /* 0x0000001a0d0f723e */ /* 0x000fc600048060ff */
[----:B------:R-:W-:Y:S02]  /*1ff1e0*/  IMAD.X R13, R10, 0x1, R7, P3 ;  /* 0x000000010a0d7824 */ /* 0x000fe400018e0607 */
[----:B------:R-:W-:Y:S01]  /*1ff1f0*/  STL [R1+0x5bc], R15 ;  /* 0x0005bc0f01007387 */ /* 0x000fe20000100800 */
[----:B---3--:R-:W-:-:S03]  /*1ff200*/  F2FP.SATFINITE.E5M2.F32.PACK_AB_MERGE_C R18, R25, R28, RZ ;  /* 0x0000001c1912723e */ /* 0x008fc600048060ff */
[----:B------:R0:W-:Y:S04]  /*1ff210*/  STL [R1+0x24cc], R14 ;  /* 0x0024cc0e01007387 */ /* 0x0001e80000100800 */
[----:B------:R-:W3:Y:S04]  /*1ff220*/  LDL.LU R26, [R1+0x15d0] ;  /* 0x0015d000011a7983 */ /* 0x000ee80000300800 */
[----:B------:R1:W-:Y:S01]  /*1ff230*/  STL.64 [R1+0x1ee0], R12 ;  /* 0x001ee00c01007387 */ /* 0x0003e20000100a00 */
[----:B0-----:R-:W-:-:S05]  /*1ff240*/  IADD3 R14, P3, R9, R4, RZ ;  /* 0x00000004090e7210 */ /* 0x001fca0007f7e0ff */
[----:B------:R-:W-:Y:S01]  /*1ff250*/  IMAD.X R15, R10, 0x1, R3, P3 ;  /* 0x000000010a0f7824 */ /* 0x000fe200018e0603 */
[----:B-1----:R-:W3:Y:S04]  /*1ff260*/  LDL.LU R13, [R1+0x15d4] ;  /* 0x0015d400010d7983 */ /* 0x002ee80000300800 */
[----:B------:R-:W3:Y:S04]  /*1ff270*/  LDL.LU R27, [R1+0x15d8] ;  /* 0x0015d800011b7983 */ /* 0x000ee80000300800 */
[----:B------:R-:W3:Y:S04]  /*1ff280*/  LDL.LU R12, [R1+0x15dc] ;  /* 0x0015dc00010c7983 */ /* 0x000ee80000300800 */
[----:B------:R0:W-:Y:S04]  /*1ff290*/  STL [R1+0x568], R22 ;  /* 0x0005681601007387 */ /* 0x0001e80000100800 */
[----:B------:R-:W-:Y:S04]  /*1ff2a0*/  STL [R1+0x408], R18 ;  /* 0x0004081201007387 */ /* 0x000fe80000100800 */
[----:B------:R-:W3:Y:S04]  /*1ff2b0*/  LDL.LU R29, [R1+0x15e0] ;  /* 0x0015e000011d7983 */ /* 0x000ee80000300800 */
[----:B0-----:R-:W3:Y:S04]  /*1ff2c0*/  LDL.LU R22, [R1+0x15e4] ;  /* 0x0015e40001167983 */ /* 0x001ee80000300800 */
[----:B------:R-:W3:Y:S04]  /*1ff2d0*/  LDL.LU R28, [R1+0x15e8] ;  /* 0x0015e800011c7983 */ /* 0x000ee80000300800 */
[----:B------:R0:W-:Y:S01]  /*1ff2e0*/  STL.64 [R1+0x1ed8], R14 ;  /* 0x001ed80e01007387 */ /* 0x0001e20000100a00 */
[----:B----4-:R-:W-:-:S03]  /*1ff2f0*/  F2FP.SATFINITE.E5M2.F32.PACK_AB_MERGE_C R16, R16, R20, RZ ;  /* 0x000000141010723e */ /* 0x010fc600048060ff */
[----:B------:R-:W4:Y:S01]  /*1ff300*/  LDL.LU R25, [R1+0x15ec] ;  /* 0x0015ec0001197983 */ /* 0x000f220000300800 */
[----:B0-----:R-:W-:-:S03]  /*1ff310*/  IADD3 R14, P3, R9, R2, RZ ;  /* 0x00000002090e7210 */ /* 0x001fc60007f7e0ff */
[----:B------:R-:W-:Y:S02]  /*1ff320*/  STL [R1+0x3fc], R16 ;  /* 0x0003fc1001007387 */ /* 0x000fe40000100800 */
[----:B------:R-:W-:Y:S01]  /*1ff330*/  IMAD.X R15, R10, 0x1, R0, P3 ;  /* 0x000000010a0f7824 */ /* 0x000fe200018e0600 */
[----:B------:R-:W-:-:S04]  /*1ff340*/  F2FP.SATFINITE.E5M2.F32.PACK_AB_MERGE_C R10, R24, R21, RZ ;  /* 0x00000015180a723e */ /* 0x000fc800048060ff */
[----:B------:R0:W-:Y:S02]  /*1ff350*/  STL.64 [R1+0x1ed0], R14 ;  /* 0x001ed00e01007387 */ /* 0x0001e40000100a00 */
[----:B0-----:R-:W-:Y:S02]  /*1ff360*/  F2FP.SATFINITE.E5M2.F32.PACK_AB_MERGE_C R14, R19, R17, RZ ;  /* 0x00000011130e723e */ /* 0x001fe400048060ff */
[----:B------:R-:W4:Y:S04]  /*1ff370*/  LDL.LU R19, [R1+0x15f0] ;  /* 0x0015f00001137983 */ /* 0x000f280000300800 */
[----:B------:R-:W-:Y:S04]  /*1ff380*/  STL [R1+0x3f8], R14 ;  /* 0x0003f80e01007387 */ /* 0x000fe80000100800 */
[----:B------:R-:W4:Y:S04]  /*1ff390*/  LDL.LU R24, [R1+0x15f4] ;  /* 0x0015f40001187983 */ /* 0x000f280000300800 */
[----:B------:R0:W-:Y:S04]  /*1ff3a0*/  STL [R1+0x3ec], R10 ;  /* 0x0003ec0a01007387 */ /* 0x0001e80000100800 */
[----:B0-----:R-:W4:Y:S04]  /*1ff3b0*/  LDL.LU R10, [R1+0x15f8] ;  /* 0x0015f800010a7983 */ /* 0x001f280000300800 */
[----:B------:R-:W4:Y:S01]  /*1ff3c0*/  LDL.LU R14, [R1+0x15fc] ;  /* 0x0015fc00010e7983 */ /* 0x000f220000300800 */
[----:B--2---:R-:W-:-:S05]  /*1ff3d0*/  F2FP.SATFINITE.E5M2.F32.PACK_AB_MERGE_C R8, R8, R23, RZ ;  /* 0x000000170808723e */ /* 0x004fca00048060ff */
[----:B------:R0:W-:Y:S04]  /*1ff3e0*/  STL [R1+0x24dc], R8 ;  /* 0x0024dc0801007387 */ /* 0x0001e80000100800 */
[----:B------:R-:W2:Y:S01]  /*1ff3f0*/  LDL.LU R18, [R1+0x1600] ;  /* 0x0016000001127983 */ /* 0x000ea20000300800 */
[----:B------:R-:W-:Y:S01]  /*1ff400*/  VIADD R9, R9, UR5 ;  /* 0x0000000509097c36 */ /* 0x000fe20008000000 */
[----:B------:R-:W-:-:S04]  /*1ff410*/  ULDC UR5, c[0x0][0x248] ;  /* 0x0000920000057ab9 */ /* 0x000fc80000000800 */
[----:B0-----:R-:W-:Y:S02]  /*1ff420*/  SHF.R.S32.HI R8, RZ, 0x1f, R9 ;  /* 0x0000001fff087819 */ /* 0x001fe40000011409 */
[----:B------:R-:W-:-:S05]  /*1ff430*/  IADD3 R16, P3, R9, R6, RZ ;  /* 0x0000000609107210 */ /* 0x000fca0007f7e0ff */
[----:B------:R-:W-:Y:S01]  /*1ff440*/  IMAD.X R17, R8, 0x1, R5, P3 ;  /* 0x0000000108117824 */ /* 0x000fe200018e0605 */
[----:B---3--:R-:W-:Y:S02]  /*1ff450*/  F2FP.SATFINITE.E5M2.F32.PACK_AB_MERGE_C R13, R13, R26, RZ ;  /* 0x0000001a0d0d723e */ /* 0x008fe400048060ff */
[----:B------:R-:W-:Y:S01]  /*1ff460*/  F2FP.SATFINITE.E5M2.F32.PACK_AB_MERGE_C R12, R12, R27, RZ ;  /* 0x0000001b0c0c723e */ /* 0x000fe200048060ff */
[----:B--2---:R-:W-:Y:S04]  /*1ff470*/  STL [R1+0x7d7c], R18 ;  /* 0x007d7c1201007387 */ /* 0x004fe80000100800 */
[----:B----4-:R-:W-:Y:S04]  /*1ff480*/  STL [R1+0x7d80], R19 ;  /* 0x007d801301007387 */ /* 0x010fe80000100800 */
[----:B------:R-:W2:Y:S04]  /*1ff490*/  LDL.LU R15, [R1+0x1604] ;  /* 0x00160400010f7983 */ /* 0x000ea80000300800 */
[----:B------:R-:W3:Y:S04]  /*1ff4a0*/  LDL.LU R21, [R1+0x1608] ;  /* 0x0016080001157983 */ /* 0x000ee80000300800 */
[----:B------:R-:W3:Y:S04]  /*1ff4b0*/  LDL.LU R23, [R1+0x160c] ;  /* 0x00160c0001177983 */ /* 0x000ee80000300800 */
[----:B------:R-:W4:Y:S04]  /*1ff4c0*/  LDL.LU R26, [R1+0x1610] ;  /* 0x00161000011a7983 */ /* 0x000f280000300800 */
[----:B------:R0:W-:Y:S04]  /*1ff4d0*/  STL.64 [R1+0x1978], R16 ;  /* 0x0019781001007387 */ /* 0x0001e80000100a00 */
[----:B------:R1:W-:Y:S01]  /*1ff4e0*/  STL [R1+0x3e0], R13 ;  /* 0x0003e00d01007387 */ /* 0x0003e20000100800 */
[----:B0-----:R-:W-:-:S03]  /*1ff4f0*/  IADD3 R16, P3, R9, R11, RZ ;  /* 0x0000000b09107210 */ /* 0x001fc60007f7e0ff */
[----:B-1----:R-:W4:Y:S02]  /*1ff500*/  LDL.LU R13, [R1+0x1614] ;  /* 0x00161400010d7983 */ /* 0x002f240000300800 */
[----:B------:R-:W-:Y:S02]  /*1ff510*/  IMAD.X R17, R8, 0x1, R7, P3 ;  /* 0x0000000108117824 */ /* 0x000fe400018e0607 */
[----:B------:R0:W-:Y:S04]  /*1ff520*/  STL [R1+0x3dc], R12 ;  /* 0x0003dc0c01007387 */ /* 0x0001e80000100800 */
[----:B------:R-:W4:Y:S01]  /*1ff530*/  LDL.LU R27, [R1+0x1618] ;  /* 0x00161800011b7983 */ /* 0x000f220000300800 */
[----:B------:R-:W-:-:S03]  /*1ff540*/  IADD3 R18, P3, R9, R4, RZ ;  /* 0x0000000409127210 */ /* 0x000fc60007f7e0ff */
[----:B0-----:R-:W4:Y:S04]  /*1ff550*/  LDL.LU R12, [R1+0x161c] ;  /* 0x00161c00010c7983 */ /* 0x001f280000300800 */
[----:B------:R0:W-:Y:S01]  /*1ff560*/  STL.64 [R1+0x1970], R16 ;  /* 0x0019701001007387 */ /* 0x0001e20000100a00 */
[----:B------:R-:W-:-:S03]  /*1ff570*/  IMAD.X R19, R8, 0x1, R3, P3 ;  /* 0x0000000108137824 */ /* 0x000fc600018e0603 */
[----:B------:R-:W4:Y:S01]  /*1ff580*/  LDL.LU R20, [R1+0x1620] ;  /* 0x0016200001147983 */ /* 0x000f220000300800 */
[----:B0-----:R-:W-:Y:S02]  /*1ff590*/  F2FP.SATFINITE.E5M2.F32.PACK_AB_MERGE_C R16, R22, R29, RZ ;  /* 0x0000001d1610723e */ /* 0x001fe400048060ff */
[----:B------:R-:W-:-:S03]  /*1ff5a0*/  F2FP.SATFINITE.E5M2.F32.PACK_AB_MERGE_C R17, R25, R28, RZ ;  /* 0x0000001c1911723e */ /* 0x000fc600048060ff */
[----:B------:R0:W-:Y:S04]  /*1ff5b0*/  STL [R1+0x298], R16 ;  /* 0x0002981001007387 */ /* 0x0001e80000100800 */
[----:B0-----:R-:W4:Y:S04]  /*1ff5c0*/  LDL.LU R16, [R1+0x1624] ;  /* 0x0016240001107983 */ /* 0x001f280000300800 */
[----:B------:R-:W-:Y:S04]  /*1ff5d0*/  STL [R1+0x29c], R17 ;  /* 0x00029c1101007387 */ /* 0x000fe80000100800 */
[----:B------:R-:W4:Y:S04]  /*1ff5e0*/  LDL.LU R29, [R1+0x1628] ;  /* 0x00162800011d7983 */ /* 0x000f280000300800 */
[----:B------:R-:W4:Y:S04]  /*1ff5f0*/  LDL.LU R22, [R1+0x162c] ;  /* 0x00162c0001167983 */ /* 0x000f280000300800 */
[----:B------:R-:W4:Y:S04]  /*1ff600*/  LDL.LU R28, [R1+0x1630] ;  /* 0x00163000011c7983 */ /* 0x000f280000300800 */
[----:B------:R-:W4:Y:S04]  /*1ff610*/  LDL.LU R25, [R1+0x1634] ;  /* 0x0016340001197983 */ /* 0x000f280000300800 */
[----:B------:R0:W-:Y:S04]  /*1ff620*/  STL.64 [R1+0x1958], R18 ;  /* 0x0019581201007387 */ /* 0x0001e80000100a00 */
[----:B0-----:R-:W2:Y:S01]  /*1ff630*/  LDL.LU R19, [R1+0x7d80] ;  /* 0x007d800001137983 */ /* 0x001ea20000300800 */
[----:B------:R-:W-:-:S02]  /*1ff640*/  IADD3 R18, P3, R9, R2, RZ ;  /* 0x0000000209127210 */ /* 0x000fc40007f7e0ff */
[----:B--2---:R-:W-:-:S03]  /*1ff650*/  F2FP.SATFINITE.E5M2.F32.PACK_AB_MERGE_C R17, R24, R19, RZ ;  /* 0x000000131811723e */ /* 0x004fc600048060ff */
[----:B------:R-:W-:Y:S02]  /*1ff660*/  IMAD.X R19, R8, 0x1, R0, P3 ;  /* 0x0000000108137824 */ /* 0x000fe400018e0600 */
[----:B------:R-:W-:Y:S04]  /*1ff670*/  STL [R1+0x278], R17 ;  /* 0x0002781101007387 */ /* 0x000fe80000100800 */
[----:B------:R0:W-:Y:S04]  /*1ff680*/  STL.64 [R1+0x1950], R18 ;  /* 0x0019501201007387 */ /* 0x0001e80000100a00 */
[----:B0-----:R-:W2:Y:S04]  /*1ff690*/  LDL.LU R18, [R1+0x7d7c] ;  /* 0x007d7c0001127983 */ /* 0x001ea80000300800 */
[----:B------:R-:W4:Y:S04]  /*1ff6a0*/  LDL.LU R17, [R1+0x1638] ;  /* 0x0016380001117983 */ /* 0x000f280000300800 */
[----:B------:R-:W4:Y:S04]  /*1ff6b0*/  LDL.LU R19, [R1+0x163c] ;  /* 0x00163c0001137983 */ /* 0x000f280000300800 */
[----:B------:R-:W4:Y:S04]  /*1ff6c0*/  LDL.LU R24, [R1+0x1640] ;  /* 0x0016400001187983 */ /* 0x000f280000300800 */
[----:B------:R-:W4:Y:S01]  /*1ff6d0*/  LDL.LU R8, [R1+0x1644] ;  /* 0x0016440001087983 */ /* 0x000f220000300800 */
[----:B------:R-:W-:Y:S01]  /*1ff6e0*/  F2FP.SATFINITE.E5M2.F32.PACK_AB_MERGE_C R14, R14, R10, RZ ;  /* 0x0000000a0e0e723e */ /* 0x000fe200048060ff */
[----:B------:R-:W-:Y:S01]  /*1ff6f0*/  VIADD R9, R9, UR5 ;  /* 0x0000000509097c36 */ /* 0x000fe20008000000 */
[----:B------:R-:W-:-:S03]  /*1ff700*/  ULDC UR5, c[0x0][0x248] ;  /* 0x0000920000057ab9 */ /* 0x000fc60000000800 */
[----:B------:R0:W-:Y:S02]  /*1ff710*/  STL [R1+0x24ec], R14 ;  /* 0x0024ec0e01007387 */ /* 0x0001e40000100800 */
[----:B0-----:R-:W-:Y:S02]  /*1ff720*/  IADD3 R14, P3, R9, R6, RZ ;  /* 0x00000006090e7210 */ /* 0x001fe40007f7e0ff */
[----:B--2---:R-:W-:-:S05]  /*1ff730*/  F2FP.SATFINITE.E5M2.F32.PACK_AB_MERGE_C R10, R15, R18, RZ ;  /* 0x000000120f0a723e */ /* 0x004fca00048060ff */
[----:B------:R3:W-:Y:S02]  /*1ff740*/  STL [R1+0x254], R10 ;  /* 0x0002540a01007387 */ /* 0x0007e40000100800 */
[----:B---3--:R-:W-:Y:S02]  /*1ff750*/  F2FP.SATFINITE.E5M2.F32.PACK_AB_MERGE_C R10, R23, R21, RZ ;  /* 0x00000015170a723e */ /* 0x008fe400048060ff */
[----:B------:R-:W2:Y:S04]  /*1ff760*/  LDL.LU R21, [R1+0x1648] ;  /* 0x0016480001157983 */ /* 0x000ea80000300800 */
[----:B------:R-:W2:Y:S04]  /*1ff770*/  LDL.LU R23, [R1+0x164c] ;  /* 0x00164c0001177983 */ /* 0x000ea80000300800 */
[----:B------:R0:W-:Y:S02]  /*1ff780*/  STL [R1+0x258], R10 ;  /* 0x0002580a01007387 */ /* 0x0001e40000100800 */
[----:B0-----:R-:W-:-:S05]  /*1ff790*/  SHF.R.S32.HI R10, RZ, 0x1f, R9 ;  /* 0x0000001fff0a7819 */ /* 0x001fca0000011409 */
[----:B------:R-:W-:-:S05]  /*1ff7a0*/  IMAD.X R15, R10, 0x1, R5, P3 ;  /* 0x000000010a0f7824 */ /* 0x000fca00018e0605 */
[----:B------:R4:W-:Y:S02]  /*1ff7b0*/  STL.64 [R1+0x16d8], R14 ;  /* 0x0016d80e01007387 */ /* 0x0009e40000100a00 */
[----:B----4-:R-:W-:Y:S02]  /*1ff7c0*/  F2FP.SATFINITE.E5M2.F32.PACK_AB_MERGE_C R14, R13, R26, RZ ;  /* 0x0000001a0d0e723e */ /* 0x010fe400048060ff */
[----:B------:R-:W3:Y:S01]  /*1ff7d0*/  LDL.LU R26, [R1+0x1650] ;  /* 0x00165000011a7983 */ /* 0x000ee20000300800 */
[----:B------:R-:W-:-:S03]  /*1ff7e0*/  F2FP.SATFINITE.E5M2.F32.PACK_AB_MERGE_C R13, R12, R27, RZ ;  /* 0x0000001b0c0d723e */ /* 0x000fc600048060ff */
[----:B------:R0:W-:Y:S04]  /*1ff7f0*/  STL [R1+0x22c], R14 ;  /* 0x00022c0e01007387 */ /* 0x0001e80000100800 */
[----:B------:R-:W3:Y:S01]  /*1ff800*/  LDL.LU R12, [R1+0x1654] ;  /* 0x00165400010c7983 */ /* 0x000ee20000300800 */
[----:B0-----:R-:W-:-:S03]  /*1ff810*/  IADD3 R14, P3, R9, R11, RZ ;  /* 0x0000000b090e7210 */ /* 0x001fc60007f7e0ff */
[----:B------:R0:W-:Y:S02]  /*1ff820*/  STL [R1+0x228], R13 ;  /* 0x0002280d01007387 */ /* 0x0001e40000100800 */
[----:B------:R-:W-:Y:S02]  /*1ff830*/  IMAD.X R15, R10, 0x1, R7, P3 ;  /* 0x000000010a0f7824 */ /* 0x000fe400018e0607 */
[----:B0-----:R-:W4:Y:S04]  /*1ff840*/  LDL.LU R13, [R1+0x1658] ;  /* 0x00165800010d7983 */ /* 0x001f280000300800 */
[----:B------:R-:W4:Y:S04]  /*1ff850*/  LDL.LU R27, [R1+0x165c] ;  /* 0x00165c00011b7983 */ /* 0x000f280000300800 */
[----:B------:R0:W-:Y:S01]  /*1ff860*/  STL.64 [R1+0x16d0], R14 ;  /* 0x0016d00e01007387 */ /* 0x0001e20000100a00 */
[----:B------:R-:W-:-:S02]  /*1ff870*/  F2FP.SATFINITE.E5M2.F32.PACK_AB_MERGE_C R18, R16, R20, RZ ;  /* 0x000000141012723e */ /* 0x000fc400048060ff */
[----:B------:R-:W-:Y:S02]  /*1ff880*/  F2FP.SATFINITE.E5M2.F32.PACK_AB_MERGE_C R16, R22, R29, RZ ;  /* 0x0000001d1610723e */ /* 0x000fe400048060ff */
[----:B0-----:R-:W-:Y:S01]  /*1ff890*/  IADD3 R14, P3, R9, R4, RZ ;  /* 0x00000004090e7210 */ /* 0x001fe20007f7e0ff */
[----:B------:R-:W-:Y:S04]  /*1ff8a0*/  STL [R1+0x23bc], R18 ;  /* 0x0023bc1201007387 */ /* 0x000fe80000100800 */
[----:B------:R-:W-:Y:S01]  /*1ff8b0*/  IMAD.X R15, R10, 0x1, R3, P3 ;  /* 0x000000010a0f7824 */ /* 0x000fe200018e0603 */
[----:B------:R-:W-:Y:S04]  /*1ff8c0*/  STL [R1+0x250c], R16 ;  /* 0x00250c1001007387 */ /* 0x000fe80000100800 */
[----:B------:R0:W-:Y:S04]  /*1ff8d0*/  STL.64 [R1+0x16b8], R14 ;  /* 0x0016b80e01007387 */ /* 0x0001e80000100a00 */
[----:B------:R-:W4:Y:S04]  /*1ff8e0*/  LDL.LU R29, [R1+0x1660] ;  /* 0x00166000011d7983 */ /* 0x000f280000300800 */
[----:B------:R-:W4:Y:S01]  /*1ff8f0*/  LDL.LU R22, [R1+0x1664] ;  /* 0x0016640001167983 */ /* 0x000f220000300800 */
[----:B0-----:R-:W-:-:S05]  /*1ff900*/  F2FP.SATFINITE.E5M2.F32.PACK_AB_MERGE_C R14, R25, R28, RZ ;  /* 0x0000001c190e723e */ /* 0x001fca00048060ff */
[----:B------:R0:W-:Y:S04]  /*1ff910*/  STL [R1+0x1f0], R14 ;  /* 0x0001f00e01007387 */ /* 0x0001e80000100800 */
[----:B------:R-:W4:Y:S04]  /*1ff920*/  LDL.LU R28, [R1+0x1668] ;  /* 0x00166800011c7983 */ /* 0x000f280000300800 */
[----:B------:R-:W4:Y:S01]  /*1ff930*/  LDL.LU R25, [R1+0x166c] ;  /* 0x00166c0001197983 */ /* 0x000f220000300800 */
[----:B0-----:R-:W-:-:S03]  /*1ff940*/  IADD3 R14, P3, R9, R2, RZ ;  /* 0x00000002090e7210 */ /* 0x001fc60007f7e0ff */
[----:B------:R-:W4:Y:S02]  /*1ff950*/  LDL.LU R18, [R1+0x1670] ;  /* 0x0016700001127983 */ /* 0x000f240000300800 */
[----:B------:R-:W-:Y:S01]  /*1ff960*/  IMAD.X R15, R10, 0x1, R0, P3 ;  /* 0x000000010a0f7824 */ /* 0x000fe200018e0600 */
[----:B------:R-:W-:Y:S02]  /*1ff970*/  F2FP.SATFINITE.E5M2.F32.PACK_AB_MERGE_C R10, R19, R17, RZ ;  /* 0x00000011130a723e */ /* 0x000fe400048060ff */
[----:B------:R-:W-:Y:S02]  /*1ff980*/  F2FP.SATFINITE.E5M2.F32.PACK_AB_MERGE_C R8, R8, R24, RZ ;  /* 0x000000180808723e */ /* 0x000fe400048060ff */
[----:B------:R0:W-:Y:S04]  /*1ff990*/  STL.64 [R1+0x16b0], R14 ;  /* 0x0016b00e01007387 */ /* 0x0001e80000100a00 */
[----:B------:R1:W-:Y:S04]  /*1ff9a0*/  STL [R1+0x1f4], R10 ;  /* 0x0001f40a01007387 */ /* 0x0003e80000100800 */
[----:B0-----:R-:W4:Y:S04]  /*1ff9b0*/  LDL.LU R15, [R1+0x1674] ;  /* 0x00167400010f7983 */ /* 0x001f280000300800 */
[----:B------:R0:W-:Y:S04]  /*1ff9c0*/  STL [R1+0x1c8], R8 ;  /* 0x0001c80801007387 */ /* 0x0001e80000100800 */
[----:B------:R-:W4:Y:S04]  /*1ff9d0*/  LDL.LU R17, [R1+0x1678] ;  /* 0x0016780001117983 */ /* 0x000f280000300800 */
[----:B------:R-:W4:Y:S01]  /*1ff9e0*/  LDL.LU R19, [R1+0x167c] ;  /* 0x00167c0001137983 */ /* 0x000f220000300800 */
[----:B-1----:R-:W-:Y:S01]  /*1ff9f0*/  VIADD R10, R9, UR5 ;  /* 0x00000005090a7c36 */ /* 0x002fe20008000000 */
[----:B------:R-:W-:-:S02]  /*1ffa00*/  ULDC UR5, c[0x0][0x248] ;  /* 0x0000920000057ab9 */ /* 0x000fc40000000800 */
[----:B------:R-:W4:Y:S02]  /*1ffa10*/  LDL.LU R24, [R1+0x1680] ;  /* 0x0016800001187983 */ /* 0x000f240000300800 */
[----:B------:R-:W-:Y:S02]  /*1ffa20*/  SHF.R.S32.HI R14, RZ, 0x1f, R10 ;  /* 0x0000001fff0e7819 */ /* 0x000fe4000001140a */
[----:B------:R-:W-:Y:S01]  /*1ffa30*/  IADD3 R20, P3, R10, R6, RZ ;  /* 0x000000060a147210 */ /* 0x000fe20007f7e0ff */
[----:B0-----:R-:W4:Y:S01]  /*1ffa40*/  LDL.LU R8, [R1+0x1684] ;  /* 0x0016840001087983 */ /* 0x001f220000300800 */
[----:B--2---:R-:W-:-:S03]  /*1ffa50*/  F2FP.SATFINITE.E5M2.F32.PACK_AB_MERGE_C R9, R23, R21, RZ ;  /* 0x000000151709723e */ /* 0x004fc600048060ff */
[----:B------:R-:W-:Y:S02]  /*1ffa60*/  IMAD.X R21, R14, 0x1, R5, P3 ;  /* 0x000000010e157824 */ /* 0x000fe400018e0605 */
[----:B------:R-:W-:Y:S04]  /*1ffa70*/  STL [R1+0x1d4], R9 ;  /* 0x0001d40901007387 */ /* 0x000fe80000100800 */
[----:B------:R0:W-:Y:S04]  /*1ffa80*/  STL.64 [R1+0x1640], R20 ;  /* 0x0016401401007387 */ /* 0x0001e80000100a00 */
[----:B0-----:R-:W2:Y:S04]  /*1ffa90*/  LDL.LU R20, [R1+0x7d78] ;  /* 0x007d780001147983 */ /* 0x001ea80000300800 */
[----:B------:R-:W2:Y:S04]  /*1ffaa0*/  LDL.LU R16, [R1+0x1688] ;  /* 0x0016880001107983 */ /* 0x000ea80000300800 */
[----:B------:R-:W2:Y:S01]  /*1ffab0*/  LDL.LU R9, [R1+0x168c] ;  /* 0x00168c0001097983 */ /* 0x000ea20000300800 */
[----:B---3--:R-:W-:-:S05]  /*1ffac0*/  F2FP.SATFINITE.E5M2.F32.PACK_AB_MERGE_C R12, R12, R26, RZ ;  /* 0x0000001a0c0c723e */ /* 0x008fca00048060ff */
[----:B------:R0:W-:Y:S04]  /*1ffad0*/  STL [R1+0x7998], R12 ;  /* 0x0079980c01007387 */ /* 0x0001e80000100800 */
[----:B------:R-:W3:Y:S04]  /*1ffae0*/  LDL.LU R23, [R1+0x1690] ;  /* 0x0016900001177983 */ /* 0x000ee80000300800 */
[----:B------:R-:W3:Y:S01]  /*1ffaf0*/  LDL.LU R26, [R1+0x1694] ;  /* 0x00169400011a7983 */ /* 0x000ee20000300800 */
[----:B0-----:R-:W-:Y:S02]  /*1ffb00*/  IADD3 R12, P3, R10, R11, RZ ;  /* 0x0000000b0a0c7210 */ /* 0x001fe40007f7e0ff */
[----:B----4-:R-:W-:-:S05]  /*1ffb10*/  F2FP.SATFINITE.E5M2.F32.PACK_AB_MERGE_C R13, R27, R13, RZ ;  /* 0x0000000d1b0d723e */ /* 0x010fca00048060ff */
[----:B------:R0:W-:Y:S04]  /*1ffb20*/  STL [R1+0x7968], R13 ;  /* 0x0079680d01007387 */ /* 0x0001e80000100800 */
[----:B------:R-:W4:Y:S04]  /*1ffb30*/  LDL.LU R21, [R1+0x1698] ;  /* 0x0016980001157983 */ /* 0x000f280000300800 */
[----:B------:R-:W4:Y:S01]  /*1ffb40*/  LDL.LU R27, [R1+0x169c] ;  /* 0x00169c00011b7983 */ /* 0x000f220000300800 */
[----:B0-----:R-:W-:-:S05]  /*1ffb50*/  IMAD.X R13, R14, 0x1, R7, P3 ;  /* 0x000000010e0d7824 */ /* 0x001fca00018e0607 */
[----:B------:R0:W-:Y:S02]  /*1ffb60*/  STL.64 [R1+0x1638], R12 ;  /* 0x0016380c01007387 */ /* 0x0001e40000100a00 */
[----:B0-----:R-:W-:Y:S02]  /*1ffb70*/  F2FP.SATFINITE.E5M2.F32.PACK_AB_MERGE_C R12, R22, R29, RZ ;  /* 0x0000001d160c723e */ /* 0x001fe400048060ff */
[----:B------:R-:W4:Y:S04]  /*1ffb80*/  LDL.LU R29, [R1+0x16a0] ;  /* 0x0016a000011d7983 */ /* 0x000f280000300800 */
[----:B------:R-:W4:Y:S04]  /*1ffb90*/  LDL.LU R22, [R1+0x16a4] ;  /* 0x0016a40001167983 */ /* 0x000f280000300800 */
[----:B------:R0:W-:Y:S01]  /*1ffba0*/  STL [R1+0x190], R12 ;  /* 0x0001900c01007387 */ /* 0x0001e20000100800 */
[----:B------:R-:W-:-:S02]  /*1ffbb0*/  F2FP.SATFINITE.E5M2.F32.PACK_AB_MERGE_C R25, R25, R28, RZ ;  /* 0x0000001c1919723e */ /* 0x000fc400048060ff */
[----:B0-----:R-:W-:-:S03]  /*1ffbc0*/  IADD3 R12, P3, R10, R4, RZ ;  /* 0x000000040a0c7210 */ /* 0x001fc60007f7e0ff */
[----:B------:R0:W-:Y:S02]  /*1ffbd0*/  STL [R1+0x198], R25 ;  /* 0x0001981901007387 */ /* 0x0001e40000100800 */
[----:B------:R-:W-:Y:S02]  /*1ffbe0*/  IMAD.X R13, R14, 0x1, R3, P3 ;  /* 0x000000010e0d7824 */ /* 0x000fe400018e0603 */
[----:B------:R-:W4:Y:S04]  /*1ffbf0*/  LDL.LU R28, [R1+0x16a8] ;  /* 0x0016a800011c7983 */ /* 0x000f280000300800 */
[----:B0-----:R-:W4:Y:S04]  /*1ffc00*/  LDL.LU R25, [R1+0x16ac] ;  /* 0x0016ac0001197983 */ /* 0x001f280000300800 */
[----:B------:R0:W-:Y:S01]  /*1ffc10*/  STL.64 [R1+0x1630], R12 ;  /* 0x0016300c01007387 */ /* 0x0001e20000100a00 */
[----:B------:R-:W-:-:S02]  /*1ffc20*/  F2FP.SATFINITE.E5M2.F32.PACK_AB_MERGE_C R15, R15, R18, RZ ;  /* 0x000000120f0f723e */ /* 0x000fc400048060ff */
[----:B0-----:R-:W-:-:S03]  /*1ffc30*/  IADD3 R12, P3, R10, R2, RZ ;  /* 0x000000020a0c7210 */ /* 0x001fc60007f7e0ff */
[----:B------:R-:W-:Y:S02]  /*1ffc40*/  STL [R1+0x174], R15 ;  /* 0x0001740f01007387 */ /* 0x000fe40000100800 */
[----:B------:R-:W-:-:S05]  /*1ffc50*/  IMAD.X R13, R14, 0x1, R0, P3 ;  /* 0x000000010e0d7824 */ /* 0x000fca00018e0600 */
[----:B------:R0:W-:Y:S04]  /*1ffc60*/  STL.64 [R1+0x1628], R12 ;  /* 0x0016280c01007387 */ /* 0x0001e80000100a00 */
[----:B------:R-:W4:Y:S01]  /*1ffc70*/  LDL.LU R18, [R1+0x3070] ;  /* 0x0030700001127983 */ /* 0x000f220000300800 */
[----:B0-----:R-:W-:-:S05]  /*1ffc80*/  F2FP.SATFINITE.E5M2.F32.PACK_AB_MERGE_C R12, R19, R17, RZ ;  /* 0x00000011130c723e */ /* 0x001fca00048060ff */
[----:B------:R-:W-:Y:S04]  /*1ffc90*/  STL [R1+0x178], R12 ;  /* 0x0001780c01007387 */ /* 0x000fe80000100800 */
[----:B------:R-:W3:Y:S01]  /*1ffca0*/  LDL.LU R15, [R1+0x3074] ;  /* 0x00307400010f7983 */ /* 0x000ee20000300800 */
[----:B------:R-:W-:Y:S01]  /*1ffcb0*/  F2FP.SATFINITE.E5M2.F32.PACK_AB_MERGE_C R8, R8, R24, RZ ;  /* 0x000000180808723e */ /* 0x000fe200048060ff */
[----:B------:R-:W-:Y:S01]  /*1ffcc0*/  VIADD R13, R10, UR5 ;  /* 0x000000050a0d7c36 */ /* 0x000fe20008000000 */
[----:B------:R-:W-:-:S03]  /*1ffcd0*/  ULDC UR5, c[0x0][0x248] ;  /* 0x0000920000057ab9 */ /* 0x000fc60000000800 */
[----:B------:R0:W-:Y:S01]  /*1ffce0*/  STL [R1+0x1650], R8 ;  /* 0x0016500801007387 */ /* 0x0001e20000100800 */
[----:B------:R-:W-:Y:S02]  /*1ffcf0*/  IADD3 R14, P3, R13, R6, RZ ;  /* 0x000000060d0e7210 */ /* 0x000fe40007f7e0ff */
[----:B--2---:R-:W-:Y:S02]  /*1ffd00*/  F2FP.SATFINITE.E5M2.F32.PACK_AB_MERGE_C R9, R9, R16, RZ ;  /* 0x000000100909723e */ /* 0x004fe400048060ff */
[----:B------:R-:W-:Y:S01]  /*1ffd10*/  SHF.R.S32.HI R16, RZ, 0x1f, R13 ;  /* 0x0000001fff107819 */ /* 0x000fe2000001140d */
[----:B---3--:R1:W-:Y:S04]  /*1ffd20*/  STL [R1+0x7d74], R15 ;  /* 0x007d740f01007387 */ /* 0x0083e80000100800 */
[----:B------:R-:W2:Y:S04]  /*1ffd30*/  LDL.LU R17, [R1+0x3078] ;  /* 0x0030780001117983 */ /* 0x000ea80000300800 */
[----:B0-----:R-:W2:Y:S01]  /*1ffd40*/  LDL.LU R8, [R1+0x307c] ;  /* 0x00307c0001087983 */ /* 0x001ea20000300800 */
[----:B-1----:R-:W-:-:S03]  /*1ffd50*/  IMAD.X R15, R16, 0x1, R5, P3 ;  /* 0x00000001100f7824 */ /* 0x002fc600018e0605 */
[----:B------:R-:W3:Y:S04]  /*1ffd60*/  LDL.LU R19, [R1+0x3060] ;  /* 0x0030600001137983 */ /* 0x000ee80000300800 */
[----:B------:R-:W3:Y:S04]  /*1ffd70*/  LDL.LU R24, [R1+0x3064] ;  /* 0x0030640001187983 */ /* 0x000ee80000300800 */
[----:B------:R0:W-:Y:S02]  /*1ffd80*/  STL [R1+0x7960], R9 ;  /* 0x0079600901007387 */ /* 0x0001e40000100800 */
[----:B0-----:R-:W-:-:S02]  /*1ffd90*/  F2FP.SATFINITE.E5M2.F32.PACK_AB_MERGE_C R9, R26, R23, RZ ;  /* 0x000000171a09723e */ /* 0x001fc400048060ff */
[----:B------:R-:W3:Y:S04]  /*1ffda0*/  LDL.LU R23, [R1+0x3068] ;  /* 0x0030680001177983 */ /* 0x000ee80000300800 */
[----:B------:R-:W3:Y:S04]  /*1ffdb0*/  LDL.LU R26, [R1+0x306c] ;  /* 0x00306c00011a7983 */ /* 0x000ee80000300800 */
[----:B------:R0:W-:Y:S04]  /*1ffdc0*/  STL.64 [R1+0x1620], R14 ;  /* 0x0016200e01007387 */ /* 0x0001e80000100a00 */
[----:B------:R4:W-:Y:S01]  /*1ffdd0*/  STL [R1+0x144], R9 ;  /* 0x0001440901007387 */ /* 0x0009e20000100800 */
[----:B0-----:R-:W-:-:S02]  /*1ffde0*/  IADD3 R14, P3, R13, R11, RZ ;  /* 0x0000000b0d0e7210 */ /* 0x001fc40007f7e0ff */
[----:B----4-:R-:W-:-:S03]  /*1ffdf0*/  F2FP.SATFINITE.E5M2.F32.PACK_AB_MERGE_C R9, R27, R21, RZ ;  /* 0x000000151b09723e */ /* 0x010fc600048060ff */
[----:B------:R-:W-:Y:S02]  /*1ffe00*/  IMAD.X R15, R16, 0x1, R7, P3 ;  /* 0x00000001100f7824 */ /* 0x000fe400018e0607 */
[----:B------:R0:W-:Y:S04]  /*1ffe10*/  STL [R1+0x148], R9 ;  /* 0x0001480901007387 */ /* 0x0001e80000100800 */
[----:B------:R-:W4:Y:S04]  /*1ffe20*/  LDL.LU R21, [R1+0x16c0] ;  /* 0x0016c00001157983 */ /* 0x000f280000300800 */
[----:B------:R-:W4:Y:S01]  /*1ffe30*/  LDL.LU R27, [R1+0x16c4] ;  /* 0x0016c400011b7983 */ /* 0x000f220000300800 */
[----:B0-----:R-:W-:-:S03]  /*1ffe40*/  F2FP.SATFINITE.E5M2.F32.PACK_AB_MERGE_C R9, R22, R29, RZ ;  /* 0x0000001d1609723e */ /* 0x001fc600048060ff */
[----:B------:R0:W-:Y:S04]  /*1ffe50*/  STL.64 [R1+0x1618], R14 ;  /* 0x0016180e01007387 */ /* 0x0001e80000100a00 */
[----:B------:R1:W-:Y:S04]  /*1ffe60*/  STL [R1+0x130], R9 ;  /* 0x0001300901007387 */ /* 0x0003e80000100800 */
[----:B------:R-:W4:Y:S01]  /*1ffe70*/  LDL.LU R29, [R1+0x16c8] ;  /* 0x0016c800011d7983 */ /* 0x000f220000300800 */
[----:B0-----:R-:W-:-:S03]  /*1ffe80*/  IADD3 R14, P3, R13, R4, RZ ;  /* 0x000000040d0e7210 */ /* 0x001fc60007f7e0ff */
[----:B------:R-:W4:Y:S01]  /*1ffe90*/  LDL.LU R22, [R1+0x16cc] ;  /* 0x0016cc0001167983 */ /* 0x000f220000300800 */
[----:B-1----:R-:W-:Y:S01]  /*1ffea0*/  F2FP.SATFINITE.E5M2.F32.PACK_AB_MERGE_C R9, R25, R28, RZ ;  /* 0x0000001c1909723e */ /* 0x002fe200048060ff */
[----:B------:R-:W-:-:S04]  /*1ffeb0*/  IMAD.X R15, R16, 0x1, R3, P3 ;  /* 0x00000001100f7824 */ /* 0x000fc800018e0603 */
[----:B------:R-:W-:Y:S04]  /*1ffec0*/  STL [R1+0x134], R9 ;  /* 0x0001340901007387 */ /* 0x000fe80000100800 */
[----:B------:R0:W-:Y:S04]  /*1ffed0*/  STL.64 [R1+0x1610], R14 ;  /* 0x0016100e01007387 */ /* 0x0001e80000100a00 */
[----:B0-----:R-:W3:Y:S04]  /*1ffee0*/  LDL.LU R15, [R1+0x7d74] ;  /* 0x007d7400010f7983 */ /* 0x001ee80000300800 */
[----:B------:R-:W4:Y:S01]  /*1ffef0*/  LDL.LU R12, [R1+0x16e0] ;  /* 0x0016e000010c7983 */ /* 0x000f220000300800 */
[----:B------:R-:W-:-:S02]  /*1fff00*/  IADD3 R14, P3, R13, R2, RZ ;  /* 0x000000020d0e7210 */ /* 0x000fc40007f7e0ff */
[----:B--2---:R-:W-:Y:S02]  /*1fff10*/  F2FP.SATFINITE.E5M2.F32.PACK_AB_MERGE_C R8, R8, R17, RZ ;  /* 0x000000110808723e */ /* 0x004fe400048060ff */
[----:B---3--:R-:W-:Y:S01]  /*1fff20*/  F2FP.SATFINITE.E5M2.F32.PACK_AB_MERGE_C R9, R15, R18, RZ ;  /* 0x000000120f09723e */ /* 0x008fe200048060ff */
[----:B------:R-:W-:Y:S01]  /*1fff30*/  IMAD.X R15, R16, 0x1, R0, P3 ;  /* 0x00000001100f7824 */ /* 0x000fe200018e0600 */
[----:B----4-:R-:W-:Y:S04]  /*1fff40*/  STL [R1+0x7d70], R12 ;  /* 0x007d700c01007387 */ /* 0x010fe80000100800 */
[----:B------:R-:W2:Y:S04]  /*1fff50*/  LDL.LU R10, [R1+0x16e4] ;  /* 0x0016e400010a7983 */ /* 0x000ea80000300800 */
[----:B------:R-:W3:Y:S04]  /*1fff60*/  LDL.LU R28, [R1+0x16e8] ;  /* 0x0016e800011c7983 */ /* 0x000ee80000300800 */
[----:B------:R-:W3:Y:S04]  /*1fff70*/  LDL.LU R25, [R1+0x16ec] ;  /* 0x0016ec0001197983 */ /* 0x000ee80000300800 */
[----:B------:R-:W-:Y:S04]  /*1fff80*/  STL [R1+0x1648], R9 ;  /* 0x0016480901007387 */ /* 0x000fe80000100800 */
[----:B------:R0:W-:Y:S04]  /*1fff90*/  STL [R1+0x7954], R8 ;  /* 0x0079540801007387 */ /* 0x0001e80000100800 */
[----:B------:R1:W-:Y:S04]  /*1fffa0*/  STL.64 [R1+0x1608], R14 ;  /* 0x0016080e01007387 */ /* 0x0003e80000100a00 */
[----:B------:R-:W4:Y:S01]  /*1fffb0*/  LDL.LU R18, [R1+0x16f0] ;  /* 0x0016f00001127983 */ /* 0x000f220000300800 */
[----:B0-----:R-:W-:-:S03]  /*1fffc0*/  F2FP.SATFINITE.E5M2.F32.PACK_AB_MERGE_C R8, R24, R19, RZ ;  /* 0x000000131808723e */ /* 0x001fc600048060ff */
[----:B-1----:R-:W4:Y:S04]  /*1fffd0*/  LDL.LU R15, [R1+0x16f4] ;  /* 0x0016f400010f7983 */ /* 0x002f280000300800 */
[----:B------:R0:W-:Y:S01]  /*1fffe0*/  STL [R1+0x11c], R8 ;  /* 0x00011c0801007387 */ /* 0x0001e20000100800 */
[----:B------:R-:W-:-:S03]  /*1ffff0*/  F2FP.SATFINITE.E5M2.F32.PACK_AB_MERGE_C R14, R26, R23, RZ ;  /* 0x000000171a0e723e */ /* 0x000fc600048060ff */
[----:B------:R-:W4:Y:S04]  /*200000*/  LDL.LU R16, [R1+0x16f8] ;  /* 0x0016f80001107983 */ /* 0x000f280000300800 */
[----:B------:R-:W4:Y:S01]  /*200010*/  LDL.LU R17, [R1+0x16fc] ;  /* 0x0016fc0001117983 */ /* 0x000f220000300800 */
[----:B0-----:R-:W-:Y:S01]  /*200020*/  VIADD R8, R13, UR5 ;  /* 0x000000050d087c36 */ /* 0x001fe20008000000 */
[----:B------:R-:W-:Y:S02]  /*200030*/  ULDC UR5, c[0x0][0x248] ;  /* 0x0000920000057ab9 */ /* 0x000fe40000000800 */
[----:B------:R-:W4:Y:S02]  /*200040*/  LDL.LU R19, [R1+0x1710] ;  /* 0x0017100001137983 */ /* 0x000f240000300800 */
[----:B------:R-:W-:-:S02]  /*200050*/  SHF.R.S32.HI R9, RZ, 0x1f, R8 ;  /* 0x0000001fff097819 */ /* 0x000fc40000011408 */
[----:B------:R-:W4:Y:S01]  /*200060*/  LDL.LU R24, [R1+0x1714] ;  /* 0x0017140001187983 */ /* 0x000f220000300800 */
[----:B------:R-:W-:-:S03]  /*200070*/  IADD3 R12, P3, R8, R6, RZ ;  /* 0x00000006080c7210 */ /* 0x000fc60007f7e0ff */
[----:B------:R-:W-:Y:S02]  /*200080*/  STL [R1+0x7cd8], R14 ;  /* 0x007cd80e01007387 */ /* 0x000fe40000100800 */
[----:B------:R-:W-:Y:S02]  /*200090*/  IMAD.X R13, R9, 0x1, R5, P3 ;  /* 0x00000001090d7824 */ /* 0x000fe400018e0605 */
[----:B------:R-:W4:Y:S04]  /*2000a0*/  LDL.LU R23, [R1+0x1718] ;  /* 0x0017180001177983 */ /* 0x000f280000300800 */
[----:B------:R-:W4:Y:S04]  /*2000b0*/  LDL.LU R26, [R1+0x171c] ;  /* 0x00171c00011a7983 */ /* 0x000f280000300800 */
[----:B------:R0:W-:Y:S02]  /*2000c0*/  STL.64 [R1+0x1600], R12 ;  /* 0x0016000c01007387 */ /* 0x0001e40000100a00 */
[----:B0-----:R-:W-:-:S02]  /*2000d0*/  F2FP.SATFINITE.E5M2.F32.PACK_AB_MERGE_C R13, R27, R21, RZ ;  /* 0x000000151b0d723e */ /* 0x001fc400048060ff */
        /* <DEDUP_REMOVED lines=9> */
[----:B------:R0:W-:Y:S04]  /*200170*/  STL.64 [R1+0x15f8], R12 ;  /* 0x0015f80c01007387 */ /* 0x0001e80000100a00 */
[----:B0-----:R-:W2:Y:S02]  /*200180*/  LDL.LU R12, [R1+0x7d70] ;  /* 0x007d7000010c7983 */ /* 0x001ea40000300800 */
[----:B--2---:R-:W-:Y:S02]  /*200190*/  F2FP.SATFINITE.E5M2.F32.PACK_AB_MERGE_C R13, R10, R12, RZ ;  /* 0x0000000c0a0d723e */ /* 0x004fe400048060ff */
[----:B------:R-:W2:Y:S01]  /*2001a0*/  LDL.LU R12, [R1+0x1730] ;  /* 0x00173000010c7983 */ /* 0x000ea20000300800 */
[----:B---3--:R-:W-:-:S03]  /*2001b0*/  F2FP.SATFINITE.E5M2.F32.PACK_AB_MERGE_C R10, R25, R28, RZ ;  /* 0x0000001c190a723e */ /* 0x008fc600048060ff */
[----:B------:R-:W-:Y:S01]  /*2001c0*/  STL [R1+0x2408], R13 ;  /* 0x0024080d01007387 */ /* 0x000fe20000100800 */
[----:B----4-:R-:W-:-:S03]  /*2001d0*/  F2FP.SATFINITE.E5M2.F32.PACK_AB_MERGE_C R14, R15, R18, RZ ;  /* 0x000000120f0e723e */ /* 0x010fc600048060ff */
[----:B--2---:R0:W-:Y:S04]  /*2001e0*/  STL [R1+0x7d6c], R12 ;  /* 0x007d6c0c01007387 */ /* 0x0041e80000100800 */
[----:B------:R1:W-:Y:S01]  /*2001f0*/  STL [R1+0x240c], R10 ;  /* 0x00240c0a01007387 */ /* 0x0003e20000100800 */
[----:B0-----:R-:W-:-:S03]  /*200200*/  IADD3 R12, P3, R8, R4, RZ ;  /* 0x00000004080c7210 */ /* 0x001fc60007f7e0ff */
[----:B-1----:R-:W2:Y:S02]  /*200210*/  LDL.LU R10, [R1+0x1734] ;  /* 0x00173400010a7983 */ /* 0x002ea40000300800 */
[----:B------:R-:W-:Y:S02]  /*200220*/  IMAD.X R13, R9, 0x1, R3, P3 ;  /* 0x00000001090d7824 */ /* 0x000fe400018e0603 */
[----:B------:R-:W3:Y:S04]  /*200230*/  LDL.LU R28, [R1+0x1738] ;  /* 0x00173800011c7983 */ /* 0x000ee80000300800 */
[----:B------:R-:W3:Y:S04]  /*200240*/  LDL.LU R25, [R1+0x173c] ;  /* 0x00173c0001197983 */ /* 0x000ee80000300800 */
[----:B------:R0:W-:Y:S04]  /*200250*/  STL.64 [R1+0x15f0], R12 ;  /* 0x0015f00c01007387 */ /* 0x0001e80000100a00 */
[----:B------:R1:W-:Y:S04]  /*200260*/  STL [R1+0x166c], R14 ;  /* 0x00166c0e01007387 */ /* 0x0003e80000100800 */
[----:B------:R-:W4:Y:S01]  /*200270*/  LDL.LU R18, [R1+0x1740] ;  /* 0x0017400001127983 */ /* 0x000f220000300800 */
[----:B0-----:R-:W-:-:S03]  /*200280*/  IADD3 R12, P3, R8, R2, RZ ;  /* 0x00000002080c7210 */ /* 0x001fc60007f7e0ff */
[----:B------:R-:W4:Y:S02]  /*200290*/  LDL.LU R15, [R1+0x1744] ;  /* 0x00174400010f7983 */ /* 0x000f240000300800 */
[----:B------:R-:W-:Y:S01]  /*2002a0*/  IMAD.X R13, R9, 0x1, R0, P3 ;  /* 0x00000001090d7824 */ /* 0x000fe200018e0600 */
[----:B------:R-:W-:Y:S01]  /*2002b0*/  F2FP.SATFINITE.E5M2.F32.PACK_AB_MERGE_C R9, R17, R16, RZ ;  /* 0x000000101109723e */ /* 0x000fe200048060ff */
[----:B------:R-:W-:Y:S01]  /*2002c0*/  VIADD R8, R8, UR5 ;  /* 0x0000000508087c36 */ /* 0x000fe20008000000 */
[----:B-1----:R-:W-:Y:S01]  /*2002d0*/  F2FP.SATFINITE.E5M2.F32.PACK_AB_MERGE_C R14, R26, R23, RZ ;  /* 0x000000171a0e723e */ /* 0x002fe200048060ff */
[----:B------:R-:W-:Y:S01]  /*2002e0*/  ULDC UR5, c[0x0][0x248] ;  /* 0x0000920000057ab9 */ /* 0x000fe20000000800 */
[----:B------:R-:W-:Y:S04]  /*2002f0*/  STL.64 [R1+0x15e8], R12 ;  /* 0x0015e80c01007387 */ /* 0x000fe80000100a00 */
[----:B------:R0:W-:Y:S04]  /*200300*/  STL [R1+0x1668], R9 ;  /* 0x0016680901007387 */ /* 0x0001e80000100800 */
[----:B------:R-:W4:Y:S04]  /*200310*/  LDL.LU R16, [R1+0x1748] ;  /* 0x0017480001107983 */ /* 0x000f280000300800 */
[----:B------:R-:W4:Y:S01]  /*200320*/  LDL.LU R17, [R1+0x174c] ;  /* 0x00174c0001117983 */ /* 0x000f220000300800 */
[----:B0-----:R-:W-:-:S02]  /*200330*/  F2FP.SATFINITE.E5M2.F32.PACK_AB_MERGE_C R9, R24, R19, RZ ;  /* 0x000000131809723e */ /* 0x001fc400048060ff */
[----:B------:R-:W-:-:S03]  /*200340*/  IADD3 R12, P3, R8, R6, RZ ;  /* 0x00000006080c7210 */ /* 0x000fc60007f7e0ff */
        /* <DEDUP_REMOVED lines=41> */
[----:B------:R0:W-:Y:S04]  /*2005e0*/  STL [R1+0x798], R9 ;  /* 0x0007980901007387 */ /* 0x0001e80000100800 */
[----:B------:R-:W4:Y:S01]  /*2005f0*/  LDL.LU R16, [R1+0x17c8] ;  /* 0x0017c80001107983 */ /* 0x000f220000300800 */
[----:B------:R-:W-:Y:S01]  /*200600*/  VIADD R8, R8, UR5 ;  /* 0x0000000508087c36 */ /* 0x000fe20008000000 */
[----:B------:R-:W-:-:S02]  /*200610*/  ULDC UR5, c[0x0][0x248] ;  /* 0x0000920000057ab9 */ /* 0x000fc40000000800 */
        /* <DEDUP_REMOVED lines=40> */
[----:B0-----:R-:W-:-:S05]  /*2008a0*/  IADD3 R12, P3, R8, R2, RZ ;  /* 0x00000002080c7210 */ /* 0x001fca0007f7e0ff */
[----:B------:R-:W-:Y:S01]  /*2008b0*/  IMAD.X R13, R9, 0x1, R0, P3 ;  /* 0x00000001090d7824 */ /* 0x000fe200018e0600 */
[----:B------:R-:W-:Y:S02]  /*2008c0*/  F2FP.SATFINITE.E5M2.F32.PACK_AB_MERGE_C R9, R17, R16, RZ ;  /* 0x000000101109723e */ /* 0x000fe400048060ff */
[----:B------:R-:W4:Y:S04]  /*2008d0*/  LDL.LU R16, [R1+0x1814] ;  /* 0x0018140001107983 */ /* 0x000f280000300800 */
[----:B------:R-:W-:Y:S04]  /*2008e0*/  STL.64 [R1+0x15a8], R12 ;  /* 0x0015a80c01007387 */ /* 0x000fe80000100a00 */
[----:B------:R0:W-:Y:S01]  /*2008f0*/  STL [R1+0x5d0], R9 ;  /* 0x0005d00901007387 */ /* 0x0001e20000100800 */
[----:B------:R-:W-:Y:S01]  /*200900*/  VIADD R8, R8, UR5 ;  /* 0x0000000508087c36 */ /* 0x000fe20008000000 */
        /* <DEDUP_REMOVED lines=30> */
[----:B------:R-:W-:Y:S04]  /*200af0*/  STL [R1+0x3d0], R13 ;  /* 0x0003d00d01007387 */ /* 0x000fe80000100800 */
[----:B--2---:R0:W-:Y:S04]  /*200b00*/  STL [R1+0x7d60], R12 ;  /* 0x007d600c01007387 */ /* 0x0041e80000100800 */
[----:B------:R1:W-:Y:S01]  /*200b10*/  STL [R1+0x3cc], R10 ;  /* 0x0003cc0a01007387 */ /* 0x0003e20000100800 */
[----:B0-----:R-:W-:-:S03]  /*200b20*/  IADD3 R12, P3, R8, R4, RZ ;  /* 0x00000004080c7210 */ /* 0x001fc60007f7e0ff */
[----:B-1----:R-:W2:Y:S02]  /*200b30*/  LDL.LU R10, [R1+0x1864] ;  /* 0x00186400010a7983 */ /* 0x002ea40000300800 */
[----:B------:R-:W-:Y:S02]  /*200b40*/  IMAD.X R13, R9, 0x1, R3, P3 ;  /* 0x00000001090d7824 */ /* 0x000fe400018e0603 */
[----:B------:R-:W3:Y:S04]  /*200b50*/  LDL.LU R28, [R1+0x1868] ;  /* 0x00186800011c7983 */ /* 0x000ee80000300800 */
[----:B------:R-:W3:Y:S04]  /*200b60*/  LDL.LU R25, [R1+0x186c] ;  /* 0x00186c0001197983 */ /* 0x000ee80000300800 */
[----:B------:R4:W-:Y:S02]  /*200b70*/  STL.64 [R1+0x1590], R12 ;  /* 0x0015900c01007387 */ /* 0x0009e40000100a00 */
[----:B----4-:R-:W-:-:S02]  /*200b80*/  F2FP.SATFINITE.E5M2.F32.PACK_AB_MERGE_C R12, R16, R15, RZ ;  /* 0x0000000f100c723e */ /* 0x010fc400048060ff */
[----:B------:R-:W4:Y:S04]  /*200b90*/  LDL.LU R15, [R1+0x1870] ;  /* 0x00187000010f7983 */ /* 0x000f280000300800 */
[----:B------:R-:W4:Y:S04]  /*200ba0*/  LDL.LU R16, [R1+0x1874] ;  /* 0x0018740001107983 */ /* 0x000f280000300800 */
[----:B------:R0:W-:Y:S02]  /*200bb0*/  STL [R1+0x264], R12 ;  /* 0x0002640c01007387 */ /* 0x0001e40000100800 */
        /* <DEDUP_REMOVED lines=8> */
[----:B------:R-:W-:Y:S01]  /*200c40*/  ULDC UR5, c[0x0][0x248] ;  /* 0x0000920000057ab9 */ /* 0x000fe20000000800 */
[----:B0-----:R-:W-:-:S05]  /*200c50*/  F2FP.SATFINITE.E5M2.F32.PACK_AB_MERGE_C R9, R19, R18, RZ ;  /* 0x000000121309723e */ /* 0x001fca00048060ff */
[----:B------:R0:W-:Y:S01]  /*200c60*/  STL [R1+0x238], R9 ;  /* 0x0002380901007387 */ /* 0x0001e20000100800 */
[----:B------:R-:W-:Y:S02]  /*200c70*/  IADD3 R12, P3, R8, R6, RZ ;  /* 0x00000006080c7210 */ /* 0x000fe40007f7e0ff */
[----:B0-----:R-:W-:Y:S02]  /*200c80*/  F2FP.SATFINITE.E5M2.F32.PACK_AB_MERGE_C R9, R26, R23, RZ ;  /* 0x000000171a09723e */ /* 0x001fe400048060ff */
[----:B------:R-:W4:Y:S04]  /*200c90*/  LDL.LU R23, [R1+0x1890] ;  /* 0x0018900001177983 */ /* 0x000f280000300800 */
[----:B------:R-:W4:Y:S04]  /*200ca0*/  LDL.LU R26, [R1+0x1894] ;  /* 0x00189400011a7983 */ /* 0x000f280000300800 */
[----:B------:R0:W-:Y:S02]  /*200cb0*/  STL [R1+0x234], R9 ;  /* 0x0002340901007387 */ /* 0x0001e40000100800 */
[----:B0-----:R-:W-:-:S05]  /*200cc0*/  SHF.R.S32.HI R9, RZ, 0x1f, R8 ;  /* 0x0000001fff097819 */ /* 0x001fca0000011408 */
[----:B------:R-:W-:-:S05]  /*200cd0*/  IMAD.X R13, R9, 0x1, R5, P3 ;  /* 0x00000001090d7824 */ /* 0x000fca00018e0605 */
[----:B------:R0:W-:Y:S04]  /*200ce0*/  STL.64 [R1+0x1580], R12 ;  /* 0x0015800c01007387 */ /* 0x0001e80000100a00 */
[----:B------:R-:W2:Y:S04]  /*200cf0*/  LDL.LU R18, [R1+0x1898] ;  /* 0x0018980001127983 */ /* 0x000ea80000300800 */
[----:B------:R-:W2:Y:S01]  /*200d00*/  LDL.LU R19, [R1+0x189c] ;  /* 0x00189c0001137983 */ /* 0x000ea20000300800 */
[----:B0-----:R-:W-:-:S05]  /*200d10*/  F2FP.SATFINITE.E5M2.F32.PACK_AB_MERGE_C R12, R27, R21, RZ ;  /* 0x000000151b0c723e */ /* 0x001fca00048060ff */
[----:B------:R0:W-:Y:S04]  /*200d20*/  STL [R1+0x208], R12 ;  /* 0x0002080c01007387 */ /* 0x0001e80000100800 */
[----:B------:R-:W4:Y:S04]  /*200d30*/  LDL.LU R21, [R1+0x18a0] ;  /* 0x0018a00001157983 */ /* 0x000f280000300800 */
[----:B------:R-:W4:Y:S01]  /*200d40*/  LDL.LU R27, [R1+0x18a4] ;  /* 0x0018a400011b7983 */ /* 0x000f220000300800 */
[----:B0-----:R-:W-:-:S05]  /*200d50*/  F2FP.SATFINITE.E5M2.F32.PACK_AB_MERGE_C R12, R22, R29, RZ ;  /* 0x0000001d160c723e */ /* 0x001fca00048060ff */
[----:B------:R0:W-:Y:S04]  /*200d60*/  STL [R1+0x20c], R12 ;  /* 0x00020c0c01007387 */ /* 0x0001e80000100800 */
[----:B------:R-:W4:Y:S04]  /*200d70*/  LDL.LU R29, [R1+0x18a8] ;  /* 0x0018a800011d7983 */ /* 0x000f280000300800 */
[----:B------:R-:W4:Y:S01]  /*200d80*/  LDL.LU R22, [R1+0x18ac] ;  /* 0x0018ac0001167983 */ /* 0x000f220000300800 */
[----:B0-----:R-:W-:-:S05]  /*200d90*/  IADD3 R12, P3, R8, R11, RZ ;  /* 0x0000000b080c7210 */ /* 0x001fca0007f7e0ff */
[----:B------:R-:W-:-:S05]  /*200da0*/  IMAD.X R13, R9, 0x1, R7, P3 ;  /* 0x00000001090d7824 */ /* 0x000fca00018e0607 */
[----:B------:R0:W-:Y:S04]  /*200db0*/  STL.64 [R1+0x1578], R12 ;  /* 0x0015780c01007387 */ /* 0x0001e80000100a00 */
[----:B0-----:R-:W3:Y:S01]  /*200dc0*/  LDL.LU R12, [R1+0x7d60] ;  /* 0x007d6000010c7983 */ /* 0x001ee20000300800 */
[----:B--2---:R-:W-:Y:S02]  /*200dd0*/  F2FP.SATFINITE.E5M2.F32.PACK_AB_MERGE_C R19, R19, R18, RZ ;  /* 0x000000121313723e */ /* 0x004fe400048060ff */
[----:B---3--:R-:W-:Y:S02]  /*200de0*/  F2FP.SATFINITE.E5M2.F32.PACK_AB_MERGE_C R14, R10, R12, RZ ;  /* 0x0000000c0a0e723e */ /* 0x008fe400048060ff */
[----:B------:R-:W-:Y:S02]  /*200df0*/  IADD3 R12, P3, R8, R4, RZ ;  /* 0x00000004080c7210 */ /* 0x000fe40007f7e0ff */
[----:B------:R-:W-:Y:S01]  /*200e00*/  F2FP.SATFINITE.E5M2.F32.PACK_AB_MERGE_C R10, R25, R28, RZ ;  /* 0x0000001c190a723e */ /* 0x000fe200048060ff */
[----:B------:R-:W-:Y:S02]  /*200e10*/  STL [R1+0x1e0], R14 ;  /* 0x0001e00e01007387 */ /* 0x000fe40000100800 */
[----:B------:R-:W-:-:S02]  /*200e20*/  IMAD.X R13, R9, 0x1, R3, P3 ;  /* 0x00000001090d7824 */ /* 0x000fc400018e0603 */
[----:B------:R4:W-:Y:S04]  /*200e30*/  STL [R1+0x1e8], R10 ;  /* 0x0001e80a01007387 */ /* 0x0009e80000100800 */
[----:B------:R-:W2:Y:S04]  /*200e40*/  LDL.LU R28, [R1+0x18b0] ;  /* 0x0018b000011c7983 */ /* 0x000ea80000300800 */
[----:B------:R-:W2:Y:S04]  /*200e50*/  LDL.LU R25, [R1+0x18b4] ;  /* 0x0018b40001197983 */ /* 0x000ea80000300800 */
[----:B------:R0:W-:Y:S01]  /*200e60*/  STL.64 [R1+0x1570], R12 ;  /* 0x0015700c01007387 */ /* 0x0001e20000100a00 */
[----:B----4-:R-:W-:-:S02]  /*200e70*/  F2FP.SATFINITE.E5M2.F32.PACK_AB_MERGE_C R10, R16, R15, RZ ;  /* 0x0000000f100a723e */ /* 0x010fc400048060ff */
[----:B0-----:R-:W-:-:S03]  /*200e80*/  IADD3 R12, P3, R8, R2, RZ ;  /* 0x00000002080c7210 */ /* 0x001fc60007f7e0ff */
[----:B------:R-:W-:Y:S02]  /*200e90*/  STL [R1+0x1c4], R10 ;  /* 0x0001c40a01007387 */ /* 0x000fe40000100800 */
[----:B------:R-:W-:Y:S02]  /*200ea0*/  IMAD.X R13, R9, 0x1, R0, P3 ;  /* 0x00000001090d7824 */ /* 0x000fe400018e0600 */
[----:B------:R-:W3:Y:S01]  /*200eb0*/  LDL.LU R14, [R1+0x18b8] ;  /* 0x0018b800010e7983 */ /* 0x000ee20000300800 */
[----:B------:R-:W-:-:S03]  /*200ec0*/  F2FP.SATFINITE.E5M2.F32.PACK_AB_MERGE_C R9, R24, R17, RZ ;  /* 0x000000111809723e */ /* 0x000fc600048060ff */
[----:B------:R0:W-:Y:S01]  /*200ed0*/  STL.64 [R1+0x1568], R12 ;  /* 0x0015680c01007387 */ /* 0x0001e20000100a00 */
[----:B------:R-:W-:Y:S01]  /*200ee0*/  VIADD R8, R8, UR5 ;  /* 0x0000000508087c36 */ /* 0x000fe20008000000 */
[----:B------:R-:W-:Y:S02]  /*200ef0*/  ULDC UR5, c[0x0][0x248] ;  /* 0x0000920000057ab9 */ /* 0x000fe40000000800 */
[----:B0-----:R-:W3:Y:S04]  /*200f00*/  LDL.LU R13, [R1+0x18bc] ;  /* 0x0018bc00010d7983 */ /* 0x001ee80000300800 */
[----:B------:R-:W4:Y:S04]  /*200f10*/  LDL.LU R12, [R1+0x18d0] ;  /* 0x0018d000010c7983 */ /* 0x000f280000300800 */
[----:B------:R-:W4:Y:S04]  /*200f20*/  LDL.LU R10, [R1+0x18d4] ;  /* 0x0018d400010a7983 */ /* 0x000f280000300800 */
[----:B------:R0:W-:Y:S04]  /*200f30*/  STL [R1+0x1c0], R9 ;  /* 0x0001c00901007387 */ /* 0x0001e80000100800 */
[----:B------:R-:W2:Y:S04]  /*200f40*/  LDL.LU R15, [R1+0x18d8] ;  /* 0x0018d800010f7983 */ /* 0x000ea80000300800 */
[----:B------:R-:W2:Y:S01]  /*200f50*/  LDL.LU R16, [R1+0x18dc] ;  /* 0x0018dc0001107983 */ /* 0x000ea20000300800 */
[----:B0-----:R-:W-:-:S03]  /*200f60*/  F2FP.SATFINITE.E5M2.F32.PACK_AB_MERGE_C R9, R26, R23, RZ ;  /* 0x000000171a09723e */ /* 0x001fc600048060ff */
[----:B------:R-:W2:Y:S04]  /*200f70*/  LDL.LU R17, [R1+0x18e0] ;  /* 0x0018e00001117983 */ /* 0x000ea80000300800 */
[----:B------:R-:W2:Y:S01]  /*200f80*/  LDL.LU R24, [R1+0x18e4] ;  /* 0x0018e40001187983 */ /* 0x000ea20000300800 */
[----:B------:R-:W-:-:S03]  /*200f90*/  IADD3 R18, P3, R8, R6, RZ ;  /* 0x0000000608127210 */ /* 0x000fc60007f7e0ff */
[----:B------:R-:W2:Y:S04]  /*200fa0*/  LDL.LU R23, [R1+0x18e8] ;  /* 0x0018e80001177983 */ /* 0x000ea80000300800 */
[----:B------:R-:W2:Y:S04]  /*200fb0*/  LDL.LU R26, [R1+0x18ec] ;  /* 0x0018ec00011a7983 */ /* 0x000ea80000300800 */
[----:B------:R0:W-:Y:S04]  /*200fc0*/  STL [R1+0x1a0], R9 ;  /* 0x0001a00901007387 */ /* 0x0001e80000100800 */
[----:B------:R1:W-:Y:S01]  /*200fd0*/  STL [R1+0x1a8], R19 ;  /* 0x0001a81301007387 */ /* 0x0003e20000100800 */
[----:B0-----:R-:W-:-:S05]  /*200fe0*/  SHF.R.S32.HI R9, RZ, 0x1f, R8 ;  /* 0x0000001fff097819 */ /* 0x001fca0000011408 */
[----:B-1----:R-:W-:-:S05]  /*200ff0*/  IMAD.X R19, R9, 0x1, R5, P3 ;  /* 0x0000000109137824 */ /* 0x002fca00018e0605 */
[----:B------:R0:W-:Y:S02]  /*201000*/  STL.64 [R1+0x1560], R18 ;  /* 0x0015601201007387 */ /* 0x0001e40000100a00 */
[----:B0-----:R-:W-:Y:S02]  /*201010*/  F2FP.SATFINITE.E5M2.F32.PACK_AB_MERGE_C R19, R27, R21, RZ ;  /* 0x000000151b13723e */ /* 0x001fe400048060ff */
[----:B------:R-:W2:Y:S04]  /*201020*/  LDL.LU R18, [R1+0x18f0] ;  /* 0x0018f00001127983 */ /* 0x000ea80000300800 */
[----:B------:R0:W-:Y:S04]  /*201030*/  STL [R1+0x188], R19 ;  /* 0x0001881301007387 */ /* 0x0001e80000100800 */
[----:B0-----:R-:W2:Y:S01]  /*201040*/  LDL.LU R19, [R1+0x18f4] ;  /* 0x0018f40001137983 */ /* 0x001ea20000300800 */
[----:B------:R-:W-:-:S05]  /*201050*/  F2FP.SATFINITE.E5M2.F32.PACK_AB_MERGE_C R21, R22, R29, RZ ;  /* 0x0000001d1615723e */ /* 0x000fca00048060ff */
[----:B------:R0:W-:Y:S01]  /*201060*/  STL [R1+0x18c], R21 ;  /* 0x00018c1501007387 */ /* 0x0001e20000100800 */
[----:B---3--:R-:W-:Y:S02]  /*201070*/  F2FP.SATFINITE.E5M2.F32.PACK_AB_MERGE_C R13, R13, R14, RZ ;  /* 0x0000000e0d0d723e */ /* 0x008fe400048060ff */
[----:B----4-:R-:W-:Y:S01]  /*201080*/  F2FP.SATFINITE.E5M2.F32.PACK_AB_MERGE_C R10, R10, R12, RZ ;  /* 0x0000000c0a0a723e */ /* 0x010fe200048060ff */
[----:B--2---:R1:W-:Y:S04]  /*201090*/  STL.64 [R1+0x7d58], R18 ;  /* 0x007d581201007387 */ /* 0x0043e80000100a00 */
[----:B0-----:R-:W2:Y:S04]  /*2010a0*/  LDL.LU R21, [R1+0x18f8] ;  /* 0x0018f80001157983 */ /* 0x001ea80000300800 */
[----:B------:R-:W2:Y:S01]  /*2010b0*/  LDL.LU R29, [R1+0x18fc] ;  /* 0x0018fc00011d7983 */ /* 0x000ea20000300800 */
[----:B-1----:R-:W-:-:S05]  /*2010c0*/  IADD3 R18, P3, R8, R11, RZ ;  /* 0x0000000b08127210 */ /* 0x002fca0007f7e0ff */
[----:B------:R-:W-:-:S05]  /*2010d0*/  IMAD.X R19, R9, 0x1, R7, P3 ;  /* 0x0000000109137824 */ /* 0x000fca00018e0607 */
[----:B------:R0:W-:Y:S04]  /*2010e0*/  STL.64 [R1+0x1558], R18 ;  /* 0x0015581201007387 */ /* 0x0001e80000100a00 */
[----:B------:R-:W3:Y:S04]  /*2010f0*/  LDL.LU R27, [R1+0x1900] ;  /* 0x00190000011b7983 */ /* 0x000ee80000300800 */
[----:B------:R-:W3:Y:S01]  /*201100*/  LDL.LU R22, [R1+0x1904] ;  /* 0x0019040001167983 */ /* 0x000ee20000300800 */
[----:B0-----:R-:W-:-:S05]  /*201110*/  F2FP.SATFINITE.E5M2.F32.PACK_AB_MERGE_C R18, R25, R28, RZ ;  /* 0x0000001c1912723e */ /* 0x001fca00048060ff */
[----:B------:R0:W-:Y:S04]  /*201120*/  STL [R1+0x170], R18 ;  /* 0x0001701201007387 */ /* 0x0001e80000100800 */
[----:B------:R-:W4:Y:S04]  /*201130*/  LDL.LU R28, [R1+0x1908] ;  /* 0x00190800011c7983 */ /* 0x000f280000300800 */
[----:B------:R-:W4:Y:S01]  /*201140*/  LDL.LU R25, [R1+0x190c] ;  /* 0x00190c0001197983 */ /* 0x000f220000300800 */
[----:B0-----:R-:W-:-:S05]  /*201150*/  IADD3 R18, P3, R8, R4, RZ ;  /* 0x0000000408127210 */ /* 0x001fca0007f7e0ff */
[C---:B------:R-:W-:Y:S01]  /*201160*/  IMAD.X R19, R9.reuse, 0x1, R3, P3 ;  /* 0x0000000109137824 */ /* 0x040fe200018e0603 */
[----:B------:R-:W-:Y:S01]  /*201170*/  IADD3 R12, P3, R8, R2, RZ ;  /* 0x00000002080c7210 */ /* 0x000fe20007f7e0ff */
[----:B------:R0:W-:Y:S04]  /*201180*/  STL [R1+0x16c], R13 ;  /* 0x00016c0d01007387 */ /* 0x0001e80000100800 */
[----:B------:R-:W-:Y:S04]  /*201190*/  STL.64 [R1+0x1550], R18 ;  /* 0x0015501201007387 */ /* 0x000fe80000100a00 */
[----:B------:R1:W-:Y:S01]  /*2011a0*/  STL [R1+0x158], R10 ;  /* 0x0001580a01007387 */ /* 0x0003e20000100800 */
[----:B0-----:R-:W-:Y:S01]  /*2011b0*/  IMAD.X R13, R9, 0x1, R0, P3 ;  /* 0x00000001090d7824 */ /* 0x001fe200018e0600 */
[----:B------:R-:W-:-:S04]  /*2011c0*/  F2FP.SATFINITE.E5M2.F32.PACK_AB_MERGE_C R9, R24, R17, RZ ;  /* 0x000000111809723e */ /* 0x000fc800048060ff */
[----:B------:R0:W-:Y:S01]  /*2011d0*/  STL.64 [R1+0x1548], R12 ;  /* 0x0015480c01007387 */ /* 0x0001e20000100a00 */
[----:B-1----:R-:W-:-:S03]  /*2011e0*/  F2FP.SATFINITE.E5M2.F32.PACK_AB_MERGE_C R10, R16, R15, RZ ;  /* 0x0000000f100a723e */ /* 0x002fc600048060ff */
[----:B0-----:R-:W4:Y:S04]  /*2011f0*/  LDL.LU R13, [R1+0x1914] ;  /* 0x00191400010d7983 */ /* 0x001f280000300800 */
[----:B------:R-:W-:Y:S04]  /*201200*/  STL [R1+0x154], R10 ;  /* 0x0001540a01007387 */ /* 0x000fe80000100800 */
[----:B------:R0:W-:Y:S04]  /*201210*/  STL [R1+0x13c], R9 ;  /* 0x00013c0901007387 */ /* 0x0001e80000100800 */
[----:B------:R-:W4:Y:S04]  /*201220*/  LDL.LU R15, [R1+0x1918] ;  /* 0x00191800010f7983 */ /* 0x000f280000300800 */
[----:B------:R-:W2:Y:S01]  /*201230*/  LDL.LU R16, [R1+0x191c] ;  /* 0x00191c0001107983 */ /* 0x000ea20000300800 */
[----:B0-----:R-:W-:-:S05]  /*201240*/  F2FP.SATFINITE.E5M2.F32.PACK_AB_MERGE_C R9, R26, R23, RZ ;  /* 0x000000171a09723e */ /* 0x001fca00048060ff */
[----:B------:R0:W-:Y:S04]  /*201250*/  STL [R1+0x140], R9 ;  /* 0x0001400901007387 */ /* 0x0001e80000100800 */
[----:B------:R-:W2:Y:S01]  /*201260*/  LDL.LU R17, [R1+0x1920] ;  /* 0x0019200001117983 */ /* 0x000ea20000300800 */
[----:B------:R-:W-:Y:S01]  /*201270*/  VIADD R8, R8, UR5 ;  /* 0x0000000508087c36 */ /* 0x000fe20008000000 */
[----:B------:R-:W-:-:S04]  /*201280*/  ULDC UR5, c[0x0][0x248] ;  /* 0x0000920000057ab9 */ /* 0x000fc80000000800 */
[----:B0-----:R-:W-:Y:S02]  /*201290*/  SHF.R.S32.HI R9, RZ, 0x1f, R8 ;  /* 0x0000001fff097819 */ /* 0x001fe40000011408 */
[----:B------:R-:W-:-:S05]  /*2012a0*/  IADD3 R18, P3, R8, R6, RZ ;  /* 0x0000000608127210 */ /* 0x000fca0007f7e0ff */
[----:B------:R-:W-:Y:S01]  /*2012b0*/  IMAD.X R19, R9, 0x1, R5, P3 ;  /* 0x0000000109137824 */ /* 0x000fe200018e0605 */
[----:B--2---:R0:W-:Y:S04]  /*2012c0*/  STL.64 [R1+0x7d48], R16 ;  /* 0x007d481001007387 */ /* 0x0041e80000100a00 */
[----:B0-----:R-:W2:Y:S04]  /*2012d0*/  LDL.LU R17, [R1+0x1910] ;  /* 0x0019100001117983 */ /* 0x001ea80000300800 */
[----:B------:R-:W2:Y:S04]  /*2012e0*/  LDL.LU R24, [R1+0x1924] ;  /* 0x0019240001187983 */ /* 0x000ea80000300800 */
[----:B------:R-:W2:Y:S04]  /*2012f0*/  LDL.LU R23, [R1+0x1928] ;  /* 0x0019280001177983 */ /* 0x000ea80000300800 */
[----:B------:R-:W2:Y:S04]  /*201300*/  LDL.LU R26, [R1+0x192c] ;  /* 0x00192c00011a7983 */ /* 0x000ea80000300800 */
[----:B------:R0:W-:Y:S04]  /*201310*/  STL.64 [R1+0x1540], R18 ;  /* 0x0015401201007387 */ /* 0x0001e80000100a00 */
[----:B0-----:R-:W2:Y:S01]  /*201320*/  LDL.LU.64 R18, [R1+0x7d58] ;  /* 0x007d580001127983 */ /* 0x001ea20000300a00 */
[----:B------:R-:W-:-:S02]  /*201330*/  F2FP.SATFINITE.E5M2.F32.PACK_AB_MERGE_C R29, R29, R21, RZ ;  /* 0x000000151d1d723e */ /* 0x000fc400048060ff */
[----:B---3--:R-:W-:-:S03]  /*201340*/  F2FP.SATFINITE.E5M2.F32.PACK_AB_MERGE_C R12, R22, R27, RZ ;  /* 0x0000001b160c723e */ /* 0x008fc600048060ff */
[----:B------:R-:W-:Y:S01]  /*201350*/  STL [R1+0x7a54], R29 ;  /* 0x007a541d01007387 */ /* 0x000fe20000100800 */
[----:B----4-:R-:W-:Y:S02]  /*201360*/  F2FP.SATFINITE.E5M2.F32.PACK_AB_MERGE_C R27, R25, R28, RZ ;  /* 0x0000001c191b723e */ /* 0x010fe400048060ff */
[----:B--2---:R-:W-:Y:S02]  /*201370*/  F2FP.SATFINITE.E5M2.F32.PACK_AB_MERGE_C R10, R19, R18, RZ ;  /* 0x00000012130a723e */ /* 0x004fe400048060ff */
[----:B------:R-:W-:-:S05]  /*201380*/  IADD3 R18, P3, R8, R11, RZ ;  /* 0x0000000b08127210 */ /* 0x000fca0007f7e0ff */
[----:B------:R-:W-:Y:S01]  /*201390*/  IMAD.X R19, R9, 0x1, R7, P3 ;  /* 0x0000000109137824 */ /* 0x000fe200018e0607 */
[----:B------:R-:W-:Y:S04]  /*2013a0*/  STL [R1+0x12c], R10 ;  /* 0x00012c0a01007387 */ /* 0x000fe80000100800 */
[----:B------:R-:W-:Y:S04]  /*2013b0*/  STL [R1+0x7a58], R12 ;  /* 0x007a580c01007387 */ /* 0x000fe80000100800 */
[----:B------:R0:W-:Y:S04]  /*2013c0*/  STL.64 [R1+0x1538], R18 ;  /* 0x0015381201007387 */ /* 0x0001e80000100a00 */
[----:B------:R-:W2:Y:S04]  /*2013d0*/  LDL.LU R21, [R1+0x1930] ;  /* 0x0019300001157983 */ /* 0x000ea80000300800 */
[----:B------:R-:W2:Y:S01]  /*2013e0*/  LDL.LU R22, [R1+0x1934] ;  /* 0x0019340001167983 */ /* 0x000ea20000300800 */
[----:B0-----:R-:W-:-:S03]  /*2013f0*/  IADD3 R18, P3, R8, R4, RZ ;  /* 0x0000000408127210 */ /* 0x001fc60007f7e0ff */
[----:B------:R-:W3:Y:S02]  /*201400*/  LDL.LU R28, [R1+0x1938] ;  /* 0x00193800011c7983 */ /* 0x000ee40000300800 */
[----:B------:R-:W-:Y:S01]  /*201410*/  IMAD.X R19, R9, 0x1, R3, P3 ;  /* 0x0000000109137824 */ /* 0x000fe200018e0603 */
[----:B------:R-:W-:Y:S01]  /*201420*/  IADD3 R16, P3, R8, R2, RZ ;  /* 0x0000000208107210 */ /* 0x000fe20007f7e0ff */
[----:B------:R-:W3:Y:S01]  /*201430*/  LDL.LU R25, [R1+0x193c] ;  /* 0x00193c0001197983 */ /* 0x000ee20000300800 */
[----:B------:R-:W-:-:S03]  /*201440*/  F2FP.SATFINITE.E5M2.F32.PACK_AB_MERGE_C R12, R13, R17, RZ ;  /* 0x000000110d0c723e */ /* 0x000fc600048060ff */
[----:B------:R-:W-:Y:S01]  /*201450*/  STL [R1+0x7a7c], R27 ;  /* 0x007a7c1b01007387 */ /* 0x000fe20000100800 */
[----:B------:R-:W-:-:S03]  /*201460*/  IMAD.X R17, R9, 0x1, R0, P3 ;  /* 0x0000000109117824 */ /* 0x000fc600018e0600 */
[----:B------:R0:W-:Y:S04]  /*201470*/  STL.64 [R1+0x1530], R18 ;  /* 0x0015301201007387 */ /* 0x0001e80000100a00 */
[----:B0-----:R-:W4:Y:S04]  /*201480*/  LDL.LU R18, [R1+0x7d50] ;  /* 0x007d500001127983 */ /* 0x001f280000300800 */
[----:B------:R-:W4:Y:S04]  /*201490*/  LDL.LU R14, [R1+0x1944] ;  /* 0x00194400010e7983 */ /* 0x000f280000300800 */
[----:B------:R-:W4:Y:S04]  /*2014a0*/  LDL.LU R10, [R1+0x1948] ;  /* 0x00194800010a7983 */ /* 0x000f280000300800 */
[----:B------:R-:W4:Y:S04]  /*2014b0*/  LDL.LU R19, [R1+0x194c] ;  /* 0x00194c0001137983 */ /* 0x000f280000300800 */
[----:B------:R0:W-:Y:S04]  /*2014c0*/  STL [R1+0x7ad0], R12 ;  /* 0x007ad00c01007387 */ /* 0x0001e80000100800 */
[----:B0-----:R-:W4:Y:S04]  /*2014d0*/  LDL.LU R12, [R1+0x1940] ;  /* 0x00194000010c7983 */ /* 0x001f280000300800 */
[----:B------:R0:W-:Y:S04]  /*2014e0*/  STL.64 [R1+0x1528], R16 ;  /* 0x0015281001007387 */ /* 0x0001e80000100a00 */
[----:B0-----:R-:W4:Y:S01]  /*2014f0*/  LDL.LU.64 R16, [R1+0x7d48] ;  /* 0x007d480001107983 */ /* 0x001f220000300a00 */
[----:B------:R-:W-:Y:S01]  /*201500*/  VIADD R8, R8, UR5 ;  /* 0x0000000508087c36 */ /* 0x000fe20008000000 */
[----:B------:R-:W-:-:S04]  /*201510*/  ULDC UR5, c[0x0][0x248] ;  /* 0x0000920000057ab9 */ /* 0x000fc80000000800 */
[----:B------:R-:W-:Y:S02]  /*201520*/  SHF.R.S32.HI R9, RZ, 0x1f, R8 ;  /* 0x0000001fff097819 */ /* 0x000fe40000011408 */
[----:B--2---:R-:W-:Y:S02]  /*201530*/  F2FP.SATFINITE.E5M2.F32.PACK_AB_MERGE_C R21, R22, R21, RZ ;  /* 0x000000151615723e */ /* 0x004fe400048060ff */
[----:B---3--:R-:W-:Y:S02]  /*201540*/  F2FP.SATFINITE.E5M2.F32.PACK_AB_MERGE_C R22, R25, R28, RZ ;  /* 0x0000001c1916723e */ /* 0x008fe400048060ff */
[----:B----4-:R-:W-:Y:S02]  /*201550*/  F2FP.SATFINITE.E5M2.F32.PACK_AB_MERGE_C R19, R19, R10, RZ ;  /* 0x0000000a1313723e */ /* 0x010fe400048060ff */
[----:B------:R-:W-:Y:S02]  /*201560*/  F2FP.SATFINITE.E5M2.F32.PACK_AB_MERGE_C R29, R16, R15, RZ ;  /* 0x0000000f101d723e */ /* 0x000fe400048060ff */
[----:B------:R-:W-:-:S02]  /*201570*/  F2FP.SATFINITE.E5M2.F32.PACK_AB_MERGE_C R27, R24, R17, RZ ;  /* 0x00000011181b723e */ /* 0x000fc400048060ff */
[----:B------:R-:W-:Y:S02]  /*201580*/  F2FP.SATFINITE.E5M2.F32.PACK_AB_MERGE_C R24, R26, R23, RZ ;  /* 0x000000171a18723e */ /* 0x000fe400048060ff */
[----:B------:R-:W-:Y:S01]  /*201590*/  IADD3 R26, P3, R8, R6, RZ ;  /* 0x00000006081a7210 */ /* 0x000fe20007f7e0ff */
[----:B------:R-:W-:Y:S04]  /*2015a0*/  STL [R1+0x7cf0], R29 ;  /* 0x007cf01d01007387 */ /* 0x000fe80000100800 */
[----:B------:R0:W-:Y:S04]  /*2015b0*/  STL [R1+0x7d10], R27 ;  /* 0x007d101b01007387 */ /* 0x0001e80000100800 */
[----:B------:R-:W2:Y:S04]  /*2015c0*/  LDL.LU R13, [R1+0x3050] ;  /* 0x00305000010d7983 */ /* 0x000ea80000300800 */
[----:B------:R-:W2:Y:S01]  /*2015d0*/  LDL.LU R17, [R1+0x3054] ;  /* 0x0030540001117983 */ /* 0x000ea20000300800 */
[----:B0-----:R-:W-:-:S03]  /*2015e0*/  IMAD.X R27, R9, 0x1, R5, P3 ;  /* 0x00000001091b7824 */ /* 0x001fc600018e0605 */
[----:B------:R-:W3:Y:S04]  /*2015f0*/  LDL.LU R15, [R1+0x3058] ;  /* 0x00305800010f7983 */ /* 0x000ee80000300800 */
[----:B------:R-:W3:Y:S04]  /*201600*/  LDL.LU R16, [R1+0x305c] ;  /* 0x00305c0001107983 */ /* 0x000ee80000300800 */
[----:B------:R-:W-:Y:S04]  /*201610*/  STL [R1+0x7d30], R24 ;  /* 0x007d301801007387 */ /* 0x000fe80000100800 */
[----:B------:R-:W4:Y:S04]  /*201620*/  LDL.LU R23, [R1+0x3040] ;  /* 0x0030400001177983 */ /* 0x000f280000300800 */
[----:B------:R0:W-:Y:S01]  /*201630*/  STL.64 [R1+0x1520], R26 ;  /* 0x0015201a01007387 */ /* 0x0001e20000100a00 */
[----:B------:R-:W-:-:S03]  /*201640*/  F2FP.SATFINITE.E5M2.F32.PACK_AB_MERGE_C R12, R14, R12, RZ ;  /* 0x0000000c0e0c723e */ /* 0x000fc600048060ff */
[----:B0-----:R-:W4:Y:S04]  /*201650*/  LDL.LU R26, [R1+0x3044] ;  /* 0x00304400011a7983 */ /* 0x001f280000300800 */
[----:B------:R0:W-:Y:S04]  /*201660*/  STL.64 [R1+0x7ac0], R20 ;  /* 0x007ac01401007387 */ /* 0x0001e80000100a00 */
[----:B------:R-:W4:Y:S04]  /*201670*/  LDL.LU R28, [R1+0x3048] ;  /* 0x00304800011c7983 */ /* 0x000f280000300800 */
[----:B------:R-:W4:Y:S01]  /*201680*/  LDL.LU R25, [R1+0x304c] ;  /* 0x00304c0001197983 */ /* 0x000f220000300800 */
[----:B0-----:R-:W-:-:S03]  /*201690*/  IADD3 R20, P3, R8, R11, RZ ;  /* 0x0000000b08147210 */ /* 0x001fc60007f7e0ff */
[----:B------:R-:W-:Y:S02]  /*2016a0*/  STL [R1+0x7d34], R22 ;  /* 0x007d341601007387 */ /* 0x000fe40000100800 */
[C---:B------:R-:W-:Y:S01]  /*2016b0*/  IMAD.X R21, R9.reuse, 0x1, R7, P3 ;  /* 0x0000000109157824 */ /* 0x040fe200018e0607 */
[----:B------:R-:W-:Y:S01]  /*2016c0*/  IADD3 R10, P3, R8, R4, RZ ;  /* 0x00000004080a7210 */ /* 0x000fe20007f7e0ff */
[----:B------:R0:W-:Y:S04]  /*2016d0*/  STL [R1+0x7d38], R11 ;  /* 0x007d380b01007387 */ /* 0x0001e80000100800 */
[----:B------:R-:W-:Y:S01]  /*2016e0*/  STL [R1+0x7b1c], R12 ;  /* 0x007b1c0c01007387 */ /* 0x000fe20000100800 */
[----:B0-----:R-:W-:-:S03]  /*2016f0*/  IMAD.X R11, R9, 0x1, R3, P3 ;  /* 0x00000001090b7824 */ /* 0x001fc600018e0603 */
[----:B------:R-:W-:Y:S04]  /*201700*/  STL.64 [R1+0x1518], R20 ;  /* 0x0015181401007387 */ /* 0x000fe80000100a00 */
        /* <DEDUP_REMOVED lines=8> */
[----:B------:R-:W-:Y:S01]  /*201790*/  VIADD R19, R8, UR5 ;  /* 0x0000000508137c36 */ /* 0x000fe20008000000 */
[----:B------:R-:W-:Y:S01]  /*2017a0*/  ULDC UR5, c[0x0][0x248] ;  /* 0x0000920000057ab9 */ /* 0x000fe20000000800 */
[----:B--2---:R-:W-:-:S02]  /*2017b0*/  F2FP.SATFINITE.E5M2.F32.PACK_AB_MERGE_C R17, R17, R13, RZ ;  /* 0x0000000d1111723e */ /* 0x004fc400048060ff */
[----:B---3--:R-:W-:Y:S02]  /*2017c0*/  F2FP.SATFINITE.E5M2.F32.PACK_AB_MERGE_C R18, R16, R15, RZ ;  /* 0x0000000f1012723e */ /* 0x008fe400048060ff */
[----:B----4-:R-:W-:Y:S02]  /*2017d0*/  F2FP.SATFINITE.E5M2.F32.PACK_AB_MERGE_C R16, R26, R23, RZ ;  /* 0x000000171a10723e */ /* 0x010fe400048060ff */
[----:B------:R-:W-:Y:S01]  /*2017e0*/  F2FP.SATFINITE.E5M2.F32.PACK_AB_MERGE_C R12, R25, R28, RZ ;  /* 0x0000001c190c723e */ /* 0x000fe200048060ff */
[----:B------:R0:W-:Y:S04]  /*2017f0*/  STL.64 [R1+0x7d40], R10 ;  /* 0x007d400a01007387 */ /* 0x0001e80000100a00 */
        /* <DEDUP_REMOVED lines=8> */
[----:B0-----:R-:W-:-:S03]  /*201880*/  IADD3 R10, P3, R19, R6, RZ ;  /* 0x00000006130a7210 */ /* 0x001fc60007f7e0ff */
[----:B------:R0:W-:Y:S04]  /*201890*/  STL [R1+0x7b38], R18 ;  /* 0x007b381201007387 */ /* 0x0001e80000100800 */
[----:B------:R1:W-:Y:S01]  /*2018a0*/  STL.64 [R1+0x7b28], R16 ;  /* 0x007b281001007387 */ /* 0x0003e20000100a00 */
[----:B0-----:R-:W-:-:S03]  /*2018b0*/  SHF.R.S32.HI R18, RZ, 0x1f, R19 ;  /* 0x0000001fff127819 */ /* 0x001fc60000011413 */
[----:B-1----:R-:W2:Y:S04]  /*2018c0*/  LDL.LU R17, [R1+0x1964] ;  /* 0x0019640001117983 */ /* 0x002ea80000300800 */
[----:B------:R-:W3:Y:S01]  /*2018d0*/  LDL.LU R16, [R1+0x196c] ;  /* 0x00196c0001107983 */ /* 0x000ee20000300800 */
[----:B------:R-:W-:-:S03]  /*2018e0*/  IMAD.X R11, R18, 0x1, R5, P3 ;  /* 0x00000001120b7824 */ /* 0x000fc600018e0605 */
[----:B------:R-:W4:Y:S04]  /*2018f0*/  LDL.LU R26, [R1+0x2228] ;  /* 0x00222800011a7983 */ /* 0x000f280000300800 */
[----:B------:R-:W4:Y:S04]  /*201900*/  LDL.LU R28, [R1+0x222c] ;  /* 0x00222c00011c7983 */ /* 0x000f280000300800 */
[----:B------:R-:W4:Y:S04]  /*201910*/  LDL.LU R8, [R1+0x2210] ;  /* 0x0022100001087983 */ /* 0x000f280000300800 */
[----:B------:R-:W4:Y:S04]  /*201920*/  LDL.LU R9, [R1+0x2214] ;  /* 0x0022140001097983 */ /* 0x000f280000300800 */
[----:B------:R-:W4:Y:S04]  /*201930*/  LDL.LU R23, [R1+0x2218] ;  /* 0x0022180001177983 */ /* 0x000f280000300800 */
[----:B------:R-:W4:Y:S04]  /*201940*/  LDL.LU R25, [R1+0x221c] ;  /* 0x00221c0001197983 */ /* 0x000f280000300800 */
[----:B------:R0:W-:Y:S04]  /*201950*/  STL [R1+0x7b3c], R12 ;  /* 0x007b3c0c01007387 */ /* 0x0001e80000100800 */
[----:B0-----:R-:W4:Y:S04]  /*201960*/  LDL.LU R12, [R1+0x1990] ;  /* 0x00199000010c7983 */ /* 0x001f280000300800 */
[----:B------:R0:W-:Y:S04]  /*201970*/  STL.64 [R1+0x1500], R10 ;  /* 0x0015000a01007387 */ /* 0x0001e80000100a00 */
[----:B0-----:R-:W2:Y:S02]  /*201980*/  LDL.LU.64 R10, [R1+0x7d40] ;  /* 0x007d4000010a7983 */ /* 0x001ea40000300a00 */
[----:B--2---:R-:W-:-:S02]  /*201990*/  F2FP.SATFINITE.E5M2.F32.PACK_AB_MERGE_C R17, R17, R11, RZ ;  /* 0x0000000b1111723e */ /* 0x004fc400048060ff */
[----:B------:R-:W2:Y:S01]  /*2019a0*/  LDL.LU R11, [R1+0x7d38] ;  /* 0x007d3800010b7983 */ /* 0x000ea20000300800 */
[----:B---3--:R-:W-:-:S03]  /*2019b0*/  F2FP.SATFINITE.E5M2.F32.PACK_AB_MERGE_C R16, R16, R22, RZ ;  /* 0x000000161010723e */ /* 0x008fc600048060ff */
[----:B------:R-:W3:Y:S04]  /*2019c0*/  LDL.LU R22, [R1+0x7d34] ;  /* 0x007d340001167983 */ /* 0x000ee80000300800 */
[----:B------:R2:W-:Y:S01]  /*2019d0*/  STL.64 [R1+0x7b30], R16 ;  /* 0x007b301001007387 */ /* 0x0005e20000100a00 */
[----:B------:R-:W-:Y:S02]  /*2019e0*/  F2FP.SATFINITE.E5M2.F32.PACK_AB_MERGE_C R27, R29, R27, RZ ;  /* 0x0000001b1d1b723e */ /* 0x000fe400048060ff */
[----:B------:R-:W-:Y:S02]  /*2019f0*/  F2FP.SATFINITE.E5M2.F32.PACK_AB_MERGE_C R10, R10, R14, RZ ;  /* 0x0000000e0a0a723e */ /* 0x000fe400048060ff */
[----:B----4-:R-:W-:Y:S02]  /*201a00*/  F2FP.SATFINITE.E5M2.F32.PACK_AB_MERGE_C R12, R20, R12, RZ ;  /* 0x0000000c140c723e */ /* 0x010fe400048060ff */
[----:B------:R-:W-:-:S02]  /*201a10*/  F2FP.SATFINITE.E5M2.F32.PACK_AB_MERGE_C R9, R9, R8, RZ ;  /* 0x000000080909723e */ /* 0x000fc400048060ff */
[----:B--2---:R-:W-:-:S05]  /*201a20*/  IADD3 R16, P3, R19, R11, RZ ;  /* 0x0000000b13107210 */ /* 0x004fca0007f7e0ff */
[----:B------:R-:W-:-:S05]  /*201a30*/  IMAD.X R17, R18, 0x1, R7, P3 ;  /* 0x0000000112117824 */ /* 0x000fca00018e0607 */
[----:B------:R0:W-:Y:S04]  /*201a40*/  STL.64 [R1+0x14f8], R16 ;  /* 0x0014f81001007387 */ /* 0x0001e80000100a00 */
[----:B------:R1:W-:Y:S01]  /*201a50*/  STL [R1+0x1670], R27 ;  /* 0x0016701b01007387 */ /* 0x0003e20000100800 */
[----:B0-----:R-:W-:-:S03]  /*201a60*/  IADD3 R16, P3, R19, R4, RZ ;  /* 0x0000000413107210 */ /* 0x001fc60007f7e0ff */
[----:B------:R0:W-:Y:S02]  /*201a70*/  STL [R1+0x1674], R10 ;  /* 0x0016740a01007387 */ /* 0x0001e40000100800 */
[----:B------:R-:W-:Y:S02]  /*201a80*/  IMAD.X R17, R18, 0x1, R3, P3 ;  /* 0x0000000112117824 */ /* 0x000fe400018e0603 */
[----:B-1----:R-:W2:Y:S04]  /*201a90*/  LDL.LU R27, [R1+0x2200] ;  /* 0x00220000011b7983 */ /* 0x002ea80000300800 */
[----:B------:R-:W2:Y:S04]  /*201aa0*/  LDL.LU R29, [R1+0x2204] ;  /* 0x00220400011d7983 */ /* 0x000ea80000300800 */
[----:B------:R-:W4:Y:S04]  /*201ab0*/  LDL.LU R14, [R1+0x2208] ;  /* 0x00220800010e7983 */ /* 0x000f280000300800 */
[----:B------:R1:W-:Y:S04]  /*201ac0*/  STL.64 [R1+0x14f0], R16 ;  /* 0x0014f01001007387 */ /* 0x0003e80000100a00 */
[----:B0-----:R-:W4:Y:S01]  /*201ad0*/  LDL.LU R10, [R1+0x220c] ;  /* 0x00220c00010a7983 */ /* 0x001f220000300800 */
[----:B-1----:R-:W-:-:S03]  /*201ae0*/  IADD3 R16, P3, R19, R2, RZ ;  /* 0x0000000213107210 */ /* 0x002fc60007f7e0ff */
[----:B------:R0:W-:Y:S02]  /*201af0*/  STL [R1+0x1658], R12 ;  /* 0x0016580c01007387 */ /* 0x0001e40000100800 */
[----:B------:R-:W-:-:S05]  /*201b00*/  IMAD.X R17, R18, 0x1, R0, P3 ;  /* 0x0000000112117824 */ /* 0x000fca00018e0600 */
[----:B------:R1:W-:Y:S01]  /*201b10*/  STL.64 [R1+0x14e8], R16 ;  /* 0x0014e81001007387 */ /* 0x0003e20000100a00 */
[----:B0-----:R-:W-:-:S03]  /*201b20*/  F2FP.SATFINITE.E5M2.F32.PACK_AB_MERGE_C R12, R15, R13, RZ ;  /* 0x0000000d0f0c723e */ /* 0x001fc600048060ff */
[----:B------:R-:W3:Y:S01]  /*201b30*/  LDL.LU R13, [R1+0x21f0] ;  /* 0x0021f000010d7983 */ /* 0x000ee20000300800 */
[----:B-1----:R-:W-:-:S05]  /*201b40*/  F2FP.SATFINITE.E5M2.F32.PACK_AB_MERGE_C R16, R24, R21, RZ ;  /* 0x000000151810723e */ /* 0x002fca00048060ff */
[----:B------:R0:W-:Y:S04]  /*201b50*/  STL [R1+0x165c], R16 ;  /* 0x00165c1001007387 */ /* 0x0001e80000100800 */
[----:B------:R-:W3:Y:S04]  /*201b60*/  LDL.LU R15, [R1+0x21f4] ;  /* 0x0021f400010f7983 */ /* 0x000ee80000300800 */
[----:B------:R1:W-:Y:S01]  /*201b70*/  STL [R1+0x164c], R12 ;  /* 0x00164c0c01007387 */ /* 0x0003e20000100800 */
[----:B0-----:R-:W-:-:S03]  /*201b80*/  F2FP.SATFINITE.E5M2.F32.PACK_AB_MERGE_C R16, R28, R26, RZ ;  /* 0x0000001a1c10723e */ /* 0x001fc600048060ff */
[----:B------:R-:W3:Y:S04]  /*201b90*/  LDL.LU R26, [R1+0x1d70] ;  /* 0x001d7000011a7983 */ /* 0x000ee80000300800 */
[----:B------:R-:W3:Y:S01]  /*201ba0*/  LDL.LU R28, [R1+0x1d74] ;  /* 0x001d7400011c7983 */ /* 0x000ee20000300800 */
[----:B-1----:R-:W-:Y:S01]  /*201bb0*/  VIADD R12, R19, UR5 ;  /* 0x00000005130c7c36 */ /* 0x002fe20008000000 */
[----:B------:R-:W-:Y:S02]  /*201bc0*/  F2FP.SATFINITE.E5M2.F32.PACK_AB_MERGE_C R8, R25, R23, RZ ;  /* 0x000000171908723e */ /* 0x000fe400048060ff */
[----:B------:R0:W-:Y:S01]  /*201bd0*/  STL [R1+0x12c4], R16 ;  /* 0x0012c41001007387 */ /* 0x0001e20000100800 */
[----:B------:R-:W-:Y:S01]  /*201be0*/  ULDC UR5, c[0x0][0x248] ;  /* 0x0000920000057ab9 */ /* 0x000fe20000000800 */
[----:B------:R-:W-:-:S02]  /*201bf0*/  SHF.R.S32.HI R24, RZ, 0x1f, R12 ;  /* 0x0000001fff187819 */ /* 0x000fc4000001140c */
[----:B0-----:R-:W-:-:S05]  /*201c00*/  IADD3 R16, P3, R12, R6, RZ ;  /* 0x000000060c107210 */ /* 0x001fca0007f7e0ff */
[----:B------:R-:W-:-:S05]  /*201c10*/  IMAD.X R17, R24, 0x1, R5, P3 ;  /* 0x0000000118117824 */ /* 0x000fca00018e0605 */
[----:B------:R0:W-:Y:S04]  /*201c20*/  STL.64 [R1+0x14e0], R16 ;  /* 0x0014e01001007387 */ /* 0x0001e80000100a00 */
[----:B0-----:R-:W2:Y:S04]  /*201c30*/  LDL.LU R16, [R1+0x1d78] ;  /* 0x001d780001107983 */ /* 0x001ea80000300800 */
[----:B------:R-:W-:Y:S04]  /*201c40*/  STL [R1+0x8c4], R9 ;  /* 0x0008c40901007387 */ /* 0x000fe80000100800 */
[----:B------:R-:W2:Y:S04]  /*201c50*/  LDL.LU R17, [R1+0x1d7c] ;  /* 0x001d7c0001117983 */ /* 0x000ea80000300800 */
[----:B------:R0:W-:Y:S04]  /*201c60*/  STL [R1+0x1678], R8 ;  /* 0x0016780801007387 */ /* 0x0001e80000100800 */
[----:B--2---:R1:W-:Y:S04]  /*201c70*/  STL.64 [R1+0x7d28], R16 ;  /* 0x007d281001007387 */ /* 0x0043e80000100a00 */
[----:B0-----:R-:W2:Y:S04]  /*201c80*/  LDL.LU R8, [R1+0x1d50] ;  /* 0x001d500001087983 */ /* 0x001ea80000300800 */
[----:B------:R-:W2:Y:S01]  /*201c90*/  LDL.LU R9, [R1+0x1d54] ;  /* 0x001d540001097983 */ /* 0x000ea20000300800 */
[----:B------:R-:W-:-:S02]  /*201ca0*/  IADD3 R18, P3, R12, R11, RZ ;  /* 0x0000000b0c127210 */ /* 0x000fc40007f7e0ff */
[----:B-1----:R-:W-:-:S03]  /*201cb0*/  F2FP.SATFINITE.E5M2.F32.PACK_AB_MERGE_C R16, R29, R27, RZ ;  /* 0x0000001b1d10723e */ /* 0x002fc600048060ff */
[----:B------:R-:W-:Y:S01]  /*201cc0*/  IMAD.X R19, R24, 0x1, R7, P3 ;  /* 0x0000000118137824 */ /* 0x000fe200018e0607 */
[----:B----4-:R-:W-:Y:S02]  /*201cd0*/  F2FP.SATFINITE.E5M2.F32.PACK_AB_MERGE_C R10, R10, R14, RZ ;  /* 0x0000000e0a0a723e */ /* 0x010fe400048060ff */
[----:B---3--:R-:W-:Y:S01]  /*201ce0*/  F2FP.SATFINITE.E5M2.F32.PACK_AB_MERGE_C R13, R15, R13, RZ ;  /* 0x0000000d0f0d723e */ /* 0x008fe200048060ff */
[----:B--2---:R0:W-:Y:S04]  /*201cf0*/  STL.64 [R1+0x7d20], R8 ;  /* 0x007d200801007387 */ /* 0x0041e80000100a00 */
[----:B0-----:R-:W2:Y:S04]  /*201d00*/  LDL.LU R8, [R1+0x21f8] ;  /* 0x0021f80001087983 */ /* 0x001ea80000300800 */
[----:B------:R-:W2:Y:S04]  /*201d10*/  LDL.LU R9, [R1+0x21fc] ;  /* 0x0021fc0001097983 */ /* 0x000ea80000300800 */
[----:B------:R-:W3:Y:S04]  /*201d20*/  LDL.LU R23, [R1+0x1d58] ;  /* 0x001d580001177983 */ /* 0x000ee80000300800 */
[----:B------:R-:W3:Y:S04]  /*201d30*/  LDL.LU R25, [R1+0x1d5c] ;  /* 0x001d5c0001197983 */ /* 0x000ee80000300800 */
[----:B------:R0:W-:Y:S04]  /*201d40*/  STL.64 [R1+0x14d8], R18 ;  /* 0x0014d81201007387 */ /* 0x0001e80000100a00 */
[----:B0-----:R-:W4:Y:S04]  /*201d50*/  LDL.LU R18, [R1+0x1b70] ;  /* 0x001b700001127983 */ /* 0x001f280000300800 */
[----:B------:R0:W-:Y:S04]  /*201d60*/  STL [R1+0x780], R16 ;  /* 0x0007801001007387 */ /* 0x0001e80000100800 */
[----:B------:R-:W4:Y:S01]  /*201d70*/  LDL.LU R19, [R1+0x1b74] ;  /* 0x001b740001137983 */ /* 0x000f220000300800 */
[----:B0-----:R-:W-:-:S03]  /*201d80*/  IADD3 R16, P3, R12, R4, RZ ;  /* 0x000000040c107210 */ /* 0x001fc60007f7e0ff */
[----:B------:R0:W-:Y:S02]  /*201d90*/  STL [R1+0x794], R10 ;  /* 0x0007940a01007387 */ /* 0x0001e40000100800 */
[----:B------:R-:W-:Y:S02]  /*201da0*/  IMAD.X R17, R24, 0x1, R3, P3 ;  /* 0x0000000118117824 */ /* 0x000fe400018e0603 */
[----:B------:R-:W4:Y:S04]  /*201db0*/  LDL.LU R20, [R1+0x1b78] ;  /* 0x001b780001147983 */ /* 0x000f280000300800 */
[----:B0-----:R-:W4:Y:S04]  /*201dc0*/  LDL.LU R10, [R1+0x1b7c] ;  /* 0x001b7c00010a7983 */ /* 0x001f280000300800 */
[----:B------:R-:W4:Y:S04]  /*201dd0*/  LDL.LU R21, [R1+0x1b50] ;  /* 0x001b500001157983 */ /* 0x000f280000300800 */
[----:B------:R-:W4:Y:S04]  /*201de0*/  LDL.LU R27, [R1+0x1b54] ;  /* 0x001b5400011b7983 */ /* 0x000f280000300800 */
[----:B------:R0:W-:Y:S04]  /*201df0*/  STL.64 [R1+0x14d0], R16 ;  /* 0x0014d01001007387 */ /* 0x0001e80000100a00 */
[----:B------:R1:W-:Y:S04]  /*201e00*/  STL [R1+0x6f8], R13 ;  /* 0x0006f80d01007387 */ /* 0x0003e80000100800 */
[----:B------:R-:W4:Y:S01]  /*201e10*/  LDL.LU R29, [R1+0x1b58] ;  /* 0x001b5800011d7983 */ /* 0x000f220000300800 */
[----:B0-----:R-:W-:-:S03]  /*201e20*/  IADD3 R16, P3, R12, R2, RZ ;  /* 0x000000020c107210 */ /* 0x001fc60007f7e0ff */
[----:B------:R-:W4:Y:S02]  /*201e30*/  LDL.LU R14, [R1+0x1b5c] ;  /* 0x001b5c00010e7983 */ /* 0x000f240000300800 */
[----:B------:R-:W-:Y:S02]  /*201e40*/  IMAD.X R17, R24, 0x1, R0, P3 ;  /* 0x0000000118117824 */ /* 0x000fe400018e0600 */
[----:B-1----:R-:W4:Y:S04]  /*201e50*/  LDL.LU R13, [R1+0x1a20] ;  /* 0x001a2000010d7983 */ /* 0x002f280000300800 */
[----:B------:R-:W4:Y:S04]  /*201e60*/  LDL.LU R15, [R1+0x1a24] ;  /* 0x001a2400010f7983 */ /* 0x000f280000300800 */
[----:B------:R-:W4:Y:S04]  /*201e70*/  LDL.LU R24, [R1+0x7d30] ;  /* 0x007d300001187983 */ /* 0x000f280000300800 */
[----:B------:R0:W-:Y:S04]  /*201e80*/  STL.64 [R1+0x14c8], R16 ;  /* 0x0014c81001007387 */ /* 0x0001e80000100a00 */
[----:B0-----:R-:W3:Y:S01]  /*201e90*/  LDL.LU.64 R16, [R1+0x7d28] ;  /* 0x007d280001107983 */ /* 0x001ee20000300a00 */
[----:B------:R-:W-:Y:S01]  /*201ea0*/  VIADD R12, R12, UR5 ;  /* 0x000000050c0c7c36 */ /* 0x000fe20008000000 */
[----:B------:R-:W-:Y:S01]  /*201eb0*/  ULDC UR5, c[0x0][0x248] ;  /* 0x0000920000057ab9 */ /* 0x000fe20000000800 */
[----:B--2---:R-:W-:-:S02]  /*201ec0*/  F2FP.SATFINITE.E5M2.F32.PACK_AB_MERGE_C R9, R9, R8, RZ ;  /* 0x000000080909723e */ /* 0x004fc400048060ff */
[----:B------:R-:W-:Y:S02]  /*201ed0*/  F2FP.SATFINITE.E5M2.F32.PACK_AB_MERGE_C R8, R28, R26, RZ ;  /* 0x0000001a1c08723e */ /* 0x000fe400048060ff */
[----:B------:R-:W2:Y:S04]  /*201ee0*/  LDL.LU R26, [R1+0x1a28] ;  /* 0x001a2800011a7983 */ /* 0x000ea80000300800 */
[----:B------:R-:W-:Y:S04]  /*201ef0*/  STL [R1+0x730], R9 ;  /* 0x0007300901007387 */ /* 0x000fe80000100800 */
[----:B------:R-:W2:Y:S04]  /*201f00*/  LDL.LU R28, [R1+0x1a2c] ;  /* 0x001a2c00011c7983 */ /* 0x000ea80000300800 */
[----:B------:R0:W-:Y:S02]  /*201f10*/  STL [R1+0x684], R8 ;  /* 0x0006840801007387 */ /* 0x0001e40000100800 */
[----:B0-----:R-:W-:-:S02]  /*201f20*/  IADD3 R8, P3, R12, R6, RZ ;  /* 0x000000060c087210 */ /* 0x001fc40007f7e0ff */
[----:B---3--:R-:W-:Y:S02]  /*201f30*/  F2FP.SATFINITE.E5M2.F32.PACK_AB_MERGE_C R17, R17, R16, RZ ;  /* 0x000000101111723e */ /* 0x008fe400048060ff */
[----:B------:R-:W-:-:S05]  /*201f40*/  SHF.R.S32.HI R16, RZ, 0x1f, R12 ;  /* 0x0000001fff107819 */ /* 0x000fca000001140c */
[----:B------:R-:W-:Y:S01]  /*201f50*/  IMAD.X R9, R16, 0x1, R5, P3 ;  /* 0x0000000110097824 */ /* 0x000fe200018e0605 */
[----:B------:R-:W-:Y:S04]  /*201f60*/  STL [R1+0x167c], R17 ;  /* 0x00167c1101007387 */ /* 0x000fe80000100800 */
[----:B------:R0:W-:Y:S04]  /*201f70*/  STL.64 [R1+0x14c0], R8 ;  /* 0x0014c00801007387 */ /* 0x0001e80000100a00 */
[----:B0-----:R-:W3:Y:S01]  /*201f80*/  LDL.LU.64 R8, [R1+0x7d20] ;  /* 0x007d200001087983 */ /* 0x001ee20000300a00 */
[----:B------:R-:W-:-:S02]  /*201f90*/  F2FP.SATFINITE.E5M2.F32.PACK_AB_MERGE_C R17, R25, R23, RZ ;  /* 0x000000171911723e */ /* 0x000fc400048060ff */
[----:B---3--:R-:W-:Y:S02]  /*201fa0*/  F2FP.SATFINITE.E5M2.F32.PACK_AB_MERGE_C R9, R9, R8, RZ ;  /* 0x000000080909723e */ /* 0x008fe400048060ff */
[----:B------:R-:W-:-:S03]  /*201fb0*/  IADD3 R8, P3, R12, R11, RZ ;  /* 0x0000000b0c087210 */ /* 0x000fc60007f7e0ff */
[----:B------:R0:W-:Y:S04]  /*201fc0*/  STL [R1+0x604], R9 ;  /* 0x0006040901007387 */ /* 0x0001e80000100800 */
[----:B------:R-:W-:Y:S01]  /*201fd0*/  STL [R1+0x654], R17 ;  /* 0x0006541101007387 */ /* 0x000fe20000100800 */
[----:B0-----:R-:W-:-:S05]  /*201fe0*/  IMAD.X R9, R16, 0x1, R7, P3 ;  /* 0x0000000110097824 */ /* 0x001fca00018e0607 */
[----:B------:R0:W-:Y:S04]  /*201ff0*/  STL.64 [R1+0x14b8], R8 ;  /* 0x0014b80801007387 */ /* 0x0001e80000100a00 */
[----:B0-----:R-:W3:Y:S04]  /*202000*/  LDL.LU R8, [R1+0x1a30] ;  /* 0x001a300001087983 */ /* 0x001ee80000300800 */
[----:B------:R-:W3:Y:S01]  /*202010*/  LDL.LU R9, [R1+0x1a34] ;  /* 0x001a340001097983 */ /* 0x000ee20000300800 */
[----:B----4-:R-:W-:-:S03]  /*202020*/  F2FP.SATFINITE.E5M2.F32.PACK_AB_MERGE_C R10, R10, R20, RZ ;  /* 0x000000140a0a723e */ /* 0x010fc600048060ff */
[----:B---3--:R0:W-:Y:S04]  /*202030*/  STL.64 [R1+0x7d18], R8 ;  /* 0x007d180801007387 */ /* 0x0081e80000100a00 */
[----:B------:R-:W3:Y:S04]  /*202040*/  LDL.LU R23, [R1+0x1a38] ;  /* 0x001a380001177983 */ /* 0x000ee80000300800 */
[----:B------:R-:W3:Y:S01]  /*202050*/  LDL.LU R25, [R1+0x1a3c] ;  /* 0x001a3c0001197983 */ /* 0x000ee20000300800 */
[----:B0-----:R-:W-:-:S03]  /*202060*/  F2FP.SATFINITE.E5M2.F32.PACK_AB_MERGE_C R8, R19, R18, RZ ;  /* 0x000000121308723e */ /* 0x001fc600048060ff */
[----:B------:R0:W-:Y:S04]  /*202070*/  STL [R1+0x79f4], R10 ;  /* 0x0079f40a01007387 */ /* 0x0001e80000100800 */
[----:B------:R1:W-:Y:S01]  /*202080*/  STL [R1+0x5b0], R8 ;  /* 0x0005b00801007387 */ /* 0x0003e20000100800 */
[----:B0-----:R-:W-:Y:S02]  /*202090*/  F2FP.SATFINITE.E5M2.F32.PACK_AB_MERGE_C R10, R27, R21, RZ ;  /* 0x000000151b0a723e */ /* 0x001fe400048060ff */
[----:B-1----:R-:W-:-:S03]  /*2020a0*/  IADD3 R8, P3, R12, R4, RZ ;  /* 0x000000040c087210 */ /* 0x002fc60007f7e0ff */
[----:B------:R-:W-:Y:S02]  /*2020b0*/  STL [R1+0x79f8], R10 ;  /* 0x0079f80a01007387 */ /* 0x000fe40000100800 */
[----:B------:R-:W-:-:S05]  /*2020c0*/  IMAD.X R9, R16, 0x1, R3, P3 ;  /* 0x0000000110097824 */ /* 0x000fca00018e0603 */
[----:B------:R0:W-:Y:S02]  /*2020d0*/  STL.64 [R1+0x14b0], R8 ;  /* 0x0014b00801007387 */ /* 0x0001e40000100a00 */
[----:B0-----:R-:W-:-:S05]  /*2020e0*/  IADD3 R8, P3, R12, R2, RZ ;  /* 0x000000020c087210 */ /* 0x001fca0007f7e0ff */
[----:B------:R-:W-:-:S05]  /*2020f0*/  IMAD.X R9, R16, 0x1, R0, P3 ;  /* 0x0000000110097824 */ /* 0x000fca00018e0600 */
[----:B------:R0:W-:Y:S01]  /*202100*/  STL.64 [R1+0x14a8], R8 ;  /* 0x0014a80801007387 */ /* 0x0001e20000100a00 */
[----:B--2---:R-:W-:Y:S02]  /*202110*/  F2FP.SATFINITE.E5M2.F32.PACK_AB_MERGE_C R10, R28, R26, RZ ;  /* 0x0000001a1c0a723e */ /* 0x004fe400048060ff */
[----:B0-----:R-:W-:Y:S02]  /*202120*/  F2FP.SATFINITE.E5M2.F32.PACK_AB_MERGE_C R9, R14, R29, RZ ;  /* 0x0000001d0e09723e */ /* 0x001fe400048060ff */
[----:B------:R-:W-:-:S03]  /*202130*/  F2FP.SATFINITE.E5M2.F32.PACK_AB_MERGE_C R8, R15, R13, RZ ;  /* 0x0000000d0f08723e */ /* 0x000fc600048060ff */
[----:B------:R-:W-:Y:S04]  /*202140*/  STL [R1+0x1738], R9 ;  /* 0x0017380901007387 */ /* 0x000fe80000100800 */
[----:B------:R0:W-:Y:S04]  /*202150*/  STL [R1+0x240], R8 ;  /* 0x0002400801007387 */ /* 0x0001e80000100800 */
[----:B------:R-:W2:Y:S04]  /*202160*/  LDL.LU R27, [R1+0x1a40] ;  /* 0x001a4000011b7983 */ /* 0x000ea80000300800 */
[----:B------:R-:W4:Y:S04]  /*202170*/  LDL.LU R16, [R1+0x1a54] ;  /* 0x001a540001107983 */ /* 0x000f280000300800 */
[----:B------:R-:W3:Y:S04]  /*202180*/  LDL.LU R15, [R1+0x1a58] ;  /* 0x001a5800010f7983 */ /* 0x000ee80000300800 */
[----:B------:R-:W4:Y:S04]  /*202190*/  LDL.LU R28, [R1+0x1a5c] ;  /* 0x001a5c00011c7983 */ /* 0x000f280000300800 */
[----:B------:R-:W4:Y:S04]  /*2021a0*/  LDL.LU R20, [R1+0x1a60] ;  /* 0x001a600001147983 */ /* 0x000f280000300800 */
[----:B------:R-:W4:Y:S04]  /*2021b0*/  LDL.LU R13, [R1+0x1a64] ;  /* 0x001a6400010d7983 */ /* 0x000f280000300800 */
[----:B------:R-:W3:Y:S01]  /*2021c0*/  LDL.LU R14, [R1+0x1a68] ;  /* 0x001a6800010e7983 */ /* 0x000ee20000300800 */
[----:B------:R-:W-:Y:S01]  /*2021d0*/  VIADD R12, R12, UR5 ;  /* 0x000000050c0c7c36 */ /* 0x000fe20008000000 */
[----:B------:R-:W-:-:S04]  /*2021e0*/  ULDC UR5, c[0x0][0x248] ;  /* 0x0000920000057ab9 */ /* 0x000fc80000000800 */
[----:B------:R-:W-:Y:S02]  /*2021f0*/  SHF.R.S32.HI R18, RZ, 0x1f, R12 ;  /* 0x0000001fff127819 */ /* 0x000fe4000001140c */
[----:B0-----:R-:W-:-:S05]  /*202200*/  IADD3 R8, P3, R12, R6, RZ ;  /* 0x000000060c087210 */ /* 0x001fca0007f7e0ff */
[----:B------:R-:W-:Y:S01]  /*202210*/  IMAD.X R9, R18, 0x1, R5, P3 ;  /* 0x0000000112097824 */ /* 0x000fe200018e0605 */
[----:B---3--:R0:W-:Y:S04]  /*202220*/  STL.64 [R1+0x7d08], R14 ;  /* 0x007d080e01007387 */ /* 0x0081e80000100a00 */
[----:B0-----:R-:W3:Y:S04]  /*202230*/  LDL.LU R14, [R1+0x1a48] ;  /* 0x001a4800010e7983 */ /* 0x001ee80000300800 */
[----:B------:R-:W3:Y:S04]  /*202240*/  LDL.LU R15, [R1+0x1a4c] ;  /* 0x001a4c00010f7983 */ /* 0x000ee80000300800 */
[----:B------:R-:W4:Y:S04]  /*202250*/  LDL.LU R26, [R1+0x1a6c] ;  /* 0x001a6c00011a7983 */ /* 0x000f280000300800 */
[----:B------:R-:W-:Y:S04]  /*202260*/  STL [R1+0x79fc], R10 ;  /* 0x0079fc0a01007387 */ /* 0x000fe80000100800 */
[----:B------:R0:W-:Y:S04]  /*202270*/  STL.64 [R1+0x14a0], R8 ;  /* 0x0014a00801007387 */ /* 0x0001e80000100a00 */
[----:B0-----:R-:W2:Y:S01]  /*202280*/  LDL.LU.64 R8, [R1+0x7d18] ;  /* 0x007d180001087983 */ /* 0x001ea20000300a00 */
[----:B------:R-:W-:-:S05]  /*202290*/  F2FP.SATFINITE.E5M2.F32.PACK_AB_MERGE_C R10, R25, R23, RZ ;  /* 0x00000017190a723e */ /* 0x000fca00048060ff */
[----:B------:R0:W-:Y:S01]  /*2022a0*/  STL [R1+0x7a00], R10 ;  /* 0x007a000a01007387 */ /* 0x0001e20000100800 */
[----:B--2---:R-:W-:-:S05]  /*2022b0*/  F2FP.SATFINITE.E5M2.F32.PACK_AB_MERGE_C R8, R9, R8, RZ ;  /* 0x000000080908723e */ /* 0x004fca00048060ff */
[----:B------:R1:W-:Y:S04]  /*2022c0*/  STL [R1+0x218], R8 ;  /* 0x0002180801007387 */ /* 0x0003e80000100800 */
[----:B0-----:R-:W2:Y:S04]  /*2022d0*/  LDL.LU R10, [R1+0x1a44] ;  /* 0x001a4400010a7983 */ /* 0x001ea80000300800 */
[----:B------:R-:W3:Y:S01]  /*2022e0*/  LDL.LU R17, [R1+0x1a70] ;  /* 0x001a700001117983 */ /* 0x000ee20000300800 */
[----:B-1----:R-:W-:-:S05]  /*2022f0*/  IADD3 R8, P3, R12, R11, RZ ;  /* 0x0000000b0c087210 */ /* 0x002fca0007f7e0ff */
[----:B------:R-:W-:Y:S01]  /*202300*/  IMAD.X R9, R18, 0x1, R7, P3 ;  /* 0x0000000112097824 */ /* 0x000fe200018e0607 */
[----:B---3--:R0:W-:Y:S01]  /*202310*/  STL [R1+0x7d00], R17 ;  /* 0x007d001101007387 */ /* 0x0081e20000100800 */
[----:B--2---:R-:W-:-:S03]  /*202320*/  F2FP.SATFINITE.E5M2.F32.PACK_AB_MERGE_C R10, R10, R27, RZ ;  /* 0x0000001b0a0a723e */ /* 0x004fc600048060ff */
[----:B0-----:R-:W4:Y:S04]  /*202330*/  LDL.LU R17, [R1+0x1a50] ;  /* 0x001a500001117983 */ /* 0x001f280000300800 */
[----:B------:R0:W-:Y:S04]  /*202340*/  STL.64 [R1+0x1498], R8 ;  /* 0x0014980801007387 */ /* 0x0001e80000100a00 */
[----:B------:R-:W2:Y:S04]  /*202350*/  LDL.LU R19, [R1+0x1a74] ;  /* 0x001a740001137983 */ /* 0x000ea80000300800 */
[----:B------:R-:W3:Y:S04]  /*202360*/  LDL.LU R23, [R1+0x1a78] ;  /* 0x001a780001177983 */ /* 0x000ee80000300800 */
[----:B------:R-:W3:Y:S04]  /*202370*/  LDL.LU R25, [R1+0x1a7c] ;  /* 0x001a7c0001197983 */ /* 0x000ee80000300800 */
[----:B------:R-:W3:Y:S04]  /*202380*/  LDL.LU R21, [R1+0x1a80] ;  /* 0x001a800001157983 */ /* 0x000ee80000300800 */
[----:B------:R-:W3:Y:S04]  /*202390*/  LDL.LU R29, [R1+0x1a84] ;  /* 0x001a8400011d7983 */ /* 0x000ee80000300800 */
[----:B0-----:R-:W3:Y:S04]  /*2023a0*/  LDL.LU R8, [R1+0x1a88] ;  /* 0x001a880001087983 */ /* 0x001ee80000300800 */
[----:B------:R-:W3:Y:S04]  /*2023b0*/  LDL.LU R9, [R1+0x1a8c] ;  /* 0x001a8c0001097983 */ /* 0x000ee80000300800 */
[----:B------:R-:W3:Y:S04]  /*2023c0*/  LDL.LU R27, [R1+0x7d10] ;  /* 0x007d1000011b7983 */ /* 0x000ee80000300800 */
[----:B------:R0:W-:Y:S02]  /*2023d0*/  STL [R1+0x7a04], R10 ;  /* 0x007a040a01007387 */ /* 0x0001e40000100800 */
[----:B0-----:R-:W-:-:S02]  /*2023e0*/  F2FP.SATFINITE.E5M2.F32.PACK_AB_MERGE_C R10, R15, R14, RZ ;  /* 0x0000000e0f0a723e */ /* 0x001fc400048060ff */
[----:B------:R-:W-:-:S05]  /*2023f0*/  IADD3 R14, P3, R12, R4, RZ ;  /* 0x000000040c0e7210 */ /* 0x000fca0007f7e0ff */
[----:B------:R-:W-:Y:S01]  /*202400*/  IMAD.X R15, R18, 0x1, R3, P3 ;  /* 0x00000001120f7824 */ /* 0x000fe200018e0603 */
[----:B------:R-:W-:Y:S04]  /*202410*/  STL [R1+0x1740], R10 ;  /* 0x0017400a01007387 */ /* 0x000fe80000100800 */
[----:B------:R0:W-:Y:S04]  /*202420*/  STL.64 [R1+0x1490], R14 ;  /* 0x0014900e01007387 */ /* 0x0001e80000100a00 */
[----:B0-----:R-:W2:Y:S01]  /*202430*/  LDL.LU.64 R14, [R1+0x7d08] ;  /* 0x007d0800010e7983 */ /* 0x001ea20000300a00 */
[----:B----4-:R-:W-:-:S02]  /*202440*/  F2FP.SATFINITE.E5M2.F32.PACK_AB_MERGE_C R10, R16, R17, RZ ;  /* 0x00000011100a723e */ /* 0x010fc400048060ff */
[----:B------:R-:W-:-:S03]  /*202450*/  IADD3 R16, P3, R12, R2, RZ ;  /* 0x000000020c107210 */ /* 0x000fc60007f7e0ff */
[----:B------:R2:W-:Y:S02]  /*202460*/  STL [R1+0x1d0], R10 ;  /* 0x0001d00a01007387 */ /* 0x0005e40000100800 */
[----:B------:R-:W-:Y:S01]  /*202470*/  IMAD.X R17, R18, 0x1, R0, P3 ;  /* 0x0000000112117824 */ /* 0x000fe200018e0600 */
[----:B--2---:R-:W-:Y:S02]  /*202480*/  F2FP.SATFINITE.E5M2.F32.PACK_AB_MERGE_C R10, R28, R15, RZ ;  /* 0x0000000f1c0a723e */ /* 0x004fe400048060ff */
[----:B------:R-:W2:Y:S04]  /*202490*/  LDL.LU R15, [R1+0x1a90] ;  /* 0x001a9000010f7983 */ /* 0x000ea80000300800 */
[----:B------:R-:W2:Y:S04]  /*2024a0*/  LDL.LU R28, [R1+0x1a94] ;  /* 0x001a9400011c7983 */ /* 0x000ea80000300800 */
[----:B------:R-:W-:Y:S04]  /*2024b0*/  STL.64 [R1+0x1488], R16 ;  /* 0x0014881001007387 */ /* 0x000fe80000100a00 */
[----:B------:R0:W-:Y:S02]  /*2024c0*/  STL [R1+0x7a08], R10 ;  /* 0x007a080a01007387 */ /* 0x0001e40000100800 */
[----:B0-----:R-:W-:Y:S01]  /*2024d0*/  F2FP.SATFINITE.E5M2.F32.PACK_AB_MERGE_C R10, R13, R20, RZ ;  /* 0x000000140d0a723e */ /* 0x001fe200048060ff */
[----:B------:R-:W-:Y:S01]  /*2024e0*/  VIADD R13, R12, UR5 ;  /* 0x000000050c0d7c36 */ /* 0x000fe20008000000 */
[----:B------:R-:W-:-:S04]  /*2024f0*/  ULDC UR5, c[0x0][0x248] ;  /* 0x0000920000057ab9 */ /* 0x000fc80000000800 */
[----:B------:R-:W-:Y:S02]  /*202500*/  SHF.R.S32.HI R12, RZ, 0x1f, R13 ;  /* 0x0000001fff0c7819 */ /* 0x000fe4000001140d */
[----:B------:R-:W-:Y:S01]  /*202510*/  IADD3 R16, P3, R13, R6, RZ ;  /* 0x000000060d107210 */ /* 0x000fe20007f7e0ff */
[----:B------:R0:W-:Y:S04]  /*202520*/  STL [R1+0x1b4], R10 ;  /* 0x0001b40a01007387 */ /* 0x0001e80000100800 */
[----:B------:R-:W4:Y:S01]  /*202530*/  LDL.LU R18, [R1+0x1a98] ;  /* 0x001a980001127983 */ /* 0x000f220000300800 */
[----:B------:R-:W-:-:S03]  /*202540*/  IMAD.X R17, R12, 0x1, R5, P3 ;  /* 0x000000010c117824 */ /* 0x000fc600018e0605 */
[----:B------:R-:W4:Y:S01]  /*202550*/  LDL.LU R20, [R1+0x1a9c] ;  /* 0x001a9c0001147983 */ /* 0x000f220000300800 */
[----:B0-----:R-:W-:-:S03]  /*202560*/  F2FP.SATFINITE.E5M2.F32.PACK_AB_MERGE_C R10, R26, R14, RZ ;  /* 0x0000000e1a0a723e */ /* 0x001fc600048060ff */
[----:B------:R-:W4:Y:S04]  /*202570*/  LDL.LU R14, [R1+0x1aa0] ;  /* 0x001aa000010e7983 */ /* 0x000f280000300800 */
[----:B------:R-:W4:Y:S04]  /*202580*/  LDL.LU R26, [R1+0x1aa4] ;  /* 0x001aa400011a7983 */ /* 0x000f280000300800 */
[----:B------:R-:W-:Y:S04]  /*202590*/  STL [R1+0x7a0c], R10 ;  /* 0x007a0c0a01007387 */ /* 0x000fe80000100800 */
[----:B------:R0:W-:Y:S04]  /*2025a0*/  STL.64 [R1+0x1480], R16 ;  /* 0x0014801001007387 */ /* 0x0001e80000100a00 */
[----:B0-----:R-:W3:Y:S01]  /*2025b0*/  LDL.LU R17, [R1+0x7d00] ;  /* 0x007d000001117983 */ /* 0x001ee20000300800 */
[----:B------:R-:W-:-:S02]  /*2025c0*/  IADD3 R16, P3, R13, R11, RZ ;  /* 0x0000000b0d107210 */ /* 0x000fc40007f7e0ff */
[----:B--2---:R-:W-:Y:S02]  /*2025d0*/  F2FP.SATFINITE.E5M2.F32.PACK_AB_MERGE_C R15, R28, R15, RZ ;  /* 0x0000000f1c0f723e */ /* 0x004fe400048060ff */
[----:B---3--:R-:W-:Y:S01]  /*2025e0*/  F2FP.SATFINITE.E5M2.F32.PACK_AB_MERGE_C R10, R19, R17, RZ ;  /* 0x00000011130a723e */ /* 0x008fe200048060ff */
[----:B------:R-:W-:-:S04]  /*2025f0*/  IMAD.X R17, R12, 0x1, R7, P3 ;  /* 0x000000010c117824 */ /* 0x000fc800018e0607 */
[----:B------:R0:W-:Y:S02]  /*202600*/  STL [R1+0x7a10], R10 ;  /* 0x007a100a01007387 */ /* 0x0001e40000100800 */
[----:B0-----:R-:W-:Y:S02]  /*202610*/  F2FP.SATFINITE.E5M2.F32.PACK_AB_MERGE_C R10, R25, R23, RZ ;  /* 0x00000017190a723e */ /* 0x001fe400048060ff */
[----:B------:R-:W2:Y:S04]  /*202620*/  LDL.LU R23, [R1+0x1aa8] ;  /* 0x001aa80001177983 */ /* 0x000ea80000300800 */
[----:B------:R-:W2:Y:S04]  /*202630*/  LDL.LU R25, [R1+0x1aac] ;  /* 0x001aac0001197983 */ /* 0x000ea80000300800 */
[----:B------:R0:W-:Y:S04]  /*202640*/  STL [R1+0x1748], R10 ;  /* 0x0017480a01007387 */ /* 0x0001e80000100800 */
[----:B------:R1:W-:Y:S04]  /*202650*/  STL.64 [R1+0x1478], R16 ;  /* 0x0014781001007387 */ /* 0x0003e80000100a00 */
[----:B------:R-:W3:Y:S01]  /*202660*/  LDL.LU R12, [R1+0x1ab0] ;  /* 0x001ab000010c7983 */ /* 0x000ee20000300800 */
[----:B0-----:R-:W-:-:S02]  /*202670*/  F2FP.SATFINITE.E5M2.F32.PACK_AB_MERGE_C R10, R9, R8, RZ ;  /* 0x00000008090a723e */ /* 0x001fc400048060ff */
[----:B-1----:R-:W-:-:S05]  /*202680*/  F2FP.SATFINITE.E5M2.F32.PACK_AB_MERGE_C R16, R29, R21, RZ ;  /* 0x000000151d10723e */ /* 0x002fca00048060ff */
[----:B------:R0:W-:Y:S04]  /*202690*/  STL [R1+0x164], R16 ;  /* 0x0001641001007387 */ /* 0x0001e80000100800 */
[----:B------:R-:W3:Y:S04]  /*2026a0*/  LDL.LU R19, [R1+0x1ab4] ;  /* 0x001ab40001137983 */ /* 0x000ee80000300800 */
[----:B------:R-:W2:Y:S01]  /*2026b0*/  LDL.LU R21, [R1+0x1ab8] ;  /* 0x001ab80001157983 */ /* 0x000ea20000300800 */
[----:B0-----:R-:W-:-:S03]  /*2026c0*/  IADD3 R16, P3, R13, R4, RZ ;  /* 0x000000040d107210 */ /* 0x001fc60007f7e0ff */
[----:B------:R-:W2:Y:S04]  /*2026d0*/  LDL.LU R8, [R1+0x1abc] ;  /* 0x001abc0001087983 */ /* 0x000ea80000300800 */
[----:B------:R0:W-:Y:S04]  /*2026e0*/  STL [R1+0x7a14], R10 ;  /* 0x007a140a01007387 */ /* 0x0001e80000100800 */
[----:B------:R-:W3:Y:S04]  /*2026f0*/  LDL.LU R29, [R1+0x1ac0] ;  /* 0x001ac000011d7983 */ /* 0x000ee80000300800 */
[----:B------:R-:W2:Y:S01]  /*202700*/  LDL.LU R9, [R1+0x1ac4] ;  /* 0x001ac40001097983 */ /* 0x000ea20000300800 */
[----:B0-----:R-:W-:-:S05]  /*202710*/  SHF.R.S32.HI R10, RZ, 0x1f, R13 ;  /* 0x0000001fff0a7819 */ /* 0x001fca000001140d */
[----:B------:R-:W-:-:S05]  /*202720*/  IMAD.X R17, R10, 0x1, R3, P3 ;  /* 0x000000010a117824 */ /* 0x000fca00018e0603 */
[----:B------:R-:W-:Y:S04]  /*202730*/  STL.64 [R1+0x1470], R16 ;  /* 0x0014701001007387 */ /* 0x000fe80000100a00 */
[----:B------:R0:W-:Y:S04]  /*202740*/  STL [R1+0x14c], R15 ;  /* 0x00014c0f01007387 */ /* 0x0001e80000100800 */
[----:B0-----:R-:W2:Y:S04]  /*202750*/  LDL.LU R15, [R1+0x1ac8] ;  /* 0x001ac800010f7983 */ /* 0x001ea80000300800 */
[----:B------:R-:W3:Y:S01]  /*202760*/  LDL.LU R28, [R1+0x1acc] ;  /* 0x001acc00011c7983 */ /* 0x000ee20000300800 */
[----:B------:R-:W-:-:S05]  /*202770*/  IADD3 R16, P3, R13, R2, RZ ;  /* 0x000000020d107210 */ /* 0x000fca0007f7e0ff */
[----:B------:R-:W-:Y:S01]  /*202780*/  IMAD.X R17, R10, 0x1, R0, P3 ;  /* 0x000000010a117824 */ /* 0x000fe200018e0600 */
[----:B----4-:R-:W-:Y:S01]  /*202790*/  F2FP.SATFINITE.E5M2.F32.PACK_AB_MERGE_C R10, R20, R18, RZ ;  /* 0x00000012140a723e */ /* 0x010fe200048060ff */
[----:B---3--:R-:W-:Y:S04]  /*2027a0*/  STL.64 [R1+0x7cf8], R28 ;  /* 0x007cf81c01007387 */ /* 0x008fe80000100a00 */
[----:B------:R0:W-:Y:S04]  /*2027b0*/  STL [R1+0x7a18], R10 ;  /* 0x007a180a01007387 */ /* 0x0001e80000100800 */
[----:B------:R-:W-:Y:S01]  /*2027c0*/  STL.64 [R1+0x1468], R16 ;  /* 0x0014681001007387 */ /* 0x000fe20000100a00 */
[----:B0-----:R-:W-:Y:S01]  /*2027d0*/  F2FP.SATFINITE.E5M2.F32.PACK_AB_MERGE_C R10, R26, R14, RZ ;  /* 0x0000000e1a0a723e */ /* 0x001fe200048060ff */
[----:B------:R-:W-:Y:S01]  /*2027e0*/  VIADD R14, R13, UR5 ;  /* 0x000000050d0e7c36 */ /* 0x000fe20008000000 */
[----:B--2---:R-:W-:Y:S01]  /*2027f0*/  F2FP.SATFINITE.E5M2.F32.PACK_AB_MERGE_C R8, R8, R21, RZ ;  /* 0x000000150808723e */ /* 0x004fe200048060ff */
[----:B------:R-:W-:-:S02]  /*202800*/  ULDC UR5, c[0x0][0x248] ;  /* 0x0000920000057ab9 */ /* 0x000fc40000000800 */
[----:B------:R0:W-:Y:S04]  /*202810*/  STL [R1+0x138], R10 ;  /* 0x0001380a01007387 */ /* 0x0001e80000100800 */
[----:B------:R-:W2:Y:S04]  /*202820*/  LDL.LU R18, [R1+0x1ad8] ;  /* 0x001ad80001127983 */ /* 0x000ea80000300800 */
[----:B------:R-:W2:Y:S04]  /*202830*/  LDL.LU R13, [R1+0x1adc] ;  /* 0x001adc00010d7983 */ /* 0x000ea80000300800 */
[----:B------:R-:W3:Y:S04]  /*202840*/  LDL.LU R20, [R1+0x1ae0] ;  /* 0x001ae00001147983 */ /* 0x000ee80000300800 */
[----:B------:R-:W4:Y:S01]  /*202850*/  LDL.LU R26, [R1+0x1ae4] ;  /* 0x001ae400011a7983 */ /* 0x000f220000300800 */
[----:B0-----:R-:W-:-:S02]  /*202860*/  F2FP.SATFINITE.E5M2.F32.PACK_AB_MERGE_C R10, R25, R23, RZ ;  /* 0x00000017190a723e */ /* 0x001fc400048060ff */
[----:B------:R-:W-:Y:S02]  /*202870*/  SHF.R.S32.HI R16, RZ, 0x1f, R14 ;  /* 0x0000001fff107819 */ /* 0x000fe4000001140e */
[----:B------:R-:W-:-:S05]  /*202880*/  IADD3 R28, P3, R14, R6, RZ ;  /* 0x000000060e1c7210 */ /* 0x000fca0007f7e0ff */
[----:B------:R-:W-:Y:S01]  /*202890*/  IMAD.X R29, R16, 0x1, R5, P3 ;  /* 0x00000001101d7824 */ /* 0x000fe200018e0605 */
[----:B----4-:R0:W-:Y:S04]  /*2028a0*/  STL.64 [R1+0x7ce8], R26 ;  /* 0x007ce81a01007387 */ /* 0x0101e80000100a00 */
[----:B0-----:R-:W4:Y:S04]  /*2028b0*/  LDL.LU R26, [R1+0x1ad0] ;  /* 0x001ad000011a7983 */ /* 0x001f280000300800 */
[----:B------:R-:W4:Y:S04]  /*2028c0*/  LDL.LU R27, [R1+0x1ad4] ;  /* 0x001ad400011b7983 */ /* 0x000f280000300800 */
[----:B------:R-:W3:Y:S04]  /*2028d0*/  LDL.LU R23, [R1+0x1ae8] ;  /* 0x001ae80001177983 */ /* 0x000ee80000300800 */
[----:B------:R-:W3:Y:S04]  /*2028e0*/  LDL.LU R25, [R1+0x1aec] ;  /* 0x001aec0001197983 */ /* 0x000ee80000300800 */
[----:B------:R0:W-:Y:S02]  /*2028f0*/  STL [R1+0x1760], R10 ;  /* 0x0017600a01007387 */ /* 0x0001e40000100800 */
[----:B0-----:R-:W-:-:S05]  /*202900*/  F2FP.SATFINITE.E5M2.F32.PACK_AB_MERGE_C R10, R19, R12, RZ ;  /* 0x0000000c130a723e */ /* 0x001fca00048060ff */
[----:B------:R-:W-:Y:S04]  /*202910*/  STL [R1+0x7a1c], R10 ;  /* 0x007a1c0a01007387 */ /* 0x000fe80000100800 */
[----:B------:R0:W-:Y:S04]  /*202920*/  STL.64 [R1+0x1460], R28 ;  /* 0x0014601c01007387 */ /* 0x0001e80000100a00 */
[----:B------:R-:W3:Y:S04]  /*202930*/  LDL.LU R17, [R1+0x1af0] ;  /* 0x001af00001117983 */ /* 0x000ee80000300800 */
[----:B------:R-:W3:Y:S01]  /*202940*/  LDL.LU R12, [R1+0x1af4] ;  /* 0x001af400010c7983 */ /* 0x000ee20000300800 */
[----:B0-----:R-:W-:-:S03]  /*202950*/  IADD3 R28, P3, R14, R11, RZ ;  /* 0x0000000b0e1c7210 */ /* 0x001fc60007f7e0ff */
[----:B------:R0:W-:Y:S02]  /*202960*/  STL [R1+0x120], R8 ;  /* 0x0001200801007387 */ /* 0x0001e40000100800 */
[----:B------:R-:W-:Y:S02]  /*202970*/  IMAD.X R29, R16, 0x1, R7, P3 ;  /* 0x00000001101d7824 */ /* 0x000fe400018e0607 */
[----:B------:R-:W3:Y:S04]  /*202980*/  LDL.LU R19, [R1+0x1af8] ;  /* 0x001af80001137983 */ /* 0x000ee80000300800 */
[----:B0-----:R-:W3:Y:S04]  /*202990*/  LDL.LU R8, [R1+0x1afc] ;  /* 0x001afc0001087983 */ /* 0x001ee80000300800 */
[----:B------:R0:W-:Y:S04]  /*2029a0*/  STL.64 [R1+0x1458], R28 ;  /* 0x0014581c01007387 */ /* 0x0001e80000100a00 */
[----:B0-----:R-:W2:Y:S02]  /*2029b0*/  LDL.LU.64 R28, [R1+0x7cf8] ;  /* 0x007cf800011c7983 */ /* 0x001ea40000300a00 */
[----:B--2---:R-:W-:-:S02]  /*2029c0*/  F2FP.SATFINITE.E5M2.F32.PACK_AB_MERGE_C R10, R9, R29, RZ ;  /* 0x0000001d090a723e */ /* 0x004fc400048060ff */
[----:B------:R-:W-:Y:S02]  /*2029d0*/  F2FP.SATFINITE.E5M2.F32.PACK_AB_MERGE_C R9, R28, R15, RZ ;  /* 0x0000000f1c09723e */ /* 0x000fe400048060ff */
[----:B------:R-:W-:Y:S01]  /*2029e0*/  IADD3 R28, P3, R14, R4, RZ ;  /* 0x000000040e1c7210 */ /* 0x000fe20007f7e0ff */
[----:B------:R4:W-:Y:S04]  /*2029f0*/  STL [R1+0x7a20], R10 ;  /* 0x007a200a01007387 */ /* 0x0009e80000100800 */
[----:B------:R-:W-:Y:S01]  /*202a00*/  IMAD.X R29, R16, 0x1, R3, P3 ;  /* 0x00000001101d7824 */ /* 0x000fe200018e0603 */
[----:B------:R-:W-:Y:S01]  /*202a10*/  STL [R1+0x108], R9 ;  /* 0x0001080901007387 */ /* 0x000fe20000100800 */
[----:B----4-:R-:W-:Y:S02]  /*202a20*/  F2FP.SATFINITE.E5M2.F32.PACK_AB_MERGE_C R10, R27, R26, RZ ;  /* 0x0000001a1b0a723e */ /* 0x010fe400048060ff */
[----:B------:R-:W-:Y:S01]  /*202a30*/  IADD3 R26, P3, R14, R2, RZ ;  /* 0x000000020e1a7210 */ /* 0x000fe20007f7e0ff */
[----:B------:R0:W-:Y:S04]  /*202a40*/  STL.64 [R1+0x1450], R28 ;  /* 0x0014501c01007387 */ /* 0x0001e80000100a00 */
[----:B------:R-:W-:Y:S01]  /*202a50*/  IMAD.X R27, R16, 0x1, R0, P3 ;  /* 0x00000001101b7824 */ /* 0x000fe200018e0600 */
[----:B0-----:R-:W2:Y:S04]  /*202a60*/  LDL.LU R29, [R1+0x7cf0] ;  /* 0x007cf000011d7983 */ /* 0x001ea80000300800 */
[----:B------:R-:W4:Y:S04]  /*202a70*/  LDL.LU R21, [R1+0x1b00] ;  /* 0x001b000001157983 */ /* 0x000f280000300800 */
[----:B------:R-:W4:Y:S04]  /*202a80*/  LDL.LU R28, [R1+0x1b04] ;  /* 0x001b0400011c7983 */ /* 0x000f280000300800 */
[----:B------:R-:W2:Y:S04]  /*202a90*/  LDL.LU R9, [R1+0x1b08] ;  /* 0x001b080001097983 */ /* 0x000ea80000300800 */
[----:B------:R-:W2:Y:S04]  /*202aa0*/  LDL.LU R15, [R1+0x1b0c] ;  /* 0x001b0c00010f7983 */ /* 0x000ea80000300800 */
[----:B------:R-:W-:Y:S04]  /*202ab0*/  STL [R1+0x7a24], R10 ;  /* 0x007a240a01007387 */ /* 0x000fe80000100800 */
[----:B------:R0:W-:Y:S04]  /*202ac0*/  STL.64 [R1+0x1448], R26 ;  /* 0x0014481a01007387 */ /* 0x0001e80000100a00 */
[----:B0-----:R-:W3:Y:S01]  /*202ad0*/  LDL.LU.64 R26, [R1+0x7ce8] ;  /* 0x007ce800011a7983 */ /* 0x001ee20000300a00 */
[----:B------:R-:W-:-:S05]  /*202ae0*/  F2FP.SATFINITE.E5M2.F32.PACK_AB_MERGE_C R13, R13, R18, RZ ;  /* 0x000000120d0d723e */ /* 0x000fca00048060ff */
[----:B------:R-:W-:Y:S01]  /*202af0*/  STL [R1+0x796c], R13 ;  /* 0x00796c0d01007387 */ /* 0x000fe20000100800 */
[----:B---3--:R-:W-:-:S05]  /*202b00*/  F2FP.SATFINITE.E5M2.F32.PACK_AB_MERGE_C R10, R26, R20, RZ ;  /* 0x000000141a0a723e */ /* 0x008fca00048060ff */
[----:B------:R0:W-:Y:S04]  /*202b10*/  STL [R1+0xec], R10 ;  /* 0x0000ec0a01007387 */ /* 0x0001e80000100800 */
[----:B------:R-:W3:Y:S01]  /*202b20*/  LDL.LU R26, [R1+0x1b14] ;  /* 0x001b1400011a7983 */ /* 0x000ee20000300800 */
[----:B------:R-:W-:Y:S01]  /*202b30*/  VIADD R18, R14, UR5 ;  /* 0x000000050e127c36 */ /* 0x000fe20008000000 */
[----:B------:R-:W-:Y:S01]  /*202b40*/  F2FP.SATFINITE.E5M2.F32.PACK_AB_MERGE_C R12, R12, R17, RZ ;  /* 0x000000110c0c723e */ /* 0x000fe200048060ff */
[----:B------:R-:W-:Y:S01]  /*202b50*/  ULDC UR5, c[0x0][0x248] ;  /* 0x0000920000057ab9 */ /* 0x000fe20000000800 */
[----:B0-----:R-:W-:Y:S02]  /*202b60*/  F2FP.SATFINITE.E5M2.F32.PACK_AB_MERGE_C R10, R25, R23, RZ ;  /* 0x00000017190a723e */ /* 0x001fe400048060ff */
[----:B------:R-:W-:-:S02]  /*202b70*/  SHF.R.S32.HI R14, RZ, 0x1f, R18 ;  /* 0x0000001fff0e7819 */ /* 0x000fc40000011412 */
[----:B----4-:R-:W-:Y:S02]  /*202b80*/  F2FP.SATFINITE.E5M2.F32.PACK_AB_MERGE_C R28, R28, R21, RZ ;  /* 0x000000151c1c723e */ /* 0x010fe400048060ff */
[----:B--2---:R-:W-:Y:S01]  /*202b90*/  F2FP.SATFINITE.E5M2.F32.PACK_AB_MERGE_C R9, R15, R9, RZ ;  /* 0x000000090f09723e */ /* 0x004fe200048060ff */
[----:B---3--:R0:W-:Y:S04]  /*202ba0*/  STL.64 [R1+0x7ce0], R26 ;  /* 0x007ce01a01007387 */ /* 0x0081e80000100a00 */
[----:B------:R-:W2:Y:S04]  /*202bb0*/  LDL.LU R25, [R1+0x1b1c] ;  /* 0x001b1c0001197983 */ /* 0x000ea80000300800 */
[----:B------:R-:W3:Y:S01]  /*202bc0*/  LDL.LU R20, [R1+0x1b28] ;  /* 0x001b280001147983 */ /* 0x000ee20000300800 */
[----:B0-----:R-:W-:-:S03]  /*202bd0*/  IADD3 R26, P3, R18, R6, RZ ;  /* 0x00000006121a7210 */ /* 0x001fc60007f7e0ff */
[----:B------:R-:W3:Y:S04]  /*202be0*/  LDL.LU R23, [R1+0x1b2c] ;  /* 0x001b2c0001177983 */ /* 0x000ee80000300800 */
[----:B------:R0:W-:Y:S01]  /*202bf0*/  STL [R1+0x7a2c], R10 ;  /* 0x007a2c0a01007387 */ /* 0x0001e20000100800 */
[----:B------:R-:W-:Y:S01]  /*202c00*/  IMAD.X R27, R14, 0x1, R5, P3 ;  /* 0x000000010e1b7824 */ /* 0x000fe200018e0605 */
[----:B0-----:R-:W-:-:S05]  /*202c10*/  F2FP.SATFINITE.E5M2.F32.PACK_AB_MERGE_C R10, R8, R19, RZ ;  /* 0x00000013080a723e */ /* 0x001fca00048060ff */
[----:B------:R0:W-:Y:S04]  /*202c20*/  STL [R1+0x7b50], R10 ;  /* 0x007b500a01007387 */ /* 0x0001e80000100800 */
[----:B------:R-:W-:Y:S04]  /*202c30*/  STL.64 [R1+0x1440], R26 ;  /* 0x0014401a01007387 */ /* 0x000fe80000100a00 */
[----:B------:R1:W-:Y:S04]  /*202c40*/  STL [R1+0xe0], R12 ;  /* 0x0000e00c01007387 */ /* 0x0003e80000100800 */
[----:B0-----:R-:W4:Y:S01]  /*202c50*/  LDL.LU R10, [R1+0x1b24] ;  /* 0x001b2400010a7983 */ /* 0x001f220000300800 */
[----:B-1----:R-:W-:-:S05]  /*202c60*/  IADD3 R12, P3, R18, R11, RZ ;  /* 0x0000000b120c7210 */ /* 0x002fca0007f7e0ff */
[----:B------:R-:W-:Y:S01]  /*202c70*/  IMAD.X R13, R14, 0x1, R7, P3 ;  /* 0x000000010e0d7824 */ /* 0x000fe200018e0607 */
[----:B------:R-:W-:-:S04]  /*202c80*/  IADD3 R26, P3, R18, R4, RZ ;  /* 0x00000004121a7210 */ /* 0x000fc80007f7e0ff */
[----:B------:R0:W-:Y:S01]  /*202c90*/  STL.64 [R1+0x1438], R12 ;  /* 0x0014380c01007387 */ /* 0x0001e20000100a00 */
[----:B------:R-:W-:-:S03]  /*202ca0*/  IMAD.X R27, R14, 0x1, R3, P3 ;  /* 0x000000010e1b7824 */ /* 0x000fc600018e0603 */
[----:B0-----:R-:W4:Y:S04]  /*202cb0*/  LDL.LU R13, [R1+0x1b30] ;  /* 0x001b3000010d7983 */ /* 0x001f280000300800 */
[----:B------:R-:W4:Y:S04]  /*202cc0*/  LDL.LU R16, [R1+0x1b34] ;  /* 0x001b340001107983 */ /* 0x000f280000300800 */
[----:B------:R-:W4:Y:S04]  /*202cd0*/  LDL.LU R17, [R1+0x1b38] ;  /* 0x001b380001117983 */ /* 0x000f280000300800 */
[----:B------:R-:W4:Y:S04]  /*202ce0*/  LDL.LU R8, [R1+0x1b3c] ;  /* 0x001b3c0001087983 */ /* 0x000f280000300800 */
[----:B------:R0:W-:Y:S04]  /*202cf0*/  STL.64 [R1+0x7a60], R28 ;  /* 0x007a601c01007387 */ /* 0x0001e80000100a00 */
[----:B0-----:R-:W2:Y:S04]  /*202d00*/  LDL.LU R28, [R1+0x1b18] ;  /* 0x001b1800011c7983 */ /* 0x001ea80000300800 */
[----:B------:R-:W4:Y:S04]  /*202d10*/  LDL.LU R29, [R1+0x1b20] ;  /* 0x001b2000011d7983 */ /* 0x000f280000300800 */
[----:B------:R0:W-:Y:S04]  /*202d20*/  STL [R1+0x7970], R9 ;  /* 0x0079700901007387 */ /* 0x0001e80000100800 */
[----:B0-----:R-:W4:Y:S04]  /*202d30*/  LDL.LU R9, [R1+0x1b10] ;  /* 0x001b100001097983 */ /* 0x001f280000300800 */
[----:B------:R0:W-:Y:S04]  /*202d40*/  STL.64 [R1+0x1430], R26 ;  /* 0x0014301a01007387 */ /* 0x0001e80000100a00 */
[----:B0-----:R-:W4:Y:S04]  /*202d50*/  LDL.LU.64 R26, [R1+0x7ce0] ;  /* 0x007ce000011a7983 */ /* 0x001f280000300a00 */
[----:B------:R-:W4:Y:S04]  /*202d60*/  LDL.LU R12, [R1+0x1b40] ;  /* 0x001b4000010c7983 */ /* 0x000f280000300800 */
[----:B------:R-:W4:Y:S04]  /*202d70*/  LDL.LU R19, [R1+0x1b44] ;  /* 0x001b440001137983 */ /* 0x000f280000300800 */
[----:B------:R-:W4:Y:S04]  /*202d80*/  LDL.LU R21, [R1+0x1b48] ;  /* 0x001b480001157983 */ /* 0x000f280000300800 */
[----:B------:R-:W4:Y:S01]  /*202d90*/  LDL.LU R15, [R1+0x1b4c] ;  /* 0x001b4c00010f7983 */ /* 0x000f220000300800 */
[----:B---3--:R-:W-:-:S02]  /*202da0*/  F2FP.SATFINITE.E5M2.F32.PACK_AB_MERGE_C R23, R23, R20, RZ ;  /* 0x000000141717723e */ /* 0x008fc400048060ff */
[----:B--2---:R-:W-:Y:S02]  /*202db0*/  F2FP.SATFINITE.E5M2.F32.PACK_AB_MERGE_C R25, R25, R28, RZ ;  /* 0x0000001c1919723e */ /* 0x004fe400048060ff */
[----:B----4-:R-:W-:Y:S02]  /*202dc0*/  F2FP.SATFINITE.E5M2.F32.PACK_AB_MERGE_C R28, R10, R29, RZ ;  /* 0x0000001d0a1c723e */ /* 0x010fe400048060ff */
[----:B------:R-:W-:-:S05]  /*202dd0*/  F2FP.SATFINITE.E5M2.F32.PACK_AB_MERGE_C R26, R26, R9, RZ ;  /* 0x000000091a1a723e */ /* 0x000fca00048060ff */
[----:B------:R0:W-:Y:S02]  /*202de0*/  STL.64 [R1+0x7a80], R26 ;  /* 0x007a801a01007387 */ /* 0x0001e40000100a00 */
[----:B0-----:R-:W-:-:S05]  /*202df0*/  IADD3 R26, P3, R18, R2, RZ ;  /* 0x00000002121a7210 */ /* 0x001fca0007f7e0ff */
[----:B------:R-:W-:Y:S02]  /*202e00*/  IMAD.X R27, R14, 0x1, R0, P3 ;  /* 0x000000010e1b7824 */ /* 0x000fe400018e0600 */
[----:B------:R-:W2:Y:S04]  /*202e10*/  LDL.LU R14, [R1+0x7cd8] ;  /* 0x007cd800010e7983 */ /* 0x000ea80000300800 */
[----:B------:R0:W-:Y:S04]  /*202e20*/  STL.64 [R1+0x7aa0], R24 ;  /* 0x007aa01801007387 */ /* 0x0001e80000100a00 */
[----:B------:R1:W-:Y:S04]  /*202e30*/  STL.64 [R1+0x1428], R26 ;  /* 0x0014281a01007387 */ /* 0x0003e80000100a00 */
[----:B------:R-:W-:Y:S01]  /*202e40*/  STL [R1+0x7af8], R28 ;  /* 0x007af81c01007387 */ /* 0x000fe20000100800 */
[----:B0-----:R-:W-:-:S03]  /*202e50*/  VIADD R24, R18, UR5 ;  /* 0x0000000512187c36 */ /* 0x001fc60008000000 */
[----:B------:R0:W-:Y:S01]  /*202e60*/  STL.64 [R1+0x7ad8], R22 ;  /* 0x007ad81601007387 */ /* 0x0001e20000100a00 */
[----:B------:R-:W-:Y:S01]  /*202e70*/  F2FP.SATFINITE.E5M2.F32.PACK_AB_MERGE_C R8, R8, R17, RZ ;  /* 0x000000110808723e */ /* 0x000fe200048060ff */
[----:B------:R-:W-:Y:S01]  /*202e80*/  ULDC UR5, c[0x0][0x248] ;  /* 0x0000920000057ab9 */ /* 0x000fe20000000800 */
[----:B-1----:R-:W-:Y:S01]  /*202e90*/  IADD3 R26, P3, R24, R6, RZ ;  /* 0x00000006181a7210 */ /* 0x002fe20007f7e0ff */
[----:B------:R-:W-:Y:S01]  /*202ea0*/  STL [R1+0x7cc8], R6 ;  /* 0x007cc80601007387 */ /* 0x000fe20000100800 */
[----:B0-----:R-:W-:-:S03]  /*202eb0*/  SHF.R.S32.HI R22, RZ, 0x1f, R24 ;  /* 0x0000001fff167819 */ /* 0x001fc60000011418 */
[----:B------:R-:W3:Y:S02]  /*202ec0*/  LDL.LU R23, [R1+0x3034] ;  /* 0x0030340001177983 */ /* 0x000ee40000300800 */
[----:B------:R-:W-:Y:S02]  /*202ed0*/  IMAD.X R27, R22, 0x1, R5, P3 ;  /* 0x00000001161b7824 */ /* 0x000fe400018e0605 */
[----:B------:R-:W4:Y:S04]  /*202ee0*/  LDL.LU R18, [R1+0x3038] ;  /* 0x0030380001127983 */ /* 0x000f280000300800 */
[----:B------:R-:W4:Y:S04]  /*202ef0*/  LDL.LU R20, [R1+0x303c] ;  /* 0x00303c0001147983 */ /* 0x000f280000300800 */
[----:B------:R0:W-:Y:S02]  /*202f00*/  STL.64 [R1+0x1420], R26 ;  /* 0x0014201a01007387 */ /* 0x0001e40000100a00 */
[----:B0-----:R-:W-:-:S05]  /*202f10*/  F2FP.SATFINITE.E5M2.F32.PACK_AB_MERGE_C R26, R16, R13, RZ ;  /* 0x0000000d101a723e */ /* 0x001fca00048060ff */
[----:B------:R-:W-:Y:S04]  /*202f20*/  STL [R1+0x7b60], R26 ;  /* 0x007b601a01007387 */ /* 0x000fe80000100800 */
[----:B------:R-:W2:Y:S01]  /*202f30*/  LDL.LU R6, [R1+0x3020] ;  /* 0x0030200001067983 */ /* 0x000ea20000300800 */
[----:B------:R-:W-:-:S03]  /*202f40*/  IADD3 R16, P3, R24, R11, RZ ;  /* 0x0000000b18107210 */ /* 0x000fc60007f7e0ff */
[----:B------:R-:W4:Y:S02]  /*202f50*/  LDL.LU R9, [R1+0x3024] ;  /* 0x0030240001097983 */ /* 0x000f240000300800 */
[----:B------:R-:W-:Y:S02]  /*202f60*/  IMAD.X R17, R22, 0x1, R7, P3 ;  /* 0x0000000116117824 */ /* 0x000fe400018e0607 */
[----:B------:R-:W-:Y:S04]  /*202f70*/  STL [R1+0x795c], R8 ;  /* 0x00795c0801007387 */ /* 0x000fe80000100800 */
[----:B--2---:R0:W-:Y:S04]  /*202f80*/  STL.64 [R1+0x7cd0], R6 ;  /* 0x007cd00601007387 */ /* 0x0041e80000100a00 */
[----:B0-----:R-:W3:Y:S01]  /*202f90*/  LDL.LU R7, [R1+0x3030] ;  /* 0x0030300001077983 */ /* 0x001ee20000300800 */
[----:B------:R-:W-:-:S02]  /*202fa0*/  F2FP.SATFINITE.E5M2.F32.PACK_AB_MERGE_C R8, R19, R12, RZ ;  /* 0x0000000c1308723e */ /* 0x000fc400048060ff */
[----:B------:R-:W-:Y:S01]  /*202fb0*/  IADD3 R12, P3, R24, R4, RZ ;  /* 0x00000004180c7210 */ /* 0x000fe20007f7e0ff */
[----:B------:R-:W2:Y:S01]  /*202fc0*/  LDL.LU R26, [R1+0x1b68] ;  /* 0x001b6800011a7983 */ /* 0x000ea20000300800 */
[----:B------:R-:W-:-:S03]  /*202fd0*/  F2FP.SATFINITE.E5M2.F32.PACK_AB_MERGE_C R15, R15, R21, RZ ;  /* 0x000000150f0f723e */ /* 0x000fc600048060ff */
[----:B------:R-:W-:Y:S04]  /*202fe0*/  STL.64 [R1+0x1418], R16 ;  /* 0x0014181001007387 */ /* 0x000fe80000100a00 */
[----:B------:R-:W2:Y:S01]  /*202ff0*/  LDL.LU R28, [R1+0x1b6c] ;  /* 0x001b6c00011c7983 */ /* 0x000ea20000300800 */
[----:B------:R-:W-:-:S03]  /*203000*/  IMAD.X R13, R22, 0x1, R3, P3 ;  /* 0x00000001160d7824 */ /* 0x000fc600018e0603 */
[----:B------:R-:W2:Y:S01]  /*203010*/  LDL.LU R29, [R1+0x1b80] ;  /* 0x001b8000011d7983 */ /* 0x000ea20000300800 */
[----:B------:R-:W-:-:S03]  /*203020*/  IADD3 R6, P3, R24, R2, RZ ;  /* 0x0000000218067210 */ /* 0x000fc60007f7e0ff */
[----:B------:R-:W2:Y:S04]  /*203030*/  LDL.LU R10, [R1+0x1b84] ;  /* 0x001b8400010a7983 */ /* 0x000ea80000300800 */
[----:B------:R-:W2:Y:S04]  /*203040*/  LDL.LU R19, [R1+0x1b88] ;  /* 0x001b880001137983 */ /* 0x000ea80000300800 */
[----:B------:R-:W2:Y:S04]  /*203050*/  LDL.LU R21, [R1+0x1b8c] ;  /* 0x001b8c0001157983 */ /* 0x000ea80000300800 */
[----:B------:R0:W-:Y:S04]  /*203060*/  STL.64 [R1+0x7b08], R14 ;  /* 0x007b080e01007387 */ /* 0x0001e80000100a00 */
[----:B0-----:R-:W2:Y:S04]  /*203070*/  LDL.LU R14, [R1+0x1b60] ;  /* 0x001b6000010e7983 */ /* 0x001ea80000300800 */
[----:B------:R-:W2:Y:S04]  /*203080*/  LDL.LU R15, [R1+0x1b64] ;  /* 0x001b6400010f7983 */ /* 0x000ea80000300800 */
[----:B------:R-:W2:Y:S04]  /*203090*/  LDL.LU R25, [R1+0x1b90] ;  /* 0x001b900001197983 */ /* 0x000ea80000300800 */
[----:B------:R-:W2:Y:S04]  /*2030a0*/  LDL.LU R27, [R1+0x1b94] ;  /* 0x001b9400011b7983 */ /* 0x000ea80000300800 */
[----:B------:R0:W-:Y:S04]  /*2030b0*/  STL.64 [R1+0x1410], R12 ;  /* 0x0014100c01007387 */ /* 0x0001e80000100a00 */
[----:B0-----:R-:W2:Y:S04]  /*2030c0*/  LDL.LU R13, [R1+0x1b98] ;  /* 0x001b9800010d7983 */ /* 0x001ea80000300800 */
[----:B------:R-:W2:Y:S04]  /*2030d0*/  LDL.LU R16, [R1+0x1b9c] ;  /* 0x001b9c0001107983 */ /* 0x000ea80000300800 */
[----:B------:R-:W2:Y:S04]  /*2030e0*/  LDL.LU R17, [R1+0x1ba0] ;  /* 0x001ba00001117983 */ /* 0x000ea80000300800 */
[----:B------:R-:W2:Y:S01]  /*2030f0*/  LDL.LU R12, [R1+0x1ba4] ;  /* 0x001ba400010c7983 */ /* 0x000ea20000300800 */
[----:B---3--:R-:W-:Y:S01]  /*203100*/  F2FP.SATFINITE.E5M2.F32.PACK_AB_MERGE_C R23, R23, R7, RZ ;  /* 0x000000071717723e */ /* 0x008fe200048060ff */
[----:B------:R-:W-:-:S05]  /*203110*/  IMAD.X R7, R22, 0x1, R0, P3 ;  /* 0x0000000116077824 */ /* 0x000fca00018e0600 */
[----:B------:R0:W-:Y:S04]  /*203120*/  STL.64 [R1+0x1408], R6 ;  /* 0x0014080601007387 */ /* 0x0001e80000100a00 */
[----:B0-----:R-:W3:Y:S01]  /*203130*/  LDL.LU.64 R6, [R1+0x7cd0] ;  /* 0x007cd00001067983 */ /* 0x001ee20000300a00 */
[----:B----4-:R-:W-:-:S03]  /*203140*/  F2FP.SATFINITE.E5M2.F32.PACK_AB_MERGE_C R22, R20, R18, RZ ;  /* 0x000000121416723e */ /* 0x010fc600048060ff */
[----:B------:R-:W4:Y:S04]  /*203150*/  LDL.LU R18, [R1+0x1ba8] ;  /* 0x001ba80001127983 */ /* 0x000f280000300800 */
[----:B------:R-:W4:Y:S04]  /*203160*/  LDL.LU R20, [R1+0x1bac] ;  /* 0x001bac0001147983 */ /* 0x000f280000300800 */
[----:B------:R0:W-:Y:S04]  /*203170*/  STL.64 [R1+0x7b10], R22 ;  /* 0x007b101601007387 */ /* 0x0001e80000100a00 */
[----:B0-----:R-:W4:Y:S04]  /*203180*/  LDL.LU R22, [R1+0x3028] ;  /* 0x0030280001167983 */ /* 0x001f280000300800 */
[----:B------:R-:W4:Y:S01]  /*203190*/  LDL.LU R23, [R1+0x302c] ;  /* 0x00302c0001177983 */ /* 0x000f220000300800 */
[----:B---3--:R-:W-:-:S03]  /*2031a0*/  F2FP.SATFINITE.E5M2.F32.PACK_AB_MERGE_C R9, R9, R6, RZ ;  /* 0x000000060909723e */ /* 0x008fc600048060ff */
[----:B------:R-:W3:Y:S01]  /*2031b0*/  LDL.LU R6, [R1+0x7cc8] ;  /* 0x007cc80001067983 */ /* 0x000ee20000300800 */
[----:B------:R-:W-:Y:S01]  /*2031c0*/  VIADD R24, R24, UR5 ;  /* 0x0000000518187c36 */ /* 0x000fe20008000000 */
[----:B--2---:R-:W-:Y:S01]  /*2031d0*/  F2FP.SATFINITE.E5M2.F32.PACK_AB_MERGE_C R15, R15, R14, RZ ;  /* 0x0000000e0f0f723e */ /* 0x004fe200048060ff */
[----:B------:R-:W-:Y:S01]  /*2031e0*/  ULDC UR5, c[0x0][0x248] ;  /* 0x0000920000057ab9 */ /* 0x000fe20000000800 */
[----:B------:R-:W-:Y:S01]  /*2031f0*/  STL.64 [R1+0x7b40], R8 ;  /* 0x007b400801007387 */ /* 0x000fe20000100a00 */
[----:B------:R-:W-:Y:S02]  /*203200*/  F2FP.SATFINITE.E5M2.F32.PACK_AB_MERGE_C R14, R28, R26, RZ ;  /* 0x0000001a1c0e723e */ /* 0x000fe400048060ff */
[----:B----4-:R-:W-:Y:S02]  /*203210*/  F2FP.SATFINITE.E5M2.F32.PACK_AB_MERGE_C R23, R23, R22, RZ ;  /* 0x000000161717723e */ /* 0x010fe400048060ff */
[----:B------:R-:W-:-:S03]  /*203220*/  SHF.R.S32.HI R22, RZ, 0x1f, R24 ;  /* 0x0000001fff167819 */ /* 0x000fc60000011418 */
[----:B------:R-:W-:Y:S04]  /*203230*/  STL [R1+0x1794], R23 ;  /* 0x0017941701007387 */ /* 0x000fe80000100800 */
[----:B------:R0:W-:Y:S02]  /*203240*/  STL.64 [R1+0x7b48], R14 ;  /* 0x007b480e01007387 */ /* 0x0001e40000100a00 */
[----:B0-----:R-:W-:Y:S02]  /*203250*/  F2FP.SATFINITE.E5M2.F32.PACK_AB_MERGE_C R14, R27, R25, RZ ;  /* 0x000000191b0e723e */ /* 0x001fe400048060ff */
[----:B---3--:R-:W-:-:S05]  /*203260*/  IADD3 R8, P3, R24, R6, RZ ;  /* 0x0000000618087210 */ /* 0x008fca0007f7e0ff */
[----:B------:R-:W-:-:S05]  /*203270*/  IMAD.X R9, R22, 0x1, R5, P3 ;  /* 0x0000000116097824 */ /* 0x000fca00018e0605 */
[----:B------:R0:W-:Y:S02]  /*203280*/  STL.64 [R1+0x1400], R8 ;  /* 0x0014000801007387 */ /* 0x0001e40000100a00 */
[----:B0-----:R-:W-:-:S05]  /*203290*/  IADD3 R8, P3, R24, R11, RZ ;  /* 0x0000000b18087210 */ /* 0x001fca0007f7e0ff */
[----:B------:R-:W-:-:S05]  /*2032a0*/  IMAD.X R9, R22, 0x1, R7, P3 ;  /* 0x0000000116097824 */ /* 0x000fca00018e0607 */
[----:B------:R0:W-:Y:S02]  /*2032b0*/  STL.64 [R1+0x13f8], R8 ;  /* 0x0013f80801007387 */ /* 0x0001e40000100a00 */
[----:B0-----:R-:W-:Y:S02]  /*2032c0*/  F2FP.SATFINITE.E5M2.F32.PACK_AB_MERGE_C R8, R10, R29, RZ ;  /* 0x0000001d0a08723e */ /* 0x001fe400048060ff */
[----:B------:R-:W2:Y:S04]  /*2032d0*/  LDL.LU R29, [R1+0x1bb0] ;  /* 0x001bb000011d7983 */ /* 0x000ea80000300800 */
[----:B------:R-:W2:Y:S04]  /*2032e0*/  LDL.LU R10, [R1+0x1bb4] ;  /* 0x001bb400010a7983 */ /* 0x000ea80000300800 */
        /* <DEDUP_REMOVED lines=8> */
[----:B0-----:R-:W-:Y:S02]  /*203370*/  IADD3 R8, P3, R24, R2, RZ ;  /* 0x0000000218087210 */ /* 0x001fe40007f7e0ff */
[----:B------:R-:W-:Y:S03]  /*203380*/  STL [R1+0x1914], R14 ;  /* 0x0019140e01007387 */ /* 0x000fe60000100800 */
[----:B------:R-:W-:-:S05]  /*203390*/  IMAD.X R9, R22, 0x1, R0, P3 ;  /* 0x0000000116097824 */ /* 0x000fca00018e0600 */
[----:B------:R0:W-:Y:S02]  /*2033a0*/  STL.64 [R1+0x13e8], R8 ;  /* 0x0013e80801007387 */ /* 0x0001e40000100a00 */
[----:B0-----:R-:W-:Y:S02]  /*2033b0*/  F2FP.SATFINITE.E5M2.F32.PACK_AB_MERGE_C R9, R16, R13, RZ ;  /* 0x0000000d1009723e */ /* 0x001fe400048060ff */
[----:B------:R-:W-:Y:S01]  /*2033c0*/  F2FP.SATFINITE.E5M2.F32.PACK_AB_MERGE_C R8, R12, R17, RZ ;  /* 0x000000110c08723e */ /* 0x000fe200048060ff */
[----:B------:R-:W4:Y:S04]  /*2033d0*/  LDL.LU R13, [R1+0x1bc0] ;  /* 0x001bc000010d7983 */ /* 0x000f280000300800 */
[----:B------:R0:W-:Y:S04]  /*2033e0*/  STL [R1+0x1904], R9 ;  /* 0x0019040901007387 */ /* 0x0001e80000100800 */
[----:B------:R-:W4:Y:S04]  /*2033f0*/  LDL.LU R16, [R1+0x1bc4] ;  /* 0x001bc40001107983 */ /* 0x000f280000300800 */
[----:B------:R1:W-:Y:S01]  /*203400*/  STL [R1+0x1934], R8 ;  /* 0x0019340801007387 */ /* 0x0003e20000100800 */
[----:B0-----:R-:W-:-:S03]  /*203410*/  F2FP.SATFINITE.E5M2.F32.PACK_AB_MERGE_C R9, R20, R18, RZ ;  /* 0x000000121409723e */ /* 0x001fc600048060ff */
[----:B------:R-:W3:Y:S04]  /*203420*/  LDL.LU R17, [R1+0x1bc8] ;  /* 0x001bc80001117983 */ /* 0x000ee80000300800 */
[----:B------:R-:W3:Y:S01]  /*203430*/  LDL.LU R12, [R1+0x1bcc] ;  /* 0x001bcc00010c7983 */ /* 0x000ee20000300800 */
[----:B-1----:R-:W-:Y:S01]  /*203440*/  VIADD R8, R24, UR5 ;  /* 0x0000000518087c36 */ /* 0x002fe20008000000 */
[----:B------:R-:W-:Y:S02]  /*203450*/  ULDC UR5, c[0x0][0x248] ;  /* 0x0000920000057ab9 */ /* 0x000fe40000000800 */
[----:B------:R-:W3:Y:S04]  /*203460*/  LDL.LU R18, [R1+0x1bd8] ;  /* 0x001bd80001127983 */ /* 0x000ee80000300800 */
[----:B------:R-:W3:Y:S01]  /*203470*/  LDL.LU R20, [R1+0x1bdc] ;  /* 0x001bdc0001147983 */ /* 0x000ee20000300800 */
[----:B------:R-:W-:-:S03]  /*203480*/  IADD3 R14, P3, R8, R6, RZ ;  /* 0x00000006080e7210 */ /* 0x000fc60007f7e0ff */
[----:B------:R-:W-:Y:S04]  /*203490*/  STL [R1+0x1924], R9 ;  /* 0x0019240901007387 */ /* 0x000fe80000100800 */
[----:B------:R0:W-:Y:S02]  /*2034a0*/  STL [R1+0x7cb8], R6 ;  /* 0x007cb80601007387 */ /* 0x0001e40000100800 */
[----:B0-----:R-:W-:-:S05]  /*2034b0*/  SHF.R.S32.HI R6, RZ, 0x1f, R8 ;  /* 0x0000001fff067819 */ /* 0x001fca0000011408 */
[----:B------:R-:W-:-:S05]  /*2034c0*/  IMAD.X R15, R6, 0x1, R5, P3 ;  /* 0x00000001060f7824 */ /* 0x000fca00018e0605 */
[----:B------:R0:W-:Y:S04]  /*2034d0*/  STL.64 [R1+0x13e0], R14 ;  /* 0x0013e00e01007387 */ /* 0x0001e80000100a00 */
[----:B0-----:R-:W2:Y:S04]  /*2034e0*/  LDL.LU R14, [R1+0x1be0] ;  /* 0x001be000010e7983 */ /* 0x001ea80000300800 */
[----:B------:R-:W2:Y:S04]  /*2034f0*/  LDL.LU R15, [R1+0x1be4] ;  /* 0x001be400010f7983 */ /* 0x000ea80000300800 */
[----:B--2---:R0:W-:Y:S04]  /*203500*/  STL.64 [R1+0x7cb0], R14 ;  /* 0x007cb00e01007387 */ /* 0x0041e80000100a00 */
[----:B0-----:R-:W2:Y:S04]  /*203510*/  LDL.LU R14, [R1+0x1bd0] ;  /* 0x001bd000010e7983 */ /* 0x001ea80000300800 */
[----:B------:R-:W2:Y:S01]  /*203520*/  LDL.LU R15, [R1+0x1bd4] ;  /* 0x001bd400010f7983 */ /* 0x000ea20000300800 */
[----:B------:R-:W-:-:S02]  /*203530*/  F2FP.SATFINITE.E5M2.F32.PACK_AB_MERGE_C R10, R10, R29, RZ ;  /* 0x0000001d0a0a723e */ /* 0x000fc400048060ff */
[----:B----4-:R-:W-:Y:S02]  /*203540*/  F2FP.SATFINITE.E5M2.F32.PACK_AB_MERGE_C R13, R16, R13, RZ ;  /* 0x0000000d100d723e */ /* 0x010fe400048060ff */
[----:B---3--:R-:W-:Y:S01]  /*203550*/  F2FP.SATFINITE.E5M2.F32.PACK_AB_MERGE_C R12, R12, R17, RZ ;  /* 0x000000110c0c723e */ /* 0x008fe200048060ff */
[----:B--2---:R0:W-:Y:S04]  /*203560*/  STL.64 [R1+0x7cc0], R14 ;  /* 0x007cc00e01007387 */ /* 0x0041e80000100a00 */
[----:B------:R-:W2:Y:S04]  /*203570*/  LDL.LU R9, [R1+0x1be8] ;  /* 0x001be80001097983 */ /* 0x000ea80000300800 */
[----:B------:R-:W2:Y:S04]  /*203580*/  LDL.LU R22, [R1+0x1bec] ;  /* 0x001bec0001167983 */ /* 0x000ea80000300800 */
[----:B------:R1:W-:Y:S01]  /*203590*/  STL [R1+0x1964], R10 ;  /* 0x0019640a01007387 */ /* 0x0003e20000100800 */
[----:B0-----:R-:W-:-:S03]  /*2035a0*/  IADD3 R14, P3, R8, R11, RZ ;  /* 0x0000000b080e7210 */ /* 0x001fc60007f7e0ff */
[----:B------:R-:W3:Y:S04]  /*2035b0*/  LDL.LU R23, [R1+0x1bf0] ;  /* 0x001bf00001177983 */ /* 0x000ee80000300800 */
[----:B------:R-:W3:Y:S01]  /*2035c0*/  LDL.LU R26, [R1+0x1bf4] ;  /* 0x001bf400011a7983 */ /* 0x000ee20000300800 */
[----:B-1----:R-:W-:Y:S01]  /*2035d0*/  F2FP.SATFINITE.E5M2.F32.PACK_AB_MERGE_C R10, R21, R19, RZ ;  /* 0x00000013150a723e */ /* 0x002fe200048060ff */
[----:B------:R-:W-:-:S04]  /*2035e0*/  IMAD.X R15, R6, 0x1, R7, P3 ;  /* 0x00000001060f7824 */ /* 0x000fc800018e0607 */
[----:B------:R0:W-:Y:S04]  /*2035f0*/  STL [R1+0x1944], R10 ;  /* 0x0019440a01007387 */ /* 0x0001e80000100800 */
[----:B------:R-:W4:Y:S04]  /*203600*/  LDL.LU R28, [R1+0x1bf8] ;  /* 0x001bf800011c7983 */ /* 0x000f280000300800 */
[----:B------:R-:W4:Y:S04]  /*203610*/  LDL.LU R24, [R1+0x1bfc] ;  /* 0x001bfc0001187983 */ /* 0x000f280000300800 */
[----:B------:R-:W4:Y:S04]  /*203620*/  LDL.LU R29, [R1+0x1c00] ;  /* 0x001c0000011d7983 */ /* 0x000f280000300800 */
[----:B0-----:R-:W4:Y:S04]  /*203630*/  LDL.LU R10, [R1+0x1c04] ;  /* 0x001c0400010a7983 */ /* 0x001f280000300800 */
[----:B------:R-:W4:Y:S04]  /*203640*/  LDL.LU R19, [R1+0x1c08] ;  /* 0x001c080001137983 */ /* 0x000f280000300800 */
[----:B------:R-:W4:Y:S04]  /*203650*/  LDL.LU R21, [R1+0x1c0c] ;  /* 0x001c0c0001157983 */ /* 0x000f280000300800 */
[----:B------:R0:W-:Y:S04]  /*203660*/  STL.64 [R1+0x13d8], R14 ;  /* 0x0013d80e01007387 */ /* 0x0001e80000100a00 */
[----:B------:R-:W4:Y:S04]  /*203670*/  LDL.LU R25, [R1+0x1c10] ;  /* 0x001c100001197983 */ /* 0x000f280000300800 */
[----:B------:R1:W-:Y:S01]  /*203680*/  STL [R1+0x1a24], R13 ;  /* 0x001a240d01007387 */ /* 0x0003e20000100800 */
[----:B0-----:R-:W-:-:S03]  /*203690*/  IADD3 R14, P3, R8, R4, RZ ;  /* 0x00000004080e7210 */ /* 0x001fc60007f7e0ff */
[----:B------:R-:W4:Y:S04]  /*2036a0*/  LDL.LU R27, [R1+0x1c14] ;  /* 0x001c1400011b7983 */ /* 0x000f280000300800 */
[----:B------:R0:W-:Y:S01]  /*2036b0*/  STL [R1+0x1994], R12 ;  /* 0x0019940c01007387 */ /* 0x0001e20000100800 */
[----:B------:R-:W-:-:S03]  /*2036c0*/  IMAD.X R15, R6, 0x1, R3, P3 ;  /* 0x00000001060f7824 */ /* 0x000fc600018e0603 */
[----:B-1----:R-:W4:Y:S04]  /*2036d0*/  LDL.LU R13, [R1+0x1c18] ;  /* 0x001c1800010d7983 */ /* 0x002f280000300800 */
[----:B------:R-:W4:Y:S04]  /*2036e0*/  LDL.LU R16, [R1+0x1c1c] ;  /* 0x001c1c0001107983 */ /* 0x000f280000300800 */
[----:B------:R-:W4:Y:S04]  /*2036f0*/  LDL.LU R17, [R1+0x1c20] ;  /* 0x001c200001117983 */ /* 0x000f280000300800 */
[----:B0-----:R-:W4:Y:S04]  /*203700*/  LDL.LU R12, [R1+0x1c24] ;  /* 0x001c2400010c7983 */ /* 0x001f280000300800 */
[----:B------:R0:W-:Y:S04]  /*203710*/  STL.64 [R1+0x13d0], R14 ;  /* 0x0013d00e01007387 */ /* 0x0001e80000100a00 */
[----:B0-----:R-:W2:Y:S01]  /*203720*/  LDL.LU.64 R14, [R1+0x7cc0] ;  /* 0x007cc000010e7983 */ /* 0x001ea20000300a00 */
[----:B------:R-:W-:-:S02]  /*203730*/  F2FP.SATFINITE.E5M2.F32.PACK_AB_MERGE_C R20, R20, R18, RZ ;  /* 0x000000121414723e */ /* 0x000fc400048060ff */
[----:B--2---:R-:W-:Y:S02]  /*203740*/  F2FP.SATFINITE.E5M2.F32.PACK_AB_MERGE_C R15, R15, R14, RZ ;  /* 0x0000000e0f0f723e */ /* 0x004fe400048060ff */
[----:B------:R-:W-:-:S03]  /*203750*/  IADD3 R14, P3, R8, R2, RZ ;  /* 0x00000002080e7210 */ /* 0x000fc60007f7e0ff */
[----:B------:R0:W-:Y:S02]  /*203760*/  STL [R1+0x1a50], R15 ;  /* 0x001a500f01007387 */ /* 0x0001e40000100800 */
[----:B0-----:R-:W-:Y:S02]  /*203770*/  IMAD.X R15, R6, 0x1, R0, P3 ;  /* 0x00000001060f7824 */ /* 0x001fe400018e0600 */
[----:B------:R-:W2:Y:S04]  /*203780*/  LDL.LU R6, [R1+0x7cb8] ;  /* 0x007cb80001067983 */ /* 0x000ea80000300800 */
[----:B------:R0:W-:Y:S04]  /*203790*/  STL.64 [R1+0x13c8], R14 ;  /* 0x0013c80e01007387 */ /* 0x0001e80000100a00 */
[----:B0-----:R-:W4:Y:S04]  /*2037a0*/  LDL.LU.64 R14, [R1+0x7cb0] ;  /* 0x007cb000010e7983 */ /* 0x001f280000300a00 */
[----:B------:R-:W2:Y:S04]  /*2037b0*/  LDL.LU R18, [R1+0x1c28] ;  /* 0x001c280001127983 */ /* 0x000ea80000300800 */
[----:B------:R0:W-:Y:S04]  /*2037c0*/  STL [R1+0x1a40], R20 ;  /* 0x001a401401007387 */ /* 0x0001e80000100800 */
[----:B0-----:R-:W2:Y:S01]  /*2037d0*/  LDL.LU R20, [R1+0x1c2c] ;  /* 0x001c2c0001147983 */ /* 0x001ea20000300800 */
[----:B------:R-:W-:Y:S01]  /*2037e0*/  VIADD R8, R8, UR5 ;  /* 0x0000000508087c36 */ /* 0x000fe20008000000 */
[----:B------:R-:W-:Y:S01]  /*2037f0*/  F2FP.SATFINITE.E5M2.F32.PACK_AB_MERGE_C R22, R22, R9, RZ ;  /* 0x000000091616723e */ /* 0x000fe200048060ff */
[----:B------:R-:W-:-:S03]  /*203800*/  ULDC UR5, c[0x0][0x248] ;  /* 0x0000920000057ab9 */ /* 0x000fc60000000800 */
[----:B------:R-:W-:Y:S02]  /*203810*/  SHF.R.S32.HI R9, RZ, 0x1f, R8 ;  /* 0x0000001fff097819 */ /* 0x000fe40000011408 */
[----:B---3--:R-:W-:Y:S02]  /*203820*/  F2FP.SATFINITE.E5M2.F32.PACK_AB_MERGE_C R23, R26, R23, RZ ;  /* 0x000000171a17723e */ /* 0x008fe400048060ff */
[----:B----4-:R-:W-:-:S05]  /*203830*/  F2FP.SATFINITE.E5M2.F32.PACK_AB_MERGE_C R14, R15, R14, RZ ;  /* 0x0000000e0f0e723e */ /* 0x010fca00048060ff */
[----:B------:R2:W-:Y:S02]  /*203840*/  STL [R1+0x1a74], R14 ;  /* 0x001a740e01007387 */ /* 0x0005e40000100800 */
[----:B--2---:R-:W-:Y:S02]  /*203850*/  IADD3 R14, P3, R8, R6, RZ ;  /* 0x00000006080e7210 */ /* 0x004fe40007f7e0ff */
[----:B------:R0:W-:Y:S03]  /*203860*/  STL [R1+0x1a68], R22 ;  /* 0x001a681601007387 */ /* 0x0001e60000100800 */
[----:B------:R-:W-:-:S05]  /*203870*/  IMAD.X R15, R9, 0x1, R5, P3 ;  /* 0x00000001090f7824 */ /* 0x000fca00018e0605 */
[----:B------:R1:W-:Y:S01]  /*203880*/  STL.64 [R1+0x13c0], R14 ;  /* 0x0013c00e01007387 */ /* 0x0003e20000100a00 */
[----:B0-----:R-:W-:-:S03]  /*203890*/  F2FP.SATFINITE.E5M2.F32.PACK_AB_MERGE_C R22, R24, R28, RZ ;  /* 0x0000001c1816723e */ /* 0x001fc600048060ff */
[----:B------:R-:W-:Y:S01]  /*2038a0*/  STL [R1+0x1a98], R23 ;  /* 0x001a981701007387 */ /* 0x000fe20000100800 */
[----:B-1----:R-:W-:-:S03]  /*2038b0*/  IADD3 R14, P3, R8, R11, RZ ;  /* 0x0000000b080e7210 */ /* 0x002fc60007f7e0ff */
[----:B------:R-:W-:Y:S02]  /*2038c0*/  STL [R1+0x1a8c], R22 ;  /* 0x001a8c1601007387 */ /* 0x000fe40000100800 */
        /* <DEDUP_REMOVED lines=12> */
[----:B------:R0:W-:Y:S01]  /*203990*/  STL.64 [R1+0x13b0], R14 ;  /* 0x0013b00e01007387 */ /* 0x0001e20000100a00 */
[----:B------:R-:W-:Y:S02]  /*2039a0*/  F2FP.SATFINITE.E5M2.F32.PACK_AB_MERGE_C R22, R27, R25, RZ ;  /* 0x000000191b16723e */ /* 0x000fe400048060ff */
[----:B0-----:R-:W-:-:S03]  /*2039b0*/  IADD3 R14, P3, R8, R2, RZ ;  /* 0x00000002080e7210 */ /* 0x001fc60007f7e0ff */
[----:B------:R-:W-:Y:S02]  /*2039c0*/  STL [R1+0x1ae8], R22 ;  /* 0x001ae81601007387 */ /* 0x000fe40000100800 */
[----:B------:R-:W-:Y:S01]  /*2039d0*/  IMAD.X R15, R9, 0x1, R0, P3 ;  /* 0x00000001090f7824 */ /* 0x000fe200018e0600 */
[----:B------:R-:W-:-:S04]  /*2039e0*/  F2FP.SATFINITE.E5M2.F32.PACK_AB_MERGE_C R9, R12, R17, RZ ;  /* 0x000000110c09723e */ /* 0x000fc800048060ff */
[----:B------:R0:W-:Y:S01]  /*2039f0*/  STL.64 [R1+0x13a8], R14 ;  /* 0x0013a80e01007387 */ /* 0x0001e20000100a00 */
[----:B------:R-:W-:Y:S01]  /*203a00*/  VIADD R8, R8, UR5 ;  /* 0x0000000508087c36 */ /* 0x000fe20008000000 */
[----:B------:R-:W-:Y:S01]  /*203a10*/  ULDC UR5, c[0x0][0x248] ;  /* 0x0000920000057ab9 */ /* 0x000fe20000000800 */
[----:B0-----:R-:W-:Y:S02]  /*203a20*/  F2FP.SATFINITE.E5M2.F32.PACK_AB_MERGE_C R14, R16, R13, RZ ;  /* 0x0000000d100e723e */ /* 0x001fe400048060ff */
[----:B------:R-:W4:Y:S04]  /*203a30*/  LDL.LU R13, [R1+0x1c40] ;  /* 0x001c4000010d7983 */ /* 0x000f280000300800 */
[----:B------:R-:W-:Y:S04]  /*203a40*/  STL [R1+0x1ad8], R14 ;  /* 0x001ad80e01007387 */ /* 0x000fe80000100800 */
[----:B------:R-:W4:Y:S04]  /*203a50*/  LDL.LU R16, [R1+0x1c44] ;  /* 0x001c440001107983 */ /* 0x000f280000300800 */
[----:B------:R0:W-:Y:S04]  /*203a60*/  STL [R1+0x1b04], R9 ;  /* 0x001b040901007387 */ /* 0x0001e80000100800 */
[----:B------:R-:W3:Y:S04]  /*203a70*/  LDL.LU R17, [R1+0x1c48] ;  /* 0x001c480001117983 */ /* 0x000ee80000300800 */
[----:B------:R-:W3:Y:S01]  /*203a80*/  LDL.LU R12, [R1+0x1c4c] ;  /* 0x001c4c00010c7983 */ /* 0x000ee20000300800 */
[----:B0-----:R-:W-:-:S03]  /*203a90*/  F2FP.SATFINITE.E5M2.F32.PACK_AB_MERGE_C R9, R20, R18, RZ ;  /* 0x000000121409723e */ /* 0x001fc600048060ff */
[----:B------:R-:W3:Y:S01]  /*203aa0*/  LDL.LU R18, [R1+0x1c58] ;  /* 0x001c580001127983 */ /* 0x000ee20000300800 */
[----:B------:R-:W-:-:S03]  /*203ab0*/  IADD3 R14, P3, R8, R6, RZ ;  /* 0x00000006080e7210 */ /* 0x000fc60007f7e0ff */
[----:B------:R-:W3:Y:S04]  /*203ac0*/  LDL.LU R20, [R1+0x1c5c] ;  /* 0x001c5c0001147983 */ /* 0x000ee80000300800 */
        /* <DEDUP_REMOVED lines=929> */
[----:B------:R-:W4:Y:S04]  /*2074e0*/  LDL.LU R25, [R1+0x1170] ;  /* 0x0011700001197983 */ /* 0x000f280000300800 */
[----:B------:R0:W-:Y:S04]  /*2074f0*/  STL.64 [R1+0x10e8], R14 ;  /* 0x0010e80e01007387 */ /* 0x0001e80000100a00 */
[----:B------:R1:W-:Y:S04]  /*207500*/  STL [R1+0x1c24], R13 ;  /* 0x001c240d01007387 */ /* 0x0003e80000100800 */
[----:B------:R-:W4:Y:S01]  /*207510*/  LDL.LU R27, [R1+0x1174] ;  /* 0x00117400011b7983 */ /* 0x000f220000300800 */
[----:B0-----:R-:W-:-:S03]  /*207520*/  IADD3 R14, P3, R8, R4, RZ ;  /* 0x00000004080e7210 */ /* 0x001fc60007f7e0ff */
[----:B------:R0:W-:Y:S02]  /*207530*/  STL [R1+0x1c20], R12 ;  /* 0x001c200c01007387 */ /* 0x0001e40000100800 */
[----:B------:R-:W-:Y:S02]  /*207540*/  IMAD.X R15, R6, 0x1, R3, P3 ;  /* 0x00000001060f7824 */ /* 0x000fe400018e0603 */
        /* <DEDUP_REMOVED lines=35> */
[----:B------:R-:W-:Y:S02]  /*207780*/  F2FP.SATFINITE.E5M2.F32.PACK_AB_MERGE_C R10, R21, R19, RZ ;  /* 0x00000013150a723e */ /* 0x000fe400048060ff */
[----:B------:R-:W2:Y:S04]  /*207790*/  LDL.LU R19, [R1+0x2fc0] ;  /* 0x002fc00001137983 */ /* 0x000ea80000300800 */
[----:B------:R0:W-:Y:S04]  /*2077a0*/  STL [R1+0x1c98], R14 ;  /* 0x001c980e01007387 */ /* 0x0001e80000100800 */
[----:B------:R-:W2:Y:S01]  /*2077b0*/  LDL.LU R21, [R1+0x2fc4] ;  /* 0x002fc40001157983 */ /* 0x000ea20000300800 */
[----:B0-----:R-:W-:-:S03]  /*2077c0*/  IADD3 R14, P3, R8, R4, RZ ;  /* 0x00000004080e7210 */ /* 0x001fc60007f7e0ff */
[----:B------:R0:W-:Y:S02]  /*2077d0*/  STL [R1+0x1ca0], R10 ;  /* 0x001ca00a01007387 */ /* 0x0001e40000100800 */
[----:B------:R-:W-:Y:S02]  /*2077e0*/  IMAD.X R15, R9, 0x1, R3, P3 ;  /* 0x00000001090f7824 */ /* 0x000fe400018e0603 */
[----:B------:R-:W3:Y:S04]  /*2077f0*/  LDL.LU R29, [R1+0x2fc8] ;  /* 0x002fc800011d7983 */ /* 0x000ee80000300800 */
[----:B0-----:R-:W3:Y:S04]  /*207800*/  LDL.LU R10, [R1+0x2fcc] ;  /* 0x002fcc00010a7983 */ /* 0x001ee80000300800 */
[----:B------:R0:W-:Y:S01]  /*207810*/  STL.64 [R1+0x1098], R14 ;  /* 0x0010980e01007387 */ /* 0x0001e20000100a00 */
[----:B------:R-:W-:-:S02]  /*207820*/  F2FP.SATFINITE.E5M2.F32.PACK_AB_MERGE_C R22, R27, R25, RZ ;  /* 0x000000191b16723e */ /* 0x000fc400048060ff */
        /* <DEDUP_REMOVED lines=10> */
[----:B------:R-:W4:Y:S04]  /*2078d0*/  LDL.LU R17, [R1+0x2fb8] ;  /* 0x002fb80001117983 */ /* 0x000f280000300800 */
[----:B------:R-:W4:Y:S01]  /*2078e0*/  LDL.LU R12, [R1+0x2fbc] ;  /* 0x002fbc00010c7983 */ /* 0x000f220000300800 */
[----:B0-----:R-:W-:-:S03]  /*2078f0*/  F2FP.SATFINITE.E5M2.F32.PACK_AB_MERGE_C R9, R20, R18, RZ ;  /* 0x000000121409723e */ /* 0x001fc600048060ff */
[----:B------:R-:W4:Y:S04]  /*207900*/  LDL.LU R18, [R1+0x31a0] ;  /* 0x0031a00001127983 */ /* 0x000f280000300800 */
[----:B------:R-:W4:Y:S04]  /*207910*/  LDL.LU R20, [R1+0x31a4] ;  /* 0x0031a40001147983 */ /* 0x000f280000300800 */
[----:B------:R0:W-:Y:S04]  /*207920*/  STL [R1+0x1aec], R9 ;  /* 0x001aec0901007387 */ /* 0x0001e80000100800 */
[----:B------:R-:W2:Y:S04]  /*207930*/  LDL.LU R14, [R1+0x31a8] ;  /* 0x0031a800010e7983 */ /* 0x000ea80000300800 */
[----:B------:R-:W2:Y:S01]  /*207940*/  LDL.LU R15, [R1+0x31ac] ;  /* 0x0031ac00010f7983 */ /* 0x000ea20000300800 */
[----:B------:R-:W-:Y:S01]  /*207950*/  VIADD R8, R8, UR5 ;  /* 0x0000000508087c36 */ /* 0x000fe20008000000 */
[----:B------:R-:W-:Y:S01]  /*207960*/  ULDC UR5, c[0x0][0x248] ;  /* 0x0000920000057ab9 */ /* 0x000fe20000000800 */
[----:B---3--:R-:W-:Y:S01]  /*207970*/  F2FP.SATFINITE.E5M2.F32.PACK_AB_MERGE_C R10, R10, R29, RZ ;  /* 0x0000001d0a0a723e */ /* 0x008fe200048060ff */
[----:B--2---:R1:W-:Y:S04]  /*207980*/  STL.64 [R1+0x7bb0], R14 ;  /* 0x007bb00e01007387 */ /* 0x0043e80000100a00 */
[----:B0-----:R-:W2:Y:S04]  /*207990*/  LDL.LU R9, [R1+0x31b0] ;  /* 0x0031b00001097983 */ /* 0x001ea80000300800 */
[----:B------:R-:W2:Y:S04]  /*2079a0*/  LDL.LU R22, [R1+0x31b4] ;  /* 0x0031b40001167983 */ /* 0x000ea80000300800 */
[----:B------:R-:W3:Y:S01]  /*2079b0*/  LDL.LU R23, [R1+0x31b8] ;  /* 0x0031b80001177983 */ /* 0x000ee20000300800 */
[----:B-1----:R-:W-:-:S03]  /*2079c0*/  IADD3 R14, P3, R8, R6, RZ ;  /* 0x00000006080e7210 */ /* 0x002fc60007f7e0ff */
[----:B------:R-:W3:Y:S04]  /*2079d0*/  LDL.LU R26, [R1+0x31bc] ;  /* 0x0031bc00011a7983 */ /* 0x000ee80000300800 */
[----:B------:R0:W-:Y:S02]  /*2079e0*/  STL [R1+0x7bb8], R6 ;  /* 0x007bb80601007387 */ /* 0x0001e40000100800 */
[----:B0-----:R-:W-:-:S05]  /*2079f0*/  SHF.R.S32.HI R6, RZ, 0x1f, R8 ;  /* 0x0000001fff067819 */ /* 0x001fca0000011408 */
[----:B------:R-:W-:-:S05]  /*207a00*/  IMAD.X R15, R6, 0x1, R5, P3 ;  /* 0x00000001060f7824 */ /* 0x000fca00018e0605 */
[----:B------:R0:W-:Y:S02]  /*207a10*/  STL.64 [R1+0x1078], R14 ;  /* 0x0010780e01007387 */ /* 0x0001e40000100a00 */
[----:B0-----:R-:W-:Y:S02]  /*207a20*/  F2FP.SATFINITE.E5M2.F32.PACK_AB_MERGE_C R14, R21, R19, RZ ;  /* 0x00000013150e723e */ /* 0x001fe400048060ff */
[----:B------:R-:W3:Y:S04]  /*207a30*/  LDL.LU R19, [R1+0x3190] ;  /* 0x0031900001137983 */ /* 0x000ee80000300800 */
[----:B------:R-:W3:Y:S04]  /*207a40*/  LDL.LU R21, [R1+0x3194] ;  /* 0x0031940001157983 */ /* 0x000ee80000300800 */
[----:B------:R0:W-:Y:S04]  /*207a50*/  STL [R1+0x1adc], R14 ;  /* 0x001adc0e01007387 */ /* 0x0001e80000100800 */
[----:B------:R-:W3:Y:S04]  /*207a60*/  LDL.LU R28, [R1+0x3198] ;  /* 0x00319800011c7983 */ /* 0x000ee80000300800 */
[----:B------:R-:W3:Y:S01]  /*207a70*/  LDL.LU R24, [R1+0x319c] ;  /* 0x00319c0001187983 */ /* 0x000ee20000300800 */
[----:B0-----:R-:W-:-:S03]  /*207a80*/  IADD3 R14, P3, R8, R11, RZ ;  /* 0x0000000b080e7210 */ /* 0x001fc60007f7e0ff */
[----:B------:R0:W-:Y:S02]  /*207a90*/  STL [R1+0x1ae0], R10 ;  /* 0x001ae00a01007387 */ /* 0x0001e40000100800 */
[----:B------:R-:W-:Y:S02]  /*207aa0*/  IMAD.X R15, R6, 0x1, R7, P3 ;  /* 0x00000001060f7824 */ /* 0x000fe400018e0607 */
[----:B------:R-:W3:Y:S04]  /*207ab0*/  LDL.LU R25, [R1+0x2fa0] ;  /* 0x002fa00001197983 */ /* 0x000ee80000300800 */
[----:B------:R-:W3:Y:S04]  /*207ac0*/  LDL.LU R27, [R1+0x2fa4] ;  /* 0x002fa400011b7983 */ /* 0x000ee80000300800 */
[----:B------:R-:W3:Y:S04]  /*207ad0*/  LDL.LU R29, [R1+0x2fa8] ;  /* 0x002fa800011d7983 */ /* 0x000ee80000300800 */
[----:B0-----:R-:W3:Y:S04]  /*207ae0*/  LDL.LU R10, [R1+0x2fac] ;  /* 0x002fac00010a7983 */ /* 0x001ee80000300800 */
[----:B------:R0:W-:Y:S01]  /*207af0*/  STL.64 [R1+0x1068], R14 ;  /* 0x0010680e01007387 */ /* 0x0001e20000100a00 */
[----:B----4-:R-:W-:-:S02]  /*207b00*/  F2FP.SATFINITE.E5M2.F32.PACK_AB_MERGE_C R12, R12, R17, RZ ;  /* 0x000000110c0c723e */ /* 0x010fc400048060ff */
[----:B0-----:R-:W-:Y:S02]  /*207b10*/  F2FP.SATFINITE.E5M2.F32.PACK_AB_MERGE_C R14, R16, R13, RZ ;  /* 0x0000000d100e723e */ /* 0x001fe400048060ff */
[----:B------:R-:W4:Y:S04]  /*207b20*/  LDL.LU R13, [R1+0x1130] ;  /* 0x00113000010d7983 */ /* 0x000f280000300800 */
[----:B------:R0:W-:Y:S04]  /*207b30*/  STL [R1+0x1ac8], R14 ;  /* 0x001ac80e01007387 */ /* 0x0001e80000100800 */
[----:B------:R-:W4:Y:S01]  /*207b40*/  LDL.LU R16, [R1+0x1134] ;  /* 0x0011340001107983 */ /* 0x000f220000300800 */
[----:B0-----:R-:W-:-:S03]  /*207b50*/  IADD3 R14, P3, R8, R4, RZ ;  /* 0x00000004080e7210 */ /* 0x001fc60007f7e0ff */
[----:B------:R0:W-:Y:S02]  /*207b60*/  STL [R1+0x1acc], R12 ;  /* 0x001acc0c01007387 */ /* 0x0001e40000100800 */
[----:B------:R-:W-:Y:S01]  /*207b70*/  IMAD.X R15, R6, 0x1, R3, P3 ;  /* 0x00000001060f7824 */ /* 0x000fe200018e0603 */
[----:B0-----:R-:W-:Y:S02]  /*207b80*/  F2FP.SATFINITE.E5M2.F32.PACK_AB_MERGE_C R12, R20, R18, RZ ;  /* 0x00000012140c723e */ /* 0x001fe400048060ff */
[----:B------:R-:W4:Y:S04]  /*207b90*/  LDL.LU R18, [R1+0x1138] ;  /* 0x0011380001127983 */ /* 0x000f280000300800 */
[----:B------:R-:W4:Y:S04]  /*207ba0*/  LDL.LU R20, [R1+0x113c] ;  /* 0x00113c0001147983 */ /* 0x000f280000300800 */
[----:B------:R0:W-:Y:S04]  /*207bb0*/  STL.64 [R1+0x1060], R14 ;  /* 0x0010600e01007387 */ /* 0x0001e80000100a00 */
[----:B------:R1:W-:Y:S04]  /*207bc0*/  STL [R1+0x1aac], R12 ;  /* 0x001aac0c01007387 */ /* 0x0003e80000100800 */
[----:B------:R-:W4:Y:S01]  /*207bd0*/  LDL.LU R17, [R1+0x10f0] ;  /* 0x0010f00001117983 */ /* 0x000f220000300800 */
[----:B0-----:R-:W-:-:S03]  /*207be0*/  IADD3 R14, P3, R8, R2, RZ ;  /* 0x00000002080e7210 */ /* 0x001fc60007f7e0ff */
[----:B-1----:R-:W4:Y:S02]  /*207bf0*/  LDL.LU R12, [R1+0x10f4] ;  /* 0x0010f400010c7983 */ /* 0x002f240000300800 */
[----:B------:R-:W-:Y:S02]  /*207c00*/  IMAD.X R15, R6, 0x1, R0, P3 ;  /* 0x00000001060f7824 */ /* 0x000fe400018e0600 */
[----:B------:R-:W4:Y:S04]  /*207c10*/  LDL.LU R6, [R1+0x7bb8] ;  /* 0x007bb80001067983 */ /* 0x000f280000300800 */
[----:B------:R0:W-:Y:S04]  /*207c20*/  STL.64 [R1+0x1048], R14 ;  /* 0x0010480e01007387 */ /* 0x0001e80000100a00 */
[----:B0-----:R-:W4:Y:S01]  /*207c30*/  LDL.LU.64 R14, [R1+0x7bb0] ;  /* 0x007bb000010e7983 */ /* 0x001f220000300a00 */
[----:B------:R-:W-:Y:S01]  /*207c40*/  VIADD R8, R8, UR5 ;  /* 0x0000000508087c36 */ /* 0x000fe20008000000 */
[----:B------:R-:W-:Y:S01]  /*207c50*/  ULDC UR5, c[0x0][0x248] ;  /* 0x0000920000057ab9 */ /* 0x000fe20000000800 */
[----:B--2---:R-:W-:-:S02]  /*207c60*/  F2FP.SATFINITE.E5M2.F32.PACK_AB_MERGE_C R9, R22, R9, RZ ;  /* 0x000000091609723e */ /* 0x004fc400048060ff */
[----:B---3--:R-:W-:Y:S02]  /*207c70*/  F2FP.SATFINITE.E5M2.F32.PACK_AB_MERGE_C R22, R26, R23, RZ ;  /* 0x000000171a16723e */ /* 0x008fe400048060ff */
[----:B------:R-:W-:Y:S02]  /*207c80*/  F2FP.SATFINITE.E5M2.F32.PACK_AB_MERGE_C R10, R10, R29, RZ ;  /* 0x0000001d0a0a723e */ /* 0x000fe400048060ff */
[----:B----4-:R-:W-:Y:S02]  /*207c90*/  F2FP.SATFINITE.E5M2.F32.PACK_AB_MERGE_C R13, R16, R13, RZ ;  /* 0x0000000d100d723e */ /* 0x010fe400048060ff */
[----:B------:R-:W-:-:S05]  /*207ca0*/  F2FP.SATFINITE.E5M2.F32.PACK_AB_MERGE_C R14, R15, R14, RZ ;  /* 0x0000000e0f0e723e */ /* 0x000fca00048060ff */
[----:B------:R0:W-:Y:S04]  /*207cb0*/  STL [R1+0x1aa8], R14 ;  /* 0x001aa80e01007387 */ /* 0x0001e80000100800 */
[----:B------:R1:W-:Y:S01]  /*207cc0*/  STL [R1+0x1a9c], R9 ;  /* 0x001a9c0901007387 */ /* 0x0003e20000100800 */
[----:B0-----:R-:W-:Y:S02]  /*207cd0*/  IADD3 R14, P3, R8, R6, RZ ;  /* 0x00000006080e7210 */ /* 0x001fe40007f7e0ff */
[----:B-1----:R-:W-:Y:S01]  /*207ce0*/  SHF.R.S32.HI R9, RZ, 0x1f, R8 ;  /* 0x0000001fff097819 */ /* 0x002fe20000011408 */
[----:B------:R0:W-:Y:S04]  /*207cf0*/  STL [R1+0x1aa0], R22 ;  /* 0x001aa01601007387 */ /* 0x0001e80000100800 */
[----:B------:R-:W-:-:S05]  /*207d00*/  IMAD.X R15, R9, 0x1, R5, P3 ;  /* 0x00000001090f7824 */ /* 0x000fca00018e0605 */
[----:B------:R1:W-:Y:S01]  /*207d10*/  STL.64 [R1+0x1030], R14 ;  /* 0x0010300e01007387 */ /* 0x0003e20000100a00 */
[----:B0-----:R-:W-:Y:S02]  /*207d20*/  F2FP.SATFINITE.E5M2.F32.PACK_AB_MERGE_C R22, R24, R28, RZ ;  /* 0x0000001c1816723e */ /* 0x001fe400048060ff */
[----:B-1----:R-:W-:Y:S02]  /*207d30*/  F2FP.SATFINITE.E5M2.F32.PACK_AB_MERGE_C R14, R21, R19, RZ ;  /* 0x00000013150e723e */ /* 0x002fe400048060ff */
[----:B------:R-:W2:Y:S04]  /*207d40*/  LDL.LU R19, [R1+0x10f8] ;  /* 0x0010f80001137983 */ /* 0x000ea80000300800 */
[----:B------:R-:W2:Y:S04]  /*207d50*/  LDL.LU R21, [R1+0x10fc] ;  /* 0x0010fc0001157983 */ /* 0x000ea80000300800 */
[----:B------:R0:W-:Y:S02]  /*207d60*/  STL [R1+0x1cf8], R14 ;  /* 0x001cf80e01007387 */ /* 0x0001e40000100800 */
[----:B0-----:R-:W-:-:S02]  /*207d70*/  IADD3 R14, P3, R8, R11, RZ ;  /* 0x0000000b080e7210 */ /* 0x001fc40007f7e0ff */
[----:B------:R0:W-:Y:S03]  /*207d80*/  STL [R1+0x1cf0], R22 ;  /* 0x001cf01601007387 */ /* 0x0001e60000100800 */
[----:B------:R-:W-:-:S05]  /*207d90*/  IMAD.X R15, R9, 0x1, R7, P3 ;  /* 0x00000001090f7824 */ /* 0x000fca00018e0607 */
[----:B------:R1:W-:Y:S01]  /*207da0*/  STL.64 [R1+0x1010], R14 ;  /* 0x0010100e01007387 */ /* 0x0003e20000100a00 */
[----:B0-----:R-:W-:-:S05]  /*207db0*/  F2FP.SATFINITE.E5M2.F32.PACK_AB_MERGE_C R22, R27, R25, RZ ;  /* 0x000000191b16723e */ /* 0x001fca00048060ff */
[----:B------:R-:W-:Y:S01]  /*207dc0*/  STL [R1+0x178c], R22 ;  /* 0x00178c1601007387 */ /* 0x000fe20000100800 */
[----:B-1----:R-:W-:-:S03]  /*207dd0*/  IADD3 R14, P3, R8, R4, RZ ;  /* 0x00000004080e7210 */ /* 0x002fc60007f7e0ff */
[----:B------:R0:W-:Y:S02]  /*207de0*/  STL [R1+0x1784], R10 ;  /* 0x0017840a01007387 */ /* 0x0001e40000100800 */
[----:B------:R-:W-:Y:S02]  /*207df0*/  IMAD.X R15, R9, 0x1, R3, P3 ;  /* 0x00000001090f7824 */ /* 0x000fe400018e0603 */
[----:B------:R-:W3:Y:S04]  /*207e00*/  LDL.LU R25, [R1+0x10a0] ;  /* 0x0010a00001197983 */ /* 0x000ee80000300800 */
[----:B------:R-:W3:Y:S04]  /*207e10*/  LDL.LU R27, [R1+0x10a4] ;  /* 0x0010a400011b7983 */ /* 0x000ee80000300800 */
[----:B------:R-:W4:Y:S04]  /*207e20*/  LDL.LU R29, [R1+0x10a8] ;  /* 0x0010a800011d7983 */ /* 0x000f280000300800 */
[----:B------:R1:W-:Y:S04]  /*207e30*/  STL.64 [R1+0x1008], R14 ;  /* 0x0010080e01007387 */ /* 0x0003e80000100a00 */
[----:B0-----:R-:W4:Y:S01]  /*207e40*/  LDL.LU R10, [R1+0x10ac] ;  /* 0x0010ac00010a7983 */ /* 0x001f220000300800 */
[----:B-1----:R-:W-:-:S03]  /*207e50*/  IADD3 R14, P3, R8, R2, RZ ;  /* 0x00000002080e7210 */ /* 0x002fc60007f7e0ff */
[----:B------:R0:W-:Y:S02]  /*207e60*/  STL.64 [R1+0x7ba8], R2 ;  /* 0x007ba80201007387 */ /* 0x0001e40000100a00 */
[----:B------:R-:W-:Y:S02]  /*207e70*/  IMAD.X R15, R9, 0x1, R0, P3 ;  /* 0x00000001090f7824 */ /* 0x000fe400018e0600 */
[----:B------:R-:W-:Y:S01]  /*207e80*/  STL [R1+0x17a8], R13 ;  /* 0x0017a80d01007387 */ /* 0x000fe20000100800 */
[----:B0-----:R-:W-:-:S03]  /*207e90*/  F2FP.SATFINITE.E5M2.F32.PACK_AB_MERGE_C R2, R20, R18, RZ ;  /* 0x000000121402723e */ /* 0x001fc600048060ff */
[----:B------:R-:W4:Y:S04]  /*207ea0*/  LDL.LU R18, [R1+0x1050] ;  /* 0x0010500001127983 */ /* 0x000f280000300800 */
[----:B------:R-:W4:Y:S04]  /*207eb0*/  LDL.LU R20, [R1+0x1054] ;  /* 0x0010540001147983 */ /* 0x000f280000300800 */
[----:B------:R0:W-:Y:S04]  /*207ec0*/  STL.64 [R1+0x1000], R14 ;  /* 0x0010000e01007387 */ /* 0x0001e80000100a00 */
[----:B------:R1:W-:Y:S04]  /*207ed0*/  STL [R1+0x17a4], R2 ;  /* 0x0017a40201007387 */ /* 0x0003e80000100800 */
[----:B0-----:R-:W4:Y:S04]  /*207ee0*/  LDL.LU R14, [R1+0x105c] ;  /* 0x00105c00010e7983 */ /* 0x001f280000300800 */
[----:B------:R-:W4:Y:S01]  /*207ef0*/  LDL.LU R15, [R1+0x1020] ;  /* 0x00102000010f7983 */ /* 0x000f220000300800 */
[----:B-1----:R-:W-:-:S05]  /*207f00*/  F2FP.SATFINITE.E5M2.F32.PACK_AB_MERGE_C R2, R12, R17, RZ ;  /* 0x000000110c02723e */ /* 0x002fca00048060ff */
[----:B------:R2:W-:Y:S01]  /*207f10*/  STL [R1+0x17b4], R2 ;  /* 0x0017b40201007387 */ /* 0x0005e20000100800 */
[----:B------:R-:W-:Y:S01]  /*207f20*/  VIADD R8, R8, UR5 ;  /* 0x0000000508087c36 */ /* 0x000fe20008000000 */
[----:B------:R-:W-:-:S04]  /*207f30*/  ULDC UR5, c[0x0][0x248] ;  /* 0x0000920000057ab9 */ /* 0x000fc80000000800 */
[----:B------:R-:W-:Y:S02]  /*207f40*/  SHF.R.S32.HI R9, RZ, 0x1f, R8 ;  /* 0x0000001fff097819 */ /* 0x000fe40000011408 */
[----:B--2---:R-:W-:Y:S02]  /*207f50*/  F2FP.SATFINITE.E5M2.F32.PACK_AB_MERGE_C R2, R21, R19, RZ ;  /* 0x000000131502723e */ /* 0x004fe400048060ff */
[----:B---3--:R-:W-:Y:S02]  /*207f60*/  F2FP.SATFINITE.E5M2.F32.PACK_AB_MERGE_C R25, R27, R25, RZ ;  /* 0x000000191b19723e */ /* 0x008fe400048060ff */
[----:B----4-:R-:W-:Y:S01]  /*207f70*/  F2FP.SATFINITE.E5M2.F32.PACK_AB_MERGE_C R10, R10, R29, RZ ;  /* 0x0000001d0a0a723e */ /* 0x010fe200048060ff */
[----:B------:R0:W-:Y:S04]  /*207f80*/  STL [R1+0x7ba4], R15 ;  /* 0x007ba40f01007387 */ /* 0x0001e80000100800 */
        /* <DEDUP_REMOVED lines=10> */
[----:B------:R-:W4:Y:S01]  /*208030*/  LDL.LU R24, [R1+0xf94] ;  /* 0x000f940001187983 */ /* 0x000f220000300800 */
[----:B0-----:R-:W-:-:S03]  /*208040*/  IADD3 R2, P3, R8, R6, RZ ;  /* 0x0000000608027210 */ /* 0x001fc60007f7e0ff */
[----:B------:R-:W3:Y:S02]  /*208050*/  LDL.LU R19, [R1+0xf98] ;  /* 0x000f980001137983 */ /* 0x000ee40000300800 */
[----:B------:R-:W-:-:S05]  /*208060*/  IMAD.X R3, R9, 0x1, R5, P3 ;  /* 0x0000000109037824 */ /* 0x000fca00018e0605 */
[----:B------:R0:W-:Y:S04]  /*208070*/  STL.64 [R1+0xfe8], R2 ;  /* 0x000fe80201007387 */ /* 0x0001e80000100a00 */
[----:B------:R-:W3:Y:S01]  /*208080*/  LDL.LU R21, [R1+0xf9c] ;  /* 0x000f9c0001157983 */ /* 0x000ee20000300800 */
[----:B0-----:R-:W-:-:S03]  /*208090*/  IADD3 R2, P3, R8, R11, RZ ;  /* 0x0000000b08027210 */ /* 0x001fc60007f7e0ff */
[----:B------:R-:W-:Y:S02]  /*2080a0*/  STL [R1+0x17cc], R25 ;  /* 0x0017cc1901007387 */ /* 0x000fe40000100800 */
[----:B------:R-:W-:Y:S02]  /*2080b0*/  IMAD.X R3, R9, 0x1, R7, P3 ;  /* 0x0000000109037824 */ /* 0x000fe400018e0607 */
[----:B------:R-:W-:Y:S04]  /*2080c0*/  STL [R1+0x17c8], R10 ;  /* 0x0017c80a01007387 */ /* 0x000fe80000100800 */
[----:B------:R0:W-:Y:S04]  /*2080d0*/  STL.64 [R1+0xfe0], R2 ;  /* 0x000fe00201007387 */ /* 0x0001e80000100a00 */
[----:B0-----:R-:W4:Y:S01]  /*2080e0*/  LDL.LU.64 R2, [R1+0x7ba8] ;  /* 0x007ba80001027983 */ /* 0x001f220000300a00 */
[----:B------:R-:W-:-:S03]  /*2080f0*/  F2FP.SATFINITE.E5M2.F32.PACK_AB_MERGE_C R20, R20, R18, RZ ;  /* 0x000000121414723e */ /* 0x000fc600048060ff */
[----:B------:R-:W3:Y:S04]  /*208100*/  LDL.LU R25, [R1+0xf50] ;  /* 0x000f500001197983 */ /* 0x000ee80000300800 */
[----:B------:R-:W3:Y:S04]  /*208110*/  LDL.LU R27, [R1+0xf54] ;  /* 0x000f5400011b7983 */ /* 0x000ee80000300800 */
[----:B------:R-:W3:Y:S04]  /*208120*/  LDL.LU R29, [R1+0xf58] ;  /* 0x000f5800011d7983 */ /* 0x000ee80000300800 */
[----:B------:R-:W3:Y:S04]  /*208130*/  LDL.LU R10, [R1+0xf5c] ;  /* 0x000f5c00010a7983 */ /* 0x000ee80000300800 */
[----:B------:R-:W3:Y:S04]  /*208140*/  LDL.LU R18, [R1+0xf20] ;  /* 0x000f200001127983 */ /* 0x000ee80000300800 */
[----:B------:R0:W-:Y:S04]  /*208150*/  STL [R1+0x17e4], R20 ;  /* 0x0017e41401007387 */ /* 0x0001e80000100800 */
[----:B0-----:R-:W3:Y:S01]  /*208160*/  LDL.LU R20, [R1+0xf24] ;  /* 0x000f240001147983 */ /* 0x001ee20000300800 */
[----:B--2---:R-:W-:-:S02]  /*208170*/  F2FP.SATFINITE.E5M2.F32.PACK_AB_MERGE_C R15, R14, R15, RZ ;  /* 0x0000000f0e0f723e */ /* 0x004fc400048060ff */
[----:B------:R-:W-:-:S03]  /*208180*/  IADD3 R14, P3, R8, R4, RZ ;  /* 0x00000004080e7210 */ /* 0x000fc60007f7e0ff */
[----:B------:R4:W-:Y:S02]  /*208190*/  STL [R1+0x17e0], R15 ;  /* 0x0017e00f01007387 */ /* 0x0009e40000100800 */
[----:B----4-:R-:W-:-:S05]  /*2081a0*/  IMAD.X R15, R9, 0x1, R3, P3 ;  /* 0x00000001090f7824 */ /* 0x010fca00018e0603 */
[----:B------:R0:W-:Y:S04]  /*2081b0*/  STL.64 [R1+0xfd0], R14 ;  /* 0x000fd00e01007387 */ /* 0x0001e80000100a00 */
[----:B0-----:R-:W2:Y:S01]  /*2081c0*/  LDL.LU R15, [R1+0x7ba4] ;  /* 0x007ba400010f7983 */ /* 0x001ea20000300800 */
[C---:B------:R-:W-:Y:S01]  /*2081d0*/  IADD3 R14, P3, R8.reuse, R2, RZ ;  /* 0x00000002080e7210 */ /* 0x040fe20007f7e0ff */
[----:B------:R-:W-:Y:S01]  /*2081e0*/  VIADD R8, R8, UR5 ;  /* 0x0000000508087c36 */ /* 0x000fe20008000000 */
[----:B---3--:R-:W-:Y:S01]  /*2081f0*/  F2FP.SATFINITE.E5M2.F32.PACK_AB_MERGE_C R19, R21, R19, RZ ;  /* 0x000000131513723e */ /* 0x008fe200048060ff */
[----:B------:R-:W-:Y:S01]  /*208200*/  ULDC UR5, c[0x0][0x248] ;  /* 0x0000920000057ab9 */ /* 0x000fe20000000800 */
[----:B--2---:R-:W-:Y:S01]  /*208210*/  F2FP.SATFINITE.E5M2.F32.PACK_AB_MERGE_C R22, R22, R15, RZ ;  /* 0x0000000f1616723e */ /* 0x004fe200048060ff */
[----:B------:R-:W-:-:S04]  /*208220*/  IMAD.X R15, R9, 0x1, R0, P3 ;  /* 0x00000001090f7824 */ /* 0x000fc800018e0600 */
[----:B------:R-:W-:Y:S01]  /*208230*/  STL [R1+0x1804], R22 ;  /* 0x0018041601007387 */ /* 0x000fe20000100800 */
[----:B------:R-:W-:-:S03]  /*208240*/  F2FP.SATFINITE.E5M2.F32.PACK_AB_MERGE_C R9, R12, R17, RZ ;  /* 0x000000110c09723e */ /* 0x000fc600048060ff */
[----:B------:R0:W-:Y:S02]  /*208250*/  STL.64 [R1+0xfc8], R14 ;  /* 0x000fc80e01007387 */ /* 0x0001e40000100a00 */
[----:B0-----:R-:W-:Y:S02]  /*208260*/  F2FP.SATFINITE.E5M2.F32.PACK_AB_MERGE_C R14, R16, R13, RZ ;  /* 0x0000000d100e723e */ /* 0x001fe400048060ff */
[----:B------:R-:W2:Y:S04]  /*208270*/  LDL.LU R13, [R1+0xf28] ;  /* 0x000f2800010d7983 */ /* 0x000ea80000300800 */
[----:B------:R0:W-:Y:S01]  /*208280*/  STL [R1+0x17f8], R14 ;  /* 0x0017f80e01007387 */ /* 0x0001e20000100800 */
[----:B------:R-:W-:-:S03]  /*208290*/  F2FP.SATFINITE.E5M2.F32.PACK_AB_MERGE_C R22, R26, R23, RZ ;  /* 0x000000171a16723e */ /* 0x000fc600048060ff */
[----:B------:R-:W2:Y:S04]  /*2082a0*/  LDL.LU R16, [R1+0xf2c] ;  /* 0x000f2c0001107983 */ /* 0x000ea80000300800 */
[----:B------:R1:W-:Y:S01]  /*2082b0*/  STL [R1+0x1820], R9 ;  /* 0x0018200901007387 */ /* 0x0003e20000100800 */
[----:B0-----:R-:W-:-:S03]  /*2082c0*/  IADD3 R14, P3, R8, R6, RZ ;  /* 0x00000006080e7210 */ /* 0x001fc60007f7e0ff */
[----:B------:R-:W3:Y:S04]  /*2082d0*/  LDL.LU R17, [R1+0xeb0] ;  /* 0x000eb00001117983 */ /* 0x000ee80000300800 */
[----:B------:R-:W3:Y:S01]  /*2082e0*/  LDL.LU R12, [R1+0xeb4] ;  /* 0x000eb400010c7983 */ /* 0x000ee20000300800 */
[----:B-1----:R-:W-:-:S03]  /*2082f0*/  SHF.R.S32.HI R9, RZ, 0x1f, R8 ;  /* 0x0000001fff097819 */ /* 0x002fc60000011408 */
[----:B------:R0:W-:Y:S02]  /*208300*/  STL [R1+0x181c], R22 ;  /* 0x00181c1601007387 */ /* 0x0001e40000100800 */
[----:B------:R-:W-:Y:S01]  /*208310*/  IMAD.X R15, R9, 0x1, R5, P3 ;  /* 0x00000001090f7824 */ /* 0x000fe200018e0605 */
[----:B0-----:R-:W-:-:S04]  /*208320*/  F2FP.SATFINITE.E5M2.F32.PACK_AB_MERGE_C R22, R24, R28, RZ ;  /* 0x0000001c1816723e */ /* 0x001fc800048060ff */
[----:B------:R0:W-:Y:S04]  /*208330*/  STL.64 [R1+0xfa0], R14 ;  /* 0x000fa00e01007387 */ /* 0x0001e80000100a00 */
[----:B------:R-:W-:Y:S04]  /*208340*/  STL [R1+0x183c], R22 ;  /* 0x00183c1601007387 */ /* 0x000fe80000100800 */
[----:B------:R-:W-:Y:S01]  /*208350*/  STL [R1+0x7b98], R11 ;  /* 0x007b980b01007387 */ /* 0x000fe20000100800 */
[----:B0-----:R-:W-:-:S03]  /*208360*/  IADD3 R14, P3, R8, R11, RZ ;  /* 0x0000000b080e7210 */ /* 0x001fc60007f7e0ff */
[----:B------:R0:W-:Y:S02]  /*208370*/  STL [R1+0x182c], R19 ;  /* 0x00182c1301007387 */ /* 0x0001e40000100800 */
[----:B------:R-:W-:Y:S02]  /*208380*/  IMAD.X R15, R9, 0x1, R7, P3 ;  /* 0x00000001090f7824 */ /* 0x000fe400018e0607 */
[----:B0-----:R-:W4:Y:S04]  /*208390*/  LDL.LU R19, [R1+0xeb8] ;  /* 0x000eb80001137983 */ /* 0x001f280000300800 */
[----:B------:R-:W4:Y:S04]  /*2083a0*/  LDL.LU R21, [R1+0xebc] ;  /* 0x000ebc0001157983 */ /* 0x000f280000300800 */
[----:B------:R0:W-:Y:S04]  /*2083b0*/  STL [R1+0x7b9c], R7 ;  /* 0x007b9c0701007387 */ /* 0x0001e80000100800 */
[----:B------:R1:W-:Y:S01]  /*2083c0*/  STL.64 [R1+0xf98], R14 ;  /* 0x000f980e01007387 */ /* 0x0003e20000100a00 */
[----:B0-----:R-:W-:-:S02]  /*2083d0*/  F2FP.SATFINITE.E5M2.F32.PACK_AB_MERGE_C R7, R10, R29, RZ ;  /* 0x0000001d0a07723e */ /* 0x001fc400048060ff */
[----:B------:R-:W-:Y:S02]  /*2083e0*/  IADD3 R10, P3, R8, R4, RZ ;  /* 0x00000004080a7210 */ /* 0x000fe40007f7e0ff */
[----:B-1----:R-:W-:-:S03]  /*2083f0*/  F2FP.SATFINITE.E5M2.F32.PACK_AB_MERGE_C R14, R27, R25, RZ ;  /* 0x000000191b0e723e */ /* 0x002fc600048060ff */
[----:B------:R-:W-:Y:S02]  /*208400*/  IMAD.X R11, R9, 0x1, R3, P3 ;  /* 0x00000001090b7824 */ /* 0x000fe400018e0603 */
[----:B------:R-:W-:Y:S04]  /*208410*/  STL [R1+0x1858], R14 ;  /* 0x0018580e01007387 */ /* 0x000fe80000100800 */
[----:B------:R0:W-:Y:S04]  /*208420*/  STL [R1+0x1854], R7 ;  /* 0x0018540701007387 */ /* 0x0001e80000100800 */
[----:B------:R1:W-:Y:S01]  /*208430*/  STL.64 [R1+0xf90], R10 ;  /* 0x000f900a01007387 */ /* 0x0003e20000100a00 */
[----:B0-----:R-:W-:-:S02]  /*208440*/  F2FP.SATFINITE.E5M2.F32.PACK_AB_MERGE_C R7, R20, R18, RZ ;  /* 0x000000121407723e */ /* 0x001fc400048060ff */
[----:B-1----:R-:W-:Y:S01]  /*208450*/  IADD3 R10, P3, R8, R2, RZ ;  /* 0x00000002080a7210 */ /* 0x002fe20007f7e0ff */
[----:B------:R-:W-:Y:S04]  /*208460*/  STL.64 [R1+0x7b90], R2 ;  /* 0x007b900201007387 */ /* 0x000fe80000100a00 */
[----:B------:R-:W-:Y:S01]  /*208470*/  IMAD.X R11, R9, 0x1, R0, P3 ;  /* 0x00000001090b7824 */ /* 0x000fe200018e0600 */
[----:B------:R0:W-:Y:S04]  /*208480*/  STL [R1+0x1880], R7 ;  /* 0x0018800701007387 */ /* 0x0001e80000100800 */
[----:B0-----:R-:W4:Y:S04]  /*208490*/  LDL.LU R7, [R1+0xe70] ;  /* 0x000e700001077983 */ /* 0x001f280000300800 */
[----:B------:R0:W-:Y:S04]  /*2084a0*/  STL.64 [R1+0xf88], R10 ;  /* 0x000f880a01007387 */ /* 0x0001e80000100a00 */
[----:B0-----:R-:W2:Y:S04]  /*2084b0*/  LDL.LU R11, [R1+0xe74] ;  /* 0x000e7400010b7983 */ /* 0x001ea80000300800 */
[----:B--2---:R-:W-:Y:S04]  /*2084c0*/  STL [R1+0x7ba0], R11 ;  /* 0x007ba00b01007387 */ /* 0x004fe80000100800 */
[----:B------:R-:W2:Y:S04]  /*2084d0*/  LDL.LU R2, [R1+0xe78] ;  /* 0x000e780001027983 */ /* 0x000ea80000300800 */
[----:B------:R-:W2:Y:S04]  /*2084e0*/  LDL.LU R3, [R1+0xe7c] ;  /* 0x000e7c0001037983 */ /* 0x000ea80000300800 */
[----:B------:R-:W2:Y:S04]  /*2084f0*/  LDL.LU R14, [R1+0xe04] ;  /* 0x000e0400010e7983 */ /* 0x000ea80000300800 */
[----:B------:R-:W2:Y:S04]  /*208500*/  LDL.LU R18, [R1+0xe08] ;  /* 0x000e080001127983 */ /* 0x000ea80000300800 */
[----:B------:R-:W2:Y:S04]  /*208510*/  LDL.LU R20, [R1+0xe0c] ;  /* 0x000e0c0001147983 */ /* 0x000ea80000300800 */
[----:B------:R-:W4:Y:S01]  /*208520*/  LDL.LU R15, [R1+0xdc0] ;  /* 0x000dc000010f7983 */ /* 0x000f220000300800 */
[----:B------:R-:W-:-:S02]  /*208530*/  F2FP.SATFINITE.E5M2.F32.PACK_AB_MERGE_C R10, R16, R13, RZ ;  /* 0x0000000d100a723e */ /* 0x000fc400048060ff */
[----:B---3--:R-:W-:-:S03]  /*208540*/  F2FP.SATFINITE.E5M2.F32.PACK_AB_MERGE_C R9, R12, R17, RZ ;  /* 0x000000110c09723e */ /* 0x008fc600048060ff */
[----:B------:R0:W-:Y:S01]  /*208550*/  STL [R1+0x1870], R10 ;  /* 0x0018700a01007387 */ /* 0x0001e20000100800 */
[----:B------:R-:W-:Y:S01]  /*208560*/  VIADD R8, R8, UR5 ;  /* 0x0000000508087c36 */ /* 0x000fe20008000000 */
[----:B------:R-:W-:-:S04]  /*208570*/  ULDC UR5, c[0x0][0x248] ;  /* 0x0000920000057ab9 */ /* 0x000fc80000000800 */
[----:B0-----:R-:W-:Y:S01]  /*208580*/  IADD3 R10, P3, R8, R6, RZ ;  /* 0x00000006080a7210 */ /* 0x001fe20007f7e0ff */
[----:B----4-:R0:W-:Y:S04]  /*208590*/  STL [R1+0x7b88], R15 ;  /* 0x007b880f01007387 */ /* 0x0101e80000100800 */
[----:B------:R1:W-:Y:S04]  /*2085a0*/  STL [R1+0x188c], R9 ;  /* 0x00188c0901007387 */ /* 0x0003e80000100800 */
[----:B0-----:R-:W3:Y:S04]  /*2085b0*/  LDL.LU R15, [R1+0xe00] ;  /* 0x000e0000010f7983 */ /* 0x001ee80000300800 */
[----:B------:R-:W4:Y:S01]  /*2085c0*/  LDL.LU R22, [R1+0xdc4] ;  /* 0x000dc40001167983 */ /* 0x000f220000300800 */
[----:B-1----:R-:W-:-:S03]  /*2085d0*/  F2FP.SATFINITE.E5M2.F32.PACK_AB_MERGE_C R9, R21, R19, RZ ;  /* 0x000000131509723e */ /* 0x002fc600048060ff */
        /* <DEDUP_REMOVED lines=8> */
[----:B------:R0:W-:Y:S02]  /*208660*/  STL [R1+0x1888], R9 ;  /* 0x0018880901007387 */ /* 0x0001e40000100800 */
[----:B0-----:R-:W-:-:S05]  /*208670*/  SHF.R.S32.HI R9, RZ, 0x1f, R8 ;  /* 0x0000001fff097819 */ /* 0x001fca0000011408 */
[----:B------:R-:W-:-:S05]  /*208680*/  IMAD.X R11, R9, 0x1, R5, P3 ;  /* 0x00000001090b7824 */ /* 0x000fca00018e0605 */
[----:B------:R0:W-:Y:S04]  /*208690*/  STL.64 [R1+0xf70], R10 ;  /* 0x000f700a01007387 */ /* 0x0001e80000100a00 */
[----:B0-----:R-:W2:Y:S04]  /*2086a0*/  LDL.LU R11, [R1+0x7ba0] ;  /* 0x007ba000010b7983 */ /* 0x001ea80000300800 */
[----:B------:R-:W4:Y:S04]  /*2086b0*/  LDL.LU R25, [R1+0xd58] ;  /* 0x000d580001197983 */ /* 0x000f280000300800 */
[----:B------:R-:W4:Y:S04]  /*2086c0*/  LDL.LU R27, [R1+0xd5c] ;  /* 0x000d5c00011b7983 */ /* 0x000f280000300800 */
[----:B------:R-:W4:Y:S04]  /*2086d0*/  LDL.LU R29, [R1+0xd10] ;  /* 0x000d1000011d7983 */ /* 0x000f280000300800 */
[----:B------:R-:W4:Y:S04]  /*2086e0*/  LDL.LU R10, [R1+0xd14] ;  /* 0x000d1400010a7983 */ /* 0x000f280000300800 */
[----:B------:R-:W4:Y:S04]  /*2086f0*/  LDL.LU R13, [R1+0xd18] ;  /* 0x000d1800010d7983 */ /* 0x000f280000300800 */
[----:B------:R-:W4:Y:S01]  /*208700*/  LDL.LU R21, [R1+0xd1c] ;  /* 0x000d1c0001157983 */ /* 0x000f220000300800 */
[----:B--2---:R-:W-:-:S03]  /*208710*/  F2FP.SATFINITE.E5M2.F32.PACK_AB_MERGE_C R11, R11, R7, RZ ;  /* 0x000000070b0b723e */ /* 0x004fc600048060ff */
[----:B------:R-:W2:Y:S04]  /*208720*/  LDL.LU R7, [R1+0x7b9c] ;  /* 0x007b9c0001077983 */ /* 0x000ea80000300800 */
[----:B------:R0:W-:Y:S04]  /*208730*/  STL [R1+0x18bc], R11 ;  /* 0x0018bc0b01007387 */ /* 0x0001e80000100800 */
[----:B0-----:R-:W3:Y:S01]  /*208740*/  LDL.LU R11, [R1+0x7b98] ;  /* 0x007b9800010b7983 */ /* 0x001ee20000300800 */
[----:B------:R-:W-:-:S05]  /*208750*/  F2FP.SATFINITE.E5M2.F32.PACK_AB_MERGE_C R3, R3, R2, RZ ;  /* 0x000000020303723e */ /* 0x000fca00048060ff */
[----:B------:R2:W-:Y:S01]  /*208760*/  STL [R1+0x18b0], R3 ;  /* 0x0018b00301007387 */ /* 0x0005e20000100800 */
[----:B---3--:R-:W-:-:S05]  /*208770*/  IADD3 R2, P3, R8, R11, RZ ;  /* 0x0000000b08027210 */ /* 0x008fca0007f7e0ff */
[----:B--2---:R-:W-:-:S05]  /*208780*/  IMAD.X R3, R9, 0x1, R7, P3 ;  /* 0x0000000109037824 */ /* 0x004fca00018e0607 */
[----:B------:R0:W-:Y:S04]  /*208790*/  STL.64 [R1+0xf68], R2 ;  /* 0x000f680201007387 */ /* 0x0001e80000100a00 */
[----:B0-----:R-:W2:Y:S01]  /*2087a0*/  LDL.LU.64 R2, [R1+0x7b90] ;  /* 0x007b900001027983 */ /* 0x001ea20000300a00 */
[----:B------:R-:W-:Y:S02]  /*2087b0*/  F2FP.SATFINITE.E5M2.F32.PACK_AB_MERGE_C R15, R14, R15, RZ ;  /* 0x0000000f0e0f723e */ /* 0x000fe400048060ff */
[----:B------:R-:W-:Y:S02]  /*2087c0*/  F2FP.SATFINITE.E5M2.F32.PACK_AB_MERGE_C R14, R20, R18, RZ ;  /* 0x00000012140e723e */ /* 0x000fe400048060ff */
[----:B------:R-:W3:Y:S04]  /*2087d0*/  LDL.LU R18, [R1+0xcd0] ;  /* 0x000cd00001127983 */ /* 0x000ee80000300800 */
[----:B------:R-:W-:Y:S04]  /*2087e0*/  STL [R1+0x18cc], R15 ;  /* 0x0018cc0f01007387 */ /* 0x000fe80000100800 */
[----:B------:R-:W3:Y:S04]  /*2087f0*/  LDL.LU R20, [R1+0xcd4] ;  /* 0x000cd40001147983 */ /* 0x000ee80000300800 */
[----:B------:R0:W-:Y:S02]  /*208800*/  STL [R1+0x18c8], R14 ;  /* 0x0018c80e01007387 */ /* 0x0001e40000100800 */
[----:B0-----:R-:W-:-:S05]  /*208810*/  IADD3 R14, P3, R8, R4, RZ ;  /* 0x00000004080e7210 */ /* 0x001fca0007f7e0ff */
[----:B--2---:R-:W-:-:S05]  /*208820*/  IMAD.X R15, R9, 0x1, R3, P3 ;  /* 0x00000001090f7824 */ /* 0x004fca00018e0603 */
[----:B------:R0:W-:Y:S04]  /*208830*/  STL.64 [R1+0xf58], R14 ;  /* 0x000f580e01007387 */ /* 0x0001e80000100a00 */
[----:B0-----:R-:W2:Y:S01]  /*208840*/  LDL.LU R15, [R1+0x7b88] ;  /* 0x007b8800010f7983 */ /* 0x001ea20000300800 */
[C---:B------:R-:W-:Y:S01]  /*208850*/  IADD3 R14, P3, R8.reuse, R2, RZ ;  /* 0x00000002080e7210 */ /* 0x040fe20007f7e0ff */
[----:B------:R-:W-:Y:S01]  /*208860*/  VIADD R8, R8, UR5 ;  /* 0x0000000508087c36 */ /* 0x000fe20008000000 */
[----:B----4-:R-:W-:Y:S01]  /*208870*/  F2FP.SATFINITE.E5M2.F32.PACK_AB_MERGE_C R16, R17, R16, RZ ;  /* 0x000000101110723e */ /* 0x010fe200048060ff */
[----:B------:R-:W-:Y:S01]  /*208880*/  ULDC UR5, c[0x0][0x248] ;  /* 0x0000920000057ab9 */ /* 0x000fe20000000800 */
[----:B------:R-:W-:Y:S02]  /*208890*/  F2FP.SATFINITE.E5M2.F32.PACK_AB_MERGE_C R12, R19, R12, RZ ;  /* 0x0000000c130c723e */ /* 0x000fe400048060ff */
[----:B--2---:R-:W-:Y:S01]  /*2088a0*/  F2FP.SATFINITE.E5M2.F32.PACK_AB_MERGE_C R22, R22, R15, RZ ;  /* 0x0000000f1616723e */ /* 0x004fe200048060ff */
[----:B------:R-:W-:Y:S01]  /*2088b0*/  IMAD.X R15, R9, 0x1, R0, P3 ;  /* 0x00000001090f7824 */ /* 0x000fe200018e0600 */
[----:B------:R-:W-:-:S03]  /*2088c0*/  F2FP.SATFINITE.E5M2.F32.PACK_AB_MERGE_C R9, R24, R28, RZ ;  /* 0x0000001c1809723e */ /* 0x000fc600048060ff */
[----:B------:R-:W-:Y:S04]  /*2088d0*/  STL [R1+0x1908], R22 ;  /* 0x0019081601007387 */ /* 0x000fe80000100800 */
[----:B------:R0:W-:Y:S02]  /*2088e0*/  STL.64 [R1+0xf50], R14 ;  /* 0x000f500e01007387 */ /* 0x0001e40000100a00 */
[----:B0-----:R-:W-:-:S05]  /*2088f0*/  F2FP.SATFINITE.E5M2.F32.PACK_AB_MERGE_C R14, R26, R23, RZ ;  /* 0x000000171a0e723e */ /* 0x001fca00048060ff */
[----:B------:R0:W-:Y:S04]  /*208900*/  STL [R1+0x18f8], R14 ;  /* 0x0018f80e01007387 */ /* 0x0001e80000100800 */
[----:B------:R1:W-:Y:S01]  /*208910*/  STL [R1+0x1928], R9 ;  /* 0x0019280901007387 */ /* 0x0003e20000100800 */
[----:B0-----:R-:W-:Y:S02]  /*208920*/  IADD3 R14, P3, R8, R6, RZ ;  /* 0x00000006080e7210 */ /* 0x001fe40007f7e0ff */
[----:B-1----:R-:W-:Y:S01]  /*208930*/  SHF.R.S32.HI R9, RZ, 0x1f, R8 ;  /* 0x0000001fff097819 */ /* 0x002fe20000011408 */
[----:B------:R0:W-:Y:S04]  /*208940*/  STL [R1+0x1918], R16 ;  /* 0x0019181001007387 */ /* 0x0001e80000100800 */
[----:B------:R-:W-:Y:S01]  /*208950*/  IMAD.X R15, R9, 0x1, R5, P3 ;  /* 0x00000001090f7824 */ /* 0x000fe200018e0605 */
[----:B0-----:R-:W2:Y:S04]  /*208960*/  LDL.LU R16, [R1+0xcd8] ;  /* 0x000cd80001107983 */ /* 0x001ea80000300800 */
[----:B------:R-:W2:Y:S04]  /*208970*/  LDL.LU R17, [R1+0xcdc] ;  /* 0x000cdc0001117983 */ /* 0x000ea80000300800 */
[----:B------:R0:W-:Y:S01]  /*208980*/  STL.64 [R1+0xf38], R14 ;  /* 0x000f380e01007387 */ /* 0x0001e20000100a00 */
[----:B------:R-:W-:-:S03]  /*208990*/  F2FP.SATFINITE.E5M2.F32.PACK_AB_MERGE_C R22, R27, R25, RZ ;  /* 0x000000191b16723e */ /* 0x000fc600048060ff */
[----:B------:R1:W-:Y:S01]  /*2089a0*/  STL [R1+0x1948], R12 ;  /* 0x0019480c01007387 */ /* 0x0003e20000100800 */
[----:B0-----:R-:W-:-:S03]  /*2089b0*/  IADD3 R14, P3, R8, R11, RZ ;  /* 0x0000000b080e7210 */ /* 0x001fc60007f7e0ff */
[----:B-1----:R-:W4:Y:S02]  /*2089c0*/  LDL.LU R12, [R1+0xc80] ;  /* 0x000c8000010c7983 */ /* 0x002f240000300800 */
[----:B------:R-:W-:Y:S02]  /*2089d0*/  IMAD.X R15, R9, 0x1, R7, P3 ;  /* 0x00000001090f7824 */ /* 0x000fe400018e0607 */
[----:B------:R-:W4:Y:S04]  /*2089e0*/  LDL.LU R19, [R1+0xc84] ;  /* 0x000c840001137983 */ /* 0x000f280000300800 */
[----:B------:R-:W-:Y:S04]  /*2089f0*/  STL [R1+0x1938], R22 ;  /* 0x0019381601007387 */ /* 0x000fe80000100800 */
[----:B------:R0:W-:Y:S04]  /*208a00*/  STL.64 [R1+0xf28], R14 ;  /* 0x000f280e01007387 */ /* 0x0001e80000100a00 */
[----:B------:R-:W2:Y:S01]  /*208a10*/  LDL.LU R25, [R1+0xc88] ;  /* 0x000c880001197983 */ /* 0x000ea20000300800 */
[----:B0-----:R-:W-:-:S02]  /*208a20*/  F2FP.SATFINITE.E5M2.F32.PACK_AB_MERGE_C R14, R10, R29, RZ ;  /* 0x0000001d0a0e723e */ /* 0x001fc400048060ff */
[----:B------:R-:W-:-:S03]  /*208a30*/  F2FP.SATFINITE.E5M2.F32.PACK_AB_MERGE_C R10, R21, R13, RZ ;  /* 0x0000000d150a723e */ /* 0x000fc600048060ff */
[----:B------:R-:W-:Y:S04]  /*208a40*/  STL [R1+0x1998], R14 ;  /* 0x0019980e01007387 */ /* 0x000fe80000100800 */
[----:B------:R-:W2:Y:S04]  /*208a50*/  LDL.LU R27, [R1+0xc8c] ;  /* 0x000c8c00011b7983 */ /* 0x000ea80000300800 */
[----:B------:R0:W-:Y:S04]  /*208a60*/  STL [R1+0x1988], R10 ;  /* 0x0019880a01007387 */ /* 0x0001e80000100800 */
[----:B------:R-:W-:Y:S04]  /*208a70*/  STL [R1+0x7b70], R4 ;  /* 0x007b700401007387 */ /* 0x000fe80000100800 */
[----:B0-----:R-:W3:Y:S01]  /*208a80*/  LDL.LU R10, [R1+0xc40] ;  /* 0x000c4000010a7983 */ /* 0x001ee20000300800 */
[----:B------:R-:W-:-:S05]  /*208a90*/  IADD3 R14, P3, R8, R4, RZ ;  /* 0x00000004080e7210 */ /* 0x000fca0007f7e0ff */
[----:B------:R-:W-:Y:S01]  /*208aa0*/  IMAD.X R15, R9, 0x1, R3, P3 ;  /* 0x00000001090f7824 */ /* 0x000fe200018e0603 */
[----:B---3--:R0:W-:Y:S04]  /*208ab0*/  STL.64 [R1+0x7b80], R10 ;  /* 0x007b800a01007387 */ /* 0x0081e80000100a00 */
[----:B------:R-:W3:Y:S04]  /*208ac0*/  LDL.LU R21, [R1+0xc44] ;  /* 0x000c440001157983 */ /* 0x000ee80000300800 */
[----:B------:R1:W-:Y:S01]  /*208ad0*/  STL.64 [R1+0xf20], R14 ;  /* 0x000f200e01007387 */ /* 0x0003e20000100a00 */
[----:B0-----:R-:W-:-:S03]  /*208ae0*/  F2FP.SATFINITE.E5M2.F32.PACK_AB_MERGE_C R10, R20, R18, RZ ;  /* 0x00000012140a723e */ /* 0x001fc600048060ff */
[----:B------:R-:W3:Y:S04]  /*208af0*/  LDL.LU R4, [R1+0xbe0] ;  /* 0x000be00001047983 */ /* 0x000ee80000300800 */
[----:B-1----:R-:W3:Y:S04]  /*208b00*/  LDL.LU R14, [R1+0xbe4] ;  /* 0x000be400010e7983 */ /* 0x002ee80000300800 */
[----:B------:R0:W-:Y:S04]  /*208b10*/  STL [R1+0x1b14], R10 ;  /* 0x001b140a01007387 */ /* 0x0001e80000100800 */
[----:B------:R-:W3:Y:S01]  /*208b20*/  LDL.LU R15, [R1+0xbe8] ;  /* 0x000be800010f7983 */ /* 0x000ee20000300800 */
[----:B0-----:R-:W-:-:S05]  /*208b30*/  IADD3 R10, P3, R8, R2, RZ ;  /* 0x00000002080a7210 */ /* 0x001fca0007f7e0ff */
[----:B------:R-:W-:Y:S01]  /*208b40*/  IMAD.X R11, R9, 0x1, R0, P3 ;  /* 0x00000001090b7824 */ /* 0x000fe200018e0600 */
[----:B----4-:R-:W-:Y:S01]  /*208b50*/  F2FP.SATFINITE.E5M2.F32.PACK_AB_MERGE_C R9, R19, R12, RZ ;  /* 0x0000000c1309723e */ /* 0x010fe200048060ff */
[----:B------:R-:W-:Y:S01]  /*208b60*/  VIADD R8, R8, UR5 ;  /* 0x0000000508087c36 */ /* 0x000fe20008000000 */
[----:B--2---:R-:W-:Y:S01]  /*208b70*/  F2FP.SATFINITE.E5M2.F32.PACK_AB_MERGE_C R25, R27, R25, RZ ;  /* 0x000000191b19723e */ /* 0x004fe200048060ff */
[----:B------:R-:W-:Y:S01]  /*208b80*/  ULDC UR5, c[0x0][0x248] ;  /* 0x0000920000057ab9 */ /* 0x000fe20000000800 */
[----:B---3--:R0:W-:Y:S04]  /*208b90*/  STL.64 [R1+0x7b78], R14 ;  /* 0x007b780e01007387 */ /* 0x0081e80000100a00 */
[----:B0-----:R-:W2:Y:S04]  /*208ba0*/  LDL.LU R14, [R1+0xc48] ;  /* 0x000c4800010e7983 */ /* 0x001ea80000300800 */
[----:B------:R-:W2:Y:S04]  /*208bb0*/  LDL.LU R15, [R1+0xc4c] ;  /* 0x000c4c00010f7983 */ /* 0x000ea80000300800 */
[----:B------:R-:W3:Y:S04]  /*208bc0*/  LDL.LU R22, [R1+0xbec] ;  /* 0x000bec0001167983 */ /* 0x000ee80000300800 */
[----:B------:R-:W4:Y:S04]  /*208bd0*/  LDL.LU R23, [R1+0xbb0] ;  /* 0x000bb00001177983 */ /* 0x000f280000300800 */
[----:B------:R-:W4:Y:S04]  /*208be0*/  LDL.LU R26, [R1+0xbb4] ;  /* 0x000bb400011a7983 */ /* 0x000f280000300800 */
[----:B------:R-:W4:Y:S04]  /*208bf0*/  LDL.LU R28, [R1+0xbb8] ;  /* 0x000bb800011c7983 */ /* 0x000f280000300800 */
[----:B------:R0:W-:Y:S04]  /*208c00*/  STL.64 [R1+0xf18], R10 ;  /* 0x000f180a01007387 */ /* 0x0001e80000100a00 */
[----:B------:R-:W4:Y:S04]  /*208c10*/  LDL.LU R13, [R1+0xbbc] ;  /* 0x000bbc00010d7983 */ /* 0x000f280000300800 */
[----:B------:R-:W4:Y:S01]  /*208c20*/  LDL.LU R18, [R1+0xb70] ;  /* 0x000b700001127983 */ /* 0x000f220000300800 */
[----:B0-----:R-:W-:-:S03]  /*208c30*/  F2FP.SATFINITE.E5M2.F32.PACK_AB_MERGE_C R10, R17, R16, RZ ;  /* 0x00000010110a723e */ /* 0x001fc600048060ff */
[----:B------:R-:W4:Y:S04]  /*208c40*/  LDL.LU R20, [R1+0xb74] ;  /* 0x000b740001147983 */ /* 0x000f280000300800 */
[----:B------:R-:W4:Y:S04]  /*208c50*/  LDL.LU R24, [R1+0xb78] ;  /* 0x000b780001187983 */ /* 0x000f280000300800 */
[----:B------:R0:W-:Y:S04]  /*208c60*/  STL [R1+0x1b08], R10 ;  /* 0x001b080a01007387 */ /* 0x0001e80000100800 */
[----:B------:R-:W4:Y:S04]  /*208c70*/  LDL.LU R12, [R1+0xb7c] ;  /* 0x000b7c00010c7983 */ /* 0x000f280000300800 */
[----:B------:R1:W-:Y:S01]  /*208c80*/  STL [R1+0x1b3c], R9 ;  /* 0x001b3c0901007387 */ /* 0x0003e20000100800 */
[----:B0-----:R-:W-:-:S03]  /*208c90*/  IADD3 R10, P3, R8, R6, RZ ;  /* 0x00000006080a7210 */ /* 0x001fc60007f7e0ff */
[----:B------:R-:W4:Y:S04]  /*208ca0*/  LDL.LU R29, [R1+0xb10] ;  /* 0x000b1000011d7983 */ /* 0x000f280000300800 */
[----:B------:R-:W4:Y:S01]  /*208cb0*/  LDL.LU R16, [R1+0xb14] ;  /* 0x000b140001107983 */ /* 0x000f220000300800 */
[----:B-1----:R-:W-:-:S03]  /*208cc0*/  SHF.R.S32.HI R9, RZ, 0x1f, R8 ;  /* 0x0000001fff097819 */ /* 0x002fc60000011408 */
[----:B------:R-:W4:Y:S02]  /*208cd0*/  LDL.LU R17, [R1+0xb18] ;  /* 0x000b180001117983 */ /* 0x000f240000300800 */
[----:B------:R-:W-:Y:S02]  /*208ce0*/  IMAD.X R11, R9, 0x1, R5, P3 ;  /* 0x00000001090b7824 */ /* 0x000fe400018e0605 */
[----:B------:R-:W4:Y:S04]  /*208cf0*/  LDL.LU R19, [R1+0xb1c] ;  /* 0x000b1c0001137983 */ /* 0x000f280000300800 */
[----:B------:R-:W-:Y:S04]  /*208d00*/  STL [R1+0x1b38], R25 ;  /* 0x001b381901007387 */ /* 0x000fe80000100800 */
[----:B------:R0:W-:Y:S04]  /*208d10*/  STL.64 [R1+0xf00], R10 ;  /* 0x000f000a01007387 */ /* 0x0001e80000100a00 */
[----:B0-----:R-:W3:Y:S04]  /*208d20*/  LDL.LU.64 R10, [R1+0x7b80] ;  /* 0x007b8000010a7983 */ /* 0x001ee80000300a00 */
[----:B------:R-:W4:Y:S04]  /*208d30*/  LDL.LU R25, [R1+0xae0] ;  /* 0x000ae00001197983 */ /* 0x000f280000300800 */
[----:B------:R-:W4:Y:S01]  /*208d40*/  LDL.LU R27, [R1+0xae4] ;  /* 0x000ae400011b7983 */ /* 0x000f220000300800 */
[----:B--2---:R-:W-:-:S02]  /*208d50*/  F2FP.SATFINITE.E5M2.F32.PACK_AB_MERGE_C R15, R15, R14, RZ ;  /* 0x0000000e0f0f723e */ /* 0x004fc400048060ff */
[----:B---3--:R-:W-:Y:S02]  /*208d60*/  F2FP.SATFINITE.E5M2.F32.PACK_AB_MERGE_C R10, R21, R10, RZ ;  /* 0x0000000a150a723e */ /* 0x008fe400048060ff */
[----:B------:R-:W-:-:S03]  /*208d70*/  IADD3 R14, P3, R8, R11, RZ ;  /* 0x0000000b080e7210 */ /* 0x000fc60007f7e0ff */
[----:B------:R0:W-:Y:S04]  /*208d80*/  STL [R1+0x1b60], R10 ;  /* 0x001b600a01007387 */ /* 0x0001e80000100800 */
[----:B0-----:R-:W2:Y:S04]  /*208d90*/  LDL.LU R10, [R1+0xae8] ;  /* 0x000ae800010a7983 */ /* 0x001ea80000300800 */
[----:B------:R-:W2:Y:S04]  /*208da0*/  LDL.LU R21, [R1+0xaec] ;  /* 0x000aec0001157983 */ /* 0x000ea80000300800 */
[----:B------:R0:W-:Y:S02]  /*208db0*/  STL [R1+0x1b5c], R15 ;  /* 0x001b5c0f01007387 */ /* 0x0001e40000100800 */
[----:B0-----:R-:W-:-:S05]  /*208dc0*/  IMAD.X R15, R9, 0x1, R7, P3 ;  /* 0x00000001090f7824 */ /* 0x001fca00018e0607 */
[----:B------:R0:W-:Y:S04]  /*208dd0*/  STL.64 [R1+0xef8], R14 ;  /* 0x000ef80e01007387 */ /* 0x0001e80000100a00 */
[----:B0-----:R-:W3:Y:S02]  /*208de0*/  LDL.LU.64 R14, [R1+0x7b78] ;  /* 0x007b7800010e7983 */ /* 0x001ee40000300a00 */
[----:B---3--:R-:W-:Y:S02]  /*208df0*/  F2FP.SATFINITE.E5M2.F32.PACK_AB_MERGE_C R14, R14, R4, RZ ;  /* 0x000000040e0e723e */ /* 0x008fe400048060ff */
[----:B------:R-:W3:Y:S04]  /*208e00*/  LDL.LU R4, [R1+0x7b70] ;  /* 0x007b700001047983 */ /* 0x000ee80000300800 */
[----:B------:R-:W-:Y:S01]  /*208e10*/  STL [R1+0x1b88], R14 ;  /* 0x001b880e01007387 */ /* 0x000fe20000100800 */
[----:B------:R-:W-:-:S05]  /*208e20*/  F2FP.SATFINITE.E5M2.F32.PACK_AB_MERGE_C R22, R22, R15, RZ ;  /* 0x0000000f1616723e */ /* 0x000fca00048060ff */
[----:B------:R0:W-:Y:S01]  /*208e30*/  STL [R1+0x1b84], R22 ;  /* 0x001b841601007387 */ /* 0x0001e20000100800 */
[----:B----4-:R-:W-:Y:S02]  /*208e40*/  F2FP.SATFINITE.E5M2.F32.PACK_AB_MERGE_C R13, R13, R28, RZ ;  /* 0x0000001c0d0d723e */ /* 0x010fe400048060ff */
[----:B0-----:R-:W-:Y:S02]  /*208e50*/  F2FP.SATFINITE.E5M2.F32.PACK_AB_MERGE_C R22, R26, R23, RZ ;  /* 0x000000171a16723e */ /* 0x001fe400048060ff */
[----:B--2---:R-:W-:Y:S02]  /*208e60*/  F2FP.SATFINITE.E5M2.F32.PACK_AB_MERGE_C R10, R21, R10, RZ ;  /* 0x0000000a150a723e */ /* 0x004fe400048060ff */
[----:B---3--:R-:W-:-:S05]  /*208e70*/  IADD3 R14, P3, R8, R4, RZ ;  /* 0x00000004080e7210 */ /* 0x008fca0007f7e0ff */
[----:B------:R-:W-:-:S05]  /*208e80*/  IMAD.X R15, R9, 0x1, R3, P3 ;  /* 0x00000001090f7824 */ /* 0x000fca00018e0603 */
[----:B------:R0:W-:Y:S04]  /*208e90*/  STL.64 [R1+0xee8], R14 ;  /* 0x000ee80e01007387 */ /* 0x0001e80000100a00 */
[----:B------:R-:W-:Y:S01]  /*208ea0*/  STL [R1+0x1ba8], R22 ;  /* 0x001ba81601007387 */ /* 0x000fe20000100800 */
[----:B0-----:R-:W-:-:S05]  /*208eb0*/  IADD3 R14, P3, R8, R2, RZ ;  /* 0x00000002080e7210 */ /* 0x001fca0007f7e0ff */
[----:B------:R-:W-:Y:S01]  /*208ec0*/  IMAD.X R15, R9, 0x1, R0, P3 ;  /* 0x00000001090f7824 */ /* 0x000fe200018e0600 */
[----:B------:R-:W-:Y:S02]  /*208ed0*/  F2FP.SATFINITE.E5M2.F32.PACK_AB_MERGE_C R9, R20, R18, RZ ;  /* 0x000000121409723e */ /* 0x000fe400048060ff */
[----:B------:R-:W2:Y:S04]  /*208ee0*/  LDL.LU R18, [R1+0x8e0] ;  /* 0x0008e00001127983 */ /* 0x000ea80000300800 */
[----:B------:R-:W-:Y:S04]  /*208ef0*/  STL.64 [R1+0xee0], R14 ;  /* 0x000ee00e01007387 */ /* 0x000fe80000100a00 */
[----:B------:R0:W-:Y:S04]  /*208f00*/  STL [R1+0x1ba4], R13 ;  /* 0x001ba40d01007387 */ /* 0x0001e80000100800 */
[----:B------:R-:W2:Y:S01]  /*208f10*/  LDL.LU R20, [R1+0x8e4] ;  /* 0x0008e40001147983 */ /* 0x000ea20000300800 */
[----:B0-----:R-:W-:Y:S01]  /*208f20*/  VIADD R13, R8, UR5 ;  /* 0x00000005080d7c36 */ /* 0x001fe20008000000 */
[----:B------:R-:W-:-:S02]  /*208f30*/  F2FP.SATFINITE.E5M2.F32.PACK_AB_MERGE_C R14, R12, R24, RZ ;  /* 0x000000180c0e723e */ /* 0x000fc400048060ff */
[----:B------:R0:W-:Y:S01]  /*208f40*/  STL [R1+0x1bc4], R9 ;  /* 0x001bc40901007387 */ /* 0x0001e20000100800 */
[----:B------:R-:W-:Y:S01]  /*208f50*/  ULDC UR5, c[0x0][0x248] ;  /* 0x0000920000057ab9 */ /* 0x000fe20000000800 */
[----:B------:R-:W-:Y:S02]  /*208f60*/  SHF.R.S32.HI R12, RZ, 0x1f, R13 ;  /* 0x0000001fff0c7819 */ /* 0x000fe4000001140d */
[----:B------:R-:W-:Y:S01]  /*208f70*/  IADD3 R8, P3, R13, R6, RZ ;  /* 0x000000060d087210 */ /* 0x000fe20007f7e0ff */
[----:B------:R-:W-:Y:S04]  /*208f80*/  STL [R1+0x1bbc], R14 ;  /* 0x001bbc0e01007387 */ /* 0x000fe80000100800 */
[----:B0-----:R-:W-:-:S05]  /*208f90*/  IMAD.X R9, R12, 0x1, R5, P3 ;  /* 0x000000010c097824 */ /* 0x001fca00018e0605 */
[----:B------:R0:W-:Y:S02]  /*208fa0*/  STL.64 [R1+0xec8], R8 ;  /* 0x000ec80801007387 */ /* 0x0001e40000100a00 */
[----:B0-----:R-:W-:Y:S02]  /*208fb0*/  F2FP.SATFINITE.E5M2.F32.PACK_AB_MERGE_C R9, R16, R29, RZ ;  /* 0x0000001d1009723e */ /* 0x001fe400048060ff */
[----:B------:R-:W-:Y:S01]  /*208fc0*/  F2FP.SATFINITE.E5M2.F32.PACK_AB_MERGE_C R8, R19, R17, RZ ;  /* 0x000000111308723e */ /* 0x000fe200048060ff */
[----:B------:R-:W3:Y:S04]  /*208fd0*/  LDL.LU R16, [R1+0xa60] ;  /* 0x000a600001107983 */ /* 0x000ee80000300800 */
[----:B------:R-:W-:Y:S04]  /*208fe0*/  STL [R1+0x1bf8], R9 ;  /* 0x001bf80901007387 */ /* 0x000fe80000100800 */
[----:B------:R-:W3:Y:S04]  /*208ff0*/  LDL.LU R17, [R1+0xa64] ;  /* 0x000a640001117983 */ /* 0x000ee80000300800 */
[----:B------:R0:W-:Y:S04]  /*209000*/  STL [R1+0x1bf0], R8 ;  /* 0x001bf00801007387 */ /* 0x0001e80000100800 */
[----:B------:R-:W4:Y:S04]  /*209010*/  LDL.LU R29, [R1+0xa68] ;  /* 0x000a6800011d7983 */ /* 0x000f280000300800 */
[----:B------:R-:W4:Y:S01]  /*209020*/  LDL.LU R19, [R1+0xa6c] ;  /* 0x000a6c0001137983 */ /* 0x000f220000300800 */
[----:B0-----:R-:W-:-:S05]  /*209030*/  IADD3 R8, P3, R13, R11, RZ ;  /* 0x0000000b0d087210 */ /* 0x001fca0007f7e0ff */
[----:B------:R-:W-:Y:S01]  /*209040*/  IMAD.X R9, R12, 0x1, R7, P3 ;  /* 0x000000010c097824 */ /* 0x000fe200018e0607 */
[----:B------:R0:W-:Y:S04]  /*209050*/  STL [R1+0x7b64], R11 ;  /* 0x007b640b01007387 */ /* 0x0001e80000100800 */
[----:B------:R1:W-:Y:S01]  /*209060*/  STL.64 [R1+0xec0], R8 ;  /* 0x000ec00801007387 */ /* 0x0003e20000100a00 */
[----:B0-----:R-:W-:Y:S02]  /*209070*/  F2FP.SATFINITE.E5M2.F32.PACK_AB_MERGE_C R11, R27, R25, RZ ;  /* 0x000000191b0b723e */ /* 0x001fe400048060ff */
[----:B-1----:R-:W-:-:S03]  /*209080*/  IADD3 R8, P3, R13, R4, RZ ;  /* 0x000000040d087210 */ /* 0x002fc60007f7e0ff */
[----:B------:R0:W-:Y:S02]  /*209090*/  STL [R1+0x1c1c], R11 ;  /* 0x001c1c0b01007387 */ /* 0x0001e40000100800 */
[----:B------:R-:W-:Y:S02]  /*2090a0*/  IMAD.X R9, R12, 0x1, R3, P3 ;  /* 0x000000010c097824 */ /* 0x000fe400018e0603 */
[----:B------:R1:W-:Y:S04]  /*2090b0*/  STL [R1+0x1c18], R10 ;  /* 0x001c180a01007387 */ /* 0x0003e80000100800 */
[----:B------:R-:W4:Y:S04]  /*2090c0*/  LDL.LU R21, [R1+0xaa4] ;  /* 0x000aa40001157983 */ /* 0x000f280000300800 */
[----:B0-----:R-:W2:Y:S04]  /*2090d0*/  LDL.LU R11, [R1+0x8e8] ;  /* 0x0008e800010b7983 */ /* 0x001ea80000300800 */
[----:B------:R-:W4:Y:S04]  /*2090e0*/  LDL.LU R26, [R1+0x8ec] ;  /* 0x0008ec00011a7983 */ /* 0x000f280000300800 */
[----:B------:R-:W-:Y:S04]  /*2090f0*/  STL.64 [R1+0xeb8], R8 ;  /* 0x000eb80801007387 */ /* 0x000fe80000100a00 */
[----:B-1----:R-:W2:Y:S04]  /*209100*/  LDL.LU R10, [R1+0xa10] ;  /* 0x000a1000010a7983 */ /* 0x002ea80000300800 */
[----:B--2---:R0:W-:Y:S04]  /*209110*/  STL.64 [R1+0x7b68], R10 ;  /* 0x007b680a01007387 */ /* 0x0041e80000100a00 */
[----:B0-----:R-:W4:Y:S04]  /*209120*/  LDL.LU R11, [R1+0xaa0] ;  /* 0x000aa000010b7983 */ /* 0x001f280000300800 */
[----:B------:R-:W2:Y:S04]  /*209130*/  LDL.LU R14, [R1+0xa14] ;  /* 0x000a1400010e7983 */ /* 0x000ea80000300800 */
[----:B------:R-:W2:Y:S01]  /*209140*/  LDL.LU R15, [R1+0xa18] ;  /* 0x000a1800010f7983 */ /* 0x000ea20000300800 */
[----:B------:R-:W-:-:S02]  /*209150*/  IADD3 R22, P3, R13, R2, RZ ;  /* 0x000000020d167210 */ /* 0x000fc40007f7e0ff */
[----:B------:R-:W-:-:S03]  /*209160*/  F2FP.SATFINITE.E5M2.F32.PACK_AB_MERGE_C R10, R20, R18, RZ ;  /* 0x00000012140a723e */ /* 0x000fc600048060ff */
[----:B------:R-:W-:Y:S02]  /*209170*/  IMAD.X R23, R12, 0x1, R0, P3 ;  /* 0x000000010c177824 */ /* 0x000fe400018e0600 */
[----:B------:R-:W-:Y:S01]  /*209180*/  VIADD R13, R13, UR5 ;  /* 0x000000050d0d7c36 */ /* 0x000fe20008000000 */
[----:B------:R-:W-:Y:S01]  /*209190*/  ULDC UR5, c[0x0][0x248] ;  /* 0x0000920000057ab9 */ /* 0x000fe20000000800 */
[----:B--2---:R0:W-:Y:S04]  /*2091a0*/  STL.64 [R1+0x7b58], R14 ;  /* 0x007b580e01007387 */ /* 0x0041e80000100a00 */
[----:B0-----:R-:W2:Y:S04]  /*2091b0*/  LDL.LU R14, [R1+0xaa8] ;  /* 0x000aa800010e7983 */ /* 0x001ea80000300800 */
[----:B------:R-:W2:Y:S04]  /*2091c0*/  LDL.LU R15, [R1+0xaac] ;  /* 0x000aac00010f7983 */ /* 0x000ea80000300800 */
[----:B------:R-:W2:Y:S04]  /*2091d0*/  LDL.LU R8, [R1+0xa1c] ;  /* 0x000a1c0001087983 */ /* 0x000ea80000300800 */
[----:B------:R-:W2:Y:S04]  /*2091e0*/  LDL.LU R9, [R1+0xa00] ;  /* 0x000a000001097983 */ /* 0x000ea80000300800 */
[----:B------:R-:W2:Y:S04]  /*2091f0*/  LDL.LU R20, [R1+0xa04] ;  /* 0x000a040001147983 */ /* 0x000ea80000300800 */
[----:B------:R3:W-:Y:S04]  /*209200*/  STL [R1+0x1cac], R10 ;  /* 0x001cac0a01007387 */ /* 0x0007e80000100800 */
[----:B------:R-:W2:Y:S04]  /*209210*/  LDL.LU R12, [R1+0xa08] ;  /* 0x000a0800010c7983 */ /* 0x000ea80000300800 */
[----:B------:R-:W2:Y:S01]  /*209220*/  LDL.LU R18, [R1+0xa0c] ;  /* 0x000a0c0001127983 */ /* 0x000ea20000300800 */
[----:B---3--:R-:W-:-:S03]  /*209230*/  F2FP.SATFINITE.E5M2.F32.PACK_AB_MERGE_C R10, R17, R16, RZ ;  /* 0x00000010110a723e */ /* 0x008fc600048060ff */
[----:B------:R0:W-:Y:S01]  /*209240*/  STL.64 [R1+0xeb0], R22 ;  /* 0x000eb01601007387 */ /* 0x0001e20000100a00 */
[----:B----4-:R-:W-:-:S03]  /*209250*/  F2FP.SATFINITE.E5M2.F32.PACK_AB_MERGE_C R11, R21, R11, RZ ;  /* 0x0000000b150b723e */ /* 0x010fc600048060ff */
[----:B0-----:R-:W3:Y:S04]  /*209260*/  LDL.LU R22, [R1+0x9f0] ;  /* 0x0009f00001167983 */ /* 0x001ee80000300800 */
[----:B------:R-:W3:Y:S04]  /*209270*/  LDL.LU R24, [R1+0x9f4] ;  /* 0x0009f40001187983 */ /* 0x000ee80000300800 */
[----:B------:R-:W4:Y:S04]  /*209280*/  LDL.LU R16, [R1+0x9f8] ;  /* 0x0009f80001107983 */ /* 0x000f280000300800 */
[----:B------:R-:W4:Y:S04]  /*209290*/  LDL.LU R17, [R1+0x9fc] ;  /* 0x0009fc0001117983 */ /* 0x000f280000300800 */
[----:B------:R0:W-:Y:S01]  /*2092a0*/  STL [R1+0x1a78], R10 ;  /* 0x001a780a01007387 */ /* 0x0001e20000100800 */
[----:B------:R-:W-:-:S03]  /*2092b0*/  SHF.R.S32.HI R21, RZ, 0x1f, R13 ;  /* 0x0000001fff157819 */ /* 0x000fc6000001140d */
[----:B------:R-:W4:Y:S04]  /*2092c0*/  LDL.LU R23, [R1+0x970] ;  /* 0x0009700001177983 */ /* 0x000f280000300800 */
[----:B------:R-:W4:Y:S01]  /*2092d0*/  LDL.LU R28, [R1+0x974] ;  /* 0x00097400011c7983 */ /* 0x000f220000300800 */
[----:B0-----:R-:W-:-:S05]  /*2092e0*/  F2FP.SATFINITE.E5M2.F32.PACK_AB_MERGE_C R10, R19, R29, RZ ;  /* 0x0000001d130a723e */ /* 0x001fca00048060ff */
[----:B------:R0:W-:Y:S04]  /*2092f0*/  STL [R1+0x1c2c], R10 ;  /* 0x001c2c0a01007387 */ /* 0x0001e80000100800 */
[----:B------:R-:W4:Y:S04]  /*209300*/  LDL.LU R25, [R1+0x978] ;  /* 0x0009780001197983 */ /* 0x000f280000300800 */
[----:B------:R-:W4:Y:S01]  /*209310*/  LDL.LU R27, [R1+0x97c] ;  /* 0x00097c00011b7983 */ /* 0x000f220000300800 */
[----:B0-----:R-:W-:-:S03]  /*209320*/  IADD3 R10, P3, R13, R6, RZ ;  /* 0x000000060d0a7210 */ /* 0x001fc60007f7e0ff */
[----:B------:R-:W4:Y:S04]  /*209330*/  LDL.LU R29, [R1+0x3c4] ;  /* 0x0003c400011d7983 */ /* 0x000f280000300800 */
[----:B------:R-:W4:Y:S04]  /*209340*/  LDL.LU R19, [R1+0x274] ;  /* 0x0002740001137983 */ /* 0x000f280000300800 */
[----:B------:R0:W-:Y:S02]  /*209350*/  STL [R1+0x1a5c], R11 ;  /* 0x001a5c0b01007387 */ /* 0x0001e40000100800 */
[----:B0-----:R-:W-:-:S05]  /*209360*/  IMAD.X R11, R21, 0x1, R5, P3 ;  /* 0x00000001150b7824 */ /* 0x001fca00018e0605 */
[----:B------:R0:W-:Y:S04]  /*209370*/  STL.64 [R1+0xea8], R10 ;  /* 0x000ea80a01007387 */ /* 0x0001e80000100a00 */
[----:B0-----:R-:W2:Y:S02]  /*209380*/  LDL.LU.64 R10, [R1+0x7b68] ;  /* 0x007b6800010a7983 */ /* 0x001ea40000300a00 */
[----:B--2---:R-:W-:Y:S02]  /*209390*/  F2FP.SATFINITE.E5M2.F32.PACK_AB_MERGE_C R26, R26, R11, RZ ;  /* 0x0000000b1a1a723e */ /* 0x004fe400048060ff */
[----:B------:R-:W2:Y:S01]  /*2093a0*/  LDL.LU R11, [R1+0x7b64] ;  /* 0x007b6400010b7983 */ /* 0x000ea20000300800 */
[----:B------:R-:W-:-:S03]  /*2093b0*/  F2FP.SATFINITE.E5M2.F32.PACK_AB_MERGE_C R15, R15, R14, RZ ;  /* 0x0000000e0f0f723e */ /* 0x000fc600048060ff */
[----:B------:R0:W-:Y:S04]  /*2093c0*/  STL [R1+0x1ca8], R26 ;  /* 0x001ca81a01007387 */ /* 0x0001e80000100800 */
[----:B0-----:R-:W4:Y:S04]  /*2093d0*/  LDL.LU R26, [R1+0x7b60] ;  /* 0x007b6000011a7983 */ /* 0x001f280000300800 */
[----:B------:R0:W-:Y:S01]  /*2093e0*/  STL [R1+0x1a58], R15 ;  /* 0x001a580f01007387 */ /* 0x0001e20000100800 */
[----:B--2---:R-:W-:-:S05]  /*2093f0*/  IADD3 R14, P3, R13, R11, RZ ;  /* 0x0000000b0d0e7210 */ /* 0x004fca0007f7e0ff */
[----:B0-----:R-:W-:-:S05]  /*209400*/  IMAD.X R15, R21, 0x1, R7, P3 ;  /* 0x00000001150f7824 */ /* 0x001fca00018e0607 */
[----:B------:R0:W-:Y:S04]  /*209410*/  STL.64 [R1+0xea0], R14 ;  /* 0x000ea00e01007387 */ /* 0x0001e80000100a00 */
[----:B0-----:R-:W2:Y:S01]  /*209420*/  LDL.LU.64 R14, [R1+0x7b58] ;  /* 0x007b5800010e7983 */ /* 0x001ea20000300a00 */
[----:B------:R-:W-:Y:S02]  /*209430*/  F2FP.SATFINITE.E5M2.F32.PACK_AB_MERGE_C R9, R20, R9, RZ ;  /* 0x000000091409723e */ /* 0x000fe400048060ff */
[----:B------:R-:W-:Y:S02]  /*209440*/  F2FP.SATFINITE.E5M2.F32.PACK_AB_MERGE_C R18, R18, R12, RZ ;  /* 0x0000000c1212723e */ /* 0x000fe400048060ff */
[----:B---3--:R-:W-:Y:S02]  /*209450*/  F2FP.SATFINITE.E5M2.F32.PACK_AB_MERGE_C R22, R24, R22, RZ ;  /* 0x000000161816723e */ /* 0x008fe400048060ff */
[----:B--2---:R-:W-:-:S02]  /*209460*/  F2FP.SATFINITE.E5M2.F32.PACK_AB_MERGE_C R14, R14, R10, RZ ;  /* 0x0000000a0e0e723e */ /* 0x004fc400048060ff */
[----:B------:R-:W2:Y:S04]  /*209470*/  LDL.LU R10, [R1+0x7b50] ;  /* 0x007b5000010a7983 */ /* 0x000ea80000300800 */
[----:B------:R0:W-:Y:S01]  /*209480*/  STL [R1+0x1a44], R14 ;  /* 0x001a440e01007387 */ /* 0x0001e20000100800 */
[----:B------:R-:W-:Y:S02]  /*209490*/  F2FP.SATFINITE.E5M2.F32.PACK_AB_MERGE_C R8, R8, R15, RZ ;  /* 0x0000000f0808723e */ /* 0x000fe400048060ff */
[----:B0-----:R-:W-:-:S03]  /*2094a0*/  IADD3 R14, P3, R13, R4, RZ ;  /* 0x000000040d0e7210 */ /* 0x001fc60007f7e0ff */
[----:B------:R0:W-:Y:S02]  /*2094b0*/  STL [R1+0x1c54], R8 ;  /* 0x001c540801007387 */ /* 0x0001e40000100800 */
[----:B------:R-:W-:-:S05]  /*2094c0*/  IMAD.X R15, R21, 0x1, R3, P3 ;  /* 0x00000001150f7824 */ /* 0x000fca00018e0603 */
[----:B------:R1:W-:Y:S01]  /*2094d0*/  STL.64 [R1+0xe98], R14 ;  /* 0x000e980e01007387 */ /* 0x0003e20000100a00 */
[----:B0-----:R-:W-:-:S03]  /*2094e0*/  IADD3 R8, P3, R13, R2, RZ ;  /* 0x000000020d087210 */ /* 0x001fc60007f7e0ff */
[----:B-1----:R-:W3:Y:S04]  /*2094f0*/  LDL.LU.64 R14, [R1+0x7b48] ;  /* 0x007b4800010e7983 */ /* 0x002ee80000300a00 */
[----:B------:R-:W2:Y:S04]  /*209500*/  LDL.LU R20, [R1+0x490] ;  /* 0x0004900001147983 */ /* 0x000ea80000300800 */
[----:B------:R0:W-:Y:S01]  /*209510*/  STL [R1+0x1a30], R9 ;  /* 0x001a300901007387 */ /* 0x0001e20000100800 */
[----:B------:R-:W-:Y:S01]  /*209520*/  VIADD R13, R13, UR5 ;  /* 0x000000050d0d7c36 */ /* 0x000fe20008000000 */
[----:B----4-:R-:W-:Y:S01]  /*209530*/  F2FP.SATFINITE.E5M2.F32.PACK_AB_MERGE_C R25, R27, R25, RZ ;  /* 0x000000191b19723e */ /* 0x010fe200048060ff */
[----:B------:R-:W-:Y:S01]  /*209540*/  ULDC UR5, c[0x0][0x248] ;  /* 0x0000920000057ab9 */ /* 0x000fe20000000800 */
[----:B0-----:R-:W-:-:S05]  /*209550*/  IMAD.X R9, R21, 0x1, R0, P3 ;  /* 0x0000000115097824 */ /* 0x001fca00018e0600 */
[----:B------:R0:W-:Y:S01]  /*209560*/  STL.64 [R1+0xe90], R8 ;  /* 0x000e900801007387 */ /* 0x0001e20000100a00 */
[----:B------:R-:W-:-:S03]  /*209570*/  SHF.R.S32.HI R24, RZ, 0x1f, R13 ;  /* 0x0000001fff187819 */ /* 0x000fc6000001140d */
[----:B0-----:R-:W4:Y:S04]  /*209580*/  LDL.LU.64 R8, [R1+0x7b40] ;  /* 0x007b400001087983 */ /* 0x001f280000300a00 */
[----:B------:R-:W3:Y:S04]  /*209590*/  LDL.LU R21, [R1+0x27c] ;  /* 0x00027c0001157983 */ /* 0x000ee80000300800 */
[----:B------:R-:W4:Y:S04]  /*2095a0*/  LDL.LU R12, [R1+0x7b3c] ;  /* 0x007b3c00010c7983 */ /* 0x000f280000300800 */
[----:B------:R0:W-:Y:S04]  /*2095b0*/  STL [R1+0x1c5c], R18 ;  /* 0x001c5c1201007387 */ /* 0x0001e80000100800 */
[----:B0-----:R-:W4:Y:S04]  /*2095c0*/  LDL.LU R18, [R1+0x7b38] ;  /* 0x007b380001127983 */ /* 0x001f280000300800 */
[----:B------:R0:W-:Y:S02]  /*2095d0*/  STL [R1+0x1980], R22 ;  /* 0x0019801601007387 */ /* 0x0001e40000100800 */
[----:B0-----:R-:W-:-:S02]  /*2095e0*/  F2FP.SATFINITE.E5M2.F32.PACK_AB_MERGE_C R22, R17, R16, RZ ;  /* 0x000000101116723e */ /* 0x001fc400048060ff */
[----:B------:R-:W-:-:S05]  /*2095f0*/  IADD3 R16, P3, R13, R6, RZ ;  /* 0x000000060d107210 */ /* 0x000fca0007f7e0ff */
[----:B------:R-:W-:Y:S01]  /*209600*/  IMAD.X R17, R24, 0x1, R5, P3 ;  /* 0x0000000118117824 */ /* 0x000fe200018e0605 */
[----:B------:R-:W-:Y:S04]  /*209610*/  STL [R1+0x196c], R22 ;  /* 0x00196c1601007387 */ /* 0x000fe80000100800 */
[----:B------:R0:W-:Y:S04]  /*209620*/  STL.64 [R1+0xe88], R16 ;  /* 0x000e881001007387 */ /* 0x0001e80000100a00 */
[----:B0-----:R-:W2:Y:S01]  /*209630*/  LDL.LU.64 R16, [R1+0x7b30] ;  /* 0x007b300001107983 */ /* 0x001ea20000300a00 */
[----:B------:R-:W-:-:S02]  /*209640*/  F2FP.SATFINITE.E5M2.F32.PACK_AB_MERGE_C R22, R28, R23, RZ ;  /* 0x000000171c16723e */ /* 0x000fc400048060ff */
[----:B------:R-:W-:-:S03]  /*209650*/  LOP3.LUT R23, R29, 0xffff, RZ, 0xc0, !PT ;  /* 0x0000ffff1d177812 */ /* 0x000fc600078ec0ff */
[----:B------:R-:W-:Y:S04]  /*209660*/  STL [R1+0x1968], R22 ;  /* 0x0019681601007387 */ /* 0x000fe80000100800 */
[----:B------:R0:W-:Y:S02]  /*209670*/  STL [R1+0x1c88], R25 ;  /* 0x001c881901007387 */ /* 0x0001e40000100800 */
[----:B0-----:R-:W-:Y:S02]  /*209680*/  LOP3.LUT R25, R19, 0xffff, RZ, 0xc0, !PT ;  /* 0x0000ffff13197812 */ /* 0x001fe400078ec0ff */
[----:B------:R-:W-:-:S05]  /*209690*/  IADD3 R28, P3, R13, R11, RZ ;  /* 0x0000000b0d1c7210 */ /* 0x000fca0007f7e0ff */
[----:B------:R-:W-:Y:S01]  /*2096a0*/  IMAD.X R29, R24, 0x1, R7, P3 ;  /* 0x00000001181d7824 */ /* 0x000fe200018e0607 */
[----:B--2---:R-:W-:Y:S02]  /*2096b0*/  LOP3.LUT R22, R17, 0xffff, RZ, 0xc0, !PT ;  /* 0x0000ffff11167812 */ /* 0x004fe400078ec0ff */
[----:B------:R-:W-:Y:S02]  /*2096c0*/  PRMT R17, R23, 0x3340, R25 ;  /* 0x0000334017117816 */ /* 0x000fe40000000019 */
[----:B------:R-:W-:-:S04]  /*2096d0*/  PRMT R19, R22, 0x3340, R0 ;  /* 0x0000334016137816 */ /* 0x000fc80000000000 */
[----:B------:R-:W-:Y:S02]  /*2096e0*/  PRMT R19, R17, 0x5410, R19 ;  /* 0x0000541011137816 */ /* 0x000fe40000000013 */
[----:B------:R-:W-:Y:S01]  /*2096f0*/  SHF.R.U32.HI R23, RZ, 0x8, R23 ;  /* 0x00000008ff177819 */ /* 0x000fe20000011617 */
[----:B------:R-:W2:Y:S01]  /*209700*/  LDL.LU R17, [R1+0x390] ;  /* 0x0003900001117983 */ /* 0x000ea20000300800 */
[----:B------:R-:W-:Y:S02]  /*209710*/  SHF.R.U32.HI R25, RZ, 0x8, R25 ;  /* 0x00000008ff197819 */ /* 0x000fe40000011619 */
[----:B------:R-:W-:Y:S01]  /*209720*/  SHF.R.U32.HI R22, RZ, 0x8, R22 ;  /* 0x00000008ff167819 */ /* 0x000fe20000011616 */
[----:B------:R0:W-:Y:S01]  /*209730*/  STL [R1+0x1f58], R19 ;  /* 0x001f581301007387 */ /* 0x0001e20000100800 */
[----:B------:R-:W-:Y:S02]  /*209740*/  LOP3.LUT R23, R23, 0xffff, RZ, 0xc0, !PT ;  /* 0x0000ffff17177812 */ /* 0x000fe400078ec0ff */
[----:B------:R-:W-:-:S02]  /*209750*/  LOP3.LUT R25, R25, 0xffff, RZ, 0xc0, !PT ;  /* 0x0000ffff19197812 */ /* 0x000fc400078ec0ff */
[----:B------:R-:W-:Y:S01]  /*209760*/  LOP3.LUT R22, R22, 0xffff, RZ, 0xc0, !PT ;  /* 0x0000ffff16167812 */ /* 0x000fe200078ec0ff */
[----:B0-----:R-:W4:Y:S01]  /*209770*/  LDL.LU R19, [R1+0x1ec] ;  /* 0x0001ec0001137983 */ /* 0x001f220000300800 */
[----:B------:R-:W-:Y:S02]  /*209780*/  PRMT R25, R23, 0x3340, R25 ;  /* 0x0000334017197816 */ /* 0x000fe40000000019 */
[----:B------:R-:W-:Y:S01]  /*209790*/  PRMT R23, R22, 0x3340, R0 ;  /* 0x0000334016177816 */ /* 0x000fe20000000000 */
[----:B------:R-:W-:Y:S01]  /*2097a0*/  STL.64 [R1+0xe80], R28 ;  /* 0x000e801c01007387 */ /* 0x000fe20000100a00 */
[----:B------:R-:W-:-:S03]  /*2097b0*/  LOP3.LUT R22, R20, 0xffff, RZ, 0xc0, !PT ;  /* 0x0000ffff14167812 */ /* 0x000fc600078ec0ff */
[----:B------:R-:W-:Y:S01]  /*2097c0*/  STL [R1+0x11c8], R25 ;  /* 0x0011c81901007387 */ /* 0x000fe20000100800 */
[----:B------:R-:W-:-:S03]  /*2097d0*/  LOP3.LUT R16, R16, 0xffff, RZ, 0xc0, !PT ;  /* 0x0000ffff10107812 */ /* 0x000fc600078ec0ff */
[----:B------:R3:W-:Y:S02]  /*2097e0*/  STL [R1+0xfac], R23 ;  /* 0x000fac1701007387 */ /* 0x0007e40000100800 */
[----:B---3--:R-:W-:Y:S02]  /*2097f0*/  LOP3.LUT R23, R21, 0xffff, RZ, 0xc0, !PT ;  /* 0x0000ffff15177812 */ /* 0x008fe400078ec0ff */
[----:B------:R-:W-:Y:S02]  /*209800*/  PRMT R21, R16, 0x3340, R0 ;  /* 0x0000334010157816 */ /* 0x000fe40000000000 */
[----:B------:R-:W-:-:S04]  /*209810*/  PRMT R20, R22, 0x3340, R23 ;  /* 0x0000334016147816 */ /* 0x000fc80000000017 */
[----:B------:R-:W-:Y:S02]  /*209820*/  PRMT R25, R20, 0x5410, R21 ;  /* 0x0000541014197816 */ /* 0x000fe40000000015 */
[----:B------:R-:W3:Y:S04]  /*209830*/  LDL.LU R20, [R1+0x38c] ;  /* 0x00038c0001147983 */ /* 0x000ee80000300800 */
[----:B------:R-:W3:Y:S01]  /*209840*/  LDL.LU R21, [R1+0x1e4] ;  /* 0x0001e40001157983 */ /* 0x000ee20000300800 */
[----:B------:R-:W-:Y:S02]  /*209850*/  SHF.R.U32.HI R22, RZ, 0x8, R22 ;  /* 0x00000008ff167819 */ /* 0x000fe40000011616 */
[----:B------:R-:W-:Y:S02]  /*209860*/  SHF.R.U32.HI R23, RZ, 0x8, R23 ;  /* 0x00000008ff177819 */ /* 0x000fe40000011617 */
[----:B------:R-:W-:-:S02]  /*209870*/  IADD3 R28, P3, R13, R4, RZ ;  /* 0x000000040d1c7210 */ /* 0x000fc40007f7e0ff */
[----:B------:R-:W-:Y:S02]  /*209880*/  LOP3.LUT R22, R22, 0xffff, RZ, 0xc0, !PT ;  /* 0x0000ffff16167812 */ /* 0x000fe400078ec0ff */
[----:B------:R-:W-:Y:S01]  /*209890*/  LOP3.LUT R23, R23, 0xffff, RZ, 0xc0, !PT ;  /* 0x0000ffff17177812 */ /* 0x000fe200078ec0ff */
[----:B------:R0:W-:Y:S01]  /*2098a0*/  STL [R1+0x1f54], R25 ;  /* 0x001f541901007387 */ /* 0x0001e20000100800 */
[----:B------:R-:W-:Y:S01]  /*2098b0*/  IMAD.X R29, R24, 0x1, R3, P3 ;  /* 0x00000001181d7824 */ /* 0x000fe200018e0603 */
[----:B------:R-:W-:Y:S02]  /*2098c0*/  SHF.R.U32.HI R16, RZ, 0x8, R16 ;  /* 0x00000008ff107819 */ /* 0x000fe40000011610 */
[----:B0-----:R-:W-:Y:S02]  /*2098d0*/  PRMT R25, R22, 0x3340, R23 ;  /* 0x0000334016197816 */ /* 0x001fe40000000017 */
[----:B------:R-:W-:Y:S01]  /*2098e0*/  IADD3 R22, P3, R13, R2, RZ ;  /* 0x000000020d167210 */ /* 0x000fe20007f7e0ff */
[----:B------:R-:W-:Y:S01]  /*2098f0*/  STL.64 [R1+0xe70], R28 ;  /* 0x000e701c01007387 */ /* 0x000fe20000100a00 */
[----:B------:R-:W-:-:S03]  /*209900*/  LOP3.LUT R16, R16, 0xffff, RZ, 0xc0, !PT ;  /* 0x0000ffff10107812 */ /* 0x000fc600078ec0ff */
[----:B------:R-:W-:Y:S01]  /*209910*/  IMAD.X R23, R24, 0x1, R0, P3 ;  /* 0x0000000118177824 */ /* 0x000fe200018e0600 */
[----:B------:R-:W-:Y:S01]  /*209920*/  STL [R1+0x11cc], R25 ;  /* 0x0011cc1901007387 */ /* 0x000fe20000100800 */
[----:B------:R-:W-:-:S03]  /*209930*/  LOP3.LUT R15, R15, 0xffff, RZ, 0xc0, !PT ;  /* 0x0000ffff0f0f7812 */ /* 0x000fc600078ec0ff */
[----:B------:R0:W-:Y:S02]  /*209940*/  STL.64 [R1+0xe78], R22 ;  /* 0x000e781601007387 */ /* 0x0001e40000100a00 */
[----:B0-----:R-:W-:-:S05]  /*209950*/  PRMT R22, R16, 0x3340, R0 ;  /* 0x0000334010167816 */ /* 0x001fca0000000000 */
[----:B------:R0:W-:Y:S02]  /*209960*/  STL [R1+0xfa8], R22 ;  /* 0x000fa81601007387 */ /* 0x0001e40000100800 */
[----:B0-----:R-:W-:Y:S02]  /*209970*/  PRMT R22, R15, 0x3340, R0 ;  /* 0x000033400f167816 */ /* 0x001fe40000000000 */
[----:B------:R-:W-:-:S04]  /*209980*/  SHF.R.U32.HI R15, RZ, 0x8, R15 ;  /* 0x00000008ff0f7819 */ /* 0x000fc8000001160f */
[----:B------:R-:W-:Y:S02]  /*209990*/  LOP3.LUT R15, R15, 0xffff, RZ, 0xc0, !PT ;  /* 0x0000ffff0f0f7812 */ /* 0x000fe400078ec0ff */
[----:B------:R-:W-:Y:S02]  /*2099a0*/  LOP3.LUT R14, R14, 0xffff, RZ, 0xc0, !PT ;  /* 0x0000ffff0e0e7812 */ /* 0x000fe400078ec0ff */
[----:B------:R-:W-:Y:S01]  /*2099b0*/  PRMT R15, R15, 0x3340, R0 ;  /* 0x000033400f0f7816 */ /* 0x000fe20000000000 */
[----:B------:R-:W-:Y:S01]  /*2099c0*/  VIADD R13, R13, UR5 ;  /* 0x000000050d0d7c36 */ /* 0x000fe20008000000 */
[----:B------:R-:W-:Y:S01]  /*2099d0*/  ULDC UR5, c[0x0][0x248] ;  /* 0x0000920000057ab9 */ /* 0x000fe20000000800 */
[----:B--2---:R-:W-:Y:S02]  /*2099e0*/  LOP3.LUT R16, R17, 0xffff, RZ, 0xc0, !PT ;  /* 0x0000ffff11107812 */ /* 0x004fe400078ec0ff */
[----:B----4-:R-:W-:-:S04]  /*2099f0*/  LOP3.LUT R17, R19, 0xffff, RZ, 0xc0, !PT ;  /* 0x0000ffff13117812 */ /* 0x010fc800078ec0ff */
[----:B------:R-:W-:-:S04]  /*209a00*/  PRMT R19, R16, 0x3340, R17 ;  /* 0x0000334010137816 */ /* 0x000fc80000000011 */
[----:B------:R-:W-:Y:S02]  /*209a10*/  PRMT R19, R19, 0x5410, R22 ;  /* 0x0000541013137816 */ /* 0x000fe40000000016 */
[----:B------:R-:W-:Y:S02]  /*209a20*/  SHF.R.U32.HI R16, RZ, 0x8, R16 ;  /* 0x00000008ff107819 */ /* 0x000fe40000011610 */
[----:B------:R-:W-:Y:S01]  /*209a30*/  SHF.R.U32.HI R17, RZ, 0x8, R17 ;  /* 0x00000008ff117819 */ /* 0x000fe20000011611 */
[----:B------:R-:W-:Y:S01]  /*209a40*/  STL [R1+0x1f50], R19 ;  /* 0x001f501301007387 */ /* 0x000fe20000100800 */
[----:B------:R-:W-:-:S03]  /*209a50*/  LOP3.LUT R16, R16, 0xffff, RZ, 0xc0, !PT ;  /* 0x0000ffff10107812 */ /* 0x000fc600078ec0ff */
[----:B------:R-:W2:Y:S01]  /*209a60*/  LDL.LU R25, [R1+0x530] ;  /* 0x0005300001197983 */ /* 0x000ea20000300800 */
[----:B------:R-:W-:-:S03]  /*209a70*/  LOP3.LUT R17, R17, 0xffff, RZ, 0xc0, !PT ;  /* 0x0000ffff11117812 */ /* 0x000fc600078ec0ff */
[----:B------:R-:W4:Y:S04]  /*209a80*/  LDL.LU R27, [R1+0x15c] ;  /* 0x00015c00011b7983 */ /* 0x000f280000300800 */
[----:B------:R-:W4:Y:S01]  /*209a90*/  LDL.LU R29, [R1+0x348] ;  /* 0x00034800011d7983 */ /* 0x000f220000300800 */
[----:B------:R-:W-:Y:S02]  /*209aa0*/  PRMT R16, R16, 0x3340, R17 ;  /* 0x0000334010107816 */ /* 0x000fe40000000011 */
[----:B---3--:R-:W-:-:S03]  /*209ab0*/  LOP3.LUT R22, R20, 0xffff, RZ, 0xc0, !PT ;  /* 0x0000ffff14167812 */ /* 0x008fc600078ec0ff */
[----:B------:R0:W-:Y:S01]  /*209ac0*/  STL [R1+0x1db8], R16 ;  /* 0x001db81001007387 */ /* 0x0001e20000100800 */
[----:B------:R-:W-:-:S03]  /*209ad0*/  LOP3.LUT R23, R21, 0xffff, RZ, 0xc0, !PT ;  /* 0x0000ffff15177812 */ /* 0x000fc600078ec0ff */
[----:B------:R1:W-:Y:S04]  /*209ae0*/  STL [R1+0x8cc], R15 ;  /* 0x0008cc0f01007387 */ /* 0x0003e80000100800 */
[----:B------:R-:W3:Y:S01]  /*209af0*/  LDL.LU R21, [R1+0x534] ;  /* 0x0005340001157983 */ /* 0x000ee20000300800 */
[----:B0-----:R-:W-:-:S03]  /*209b00*/  PRMT R16, R14, 0x3340, R0 ;  /* 0x000033400e107816 */ /* 0x001fc60000000000 */
[----:B------:R-:W3:Y:S01]  /*209b10*/  LDL.LU R19, [R1+0x160] ;  /* 0x0001600001137983 */ /* 0x000ee20000300800 */
[----:B-1----:R-:W-:-:S04]  /*209b20*/  PRMT R15, R22, 0x3340, R23 ;  /* 0x00003340160f7816 */ /* 0x002fc80000000017 */
[----:B------:R-:W-:-:S05]  /*209b30*/  PRMT R15, R15, 0x5410, R16 ;  /* 0x000054100f0f7816 */ /* 0x000fca0000000010 */
[----:B------:R0:W-:Y:S04]  /*209b40*/  STL [R1+0x1f2c], R15 ;  /* 0x001f2c0f01007387 */ /* 0x0001e80000100800 */
[----:B------:R-:W3:Y:S01]  /*209b50*/  LDL.LU R20, [R1+0x34c] ;  /* 0x00034c0001147983 */ /* 0x000ee20000300800 */
[----:B------:R-:W-:Y:S02]  /*209b60*/  IADD3 R16, P3, R13, R6, RZ ;  /* 0x000000060d107210 */ /* 0x000fe40007f7e0ff */
[----:B0-----:R-:W-:-:S05]  /*209b70*/  SHF.R.S32.HI R15, RZ, 0x1f, R13 ;  /* 0x0000001fff0f7819 */ /* 0x001fca000001140d */
[----:B------:R-:W-:-:S05]  /*209b80*/  IMAD.X R17, R15, 0x1, R5, P3 ;  /* 0x000000010f117824 */ /* 0x000fca00018e0605 */
[----:B------:R0:W-:Y:S04]  /*209b90*/  STL.64 [R1+0xe68], R16 ;  /* 0x000e681001007387 */ /* 0x0001e80000100a00 */
[----:B0-----:R-:W3:Y:S01]  /*209ba0*/  LDL.LU.64 R16, [R1+0x7b28] ;  /* 0x007b280001107983 */ /* 0x001ee20000300a00 */
[----:B------:R-:W-:Y:S02]  /*209bb0*/  SHF.R.U32.HI R22, RZ, 0x8, R22 ;  /* 0x00000008ff167819 */ /* 0x000fe40000011616 */
[----:B------:R-:W-:Y:S02]  /*209bc0*/  SHF.R.U32.HI R23, RZ, 0x8, R23 ;  /* 0x00000008ff177819 */ /* 0x000fe40000011617 */
[----:B------:R-:W-:Y:S02]  /*209bd0*/  SHF.R.U32.HI R14, RZ, 0x8, R14 ;  /* 0x00000008ff0e7819 */ /* 0x000fe4000001160e */
[----:B------:R-:W-:-:S02]  /*209be0*/  LOP3.LUT R22, R22, 0xffff, RZ, 0xc0, !PT ;  /* 0x0000ffff16167812 */ /* 0x000fc400078ec0ff */
[----:B------:R-:W-:Y:S02]  /*209bf0*/  LOP3.LUT R23, R23, 0xffff, RZ, 0xc0, !PT ;  /* 0x0000ffff17177812 */ /* 0x000fe400078ec0ff */
[----:B------:R-:W-:Y:S02]  /*209c00*/  LOP3.LUT R14, R14, 0xffff, RZ, 0xc0, !PT ;  /* 0x0000ffff0e0e7812 */ /* 0x000fe400078ec0ff */
[----:B------:R-:W-:Y:S02]  /*209c10*/  PRMT R24, R22, 0x3340, R23 ;  /* 0x0000334016187816 */ /* 0x000fe40000000017 */
[----:B------:R-:W-:-:S03]  /*209c20*/  PRMT R23, R14, 0x3340, R0 ;  /* 0x000033400e177816 */ /* 0x000fc60000000000 */
[----:B------:R-:W-:Y:S04]  /*209c30*/  STL [R1+0x1db0], R24 ;  /* 0x001db01801007387 */ /* 0x000fe80000100800 */
[----:B------:R0:W-:Y:S01]  /*209c40*/  STL [R1+0x8bc], R23 ;  /* 0x0008bc1701007387 */ /* 0x0001e20000100800 */
[----:B--2---:R-:W-:Y:S02]  /*209c50*/  LOP3.LUT R22, R25, 0xffff, RZ, 0xc0, !PT ;  /* 0x0000ffff19167812 */ /* 0x004fe400078ec0ff */
[----:B----4-:R-:W-:Y:S02]  /*209c60*/  LOP3.LUT R14, R27, 0xffff, RZ, 0xc0, !PT ;  /* 0x0000ffff1b0e7812 */ /* 0x010fe400078ec0ff */
[----:B0-----:R-:W-:Y:S02]  /*209c70*/  LOP3.LUT R23, R29, 0xffff, RZ, 0xc0, !PT ;  /* 0x0000ffff1d177812 */ /* 0x001fe400078ec0ff */
[----:B------:R-:W-:-:S02]  /*209c80*/  PRMT R25, R14, 0x3340, R0 ;  /* 0x000033400e197816 */ /* 0x000fc40000000000 */
[--C-:B------:R-:W-:Y:S02]  /*209c90*/  PRMT R24, R22, 0x3340, R23.reuse ;  /* 0x0000334016187816 */ /* 0x100fe40000000017 */
[----:B------:R-:W-:Y:S02]  /*209ca0*/  SHF.R.U32.HI R22, RZ, 0x8, R22 ;  /* 0x00000008ff167819 */ /* 0x000fe40000011616 */
[----:B------:R-:W-:Y:S02]  /*209cb0*/  SHF.R.U32.HI R23, RZ, 0x8, R23 ;  /* 0x00000008ff177819 */ /* 0x000fe40000011617 */
[----:B------:R-:W-:Y:S02]  /*209cc0*/  PRMT R27, R24, 0x5410, R25 ;  /* 0x00005410181b7816 */ /* 0x000fe40000000019 */
[----:B------:R-:W-:Y:S02]  /*209cd0*/  IADD3 R24, P3, R13, R11, RZ ;  /* 0x0000000b0d187210 */ /* 0x000fe40007f7e0ff */
[----:B------:R-:W-:-:S02]  /*209ce0*/  SHF.R.U32.HI R14, RZ, 0x8, R14 ;  /* 0x00000008ff0e7819 */ /* 0x000fc4000001160e */
[----:B------:R-:W-:Y:S02]  /*209cf0*/  LOP3.LUT R22, R22, 0xffff, RZ, 0xc0, !PT ;  /* 0x0000ffff16167812 */ /* 0x000fe400078ec0ff */
[----:B------:R-:W-:Y:S01]  /*209d00*/  LOP3.LUT R23, R23, 0xffff, RZ, 0xc0, !PT ;  /* 0x0000ffff17177812 */ /* 0x000fe200078ec0ff */
[----:B------:R-:W-:Y:S01]  /*209d10*/  IMAD.X R25, R15, 0x1, R7, P3 ;  /* 0x000000010f197824 */ /* 0x000fe200018e0607 */
[----:B------:R-:W-:Y:S01]  /*209d20*/  LOP3.LUT R14, R14, 0xffff, RZ, 0xc0, !PT ;  /* 0x0000ffff0e0e7812 */ /* 0x000fe200078ec0ff */
[----:B------:R0:W-:Y:S01]  /*209d30*/  STL [R1+0x1f28], R27 ;  /* 0x001f281b01007387 */ /* 0x0001e20000100800 */
[----:B------:R-:W-:Y:S02]  /*209d40*/  PRMT R23, R22, 0x3340, R23 ;  /* 0x0000334016177816 */ /* 0x000fe40000000017 */
[----:B------:R-:W-:Y:S02]  /*209d50*/  PRMT R22, R14, 0x3340, R0 ;  /* 0x000033400e167816 */ /* 0x000fe40000000000 */
[----:B---3--:R-:W-:Y:S01]  /*209d60*/  LOP3.LUT R21, R21, 0xffff, RZ, 0xc0, !PT ;  /* 0x0000ffff15157812 */ /* 0x008fe200078ec0ff */
[----:B0-----:R-:W2:Y:S01]  /*209d70*/  LDL.LU R27, [R1+0x4a8] ;  /* 0x0004a800011b7983 */ /* 0x001ea20000300800 */
[----:B------:R-:W-:-:S03]  /*209d80*/  LOP3.LUT R14, R19, 0xffff, RZ, 0xc0, !PT ;  /* 0x0000ffff130e7812 */ /* 0x000fc600078ec0ff */
[----:B------:R-:W3:Y:S04]  /*209d90*/  LDL.LU R29, [R1+0x294] ;  /* 0x00029400011d7983 */ /* 0x000ee80000300800 */
[----:B------:R-:W-:Y:S04]  /*209da0*/  STL.64 [R1+0xe60], R24 ;  /* 0x000e601801007387 */ /* 0x000fe80000100a00 */
[----:B------:R0:W-:Y:S04]  /*209db0*/  STL [R1+0x1da4], R23 ;  /* 0x001da41701007387 */ /* 0x0001e80000100800 */
[----:B------:R1:W-:Y:S01]  /*209dc0*/  STL [R1+0x8b8], R22 ;  /* 0x0008b81601007387 */ /* 0x0003e20000100800 */
[----:B0-----:R-:W-:-:S02]  /*209dd0*/  LOP3.LUT R23, R20, 0xffff, RZ, 0xc0, !PT ;  /* 0x0000ffff14177812 */ /* 0x001fc400078ec0ff */
[----:B------:R-:W-:Y:S01]  /*209de0*/  PRMT R24, R14, 0x3340, R0 ;  /* 0x000033400e187816 */ /* 0x000fe20000000000 */
[----:B------:R-:W4:Y:S01]  /*209df0*/  LDL.LU R20, [R1+0x4a4] ;  /* 0x0004a40001147983 */ /* 0x000f220000300800 */
[----:B-1----:R-:W-:-:S03]  /*209e00*/  PRMT R22, R21, 0x3340, R23 ;  /* 0x0000334015167816 */ /* 0x002fc60000000017 */
[----:B------:R-:W4:Y:S01]  /*209e10*/  LDL.LU R19, [R1+0x290] ;  /* 0x0002900001137983 */ /* 0x000f220000300800 */
[----:B------:R-:W-:Y:S02]  /*209e20*/  PRMT R22, R22, 0x5410, R24 ;  /* 0x0000541016167816 */ /* 0x000fe40000000018 */
[----:B------:R-:W-:Y:S02]  /*209e30*/  IADD3 R24, P3, R13, R4, RZ ;  /* 0x000000040d187210 */ /* 0x000fe40007f7e0ff */
[----:B------:R-:W-:Y:S01]  /*209e40*/  SHF.R.U32.HI R23, RZ, 0x8, R23 ;  /* 0x00000008ff177819 */ /* 0x000fe20000011617 */
[----:B------:R0:W-:Y:S02]  /*209e50*/  STL [R1+0x1f24], R22 ;  /* 0x001f241601007387 */ /* 0x0001e40000100800 */
[----:B------:R-:W-:Y:S01]  /*209e60*/  IMAD.X R25, R15, 0x1, R3, P3 ;  /* 0x000000010f197824 */ /* 0x000fe200018e0603 */
[----:B------:R-:W-:Y:S02]  /*209e70*/  LOP3.LUT R23, R23, 0xffff, RZ, 0xc0, !PT ;  /* 0x0000ffff17177812 */ /* 0x000fe400078ec0ff */
[----:B0-----:R-:W-:-:S02]  /*209e80*/  SHF.R.U32.HI R22, RZ, 0x8, R21 ;  /* 0x00000008ff167819 */ /* 0x001fc40000011615 */
[----:B------:R-:W4:Y:S02]  /*209e90*/  LDL.LU R21, [R1+0x39c] ;  /* 0x00039c0001157983 */ /* 0x000f240000300800 */
[----:B------:R-:W-:Y:S02]  /*209ea0*/  LOP3.LUT R22, R22, 0xffff, RZ, 0xc0, !PT ;  /* 0x0000ffff16167812 */ /* 0x000fe400078ec0ff */
[----:B------:R0:W-:Y:S01]  /*209eb0*/  STL.64 [R1+0xe50], R24 ;  /* 0x000e501801007387 */ /* 0x0001e20000100a00 */
[----:B------:R-:W-:Y:S02]  /*209ec0*/  SHF.R.U32.HI R14, RZ, 0x8, R14 ;  /* 0x00000008ff0e7819 */ /* 0x000fe4000001160e */
[----:B0-----:R-:W-:Y:S02]  /*209ed0*/  PRMT R24, R22, 0x3340, R23 ;  /* 0x0000334016187816 */ /* 0x001fe40000000017 */
[----:B------:R-:W-:Y:S02]  /*209ee0*/  IADD3 R22, P3, R13, R2, RZ ;  /* 0x000000020d167210 */ /* 0x000fe40007f7e0ff */
[----:B------:R-:W-:-:S03]  /*209ef0*/  LOP3.LUT R14, R14, 0xffff, RZ, 0xc0, !PT ;  /* 0x0000ffff0e0e7812 */ /* 0x000fc600078ec0ff */
[--C-:B------:R-:W-:Y:S01]  /*209f00*/  IMAD.X R23, R15, 0x1, R0.reuse, P3 ;  /* 0x000000010f177824 */ /* 0x100fe200018e0600 */
[----:B------:R-:W-:Y:S04]  /*209f10*/  STL [R1+0x1da0], R24 ;  /* 0x001da01801007387 */ /* 0x000fe80000100800 */
[----:B------:R0:W-:Y:S02]  /*209f20*/  STL.64 [R1+0xe58], R22 ;  /* 0x000e581601007387 */ /* 0x0001e40000100a00 */
[----:B0-----:R-:W-:Y:S02]  /*209f30*/  PRMT R22, R14, 0x3340, R0 ;  /* 0x000033400e167816 */ /* 0x001fe40000000000 */
[----:B------:R-:W-:-:S03]  /*209f40*/  LOP3.LUT R14, R16, 0xffff, RZ, 0xc0, !PT ;  /* 0x0000ffff100e7812 */ /* 0x000fc600078ec0ff */
[----:B------:R3:W-:Y:S04]  /*209f50*/  STL [R1+0x8ac], R22 ;  /* 0x0008ac1601007387 */ /* 0x0007e80000100800 */
[----:B------:R-:W4:Y:S01]  /*209f60*/  LDL.LU R16, [R1+0x7b20] ;  /* 0x007b200001107983 */ /* 0x000f220000300800 */
[----:B------:R-:W-:Y:S02]  /*209f70*/  PRMT R24, R14, 0x3340, R0 ;  /* 0x000033400e187816 */ /* 0x000fe40000000000 */
[----:B------:R-:W-:-:S04]  /*209f80*/  SHF.R.U32.HI R14, RZ, 0x8, R14 ;  /* 0x00000008ff0e7819 */ /* 0x000fc8000001160e */
[----:B------:R-:W-:Y:S01]  /*209f90*/  LOP3.LUT R14, R14, 0xffff, RZ, 0xc0, !PT ;  /* 0x0000ffff0e0e7812 */ /* 0x000fe200078ec0ff */
[----:B------:R-:W-:Y:S01]  /*209fa0*/  VIADD R13, R13, UR5 ;  /* 0x000000050d0d7c36 */ /* 0x000fe20008000000 */
[----:B------:R-:W-:Y:S01]  /*209fb0*/  ULDC UR5, c[0x0][0x248] ;  /* 0x0000920000057ab9 */ /* 0x000fe20000000800 */
[----:B--2---:R-:W-:Y:S02]  /*209fc0*/  LOP3.LUT R15, R27, 0xffff, RZ, 0xc0, !PT ;  /* 0x0000ffff1b0f7812 */ /* 0x004fe400078ec0ff */
[----:B---3--:R-:W-:-:S04]  /*209fd0*/  LOP3.LUT R22, R29, 0xffff, RZ, 0xc0, !PT ;  /* 0x0000ffff1d167812 */ /* 0x008fc800078ec0ff */
[--C-:B------:R-:W-:Y:S02]  /*209fe0*/  PRMT R23, R15, 0x3340, R22.reuse ;  /* 0x000033400f177816 */ /* 0x100fe40000000016 */
[----:B------:R-:W-:Y:S02]  /*209ff0*/  SHF.R.U32.HI R15, RZ, 0x8, R15 ;  /* 0x00000008ff0f7819 */ /* 0x000fe4000001160f */
[----:B------:R-:W-:Y:S02]  /*20a000*/  SHF.R.U32.HI R22, RZ, 0x8, R22 ;  /* 0x00000008ff167819 */ /* 0x000fe40000011616 */
[----:B------:R-:W-:Y:S02]  /*20a010*/  LOP3.LUT R15, R15, 0xffff, RZ, 0xc0, !PT ;  /* 0x0000ffff0f0f7812 */ /* 0x000fe400078ec0ff */
[----:B------:R-:W-:Y:S02]  /*20a020*/  LOP3.LUT R22, R22, 0xffff, RZ, 0xc0, !PT ;  /* 0x0000ffff16167812 */ /* 0x000fe400078ec0ff */
[----:B------:R-:W-:-:S02]  /*20a030*/  PRMT R23, R23, 0x5410, R24 ;  /* 0x0000541017177816 */ /* 0x000fc40000000018 */
[----:B------:R-:W-:Y:S02]  /*20a040*/  PRMT R22, R15, 0x3340, R22 ;  /* 0x000033400f167816 */ /* 0x000fe40000000016 */
[----:B------:R-:W-:Y:S01]  /*20a050*/  PRMT R15, R14, 0x3340, R0 ;  /* 0x000033400e0f7816 */ /* 0x000fe20000000000 */
[----:B------:R-:W-:Y:S01]  /*20a060*/  STL [R1+0x1ef8], R23 ;  /* 0x001ef81701007387 */ /* 0x000fe20000100800 */
[----:B------:R-:W-:Y:S02]  /*20a070*/  LOP3.LUT R14, R12, 0xffff, RZ, 0xc0, !PT ;  /* 0x0000ffff0c0e7812 */ /* 0x000fe400078ec0ff */
[----:B----4-:R-:W-:Y:S01]  /*20a080*/  LOP3.LUT R20, R20, 0xffff, RZ, 0xc0, !PT ;  /* 0x0000ffff14147812 */ /* 0x010fe200078ec0ff */
[----:B------:R0:W-:Y:S01]  /*20a090*/  STL [R1+0x1d9c], R22 ;  /* 0x001d9c1601007387 */ /* 0x0001e20000100800 */
[----:B------:R-:W-:-:S03]  /*20a0a0*/  LOP3.LUT R19, R19, 0xffff, RZ, 0xc0, !PT ;  /* 0x0000ffff13137812 */ /* 0x000fc600078ec0ff */
[----:B------:R1:W-:Y:S04]  /*20a0b0*/  STL [R1+0x89c], R15 ;  /* 0x00089c0f01007387 */ /* 0x0003e80000100800 */
[----:B------:R-:W2:Y:S01]  /*20a0c0*/  LDL.LU R12, [R1+0x7b1c] ;  /* 0x007b1c00010c7983 */ /* 0x000ea20000300800 */
[----:B0-----:R-:W-:Y:S02]  /*20a0d0*/  PRMT R22, R14, 0x3340, R0 ;  /* 0x000033400e167816 */ /* 0x001fe40000000000 */
[----:B-1----:R-:W-:-:S04]  /*20a0e0*/  PRMT R15, R20, 0x3340, R19 ;  /* 0x00003340140f7816 */ /* 0x002fc80000000013 */
[----:B------:R-:W-:Y:S02]  /*20a0f0*/  PRMT R22, R15, 0x5410, R22 ;  /* 0x000054100f167816 */ /* 0x000fe40000000016 */
[----:B------:R-:W-:Y:S02]  /*20a100*/  LOP3.LUT R15, R9, 0xffff, RZ, 0xc0, !PT ;  /* 0x0000ffff090f7812 */ /* 0x000fe400078ec0ff */
[----:B------:R-:W-:Y:S01]  /*20a110*/  LOP3.LUT R21, R21, 0xffff, RZ, 0xc0, !PT ;  /* 0x0000ffff15157812 */ /* 0x000fe200078ec0ff */
[----:B------:R0:W-:Y:S01]  /*20a120*/  STL [R1+0x1ef4], R22 ;  /* 0x001ef41601007387 */ /* 0x0001e20000100800 */
[----:B------:R-:W-:Y:S02]  /*20a130*/  PRMT R24, R15, 0x3340, R0 ;  /* 0x000033400f187816 */ /* 0x000fe40000000000 */
[----:B------:R-:W-:Y:S02]  /*20a140*/  SHF.R.S32.HI R29, RZ, 0x1f, R13 ;  /* 0x0000001fff1d7819 */ /* 0x000fe4000001140d */
[----:B------:R-:W-:-:S02]  /*20a150*/  SHF.R.U32.HI R20, RZ, 0x8, R20 ;  /* 0x00000008ff147819 */ /* 0x000fc40000011614 */
[----:B------:R-:W-:Y:S02]  /*20a160*/  SHF.R.U32.HI R19, RZ, 0x8, R19 ;  /* 0x00000008ff137819 */ /* 0x000fe40000011613 */
[----:B0-----:R-:W-:Y:S02]  /*20a170*/  LOP3.LUT R22, R16, 0xffff, RZ, 0xc0, !PT ;  /* 0x0000ffff10167812 */ /* 0x001fe400078ec0ff */
[----:B------:R-:W3:Y:S02]  /*20a180*/  LDL.LU R16, [R1+0x7b18] ;  /* 0x007b180001107983 */ /* 0x000ee40000300800 */
[----:B------:R-:W-:Y:S02]  /*20a190*/  PRMT R23, R21, 0x3340, R22 ;  /* 0x0000334015177816 */ /* 0x000fe40000000016 */
[----:B------:R-:W4:Y:S04]  /*20a1a0*/  LDL.LU R27, [R1+0x180] ;  /* 0x00018000011b7983 */ /* 0x000f280000300800 */
[----:B------:R-:W2:Y:S01]  /*20a1b0*/  LDL.LU R9, [R1+0x35c] ;  /* 0x00035c0001097983 */ /* 0x000ea20000300800 */
[----:B------:R-:W-:-:S02]  /*20a1c0*/  PRMT R23, R23, 0x5410, R24 ;  /* 0x0000541017177816 */ /* 0x000fc40000000018 */
[----:B------:R-:W-:Y:S02]  /*20a1d0*/  IADD3 R24, P3, R13, R6, RZ ;  /* 0x000000060d187210 */ /* 0x000fe40007f7e0ff */
[----:B------:R-:W-:-:S03]  /*20a1e0*/  SHF.R.U32.HI R21, RZ, 0x8, R21 ;  /* 0x00000008ff157819 */ /* 0x000fc60000011615 */
[----:B------:R-:W-:Y:S01]  /*20a1f0*/  IMAD.X R25, R29, 0x1, R5, P3 ;  /* 0x000000011d197824 */ /* 0x000fe200018e0605 */
[----:B------:R0:W-:Y:S04]  /*20a200*/  STL [R1+0x1ef0], R23 ;  /* 0x001ef01701007387 */ /* 0x0001e80000100800 */
[----:B------:R1:W-:Y:S01]  /*20a210*/  STL.64 [R1+0xe40], R24 ;  /* 0x000e401801007387 */ /* 0x0003e20000100a00 */
[----:B0-----:R-:W-:Y:S02]  /*20a220*/  SHF.R.U32.HI R23, RZ, 0x8, R22 ;  /* 0x00000008ff177819 */ /* 0x001fe40000011616 */
[----:B------:R-:W-:Y:S02]  /*20a230*/  LOP3.LUT R22, R21, 0xffff, RZ, 0xc0, !PT ;  /* 0x0000ffff15167812 */ /* 0x000fe400078ec0ff */
[----:B-1----:R-:W-:-:S02]  /*20a240*/  LOP3.LUT R24, R20, 0xffff, RZ, 0xc0, !PT ;  /* 0x0000ffff14187812 */ /* 0x002fc400078ec0ff */
[----:B------:R-:W-:Y:S01]  /*20a250*/  LOP3.LUT R25, R19, 0xffff, RZ, 0xc0, !PT ;  /* 0x0000ffff13197812 */ /* 0x000fe200078ec0ff */
[----:B------:R-:W2:Y:S04]  /*20a260*/  LDL.LU R20, [R1+0x53c] ;  /* 0x00053c0001147983 */ /* 0x000ea80000300800 */
[----:B------:R-:W2:Y:S04]  /*20a270*/  LDL.LU R19, [R1+0x17c] ;  /* 0x00017c0001137983 */ /* 0x000ea80000300800 */
[----:B------:R-:W2:Y:S01]  /*20a280*/  LDL.LU R21, [R1+0x358] ;  /* 0x0003580001157983 */ /* 0x000ea20000300800 */
[----:B------:R-:W-:-:S02]  /*20a290*/  LOP3.LUT R23, R23, 0xffff, RZ, 0xc0, !PT ;  /* 0x0000ffff17177812 */ /* 0x000fc400078ec0ff */
[----:B------:R-:W-:Y:S02]  /*20a2a0*/  PRMT R25, R24, 0x3340, R25 ;  /* 0x0000334018197816 */ /* 0x000fe40000000019 */
[----:B------:R-:W-:Y:S02]  /*20a2b0*/  PRMT R24, R22, 0x3340, R23 ;  /* 0x0000334016187816 */ /* 0x000fe40000000017 */
[----:B------:R-:W-:Y:S02]  /*20a2c0*/  IADD3 R22, P3, R13, R11, RZ ;  /* 0x0000000b0d167210 */ /* 0x000fe40007f7e0ff */
[----:B------:R-:W-:Y:S02]  /*20a2d0*/  SHF.R.U32.HI R15, RZ, 0x8, R15 ;  /* 0x00000008ff0f7819 */ /* 0x000fe4000001160f */
[----:B------:R-:W-:Y:S01]  /*20a2e0*/  SHF.R.U32.HI R14, RZ, 0x8, R14 ;  /* 0x00000008ff0e7819 */ /* 0x000fe2000001160e */
[----:B------:R-:W-:Y:S01]  /*20a2f0*/  IMAD.X R23, R29, 0x1, R7, P3 ;  /* 0x000000011d177824 */ /* 0x000fe200018e0607 */
[----:B------:R-:W-:Y:S01]  /*20a300*/  LOP3.LUT R15, R15, 0xffff, RZ, 0xc0, !PT ;  /* 0x0000ffff0f0f7812 */ /* 0x000fe200078ec0ff */
[----:B------:R-:W-:Y:S01]  /*20a310*/  STL [R1+0x1d94], R25 ;  /* 0x001d941901007387 */ /* 0x000fe20000100800 */
[----:B------:R-:W-:-:S03]  /*20a320*/  LOP3.LUT R14, R14, 0xffff, RZ, 0xc0, !PT ;  /* 0x0000ffff0e0e7812 */ /* 0x000fc600078ec0ff */
[----:B------:R-:W-:Y:S04]  /*20a330*/  STL [R1+0x1d8c], R24 ;  /* 0x001d8c1801007387 */ /* 0x000fe80000100800 */
[----:B------:R0:W-:Y:S02]  /*20a340*/  STL.64 [R1+0xe48], R22 ;  /* 0x000e481601007387 */ /* 0x0001e40000100a00 */
[--C-:B0-----:R-:W-:Y:S02]  /*20a350*/  PRMT R22, R15, 0x3340, R0.reuse ;  /* 0x000033400f167816 */ /* 0x101fe40000000000 */
[----:B------:R-:W-:-:S03]  /*20a360*/  PRMT R15, R14, 0x3340, R0 ;  /* 0x000033400e0f7816 */ /* 0x000fc60000000000 */
[----:B------:R0:W-:Y:S04]  /*20a370*/  STL [R1+0x890], R22 ;  /* 0x0008901601007387 */ /* 0x0001e80000100800 */
[----:B---3--:R-:W-:Y:S01]  /*20a380*/  STL [R1+0x74d4], R16 ;  /* 0x0074d41001007387 */ /* 0x008fe20000100800 */
[----:B------:R-:W-:-:S03]  /*20a390*/  LOP3.LUT R14, R16, 0xffff, RZ, 0xc0, !PT ;  /* 0x0000ffff100e7812 */ /* 0x000fc600078ec0ff */
[----:B------:R2:W-:Y:S01]  /*20a3a0*/  STL [R1+0x88c], R15 ;  /* 0x00088c0f01007387 */ /* 0x0005e20000100800 */
[----:B----4-:R-:W-:-:S04]  /*20a3b0*/  LOP3.LUT R24, R27, 0xffff, RZ, 0xc0, !PT ;  /* 0x0000ffff1b187812 */ /* 0x010fc800078ec0ff */
[----:B0-----:R-:W-:Y:S02]  /*20a3c0*/  PRMT R22, R24, 0x3340, R0 ;  /* 0x0000334018167816 */ /* 0x001fe40000000000 */
[----:B--2---:R-:W-:Y:S02]  /*20a3d0*/  LOP3.LUT R15, R9, 0xffff, RZ, 0xc0, !PT ;  /* 0x0000ffff090f7812 */ /* 0x004fe400078ec0ff */
[----:B------:R-:W2:Y:S02]  /*20a3e0*/  LDL.LU R9, [R1+0x500] ;  /* 0x0005000001097983 */ /* 0x000ea40000300800 */
[----:B------:R-:W-:Y:S02]  /*20a3f0*/  PRMT R16, R14, 0x3340, R15 ;  /* 0x000033400e107816 */ /* 0x000fe4000000000f */
[----:B------:R-:W-:Y:S01]  /*20a400*/  SHF.R.U32.HI R14, RZ, 0x8, R14 ;  /* 0x00000008ff0e7819 */ /* 0x000fe2000001160e */
[----:B------:R-:W3:Y:S01]  /*20a410*/  LDL.LU R25, [R1+0x11c] ;  /* 0x00011c0001197983 */ /* 0x000ee20000300800 */
[----:B------:R-:W-:-:S02]  /*20a420*/  PRMT R16, R16, 0x5410, R22 ;  /* 0x0000541010107816 */ /* 0x000fc40000000016 */
[----:B------:R-:W-:Y:S01]  /*20a430*/  SHF.R.U32.HI R15, RZ, 0x8, R15 ;  /* 0x00000008ff0f7819 */ /* 0x000fe2000001160f */
[----:B------:R-:W4:Y:S01]  /*20a440*/  LDL.LU R27, [R1+0x30c] ;  /* 0x00030c00011b7983 */ /* 0x000f220000300800 */
[----:B------:R-:W-:Y:S02]  /*20a450*/  IADD3 R22, P3, R13, R4, RZ ;  /* 0x000000040d167210 */ /* 0x000fe40007f7e0ff */
[----:B------:R-:W-:Y:S02]  /*20a460*/  LOP3.LUT R14, R14, 0xffff, RZ, 0xc0, !PT ;  /* 0x0000ffff0e0e7812 */ /* 0x000fe400078ec0ff */
[----:B------:R-:W-:Y:S01]  /*20a470*/  LOP3.LUT R15, R15, 0xffff, RZ, 0xc0, !PT ;  /* 0x0000ffff0f0f7812 */ /* 0x000fe200078ec0ff */
[----:B------:R-:W-:Y:S01]  /*20a480*/  IMAD.X R23, R29, 0x1, R3, P3 ;  /* 0x000000011d177824 */ /* 0x000fe200018e0603 */
[----:B------:R0:W-:Y:S02]  /*20a490*/  STL [R1+0x1ecc], R16 ;  /* 0x001ecc1001007387 */ /* 0x0001e40000100800 */
[----:B------:R-:W-:-:S02]  /*20a4a0*/  PRMT R14, R14, 0x3340, R15 ;  /* 0x000033400e0e7816 */ /* 0x000fc4000000000f */
[----:B------:R-:W-:Y:S01]  /*20a4b0*/  LOP3.LUT R20, R20, 0xffff, RZ, 0xc0, !PT ;  /* 0x0000ffff14147812 */ /* 0x000fe200078ec0ff */
[----:B------:R1:W-:Y:S01]  /*20a4c0*/  STL.64 [R1+0xe38], R22 ;  /* 0x000e381601007387 */ /* 0x0003e20000100a00 */
[----:B0-----:R-:W-:Y:S02]  /*20a4d0*/  LOP3.LUT R16, R19, 0xffff, RZ, 0xc0, !PT ;  /* 0x0000ffff13107812 */ /* 0x001fe400078ec0ff */
[----:B------:R-:W-:Y:S02]  /*20a4e0*/  LOP3.LUT R28, R21, 0xffff, RZ, 0xc0, !PT ;  /* 0x0000ffff151c7812 */ /* 0x000fe400078ec0ff */
[----:B------:R-:W-:Y:S01]  /*20a4f0*/  PRMT R15, R16, 0x3340, R0 ;  /* 0x00003340100f7816 */ /* 0x000fe20000000000 */
[----:B-1----:R-:W4:Y:S04]  /*20a500*/  LDL.LU.64 R22, [R1+0x7b10] ;  /* 0x007b100001167983 */ /* 0x002f280000300a00 */
[----:B------:R0:W-:Y:S04]  /*20a510*/  STL [R1+0x1d84], R14 ;  /* 0x001d840e01007387 */ /* 0x0001e80000100800 */
[----:B------:R-:W4:Y:S04]  /*20a520*/  LDL.LU R19, [R1+0x4fc] ;  /* 0x0004fc0001137983 */ /* 0x000f280000300800 */
[----:B------:R-:W4:Y:S01]  /*20a530*/  LDL.LU R21, [R1+0x304] ;  /* 0x0003040001157983 */ /* 0x000f220000300800 */
[----:B0-----:R-:W-:-:S04]  /*20a540*/  PRMT R14, R20, 0x3340, R28 ;  /* 0x00003340140e7816 */ /* 0x001fc8000000001c */
[----:B------:R-:W-:Y:S02]  /*20a550*/  PRMT R15, R14, 0x5410, R15 ;  /* 0x000054100e0f7816 */ /* 0x000fe4000000000f */
[----:B------:R-:W-:-:S03]  /*20a560*/  IADD3 R14, P3, R13, R2, RZ ;  /* 0x000000020d0e7210 */ /* 0x000fc60007f7e0ff */
[----:B------:R0:W-:Y:S02]  /*20a570*/  STL [R1+0x1ec8], R15 ;  /* 0x001ec80f01007387 */ /* 0x0001e40000100800 */
[----:B0-----:R-:W-:-:S05]  /*20a580*/  IMAD.X R15, R29, 0x1, R0, P3 ;  /* 0x000000011d0f7824 */ /* 0x001fca00018e0600 */
[----:B------:R0:W-:Y:S04]  /*20a590*/  STL.64 [R1+0xe30], R14 ;  /* 0x000e300e01007387 */ /* 0x0001e80000100a00 */
[----:B0-----:R-:W4:Y:S01]  /*20a5a0*/  LDL.LU.64 R14, [R1+0x7b08] ;  /* 0x007b0800010e7983 */ /* 0x001f220000300a00 */
[----:B------:R-:W-:Y:S02]  /*20a5b0*/  SHF.R.U32.HI R20, RZ, 0x8, R20 ;  /* 0x00000008ff147819 */ /* 0x000fe40000011614 */
[----:B------:R-:W-:Y:S01]  /*20a5c0*/  SHF.R.U32.HI R28, RZ, 0x8, R28 ;  /* 0x00000008ff1c7819 */ /* 0x000fe2000001161c */
[----:B------:R-:W4:Y:S01]  /*20a5d0*/  LDL.LU R29, [R1+0x4b8] ;  /* 0x0004b800011d7983 */ /* 0x000f220000300800 */
[----:B------:R-:W-:Y:S02]  /*20a5e0*/  SHF.R.U32.HI R16, RZ, 0x8, R16 ;  /* 0x00000008ff107819 */ /* 0x000fe40000011610 */
[----:B------:R-:W-:-:S02]  /*20a5f0*/  LOP3.LUT R20, R20, 0xffff, RZ, 0xc0, !PT ;  /* 0x0000ffff14147812 */ /* 0x000fc400078ec0ff */
[----:B------:R-:W-:Y:S02]  /*20a600*/  LOP3.LUT R28, R28, 0xffff, RZ, 0xc0, !PT ;  /* 0x0000ffff1c1c7812 */ /* 0x000fe400078ec0ff */
[----:B------:R-:W-:Y:S02]  /*20a610*/  LOP3.LUT R16, R16, 0xffff, RZ, 0xc0, !PT ;  /* 0x0000ffff10107812 */ /* 0x000fe400078ec0ff */
[----:B------:R-:W-:Y:S02]  /*20a620*/  PRMT R20, R20, 0x3340, R28 ;  /* 0x0000334014147816 */ /* 0x000fe4000000001c */
[----:B------:R-:W-:-:S03]  /*20a630*/  PRMT R16, R16, 0x3340, R0 ;  /* 0x0000334010107816 */ /* 0x000fc60000000000 */
[----:B------:R0:W-:Y:S01]  /*20a640*/  STL [R1+0x11c4], R20 ;  /* 0x0011c41401007387 */ /* 0x0001e20000100800 */
[----:B------:R-:W-:-:S03]  /*20a650*/  SHF.R.U32.HI R24, RZ, 0x8, R24 ;  /* 0x00000008ff187819 */ /* 0x000fc60000011618 */
[----:B0-----:R-:W4:Y:S04]  /*20a660*/  LDL.LU R20, [R1+0x2ac] ;  /* 0x0002ac0001147983 */ /* 0x001f280000300800 */
[----:B------:R4:W-:Y:S01]  /*20a670*/  STL [R1+0x880], R16 ;  /* 0x0008801001007387 */ /* 0x0009e20000100800 */
[----:B------:R-:W-:-:S04]  /*20a680*/  LOP3.LUT R24, R24, 0xffff, RZ, 0xc0, !PT ;  /* 0x0000ffff18187812 */ /* 0x000fc800078ec0ff */
[----:B------:R-:W-:Y:S02]  /*20a690*/  PRMT R24, R24, 0x3340, R0 ;  /* 0x0000334018187816 */ /* 0x000fe40000000000 */
[----:B--2---:R-:W-:Y:S02]  /*20a6a0*/  LOP3.LUT R9, R9, 0xffff, RZ, 0xc0, !PT ;  /* 0x0000ffff09097812 */ /* 0x004fe400078ec0ff */
[----:B---3--:R-:W-:Y:S02]  /*20a6b0*/  LOP3.LUT R25, R25, 0xffff, RZ, 0xc0, !PT ;  /* 0x0000ffff19197812 */ /* 0x008fe400078ec0ff */
[----:B----4-:R-:W-:-:S04]  /*20a6c0*/  LOP3.LUT R16, R27, 0xffff, RZ, 0xc0, !PT ;  /* 0x0000ffff1b107812 */ /* 0x010fc800078ec0ff */
[--C-:B------:R-:W-:Y:S02]  /*20a6d0*/  PRMT R27, R9, 0x3340, R16.reuse ;  /* 0x00003340091b7816 */ /* 0x100fe40000000010 */
[----:B------:R-:W-:Y:S02]  /*20a6e0*/  SHF.R.U32.HI R9, RZ, 0x8, R9 ;  /* 0x00000008ff097819 */ /* 0x000fe40000011609 */
[----:B------:R-:W-:Y:S02]  /*20a6f0*/  SHF.R.U32.HI R16, RZ, 0x8, R16 ;  /* 0x00000008ff107819 */ /* 0x000fe40000011610 */
[----:B------:R-:W-:Y:S02]  /*20a700*/  PRMT R28, R25, 0x3340, R0 ;  /* 0x00003340191c7816 */ /* 0x000fe40000000000 */
[----:B------:R-:W-:Y:S02]  /*20a710*/  LOP3.LUT R9, R9, 0xffff, RZ, 0xc0, !PT ;  /* 0x0000ffff09097812 */ /* 0x000fe400078ec0ff */
[----:B------:R-:W-:-:S02]  /*20a720*/  LOP3.LUT R16, R16, 0xffff, RZ, 0xc0, !PT ;  /* 0x0000ffff10107812 */ /* 0x000fc400078ec0ff */
[----:B------:R-:W-:Y:S02]  /*20a730*/  PRMT R27, R27, 0x5410, R28 ;  /* 0x000054101b1b7816 */ /* 0x000fe4000000001c */
[----:B------:R-:W-:-:S03]  /*20a740*/  PRMT R16, R9, 0x3340, R16 ;  /* 0x0000334009107816 */ /* 0x000fc60000000010 */
[----:B------:R0:W-:Y:S04]  /*20a750*/  STL [R1+0x1f20], R27 ;  /* 0x001f201b01007387 */ /* 0x0001e80000100800 */
[----:B------:R1:W-:Y:S04]  /*20a760*/  STL [R1+0x87c], R24 ;  /* 0x00087c1801007387 */ /* 0x0003e80000100800 */
[----:B------:R2:W-:Y:S01]  /*20a770*/  STL [R1+0x1d68], R16 ;  /* 0x001d681001007387 */ /* 0x0005e20000100800 */
[----:B------:R-:W-:Y:S02]  /*20a780*/  LOP3.LUT R9, R19, 0xffff, RZ, 0xc0, !PT ;  /* 0x0000ffff13097812 */ /* 0x000fe400078ec0ff */
[----:B0-----:R-:W-:-:S02]  /*20a790*/  LOP3.LUT R27, R21, 0xffff, RZ, 0xc0, !PT ;  /* 0x0000ffff151b7812 */ /* 0x001fc400078ec0ff */
[----:B-1----:R-:W-:-:S04]  /*20a7a0*/  SHF.R.U32.HI R24, RZ, 0x8, R9 ;  /* 0x00000008ff187819 */ /* 0x002fc80000011609 */
[----:B------:R-:W-:Y:S02]  /*20a7b0*/  LOP3.LUT R24, R24, 0xffff, RZ, 0xc0, !PT ;  /* 0x0000ffff18187812 */ /* 0x000fe400078ec0ff */
[----:B--2---:R-:W-:Y:S02]  /*20a7c0*/  LOP3.LUT R16, R14, 0xffff, RZ, 0xc0, !PT ;  /* 0x0000ffff0e107812 */ /* 0x004fe400078ec0ff */
[----:B------:R-:W2:Y:S04]  /*20a7d0*/  LDL.LU R14, [R1+0x7b00] ;  /* 0x007b0000010e7983 */ /* 0x000ea80000300800 */
[----:B------:R-:W3:Y:S04]  /*20a7e0*/  LDL.LU R21, [R1+0x4bc] ;  /* 0x0004bc0001157983 */ /* 0x000ee80000300800 */
[----:B------:R-:W4:Y:S04]  /*20a7f0*/  LDL.LU R19, [R1+0x2b0] ;  /* 0x0002b00001137983 */ /* 0x000f280000300800 */
[----:B------:R0:W-:Y:S02]  /*20a800*/  STL [R1+0x1688], R27 ;  /* 0x0016881b01007387 */ /* 0x0001e40000100800 */
[----:B0-----:R-:W-:-:S04]  /*20a810*/  SHF.R.U32.HI R27, RZ, 0x8, R27 ;  /* 0x00000008ff1b7819 */ /* 0x001fc8000001161b */
[----:B------:R-:W-:Y:S01]  /*20a820*/  LOP3.LUT R27, R27, 0xffff, RZ, 0xc0, !PT ;  /* 0x0000ffff1b1b7812 */ /* 0x000fe200078ec0ff */
[----:B------:R-:W-:Y:S03]  /*20a830*/  STL [R1+0x1684], R16 ;  /* 0x0016841001007387 */ /* 0x000fe60000100800 */
[----:B------:R-:W-:Y:S01]  /*20a840*/  PRMT R24, R24, 0x3340, R27 ;  /* 0x0000334018187816 */ /* 0x000fe2000000001b */
[----:B------:R0:W-:Y:S04]  /*20a850*/  STL [R1+0x79a0], R9 ;  /* 0x0079a00901007387 */ /* 0x0001e80000100800 */
[----:B------:R1:W-:Y:S01]  /*20a860*/  STL [R1+0x11c0], R24 ;  /* 0x0011c01801007387 */ /* 0x0003e20000100800 */
[----:B0-----:R-:W-:-:S03]  /*20a870*/  LOP3.LUT R9, R17, 0xffff, RZ, 0xc0, !PT ;  /* 0x0000ffff11097812 */ /* 0x001fc600078ec0ff */
[----:B------:R-:W2:Y:S01]  /*20a880*/  LDL.LU R17, [R1+0x7afc] ;  /* 0x007afc0001117983 */ /* 0x000ea20000300800 */
[----:B------:R-:W-:-:S04]  /*20a890*/  SHF.R.U32.HI R16, RZ, 0x8, R16 ;  /* 0x00000008ff107819 */ /* 0x000fc80000011610 */
[----:B------:R-:W-:-:S04]  /*20a8a0*/  LOP3.LUT R16, R16, 0xffff, RZ, 0xc0, !PT ;  /* 0x0000ffff10107812 */ /* 0x000fc800078ec0ff */
[----:B------:R-:W-:Y:S02]  /*20a8b0*/  PRMT R16, R16, 0x3340, R0 ;  /* 0x0000334010107816 */ /* 0x000fe40000000000 */
[----:B-1----:R-:W-:-:S03]  /*20a8c0*/  LOP3.LUT R24, R20, 0xffff, RZ, 0xc0, !PT ;  /* 0x0000ffff14187812 */ /* 0x002fc600078ec0ff */
[----:B------:R0:W-:Y:S01]  /*20a8d0*/  STL [R1+0x878], R16 ;  /* 0x0008781001007387 */ /* 0x0001e20000100800 */
[----:B------:R-:W-:Y:S01]  /*20a8e0*/  PRMT R27, R9, 0x3340, R0 ;  /* 0x00003340091b7816 */ /* 0x000fe20000000000 */
[----:B------:R-:W-:Y:S01]  /*20a8f0*/  VIADD R13, R13, UR5 ;  /* 0x000000050d0d7c36 */ /* 0x000fe20008000000 */
[----:B0-----:R-:W-:Y:S01]  /*20a900*/  LOP3.LUT R16, R29, 0xffff, RZ, 0xc0, !PT ;  /* 0x0000ffff1d107812 */ /* 0x001fe200078ec0ff */
[----:B------:R-:W-:-:S03]  /*20a910*/  ULDC UR5, c[0x0][0x248] ;  /* 0x0000920000057ab9 */ /* 0x000fc60000000800 */
[----:B------:R-:W-:Y:S02]  /*20a920*/  PRMT R20, R16, 0x3340, R24 ;  /* 0x0000334010147816 */ /* 0x000fe40000000018 */
[----:B------:R-:W-:Y:S02]  /*20a930*/  IADD3 R28, P3, R13, R6, RZ ;  /* 0x000000060d1c7210 */ /* 0x000fe40007f7e0ff */
[----:B------:R-:W-:Y:S02]  /*20a940*/  PRMT R27, R20, 0x5410, R27 ;  /* 0x00005410141b7816 */ /* 0x000fe4000000001b */
[----:B------:R-:W-:Y:S02]  /*20a950*/  SHF.R.S32.HI R20, RZ, 0x1f, R13 ;  /* 0x0000001fff147819 */ /* 0x000fe4000001140d */
[----:B------:R-:W-:Y:S02]  /*20a960*/  SHF.R.U32.HI R25, RZ, 0x8, R25 ;  /* 0x00000008ff197819 */ /* 0x000fe40000011619 */
[----:B------:R-:W-:-:S02]  /*20a970*/  SHF.R.U32.HI R16, RZ, 0x8, R16 ;  /* 0x00000008ff107819 */ /* 0x000fc40000011610 */
[----:B------:R-:W-:Y:S01]  /*20a980*/  SHF.R.U32.HI R24, RZ, 0x8, R24 ;  /* 0x00000008ff187819 */ /* 0x000fe20000011618 */
[----:B------:R-:W-:Y:S01]  /*20a990*/  IMAD.X R29, R20, 0x1, R5, P3 ;  /* 0x00000001141d7824 */ /* 0x000fe200018e0605 */
[----:B------:R-:W-:Y:S02]  /*20a9a0*/  LOP3.LUT R25, R25, 0xffff, RZ, 0xc0, !PT ;  /* 0x0000ffff19197812 */ /* 0x000fe400078ec0ff */
[----:B------:R-:W-:Y:S02]  /*20a9b0*/  LOP3.LUT R16, R16, 0xffff, RZ, 0xc0, !PT ;  /* 0x0000ffff10107812 */ /* 0x000fe400078ec0ff */
[----:B------:R-:W-:Y:S01]  /*20a9c0*/  LOP3.LUT R24, R24, 0xffff, RZ, 0xc0, !PT ;  /* 0x0000ffff18187812 */ /* 0x000fe200078ec0ff */
[----:B------:R-:W-:Y:S01]  /*20a9d0*/  STL [R1+0x1ec4], R27 ;  /* 0x001ec41b01007387 */ /* 0x000fe20000100800 */
[----:B------:R-:W-:Y:S02]  /*20a9e0*/  PRMT R25, R25, 0x3340, R0 ;  /* 0x0000334019197816 */ /* 0x000fe40000000000 */
[----:B------:R-:W-:Y:S01]  /*20a9f0*/  PRMT R24, R16, 0x3340, R24 ;  /* 0x0000334010187816 */ /* 0x000fe20000000018 */
[----:B------:R0:W-:Y:S01]  /*20aa00*/  STL.64 [R1+0xe28], R28 ;  /* 0x000e281c01007387 */ /* 0x0001e20000100a00 */
[----:B------:R-:W-:-:S03]  /*20aa10*/  LOP3.LUT R16, R18, 0xffff, RZ, 0xc0, !PT ;  /* 0x0000ffff12107812 */ /* 0x000fc600078ec0ff */
[----:B0-----:R-:W2:Y:S04]  /*20aa20*/  LDL.LU R28, [R1+0x7af8] ;  /* 0x007af800011c7983 */ /* 0x001ea80000300800 */
[----:B------:R-:W2:Y:S04]  /*20aa30*/  LDL.LU R27, [R1+0x3a8] ;  /* 0x0003a800011b7983 */ /* 0x000ea80000300800 */
[----:B------:R-:W-:Y:S04]  /*20aa40*/  STL [R1+0x874], R25 ;  /* 0x0008741901007387 */ /* 0x000fe80000100800 */
[----:B------:R4:W-:Y:S01]  /*20aa50*/  STL [R1+0x1d4c], R24 ;  /* 0x001d4c1801007387 */ /* 0x0009e20000100800 */
[----:B------:R-:W-:-:S04]  /*20aa60*/  SHF.R.U32.HI R9, RZ, 0x8, R9 ;  /* 0x00000008ff097819 */ /* 0x000fc80000011609 */
[----:B------:R-:W-:Y:S02]  /*20aa70*/  LOP3.LUT R9, R9, 0xffff, RZ, 0xc0, !PT ;  /* 0x0000ffff09097812 */ /* 0x000fe400078ec0ff */
[----:B---3--:R-:W-:Y:S02]  /*20aa80*/  LOP3.LUT R21, R21, 0xffff, RZ, 0xc0, !PT ;  /* 0x0000ffff15157812 */ /* 0x008fe400078ec0ff */
[----:B----4-:R-:W-:Y:S02]  /*20aa90*/  LOP3.LUT R24, R19, 0xffff, RZ, 0xc0, !PT ;  /* 0x0000ffff13187812 */ /* 0x010fe400078ec0ff */
[----:B------:R-:W-:Y:S02]  /*20aaa0*/  PRMT R19, R16, 0x3340, R0 ;  /* 0x0000334010137816 */ /* 0x000fe40000000000 */
[----:B------:R-:W-:Y:S02]  /*20aab0*/  PRMT R18, R21, 0x3340, R24 ;  /* 0x0000334015127816 */ /* 0x000fe40000000018 */
[----:B------:R-:W-:-:S02]  /*20aac0*/  SHF.R.U32.HI R21, RZ, 0x8, R21 ;  /* 0x00000008ff157819 */ /* 0x000fc40000011615 */
[----:B------:R-:W-:Y:S02]  /*20aad0*/  PRMT R25, R18, 0x5410, R19 ;  /* 0x0000541012197816 */ /* 0x000fe40000000013 */
[----:B------:R-:W-:Y:S02]  /*20aae0*/  SHF.R.U32.HI R24, RZ, 0x8, R24 ;  /* 0x00000008ff187819 */ /* 0x000fe40000011618 */
[----:B------:R-:W-:Y:S02]  /*20aaf0*/  IADD3 R18, P3, R13, R11, RZ ;  /* 0x0000000b0d127210 */ /* 0x000fe40007f7e0ff */
[----:B------:R-:W-:Y:S02]  /*20ab00*/  SHF.R.U32.HI R16, RZ, 0x8, R16 ;  /* 0x00000008ff107819 */ /* 0x000fe40000011610 */
[----:B------:R-:W-:Y:S02]  /*20ab10*/  LOP3.LUT R21, R21, 0xffff, RZ, 0xc0, !PT ;  /* 0x0000ffff15157812 */ /* 0x000fe400078ec0ff */
[----:B------:R-:W-:Y:S01]  /*20ab20*/  LOP3.LUT R24, R24, 0xffff, RZ, 0xc0, !PT ;  /* 0x0000ffff18187812 */ /* 0x000fe200078ec0ff */
[----:B------:R-:W-:Y:S01]  /*20ab30*/  IMAD.X R19, R20, 0x1, R7, P3 ;  /* 0x0000000114137824 */ /* 0x000fe200018e0607 */
[----:B------:R-:W-:-:S02]  /*20ab40*/  LOP3.LUT R16, R16, 0xffff, RZ, 0xc0, !PT ;  /* 0x0000ffff10107812 */ /* 0x000fc400078ec0ff */
[----:B------:R-:W-:Y:S01]  /*20ab50*/  PRMT R21, R21, 0x3340, R24 ;  /* 0x0000334015157816 */ /* 0x000fe20000000018 */
[----:B------:R0:W-:Y:S01]  /*20ab60*/  STL [R1+0x1ec0], R25 ;  /* 0x001ec01901007387 */ /* 0x0001e20000100800 */
[----:B------:R-:W-:Y:S02]  /*20ab70*/  IADD3 R24, P3, R13, R4, RZ ;  /* 0x000000040d187210 */ /* 0x000fe40007f7e0ff */
[--C-:B------:R-:W-:Y:S01]  /*20ab80*/  PRMT R16, R16, 0x3340, R0.reuse ;  /* 0x0000334010107816 */ /* 0x100fe20000000000 */
[----:B------:R1:W-:Y:S02]  /*20ab90*/  STL.64 [R1+0xe20], R18 ;  /* 0x000e201201007387 */ /* 0x0003e40000100a00 */
[----:B0-----:R-:W-:Y:S02]  /*20aba0*/  IMAD.X R25, R20, 0x1, R3, P3 ;  /* 0x0000000114197824 */ /* 0x001fe400018e0603 */
[----:B-1----:R-:W3:Y:S04]  /*20abb0*/  LDL.LU.64 R18, [R1+0x7af0] ;  /* 0x007af00001127983 */ /* 0x002ee80000300a00 */
[----:B------:R-:W4:Y:S04]  /*20abc0*/  LDL.LU R29, [R1+0x368] ;  /* 0x00036800011d7983 */ /* 0x000f280000300800 */
[----:B------:R0:W-:Y:S04]  /*20abd0*/  STL [R1+0x1d40], R21 ;  /* 0x001d401501007387 */ /* 0x0001e80000100800 */
[----:B------:R1:W-:Y:S04]  /*20abe0*/  STL [R1+0x86c], R16 ;  /* 0x00086c1001007387 */ /* 0x0003e80000100800 */
[----:B------:R-:W-:Y:S04]  /*20abf0*/  STL.64 [R1+0xe18], R24 ;  /* 0x000e181801007387 */ /* 0x000fe80000100a00 */
[----:B0-----:R-:W4:Y:S01]  /*20ac00*/  LDL.LU R21, [R1+0x3ac] ;  /* 0x0003ac0001157983 */ /* 0x001f220000300800 */
[----:B-1----:R-:W-:-:S05]  /*20ac10*/  PRMT R16, R9, 0x3340, R0 ;  /* 0x0000334009107816 */ /* 0x002fca0000000000 */
[----:B------:R2:W-:Y:S02]  /*20ac20*/  STL [R1+0x500], R16 ;  /* 0x0005001001007387 */ /* 0x0005e40000100800 */
[----:B--2---:R-:W-:Y:S02]  /*20ac30*/  LOP3.LUT R16, R17, 0xffff, RZ, 0xc0, !PT ;  /* 0x0000ffff11107812 */ /* 0x004fe400078ec0ff */
[----:B------:R-:W2:Y:S01]  /*20ac40*/  LDL.LU R17, [R1+0x7aec] ;  /* 0x007aec0001117983 */ /* 0x000ea20000300800 */
[----:B------:R-:W-:-:S04]  /*20ac50*/  LOP3.LUT R23, R23, 0xffff, RZ, 0xc0, !PT ;  /* 0x0000ffff17177812 */ /* 0x000fc800078ec0ff */
[----:B------:R-:W-:Y:S02]  /*20ac60*/  PRMT R25, R23, 0x3340, R0 ;  /* 0x0000334017197816 */ /* 0x000fe40000000000 */
[----:B------:R-:W-:-:S04]  /*20ac70*/  LOP3.LUT R9, R27, 0xffff, RZ, 0xc0, !PT ;  /* 0x0000ffff1b097812 */ /* 0x000fc800078ec0ff */
[--C-:B------:R-:W-:Y:S02]  /*20ac80*/  PRMT R24, R9, 0x3340, R16.reuse ;  /* 0x0000334009187816 */ /* 0x100fe40000000010 */
[----:B------:R-:W-:Y:S02]  /*20ac90*/  SHF.R.U32.HI R9, RZ, 0x8, R9 ;  /* 0x00000008ff097819 */ /* 0x000fe40000011609 */
[----:B------:R-:W-:Y:S02]  /*20aca0*/  PRMT R27, R24, 0x5410, R25 ;  /* 0x00005410181b7816 */ /* 0x000fe40000000019 */
[----:B------:R-:W-:Y:S02]  /*20acb0*/  SHF.R.U32.HI R16, RZ, 0x8, R16 ;  /* 0x00000008ff107819 */ /* 0x000fe40000011610 */
[----:B------:R-:W-:Y:S02]  /*20acc0*/  IADD3 R24, P3, R13, R2, RZ ;  /* 0x000000020d187210 */ /* 0x000fe40007f7e0ff */
[----:B------:R-:W-:-:S02]  /*20acd0*/  LOP3.LUT R9, R9, 0xffff, RZ, 0xc0, !PT ;  /* 0x0000ffff09097812 */ /* 0x000fc400078ec0ff */
[----:B------:R-:W-:Y:S01]  /*20ace0*/  LOP3.LUT R16, R16, 0xffff, RZ, 0xc0, !PT ;  /* 0x0000ffff10107812 */ /* 0x000fe200078ec0ff */
[----:B------:R-:W-:Y:S01]  /*20acf0*/  IMAD.X R25, R20, 0x1, R0, P3 ;  /* 0x0000000114197824 */ /* 0x000fe200018e0600 */
[----:B------:R-:W-:Y:S02]  /*20ad00*/  STL [R1+0x1ebc], R27 ;  /* 0x001ebc1b01007387 */ /* 0x000fe40000100800 */
[----:B------:R-:W-:Y:S02]  /*20ad10*/  PRMT R16, R9, 0x3340, R16 ;  /* 0x0000334009107816 */ /* 0x000fe40000000010 */
[----:B------:R-:W-:Y:S01]  /*20ad20*/  STL.64 [R1+0xe10], R24 ;  /* 0x000e101801007387 */ /* 0x000fe20000100a00 */
[----:B---3--:R-:W-:-:S03]  /*20ad30*/  LOP3.LUT R20, R18, 0xffff, RZ, 0xc0, !PT ;  /* 0x0000ffff12147812 */ /* 0x008fc600078ec0ff */
[----:B--2---:R-:W-:Y:S04]  /*20ad40*/  STL [R1+0x74d8], R17 ;  /* 0x0074d81101007387 */ /* 0x004fe80000100800 */
[----:B------:R4:W-:Y:S04]  /*20ad50*/  STL [R1+0x1d34], R16 ;  /* 0x001d341001007387 */ /* 0x0009e80000100800 */
[----:B------:R-:W2:Y:S01]  /*20ad60*/  LDL.LU R18, [R1+0x7ae8] ;  /* 0x007ae80001127983 */ /* 0x000ea20000300800 */
[----:B------:R-:W-:Y:S02]  /*20ad70*/  LOP3.LUT R9, R17, 0xffff, RZ, 0xc0, !PT ;  /* 0x0000ffff11097812 */ /* 0x000fe400078ec0ff */
[----:B----4-:R-:W-:-:S02]  /*20ad80*/  LOP3.LUT R16, R29, 0xffff, RZ, 0xc0, !PT ;  /* 0x0000ffff1d107812 */ /* 0x010fc400078ec0ff */
[----:B------:R-:W-:Y:S01]  /*20ad90*/  PRMT R24, R20, 0x3340, R0 ;  /* 0x0000334014187816 */ /* 0x000fe20000000000 */
[----:B------:R-:W3:Y:S01]  /*20ada0*/  LDL.LU R29, [R1+0x36c] ;  /* 0x00036c00011d7983 */ /* 0x000ee20000300800 */
[----:B------:R-:W-:-:S04]  /*20adb0*/  PRMT R17, R9, 0x3340, R16 ;  /* 0x0000334009117816 */ /* 0x000fc80000000010 */
[----:B------:R-:W-:Y:S02]  /*20adc0*/  PRMT R24, R17, 0x5410, R24 ;  /* 0x0000541011187816 */ /* 0x000fe40000000018 */
[----:B------:R-:W-:Y:S02]  /*20add0*/  SHF.R.U32.HI R17, RZ, 0x8, R23 ;  /* 0x00000008ff117819 */ /* 0x000fe40000011617 */
[----:B------:R-:W-:Y:S02]  /*20ade0*/  SHF.R.U32.HI R9, RZ, 0x8, R9 ;  /* 0x00000008ff097819 */ /* 0x000fe40000011609 */
[----:B------:R-:W-:Y:S02]  /*20adf0*/  SHF.R.U32.HI R16, RZ, 0x8, R16 ;  /* 0x00000008ff107819 */ /* 0x000fe40000011610 */
[----:B------:R-:W-:Y:S02]  /*20ae00*/  LOP3.LUT R17, R17, 0xffff, RZ, 0xc0, !PT ;  /* 0x0000ffff11117812 */ /* 0x000fe400078ec0ff */
[----:B------:R-:W-:-:S02]  /*20ae10*/  LOP3.LUT R9, R9, 0xffff, RZ, 0xc0, !PT ;  /* 0x0000ffff09097812 */ /* 0x000fc400078ec0ff */
[----:B------:R-:W-:Y:S02]  /*20ae20*/  LOP3.LUT R16, R16, 0xffff, RZ, 0xc0, !PT ;  /* 0x0000ffff10107812 */ /* 0x000fe400078ec0ff */
[----:B------:R-:W-:Y:S02]  /*20ae30*/  PRMT R17, R17, 0x3340, R0 ;  /* 0x0000334011117816 */ /* 0x000fe40000000000 */
[----:B------:R-:W-:Y:S01]  /*20ae40*/  PRMT R16, R9, 0x3340, R16 ;  /* 0x0000334009107816 */ /* 0x000fe20000000010 */
[----:B------:R-:W-:Y:S04]  /*20ae50*/  STL [R1+0x1eb8], R24 ;  /* 0x001eb81801007387 */ /* 0x000fe80000100800 */
[----:B------:R0:W-:Y:S04]  /*20ae60*/  STL [R1+0x85c], R17 ;  /* 0x00085c1101007387 */ /* 0x0001e80000100800 */
[----:B------:R1:W-:Y:S01]  /*20ae70*/  STL [R1+0x1d28], R16 ;  /* 0x001d281001007387 */ /* 0x0003e20000100800 */
[----:B0-----:R-:W-:-:S02]  /*20ae80*/  LOP3.LUT R17, R21, 0xffff, RZ, 0xc0, !PT ;  /* 0x0000ffff15117812 */ /* 0x001fc400078ec0ff */
[----:B--2---:R-:W-:Y:S02]  /*20ae90*/  LOP3.LUT R21, R18, 0xffff, RZ, 0xc0, !PT ;  /* 0x0000ffff12157812 */ /* 0x004fe400078ec0ff */
[----:B------:R-:W2:Y:S01]  /*20aea0*/  LDL.LU R18, [R1+0x7ae4] ;  /* 0x007ae40001127983 */ /* 0x000ea20000300800 */
[----:B------:R-:W-:Y:S01]  /*20aeb0*/  LOP3.LUT R9, R22, 0xffff, RZ, 0xc0, !PT ;  /* 0x0000ffff16097812 */ /* 0x000fe200078ec0ff */
[----:B------:R-:W-:Y:S01]  /*20aec0*/  VIADD R13, R13, UR5 ;  /* 0x000000050d0d7c36 */ /* 0x000fe20008000000 */
[----:B-1----:R-:W-:Y:S01]  /*20aed0*/  PRMT R16, R17, 0x3340, R21 ;  /* 0x0000334011107816 */ /* 0x002fe20000000015 */
[----:B------:R-:W-:Y:S01]  /*20aee0*/  ULDC UR5, c[0x0][0x248] ;  /* 0x0000920000057ab9 */ /* 0x000fe20000000800 */
[----:B------:R-:W-:-:S04]  /*20aef0*/  PRMT R22, R9, 0x3340, R0 ;  /* 0x0000334009167816 */ /* 0x000fc80000000000 */
[----:B------:R-:W-:Y:S02]  /*20af00*/  PRMT R24, R16, 0x5410, R22 ;  /* 0x0000541010187816 */ /* 0x000fe40000000016 */
[----:B------:R-:W-:Y:S02]  /*20af10*/  SHF.R.S32.HI R16, RZ, 0x1f, R13 ;  /* 0x0000001fff107819 */ /* 0x000fe4000001140d */
[----:B------:R-:W-:Y:S01]  /*20af20*/  IADD3 R22, P3, R13, R6, RZ ;  /* 0x000000060d167210 */ /* 0x000fe20007f7e0ff */
[----:B------:R-:W-:Y:S04]  /*20af30*/  STL [R1+0x1eb0], R24 ;  /* 0x001eb01801007387 */ /* 0x000fe80000100800 */
[----:B------:R-:W-:Y:S01]  /*20af40*/  IMAD.X R23, R16, 0x1, R5, P3 ;  /* 0x0000000110177824 */ /* 0x000fe200018e0605 */
[----:B------:R-:W-:-:S04]  /*20af50*/  SHF.R.U32.HI R17, RZ, 0x8, R17 ;  /* 0x00000008ff117819 */ /* 0x000fc80000011611 */
[----:B------:R0:W-:Y:S01]  /*20af60*/  STL.64 [R1+0xe08], R22 ;  /* 0x000e081601007387 */ /* 0x0001e20000100a00 */
[----:B------:R-:W-:Y:S02]  /*20af70*/  SHF.R.U32.HI R9, RZ, 0x8, R9 ;  /* 0x00000008ff097819 */ /* 0x000fe40000011609 */
[----:B------:R-:W-:Y:S02]  /*20af80*/  LOP3.LUT R17, R17, 0xffff, RZ, 0xc0, !PT ;  /* 0x0000ffff11117812 */ /* 0x000fe400078ec0ff */
[----:B------:R-:W-:Y:S02]  /*20af90*/  LOP3.LUT R9, R9, 0xffff, RZ, 0xc0, !PT ;  /* 0x0000ffff09097812 */ /* 0x000fe400078ec0ff */
[----:B0-----:R-:W-:Y:S02]  /*20afa0*/  SHF.R.U32.HI R22, RZ, 0x8, R21 ;  /* 0x00000008ff167819 */ /* 0x001fe40000011615 */
[----:B------:R-:W-:Y:S01]  /*20afb0*/  PRMT R9, R9, 0x3340, R0 ;  /* 0x0000334009097816 */ /* 0x000fe20000000000 */
[----:B------:R-:W4:Y:S01]  /*20afc0*/  LDL.LU R21, [R1+0x50c] ;  /* 0x00050c0001157983 */ /* 0x000f220000300800 */
[----:B------:R-:W-:-:S04]  /*20afd0*/  LOP3.LUT R22, R22, 0xffff, RZ, 0xc0, !PT ;  /* 0x0000ffff16167812 */ /* 0x000fc800078ec0ff */
[----:B------:R-:W-:-:S05]  /*20afe0*/  PRMT R22, R17, 0x3340, R22 ;  /* 0x0000334011167816 */ /* 0x000fca0000000016 */
[----:B------:R-:W-:Y:S04]  /*20aff0*/  STL [R1+0x1d20], R22 ;  /* 0x001d201601007387 */ /* 0x000fe80000100800 */
[----:B--2---:R-:W-:Y:S04]  /*20b000*/  STL [R1+0x74dc], R18 ;  /* 0x0074dc1201007387 */ /* 0x004fe80000100800 */
[----:B------:R0:W-:Y:S02]  /*20b010*/  STL [R1+0x858], R9 ;  /* 0x0008580901007387 */ /* 0x0001e40000100800 */
[----:B0-----:R-:W-:-:S02]  /*20b020*/  LOP3.LUT R9, R14, 0xffff, RZ, 0xc0, !PT ;  /* 0x0000ffff0e097812 */ /* 0x001fc400078ec0ff */
[----:B------:R-:W2:Y:S04]  /*20b030*/  LDL.LU R14, [R1+0x7ae0] ;  /* 0x007ae000010e7983 */ /* 0x000ea80000300800 */
[----:B------:R-:W2:Y:S04]  /*20b040*/  LDL.LU R25, [R1+0x4c8] ;  /* 0x0004c80001197983 */ /* 0x000ea80000300800 */
[----:B------:R-:W2:Y:S01]  /*20b050*/  LDL.LU R27, [R1+0x2bc] ;  /* 0x0002bc00011b7983 */ /* 0x000ea20000300800 */
[----:B------:R-:W-:Y:S02]  /*20b060*/  LOP3.LUT R17, R18, 0xffff, RZ, 0xc0, !PT ;  /* 0x0000ffff12117812 */ /* 0x000fe400078ec0ff */
[----:B---3--:R-:W-:-:S02]  /*20b070*/  LOP3.LUT R18, R29, 0xffff, RZ, 0xc0, !PT ;  /* 0x0000ffff1d127812 */ /* 0x008fc400078ec0ff */
[----:B------:R-:W-:Y:S02]  /*20b080*/  PRMT R23, R9, 0x3340, R0 ;  /* 0x0000334009177816 */ /* 0x000fe40000000000 */
[----:B------:R-:W-:-:S04]  /*20b090*/  PRMT R22, R17, 0x3340, R18 ;  /* 0x0000334011167816 */ /* 0x000fc80000000012 */
[----:B------:R-:W-:Y:S02]  /*20b0a0*/  PRMT R24, R22, 0x5410, R23 ;  /* 0x0000541016187816 */ /* 0x000fe40000000017 */
[----:B------:R-:W-:Y:S02]  /*20b0b0*/  IADD3 R22, P3, R13, R11, RZ ;  /* 0x0000000b0d167210 */ /* 0x000fe40007f7e0ff */
[----:B------:R-:W-:Y:S02]  /*20b0c0*/  SHF.R.U32.HI R20, RZ, 0x8, R20 ;  /* 0x00000008ff147819 */ /* 0x000fe40000011614 */
[----:B------:R-:W-:Y:S01]  /*20b0d0*/  SHF.R.U32.HI R17, RZ, 0x8, R17 ;  /* 0x00000008ff117819 */ /* 0x000fe20000011611 */
[----:B------:R-:W-:Y:S01]  /*20b0e0*/  IMAD.X R23, R16, 0x1, R7, P3 ;  /* 0x0000000110177824 */ /* 0x000fe200018e0607 */
[----:B------:R-:W-:Y:S01]  /*20b0f0*/  SHF.R.U32.HI R18, RZ, 0x8, R18 ;  /* 0x00000008ff127819 */ /* 0x000fe20000011612 */
[----:B------:R-:W-:Y:S01]  /*20b100*/  STL [R1+0x1eac], R24 ;  /* 0x001eac1801007387 */ /* 0x000fe20000100800 */
[----:B------:R-:W-:-:S02]  /*20b110*/  LOP3.LUT R20, R20, 0xffff, RZ, 0xc0, !PT ;  /* 0x0000ffff14147812 */ /* 0x000fc400078ec0ff */
[----:B------:R-:W-:Y:S01]  /*20b120*/  LOP3.LUT R17, R17, 0xffff, RZ, 0xc0, !PT ;  /* 0x0000ffff11117812 */ /* 0x000fe200078ec0ff */
[----:B------:R0:W-:Y:S01]  /*20b130*/  STL.64 [R1+0xe00], R22 ;  /* 0x000e001601007387 */ /* 0x0001e20000100a00 */
[----:B------:R-:W-:Y:S02]  /*20b140*/  LOP3.LUT R18, R18, 0xffff, RZ, 0xc0, !PT ;  /* 0x0000ffff12127812 */ /* 0x000fe400078ec0ff */
[----:B------:R-:W-:Y:S01]  /*20b150*/  SHF.R.U32.HI R9, RZ, 0x8, R9 ;  /* 0x00000008ff097819 */ /* 0x000fe20000011609 */
[----:B------:R-:W3:Y:S01]  /*20b160*/  LDL.LU R29, [R1+0x4cc] ;  /* 0x0004cc00011d7983 */ /* 0x000ee20000300800 */
[----:B------:R-:W-:Y:S02]  /*20b170*/  PRMT R20, R20, 0x3340, R0 ;  /* 0x0000334014147816 */ /* 0x000fe40000000000 */
[----:B------:R-:W-:Y:S02]  /*20b180*/  PRMT R17, R17, 0x3340, R18 ;  /* 0x0000334011117816 */ /* 0x000fe40000000012 */
[----:B------:R-:W-:-:S02]  /*20b190*/  LOP3.LUT R9, R9, 0xffff, RZ, 0xc0, !PT ;  /* 0x0000ffff09097812 */ /* 0x000fc400078ec0ff */
[----:B0-----:R-:W-:Y:S01]  /*20b1a0*/  IADD3 R22, P3, R13, R4, RZ ;  /* 0x000000040d167210 */ /* 0x001fe20007f7e0ff */
[----:B------:R0:W-:Y:S01]  /*20b1b0*/  STL [R1+0x84c], R20 ;  /* 0x00084c1401007387 */ /* 0x0001e20000100800 */
[----:B------:R-:W-:-:S03]  /*20b1c0*/  PRMT R9, R9, 0x3340, R0 ;  /* 0x0000334009097816 */ /* 0x000fc60000000000 */
[----:B------:R-:W-:Y:S01]  /*20b1d0*/  IMAD.X R23, R16, 0x1, R3, P3 ;  /* 0x0000000110177824 */ /* 0x000fe200018e0603 */
[----:B0-----:R-:W3:Y:S04]  /*20b1e0*/  LDL.LU R20, [R1+0x2c4] ;  /* 0x0002c40001147983 */ /* 0x001ee80000300800 */
[----:B------:R4:W-:Y:S04]  /*20b1f0*/  STL [R1+0x1d14], R17 ;  /* 0x001d141101007387 */ /* 0x0009e80000100800 */
[----:B------:R0:W-:Y:S01]  /*20b200*/  STL.64 [R1+0xdf8], R22 ;  /* 0x000df81601007387 */ /* 0x0001e20000100a00 */
[----:B----4-:R-:W-:-:S03]  /*20b210*/  LOP3.LUT R17, R21, 0xffff, RZ, 0xc0, !PT ;  /* 0x0000ffff15117812 */ /* 0x010fc600078ec0ff */
[----:B0-----:R-:W4:Y:S04]  /*20b220*/  LDL.LU.64 R22, [R1+0x7ad8] ;  /* 0x007ad80001167983 */ /* 0x001f280000300a00 */
[----:B------:R0:W-:Y:S02]  /*20b230*/  STL [R1+0x848], R9 ;  /* 0x0008480901007387 */ /* 0x0001e40000100800 */
[----:B0-----:R-:W-:-:S04]  /*20b240*/  SHF.R.U32.HI R9, RZ, 0x8, R17 ;  /* 0x00000008ff097819 */ /* 0x001fc80000011611 */
[----:B------:R-:W-:Y:S02]  /*20b250*/  LOP3.LUT R9, R9, 0xffff, RZ, 0xc0, !PT ;  /* 0x0000ffff09097812 */ /* 0x000fe400078ec0ff */
[----:B--2---:R-:W-:-:S04]  /*20b260*/  LOP3.LUT R14, R14, 0xffff, RZ, 0xc0, !PT ;  /* 0x0000ffff0e0e7812 */ /* 0x004fc800078ec0ff */
[--C-:B------:R-:W-:Y:S02]  /*20b270*/  PRMT R17, R17, 0x3340, R14.reuse ;  /* 0x0000334011117816 */ /* 0x100fe4000000000e */
[----:B------:R-:W-:-:S04]  /*20b280*/  SHF.R.U32.HI R14, RZ, 0x8, R14 ;  /* 0x00000008ff0e7819 */ /* 0x000fc8000001160e */
[----:B------:R-:W-:Y:S01]  /*20b290*/  LOP3.LUT R14, R14, 0xffff, RZ, 0xc0, !PT ;  /* 0x0000ffff0e0e7812 */ /* 0x000fe200078ec0ff */
[----:B------:R0:W-:Y:S03]  /*20b2a0*/  STL [R1+0x15c], R17 ;  /* 0x00015c1101007387 */ /* 0x0001e60000100800 */
[----:B------:R-:W-:Y:S01]  /*20b2b0*/  PRMT R14, R9, 0x3340, R14 ;  /* 0x00003340090e7816 */ /* 0x000fe2000000000e */
[----:B------:R-:W2:Y:S01]  /*20b2c0*/  LDL.LU R21, [R1+0x3b0] ;  /* 0x0003b00001157983 */ /* 0x000ea20000300800 */
[----:B------:R-:W-:-:S03]  /*20b2d0*/  LOP3.LUT R9, R25, 0xffff, RZ, 0xc0, !PT ;  /* 0x0000ffff19097812 */ /* 0x000fc600078ec0ff */
[----:B------:R1:W-:Y:S01]  /*20b2e0*/  STL [R1+0x74e0], R14 ;  /* 0x0074e00e01007387 */ /* 0x0003e20000100800 */
[----:B0-----:R-:W-:-:S03]  /*20b2f0*/  LOP3.LUT R17, R12, 0xffff, RZ, 0xc0, !PT ;  /* 0x0000ffff0c117812 */ /* 0x001fc600078ec0ff */
[----:B------:R-:W4:Y:S01]  /*20b300*/  LDL.LU R12, [R1+0x7ad0] ;  /* 0x007ad000010c7983 */ /* 0x000f220000300800 */
[----:B------:R-:W-:Y:S02]  /*20b310*/  PRMT R24, R17, 0x3340, R0 ;  /* 0x0000334011187816 */ /* 0x000fe40000000000 */
[----:B-1----:R-:W-:-:S04]  /*20b320*/  LOP3.LUT R14, R27, 0xffff, RZ, 0xc0, !PT ;  /* 0x0000ffff1b0e7812 */ /* 0x002fc800078ec0ff */
[--C-:B------:R-:W-:Y:S02]  /*20b330*/  PRMT R18, R9, 0x3340, R14.reuse ;  /* 0x0000334009127816 */ /* 0x100fe4000000000e */
[----:B------:R-:W-:Y:S02]  /*20b340*/  SHF.R.U32.HI R9, RZ, 0x8, R9 ;  /* 0x00000008ff097819 */ /* 0x000fe40000011609 */
[----:B------:R-:W-:Y:S02]  /*20b350*/  SHF.R.U32.HI R14, RZ, 0x8, R14 ;  /* 0x00000008ff0e7819 */ /* 0x000fe4000001160e */
[----:B------:R-:W-:Y:S02]  /*20b360*/  PRMT R18, R18, 0x5410, R24 ;  /* 0x0000541012127816 */ /* 0x000fe40000000018 */
[----:B------:R-:W-:Y:S02]  /*20b370*/  IADD3 R24, P3, R13, R2, RZ ;  /* 0x000000020d187210 */ /* 0x000fe40007f7e0ff */
[----:B------:R-:W-:-:S02]  /*20b380*/  LOP3.LUT R9, R9, 0xffff, RZ, 0xc0, !PT ;  /* 0x0000ffff09097812 */ /* 0x000fc400078ec0ff */
[----:B------:R-:W-:Y:S01]  /*20b390*/  LOP3.LUT R14, R14, 0xffff, RZ, 0xc0, !PT ;  /* 0x0000ffff0e0e7812 */ /* 0x000fe200078ec0ff */
[----:B------:R-:W-:-:S03]  /*20b3a0*/  IMAD.X R25, R16, 0x1, R0, P3 ;  /* 0x0000000110197824 */ /* 0x000fc600018e0600 */
[----:B------:R-:W-:Y:S01]  /*20b3b0*/  PRMT R16, R9, 0x3340, R14 ;  /* 0x0000334009107816 */ /* 0x000fe2000000000e */
[----:B------:R-:W-:Y:S01]  /*20b3c0*/  STL [R1+0x1ea8], R18 ;  /* 0x001ea81201007387 */ /* 0x000fe20000100800 */
[----:B------:R-:W-:-:S03]  /*20b3d0*/  LOP3.LUT R14, R19, 0xffff, RZ, 0xc0, !PT ;  /* 0x0000ffff130e7812 */ /* 0x000fc600078ec0ff */
[----:B------:R-:W-:Y:S04]  /*20b3e0*/  STL.64 [R1+0xdf0], R24 ;  /* 0x000df01801007387 */ /* 0x000fe80000100a00 */
[----:B------:R0:W-:Y:S04]  /*20b3f0*/  STL [R1+0x1d00], R16 ;  /* 0x001d001001007387 */ /* 0x0001e80000100800 */
[----:B------:R-:W4:Y:S01]  /*20b400*/  LDL.LU R19, [R1+0x7acc] ;  /* 0x007acc0001137983 */ /* 0x000f220000300800 */
[----:B---3--:R-:W-:Y:S02]  /*20b410*/  LOP3.LUT R9, R29, 0xffff, RZ, 0xc0, !PT ;  /* 0x0000ffff1d097812 */ /* 0x008fe400078ec0ff */
[----:B------:R-:W-:Y:S01]  /*20b420*/  SHF.R.U32.HI R17, RZ, 0x8, R17 ;  /* 0x00000008ff117819 */ /* 0x000fe20000011611 */
[----:B------:R-:W3:Y:S01]  /*20b430*/  LDL.LU R27, [R1+0x370] ;  /* 0x00037000011b7983 */ /* 0x000ee20000300800 */
[----:B0-----:R-:W-:-:S04]  /*20b440*/  LOP3.LUT R16, R20, 0xffff, RZ, 0xc0, !PT ;  /* 0x0000ffff14107812 */ /* 0x001fc800078ec0ff */
[--C-:B------:R-:W-:Y:S02]  /*20b450*/  PRMT R18, R9, 0x3340, R16.reuse ;  /* 0x0000334009127816 */ /* 0x100fe40000000010 */
[----:B------:R-:W-:Y:S02]  /*20b460*/  SHF.R.U32.HI R9, RZ, 0x8, R9 ;  /* 0x00000008ff097819 */ /* 0x000fe40000011609 */
[----:B------:R-:W-:Y:S02]  /*20b470*/  SHF.R.U32.HI R16, RZ, 0x8, R16 ;  /* 0x00000008ff107819 */ /* 0x000fe40000011610 */
[----:B------:R-:W-:Y:S02]  /*20b480*/  PRMT R20, R14, 0x3340, R0 ;  /* 0x000033400e147816 */ /* 0x000fe40000000000 */
[----:B------:R-:W-:Y:S02]  /*20b490*/  LOP3.LUT R17, R17, 0xffff, RZ, 0xc0, !PT ;  /* 0x0000ffff11117812 */ /* 0x000fe400078ec0ff */
[----:B------:R-:W-:-:S02]  /*20b4a0*/  LOP3.LUT R9, R9, 0xffff, RZ, 0xc0, !PT ;  /* 0x0000ffff09097812 */ /* 0x000fc400078ec0ff */
[----:B------:R-:W-:Y:S02]  /*20b4b0*/  LOP3.LUT R16, R16, 0xffff, RZ, 0xc0, !PT ;  /* 0x0000ffff10107812 */ /* 0x000fe400078ec0ff */
[----:B------:R-:W-:Y:S02]  /*20b4c0*/  PRMT R18, R18, 0x5410, R20 ;  /* 0x0000541012127816 */ /* 0x000fe40000000014 */
[----:B------:R-:W-:Y:S02]  /*20b4d0*/  PRMT R17, R17, 0x3340, R0 ;  /* 0x0000334011117816 */ /* 0x000fe40000000000 */
[----:B------:R-:W-:Y:S01]  /*20b4e0*/  PRMT R9, R9, 0x3340, R16 ;  /* 0x0000334009097816 */ /* 0x000fe20000000010 */
[----:B------:R0:W-:Y:S01]  /*20b4f0*/  STL [R1+0x1ea0], R18 ;  /* 0x001ea01201007387 */ /* 0x0001e20000100800 */
[----:B------:R-:W-:Y:S01]  /*20b500*/  LOP3.LUT R16, R8, 0xffff, RZ, 0xc0, !PT ;  /* 0x0000ffff08107812 */ /* 0x000fe200078ec0ff */
[----:B------:R-:W-:Y:S01]  /*20b510*/  VIADD R13, R13, UR5 ;  /* 0x000000050d0d7c36 */ /* 0x000fe20008000000 */
[----:B------:R-:W-:Y:S01]  /*20b520*/  SHF.R.U32.HI R14, RZ, 0x8, R14 ;  /* 0x00000008ff0e7819 */ /* 0x000fe2000001160e */
[----:B------:R-:W-:Y:S01]  /*20b530*/  STL [R1+0x83c], R17 ;  /* 0x00083c1101007387 */ /* 0x000fe20000100800 */
[----:B------:R-:W-:-:S03]  /*20b540*/  ULDC UR5, c[0x0][0x248] ;  /* 0x0000920000057ab9 */ /* 0x000fc60000000800 */
[----:B------:R4:W-:Y:S01]  /*20b550*/  STL [R1+0x1ce8], R9 ;  /* 0x001ce80901007387 */ /* 0x0009e20000100800 */
[----:B------:R-:W-:Y:S02]  /*20b560*/  SHF.R.S32.HI R29, RZ, 0x1f, R13 ;  /* 0x0000001fff1d7819 */ /* 0x000fe4000001140d */
[----:B0-----:R-:W-:Y:S02]  /*20b570*/  PRMT R18, R16, 0x3340, R0 ;  /* 0x0000334010127816 */ /* 0x001fe40000000000 */
[----:B------:R-:W-:Y:S02]  /*20b580*/  IADD3 R20, P3, R13, R6, RZ ;  /* 0x000000060d147210 */ /* 0x000fe40007f7e0ff */
[----:B--2---:R-:W-:-:S03]  /*20b590*/  LOP3.LUT R8, R21, 0xffff, RZ, 0xc0, !PT ;  /* 0x0000ffff15087812 */ /* 0x004fc600078ec0ff */
[----:B------:R-:W-:Y:S01]  /*20b5a0*/  IMAD.X R21, R29, 0x1, R5, P3 ;  /* 0x000000011d157824 */ /* 0x000fe200018e0605 */
[----:B----4-:R-:W-:Y:S02]  /*20b5b0*/  LOP3.LUT R9, R19, 0xffff, RZ, 0xc0, !PT ;  /* 0x0000ffff13097812 */ /* 0x010fe400078ec0ff */
[----:B------:R-:W2:Y:S02]  /*20b5c0*/  LDL.LU R19, [R1+0x7ac8] ;  /* 0x007ac80001137983 */ /* 0x000ea40000300800 */
[----:B------:R-:W-:Y:S02]  /*20b5d0*/  PRMT R17, R8, 0x3340, R9 ;  /* 0x0000334008117816 */ /* 0x000fe40000000009 */
[----:B------:R-:W4:Y:S02]  /*20b5e0*/  LDL.LU R25, [R1+0x3b4] ;  /* 0x0003b40001197983 */ /* 0x000f240000300800 */
[----:B------:R-:W-:-:S05]  /*20b5f0*/  PRMT R17, R17, 0x5410, R18 ;  /* 0x0000541011117816 */ /* 0x000fca0000000012 */
[----:B------:R-:W-:Y:S04]  /*20b600*/  STL [R1+0x1e98], R17 ;  /* 0x001e981101007387 */ /* 0x000fe80000100800 */
[----:B------:R0:W-:Y:S04]  /*20b610*/  STL.64 [R1+0xde8], R20 ;  /* 0x000de81401007387 */ /* 0x0001e80000100a00 */
[----:B0-----:R-:W3:Y:S01]  /*20b620*/  LDL.LU.64 R20, [R1+0x7ac0] ;  /* 0x007ac00001147983 */ /* 0x001ee20000300a00 */
[----:B------:R-:W-:Y:S02]  /*20b630*/  SHF.R.U32.HI R8, RZ, 0x8, R8 ;  /* 0x00000008ff087819 */ /* 0x000fe40000011608 */
[----:B------:R-:W-:-:S02]  /*20b640*/  SHF.R.U32.HI R9, RZ, 0x8, R9 ;  /* 0x00000008ff097819 */ /* 0x000fc40000011609 */
[----:B------:R-:W-:Y:S02]  /*20b650*/  LOP3.LUT R14, R14, 0xffff, RZ, 0xc0, !PT ;  /* 0x0000ffff0e0e7812 */ /* 0x000fe400078ec0ff */
[----:B------:R-:W-:Y:S02]  /*20b660*/  LOP3.LUT R8, R8, 0xffff, RZ, 0xc0, !PT ;  /* 0x0000ffff08087812 */ /* 0x000fe400078ec0ff */
[----:B------:R-:W-:Y:S02]  /*20b670*/  LOP3.LUT R9, R9, 0xffff, RZ, 0xc0, !PT ;  /* 0x0000ffff09097812 */ /* 0x000fe400078ec0ff */
[----:B------:R-:W-:Y:S02]  /*20b680*/  PRMT R14, R14, 0x3340, R0 ;  /* 0x000033400e0e7816 */ /* 0x000fe40000000000 */
[----:B------:R-:W-:-:S03]  /*20b690*/  PRMT R8, R8, 0x3340, R9 ;  /* 0x0000334008087816 */ /* 0x000fc60000000009 */
[----:B------:R-:W-:Y:S04]  /*20b6a0*/  STL [R1+0x6f4], R14 ;  /* 0x0006f40e01007387 */ /* 0x000fe80000100800 */
[----:B--2---:R-:W-:Y:S04]  /*20b6b0*/  STL [R1+0x74e4], R19 ;  /* 0x0074e41301007387 */ /* 0x004fe80000100800 */
[----:B------:R3:W-:Y:S02]  /*20b6c0*/  STL [R1+0x1cdc], R8 ;  /* 0x001cdc0801007387 */ /* 0x0007e40000100800 */
[----:B---3--:R-:W-:-:S02]  /*20b6d0*/  LOP3.LUT R8, R20, 0xffff, RZ, 0xc0, !PT ;  /* 0x0000ffff14087812 */ /* 0x008fc400078ec0ff */
[----:B------:R-:W2:Y:S01]  /*20b6e0*/  LDL.LU R20, [R1+0x7ab8] ;  /* 0x007ab80001147983 */ /* 0x000ea20000300800 */
[----:B------:R-:W-:Y:S02]  /*20b6f0*/  LOP3.LUT R9, R19, 0xffff, RZ, 0xc0, !PT ;  /* 0x0000ffff13097812 */ /* 0x000fe400078ec0ff */
[----:B------:R-:W-:Y:S02]  /*20b700*/  LOP3.LUT R14, R27, 0xffff, RZ, 0xc0, !PT ;  /* 0x0000ffff1b0e7812 */ /* 0x000fe400078ec0ff */
[----:B------:R-:W-:Y:S01]  /*20b710*/  PRMT R18, R8, 0x3340, R0 ;  /* 0x0000334008127816 */ /* 0x000fe20000000000 */
[----:B------:R-:W3:Y:S01]  /*20b720*/  LDL.LU R27, [R1+0x374] ;  /* 0x00037400011b7983 */ /* 0x000ee20000300800 */
[----:B------:R-:W-:Y:S02]  /*20b730*/  PRMT R17, R9, 0x3340, R14 ;  /* 0x0000334009117816 */ /* 0x000fe4000000000e */
[----:B------:R-:W-:Y:S02]  /*20b740*/  SHF.R.U32.HI R16, RZ, 0x8, R16 ;  /* 0x00000008ff107819 */ /* 0x000fe40000011610 */
[----:B------:R-:W-:-:S02]  /*20b750*/  PRMT R17, R17, 0x5410, R18 ;  /* 0x0000541011117816 */ /* 0x000fc40000000012 */
[----:B------:R-:W-:Y:S02]  /*20b760*/  SHF.R.U32.HI R9, RZ, 0x8, R9 ;  /* 0x00000008ff097819 */ /* 0x000fe40000011609 */
[----:B------:R-:W-:Y:S02]  /*20b770*/  SHF.R.U32.HI R14, RZ, 0x8, R14 ;  /* 0x00000008ff0e7819 */ /* 0x000fe4000001160e */
[----:B------:R-:W-:Y:S02]  /*20b780*/  IADD3 R18, P3, R13, R11, RZ ;  /* 0x0000000b0d127210 */ /* 0x000fe40007f7e0ff */
[----:B------:R-:W-:Y:S02]  /*20b790*/  LOP3.LUT R16, R16, 0xffff, RZ, 0xc0, !PT ;  /* 0x0000ffff10107812 */ /* 0x000fe400078ec0ff */
[----:B------:R-:W-:Y:S02]  /*20b7a0*/  LOP3.LUT R9, R9, 0xffff, RZ, 0xc0, !PT ;  /* 0x0000ffff09097812 */ /* 0x000fe400078ec0ff */
[----:B------:R-:W-:Y:S01]  /*20b7b0*/  LOP3.LUT R14, R14, 0xffff, RZ, 0xc0, !PT ;  /* 0x0000ffff0e0e7812 */ /* 0x000fe200078ec0ff */
[----:B------:R0:W-:Y:S01]  /*20b7c0*/  STL [R1+0x1e90], R17 ;  /* 0x001e901101007387 */ /* 0x0001e20000100800 */
[----:B------:R-:W-:-:S05]  /*20b7d0*/  IMAD.X R19, R29, 0x1, R7, P3 ;  /* 0x000000011d137824 */ /* 0x000fca00018e0607 */
[----:B------:R-:W-:Y:S01]  /*20b7e0*/  STL.64 [R1+0xde0], R18 ;  /* 0x000de01201007387 */ /* 0x000fe20000100a00 */
[----:B0-----:R-:W-:Y:S02]  /*20b7f0*/  PRMT R17, R16, 0x3340, R0 ;  /* 0x0000334010117816 */ /* 0x001fe40000000000 */
[----:B------:R-:W-:Y:S02]  /*20b800*/  PRMT R16, R9, 0x3340, R14 ;  /* 0x0000334009107816 */ /* 0x000fe4000000000e */
[----:B----4-:R-:W-:Y:S01]  /*20b810*/  LOP3.LUT R14, R25, 0xffff, RZ, 0xc0, !PT ;  /* 0x0000ffff190e7812 */ /* 0x010fe200078ec0ff */
[----:B------:R-:W-:Y:S04]  /*20b820*/  STL [R1+0x530], R17 ;  /* 0x0005301101007387 */ /* 0x000fe80000100800 */
[----:B------:R0:W-:Y:S01]  /*20b830*/  STL [R1+0x1cd0], R16 ;  /* 0x001cd01001007387 */ /* 0x0001e20000100800 */
[----:B--2---:R-:W-:-:S03]  /*20b840*/  LOP3.LUT R9, R20, 0xffff, RZ, 0xc0, !PT ;  /* 0x0000ffff14097812 */ /* 0x004fc600078ec0ff */
[----:B------:R-:W2:Y:S01]  /*20b850*/  LDL.LU R20, [R1+0x7ab4] ;  /* 0x007ab40001147983 */ /* 0x000ea20000300800 */
[----:B0-----:R-:W-:-:S03]  /*20b860*/  SHF.R.U32.HI R16, RZ, 0x8, R9 ;  /* 0x00000008ff107819 */ /* 0x001fc60000011609 */
[----:B------:R0:W-:Y:S01]  /*20b870*/  STL [R1+0x4a8], R14 ;  /* 0x0004a80e01007387 */ /* 0x0001e20000100800 */
[----:B------:R-:W-:-:S03]  /*20b880*/  LOP3.LUT R16, R16, 0xffff, RZ, 0xc0, !PT ;  /* 0x0000ffff10107812 */ /* 0x000fc600078ec0ff */
[----:B------:R-:W4:Y:S04]  /*20b890*/  LDL.LU R24, [R1+0x510] ;  /* 0x0005100001187983 */ /* 0x000f280000300800 */
[----:B------:R-:W4:Y:S01]  /*20b8a0*/  LDL.LU R25, [R1+0x130] ;  /* 0x0001300001197983 */ /* 0x000f220000300800 */
[----:B0-----:R-:W-:-:S04]  /*20b8b0*/  SHF.R.U32.HI R14, RZ, 0x8, R14 ;  /* 0x00000008ff0e7819 */ /* 0x001fc8000001160e */
[----:B------:R-:W-:-:S04]  /*20b8c0*/  LOP3.LUT R14, R14, 0xffff, RZ, 0xc0, !PT ;  /* 0x0000ffff0e0e7812 */ /* 0x000fc800078ec0ff */
[----:B------:R-:W-:Y:S01]  /*20b8d0*/  PRMT R16, R14, 0x3340, R16 ;  /* 0x000033400e107816 */ /* 0x000fe20000000010 */
[----:B------:R0:W-:Y:S01]  /*20b8e0*/  STL [R1+0x79a4], R9 ;  /* 0x0079a40901007387 */ /* 0x0001e20000100800 */
[----:B------:R-:W-:-:S03]  /*20b8f0*/  LOP3.LUT R14, R15, 0xffff, RZ, 0xc0, !PT ;  /* 0x0000ffff0f0e7812 */ /* 0x000fc600078ec0ff */
[----:B------:R-:W-:Y:S04]  /*20b900*/  STL [R1+0x117c], R16 ;  /* 0x00117c1001007387 */ /* 0x000fe80000100800 */
[----:B------:R-:W4:Y:S01]  /*20b910*/  LDL.LU R15, [R1+0x7ab0] ;  /* 0x007ab000010f7983 */ /* 0x000f220000300800 */
[----:B0-----:R-:W-:Y:S02]  /*20b920*/  SHF.R.U32.HI R9, RZ, 0x8, R14 ;  /* 0x00000008ff097819 */ /* 0x001fe4000001160e */
[----:B------:R-:W-:Y:S02]  /*20b930*/  SHF.R.U32.HI R8, RZ, 0x8, R8 ;  /* 0x00000008ff087819 */ /* 0x000fe40000011608 */
[----:B------:R-:W-:Y:S01]  /*20b940*/  LOP3.LUT R9, R9, 0xffff, RZ, 0xc0, !PT ;  /* 0x0000ffff09097812 */ /* 0x000fe200078ec0ff */
[----:B------:R0:W-:Y:S01]  /*20b950*/  STL [R1+0x180], R14 ;  /* 0x0001800e01007387 */ /* 0x0001e20000100800 */
[----:B------:R-:W-:-:S02]  /*20b960*/  LOP3.LUT R8, R8, 0xffff, RZ, 0xc0, !PT ;  /* 0x0000ffff08087812 */ /* 0x000fc400078ec0ff */
[--C-:B0-----:R-:W-:Y:S02]  /*20b970*/  PRMT R14, R9, 0x3340, R0.reuse ;  /* 0x00003340090e7816 */ /* 0x101fe40000000000 */
[----:B------:R-:W-:-:S03]  /*20b980*/  PRMT R9, R8, 0x3340, R0 ;  /* 0x0000334008097816 */ /* 0x000fc60000000000 */
[----:B------:R3:W-:Y:S02]  /*20b990*/  STL [R1+0x6e4], R14 ;  /* 0x0006e40e01007387 */ /* 0x0007e40000100800 */
[----:B---3--:R-:W-:Y:S02]  /*20b9a0*/  LOP3.LUT R14, R27, 0xffff, RZ, 0xc0, !PT ;  /* 0x0000ffff1b0e7812 */ /* 0x008fe400078ec0ff */
[----:B--2---:R-:W-:Y:S04]  /*20b9b0*/  STL [R1+0x74e8], R20 ;  /* 0x0074e81401007387 */ /* 0x004fe80000100800 */
[----:B------:R4:W-:Y:S02]  /*20b9c0*/  STL [R1+0x534], R9 ;  /* 0x0005340901007387 */ /* 0x0009e40000100800 */
[----:B----4-:R-:W-:-:S02]  /*20b9d0*/  LOP3.LUT R9, R15, 0xffff, RZ, 0xc0, !PT ;  /* 0x0000ffff0f097812 */ /* 0x010fc400078ec0ff */
[----:B------:R-:W2:Y:S01]  /*20b9e0*/  LDL.LU R15, [R1+0x7aac] ;  /* 0x007aac00010f7983 */ /* 0x000ea20000300800 */
[----:B------:R-:W-:Y:S02]  /*20b9f0*/  LOP3.LUT R8, R20, 0xffff, RZ, 0xc0, !PT ;  /* 0x0000ffff14087812 */ /* 0x000fe400078ec0ff */
[----:B------:R-:W-:Y:S02]  /*20ba00*/  PRMT R17, R9, 0x3340, R0 ;  /* 0x0000334009117816 */ /* 0x000fe40000000000 */
[----:B------:R-:W-:-:S04]  /*20ba10*/  PRMT R16, R8, 0x3340, R14 ;  /* 0x0000334008107816 */ /* 0x000fc8000000000e */
[----:B------:R-:W-:Y:S02]  /*20ba20*/  PRMT R18, R16, 0x5410, R17 ;  /* 0x0000541010127816 */ /* 0x000fe40000000011 */
[----:B------:R-:W3:Y:S04]  /*20ba30*/  LDL.LU R17, [R1+0x134] ;  /* 0x0001340001117983 */ /* 0x000ee80000300800 */
[----:B------:R-:W4:Y:S04]  /*20ba40*/  LDL.LU R16, [R1+0x328] ;  /* 0x0003280001107983 */ /* 0x000f280000300800 */
[----:B------:R0:W-:Y:S02]  /*20ba50*/  STL [R1+0x1e84], R18 ;  /* 0x001e841201007387 */ /* 0x0001e40000100800 */
[----:B0-----:R-:W-:-:S05]  /*20ba60*/  IADD3 R18, P3, R13, R4, RZ ;  /* 0x000000040d127210 */ /* 0x001fca0007f7e0ff */
[----:B------:R-:W-:Y:S01]  /*20ba70*/  IMAD.X R19, R29, 0x1, R3, P3 ;  /* 0x000000011d137824 */ /* 0x000fe200018e0603 */
[----:B------:R-:W-:-:S04]  /*20ba80*/  SHF.R.U32.HI R8, RZ, 0x8, R8 ;  /* 0x00000008ff087819 */ /* 0x000fc80000011608 */
[----:B------:R0:W-:Y:S02]  /*20ba90*/  STL.64 [R1+0xdd8], R18 ;  /* 0x000dd81201007387 */ /* 0x0001e40000100a00 */
[----:B0-----:R-:W-:Y:S02]  /*20baa0*/  SHF.R.U32.HI R18, RZ, 0x8, R14 ;  /* 0x00000008ff127819 */ /* 0x001fe4000001160e */
[----:B------:R-:W-:Y:S02]  /*20bab0*/  LOP3.LUT R14, R8, 0xffff, RZ, 0xc0, !PT ;  /* 0x0000ffff080e7812 */ /* 0x000fe400078ec0ff */
[----:B------:R-:W-:Y:S01]  /*20bac0*/  LOP3.LUT R18, R18, 0xffff, RZ, 0xc0, !PT ;  /* 0x0000ffff12127812 */ /* 0x000fe200078ec0ff */
[----:B------:R-:W4:Y:S03]  /*20bad0*/  LDL.LU R8, [R1+0x4d8] ;  /* 0x0004d80001087983 */ /* 0x000f260000300800 */
[----:B------:R-:W-:Y:S01]  /*20bae0*/  PRMT R19, R14, 0x3340, R18 ;  /* 0x000033400e137816 */ /* 0x000fe20000000012 */
[----:B------:R-:W4:Y:S04]  /*20baf0*/  LDL.LU R27, [R1+0x2d4] ;  /* 0x0002d400011b7983 */ /* 0x000f280000300800 */
[----:B------:R2:W-:Y:S01]  /*20bb00*/  STL [R1+0x1cc0], R19 ;  /* 0x001cc01301007387 */ /* 0x0005e20000100800 */
[----:B------:R-:W-:-:S02]  /*20bb10*/  LOP3.LUT R18, R24, 0xffff, RZ, 0xc0, !PT ;  /* 0x0000ffff18127812 */ /* 0x000fc400078ec0ff */
[----:B------:R-:W-:-:S04]  /*20bb20*/  LOP3.LUT R14, R25, 0xffff, RZ, 0xc0, !PT ;  /* 0x0000ffff190e7812 */ /* 0x000fc800078ec0ff */
[----:B------:R-:W-:Y:S02]  /*20bb30*/  PRMT R24, R14, 0x3340, R0 ;  /* 0x000033400e187816 */ /* 0x000fe40000000000 */
[----:B------:R-:W-:Y:S02]  /*20bb40*/  SHF.R.U32.HI R14, RZ, 0x8, R14 ;  /* 0x00000008ff0e7819 */ /* 0x000fe4000001160e */
[----:B------:R-:W-:Y:S02]  /*20bb50*/  SHF.R.U32.HI R9, RZ, 0x8, R9 ;  /* 0x00000008ff097819 */ /* 0x000fe40000011609 */
[----:B------:R-:W-:Y:S02]  /*20bb60*/  LOP3.LUT R14, R14, 0xffff, RZ, 0xc0, !PT ;  /* 0x0000ffff0e0e7812 */ /* 0x000fe400078ec0ff */
[----:B------:R-:W-:Y:S02]  /*20bb70*/  LOP3.LUT R9, R9, 0xffff, RZ, 0xc0, !PT ;  /* 0x0000ffff09097812 */ /* 0x000fe400078ec0ff */
[----:B--2---:R-:W-:-:S02]  /*20bb80*/  LOP3.LUT R19, R15, 0xffff, RZ, 0xc0, !PT ;  /* 0x0000ffff0f137812 */ /* 0x004fc400078ec0ff */
[----:B------:R-:W2:Y:S02]  /*20bb90*/  LDL.LU R15, [R1+0x7aa8] ;  /* 0x007aa800010f7983 */ /* 0x000ea40000300800 */
[--C-:B------:R-:W-:Y:S02]  /*20bba0*/  PRMT R20, R18, 0x3340, R19.reuse ;  /* 0x0000334012147816 */ /* 0x100fe40000000013 */
[----:B------:R-:W-:Y:S02]  /*20bbb0*/  SHF.R.U32.HI R18, RZ, 0x8, R18 ;  /* 0x00000008ff127819 */ /* 0x000fe40000011612 */
[----:B------:R-:W-:Y:S02]  /*20bbc0*/  PRMT R20, R20, 0x5410, R24 ;  /* 0x0000541014147816 */ /* 0x000fe40000000018 */
[----:B------:R-:W-:Y:S02]  /*20bbd0*/  SHF.R.U32.HI R19, RZ, 0x8, R19 ;  /* 0x00000008ff137819 */ /* 0x000fe40000011613 */
[----:B------:R-:W-:-:S02]  /*20bbe0*/  IADD3 R24, P3, R13, R2, RZ ;  /* 0x000000020d187210 */ /* 0x000fc40007f7e0ff */
[----:B------:R-:W-:Y:S02]  /*20bbf0*/  LOP3.LUT R18, R18, 0xffff, RZ, 0xc0, !PT ;  /* 0x0000ffff12127812 */ /* 0x000fe400078ec0ff */
[----:B------:R-:W-:Y:S01]  /*20bc00*/  LOP3.LUT R19, R19, 0xffff, RZ, 0xc0, !PT ;  /* 0x0000ffff13137812 */ /* 0x000fe200078ec0ff */
[--C-:B------:R-:W-:Y:S01]  /*20bc10*/  IMAD.X R25, R29, 0x1, R0.reuse, P3 ;  /* 0x000000011d197824 */ /* 0x100fe200018e0600 */
[----:B------:R-:W-:Y:S02]  /*20bc20*/  STL [R1+0x1e80], R20 ;  /* 0x001e801401007387 */ /* 0x000fe40000100800 */
[----:B------:R-:W-:Y:S02]  /*20bc30*/  PRMT R18, R18, 0x3340, R19 ;  /* 0x0000334012127816 */ /* 0x000fe40000000013 */
[----:B------:R0:W-:Y:S04]  /*20bc40*/  STL.64 [R1+0xdd0], R24 ;  /* 0x000dd01801007387 */ /* 0x0001e80000100a00 */
[----:B0-----:R-:W2:Y:S04]  /*20bc50*/  LDL.LU.64 R24, [R1+0x7aa0] ;  /* 0x007aa00001187983 */ /* 0x001ea80000300a00 */
[----:B------:R0:W-:Y:S04]  /*20bc60*/  STL [R1+0x1cb8], R18 ;  /* 0x001cb81201007387 */ /* 0x0001e80000100800 */
[----:B------:R-:W2:Y:S01]  /*20bc70*/  LDL.LU R29, [R1+0x3b8] ;  /* 0x0003b800011d7983 */ /* 0x000ea20000300800 */
[----:B0-----:R-:W-:-:S02]  /*20bc80*/  PRMT R18, R14, 0x3340, R0 ;  /* 0x000033400e127816 */ /* 0x001fc40000000000 */
[--C-:B------:R-:W-:Y:S02]  /*20bc90*/  PRMT R14, R9, 0x3340, R0.reuse ;  /* 0x00003340090e7816 */ /* 0x100fe40000000000 */
[----:B---3--:R-:W-:Y:S01]  /*20bca0*/  LOP3.LUT R9, R17, 0xffff, RZ, 0xc0, !PT ;  /* 0x0000ffff11097812 */ /* 0x008fe200078ec0ff */
[----:B------:R-:W-:Y:S01]  /*20bcb0*/  STL [R1+0x53c], R18 ;  /* 0x00053c1201007387 */ /* 0x000fe20000100800 */
[----:B----4-:R-:W-:Y:S02]  /*20bcc0*/  LOP3.LUT R17, R16, 0xffff, RZ, 0xc0, !PT ;  /* 0x0000ffff10117812 */ /* 0x010fe400078ec0ff */
[----:B------:R-:W-:Y:S01]  /*20bcd0*/  LOP3.LUT R16, R21, 0xffff, RZ, 0xc0, !PT ;  /* 0x0000ffff15107812 */ /* 0x000fe200078ec0ff */
[----:B------:R0:W-:Y:S04]  /*20bce0*/  STL [R1+0x6c8], R14 ;  /* 0x0006c80e01007387 */ /* 0x0001e80000100800 */
[----:B------:R1:W-:Y:S04]  /*20bcf0*/  STL [R1+0x1f5c], R9 ;  /* 0x001f5c0901007387 */ /* 0x0003e80000100800 */
[----:B------:R-:W3:Y:S01]  /*20bd00*/  LDL.LU R21, [R1+0x7a98] ;  /* 0x007a980001157983 */ /* 0x000ee20000300800 */
[----:B0-----:R-:W-:-:S02]  /*20bd10*/  PRMT R14, R9, 0x3340, R0 ;  /* 0x00003340090e7816 */ /* 0x001fc40000000000 */
[----:B------:R-:W-:Y:S02]  /*20bd20*/  LOP3.LUT R8, R8, 0xffff, RZ, 0xc0, !PT ;  /* 0x0000ffff08087812 */ /* 0x000fe400078ec0ff */
[----:B------:R-:W-:Y:S01]  /*20bd30*/  PRMT R18, R16, 0x3340, R0 ;  /* 0x0000334010127816 */ /* 0x000fe20000000000 */
[----:B------:R-:W-:Y:S01]  /*20bd40*/  VIADD R13, R13, UR5 ;  /* 0x000000050d0d7c36 */ /* 0x000fe20008000000 */
[----:B--2---:R-:W-:Y:S01]  /*20bd50*/  LOP3.LUT R15, R15, 0xffff, RZ, 0xc0, !PT ;  /* 0x0000ffff0f0f7812 */ /* 0x004fe200078ec0ff */
[----:B------:R-:W-:-:S03]  /*20bd60*/  ULDC UR5, c[0x0][0x248] ;  /* 0x0000920000057ab9 */ /* 0x000fc60000000800 */
[----:B-1----:R-:W-:-:S04]  /*20bd70*/  PRMT R9, R15, 0x3340, R17 ;  /* 0x000033400f097816 */ /* 0x002fc80000000011 */
[----:B------:R-:W-:Y:S02]  /*20bd80*/  PRMT R9, R9, 0x5410, R14 ;  /* 0x0000541009097816 */ /* 0x000fe4000000000e */
[----:B------:R-:W-:-:S03]  /*20bd90*/  LOP3.LUT R14, R27, 0xffff, RZ, 0xc0, !PT ;  /* 0x0000ffff1b0e7812 */ /* 0x000fc600078ec0ff */
[----:B------:R0:W-:Y:S01]  /*20bda0*/  STL [R1+0x1efc], R9 ;  /* 0x001efc0901007387 */ /* 0x0001e20000100800 */
[----:B------:R-:W-:Y:S02]  /*20bdb0*/  SHF.R.U32.HI R15, RZ, 0x8, R15 ;  /* 0x00000008ff0f7819 */ /* 0x000fe4000001160f */
[----:B------:R-:W-:Y:S01]  /*20bdc0*/  SHF.R.U32.HI R17, RZ, 0x8, R17 ;  /* 0x00000008ff117819 */ /* 0x000fe20000011611 */
[----:B------:R-:W2:Y:S01]  /*20bdd0*/  LDL.LU R27, [R1+0x4dc] ;  /* 0x0004dc00011b7983 */ /* 0x000ea20000300800 */
[----:B0-----:R-:W-:-:S04]  /*20bde0*/  PRMT R9, R8, 0x3340, R14 ;  /* 0x0000334008097816 */ /* 0x001fc8000000000e */
[----:B------:R-:W-:Y:S02]  /*20bdf0*/  PRMT R18, R9, 0x5410, R18 ;  /* 0x0000541009127816 */ /* 0x000fe40000000012 */
[----:B------:R-:W-:-:S03]  /*20be00*/  SHF.R.S32.HI R9, RZ, 0x1f, R13 ;  /* 0x0000001fff097819 */ /* 0x000fc6000001140d */
[----:B------:R0:W-:Y:S01]  /*20be10*/  STL [R1+0x1e78], R18 ;  /* 0x001e781201007387 */ /* 0x0001e20000100800 */
[----:B------:R-:W-:Y:S02]  /*20be20*/  LOP3.LUT R15, R15, 0xffff, RZ, 0xc0, !PT ;  /* 0x0000ffff0f0f7812 */ /* 0x000fe400078ec0ff */
[----:B------:R-:W-:Y:S02]  /*20be30*/  LOP3.LUT R17, R17, 0xffff, RZ, 0xc0, !PT ;  /* 0x0000ffff11117812 */ /* 0x000fe400078ec0ff */
[----:B------:R-:W-:Y:S02]  /*20be40*/  SHF.R.U32.HI R8, RZ, 0x8, R8 ;  /* 0x00000008ff087819 */ /* 0x000fe40000011608 */
[----:B0-----:R-:W-:Y:S02]  /*20be50*/  IADD3 R18, P3, R13, R6, RZ ;  /* 0x000000060d127210 */ /* 0x001fe40007f7e0ff */
[----:B------:R-:W-:Y:S02]  /*20be60*/  SHF.R.U32.HI R14, RZ, 0x8, R14 ;  /* 0x00000008ff0e7819 */ /* 0x000fe4000001160e */
[----:B------:R-:W-:Y:S01]  /*20be70*/  PRMT R15, R15, 0x3340, R17 ;  /* 0x000033400f0f7816 */ /* 0x000fe20000000011 */
[----:B------:R-:W-:Y:S01]  /*20be80*/  IMAD.X R19, R9, 0x1, R5, P3 ;  /* 0x0000000109137824 */ /* 0x000fe200018e0605 */
[----:B------:R-:W-:-:S02]  /*20be90*/  LOP3.LUT R8, R8, 0xffff, RZ, 0xc0, !PT ;  /* 0x0000ffff08087812 */ /* 0x000fc400078ec0ff */
[----:B------:R-:W-:Y:S02]  /*20bea0*/  LOP3.LUT R14, R14, 0xffff, RZ, 0xc0, !PT ;  /* 0x0000ffff0e0e7812 */ /* 0x000fe400078ec0ff */
[----:B------:R-:W-:Y:S04]  /*20beb0*/  STL.64 [R1+0xdc8], R18 ;  /* 0x000dc81201007387 */ /* 0x000fe80000100a00 */
[----:B------:R0:W-:Y:S02]  /*20bec0*/  STL [R1+0x74ec], R15 ;  /* 0x0074ec0f01007387 */ /* 0x0001e40000100800 */
[----:B0-----:R-:W-:-:S05]  /*20bed0*/  PRMT R15, R8, 0x3340, R14 ;  /* 0x00003340080f7816 */ /* 0x001fca000000000e */
[----:B------:R3:W-:Y:S02]  /*20bee0*/  STL [R1+0x1c90], R15 ;  /* 0x001c900f01007387 */ /* 0x0007e40000100800 */
[----:B---3--:R-:W-:Y:S02]  /*20bef0*/  LOP3.LUT R15, R21, 0xffff, RZ, 0xc0, !PT ;  /* 0x0000ffff150f7812 */ /* 0x008fe400078ec0ff */
[----:B------:R-:W3:Y:S01]  /*20bf00*/  LDL.LU R21, [R1+0x7a94] ;  /* 0x007a940001157983 */ /* 0x000ee20000300800 */
[----:B------:R-:W-:Y:S02]  /*20bf10*/  LOP3.LUT R8, R29, 0xffff, RZ, 0xc0, !PT ;  /* 0x0000ffff1d087812 */ /* 0x000fe400078ec0ff */
[----:B------:R-:W-:Y:S02]  /*20bf20*/  LOP3.LUT R14, R26, 0xffff, RZ, 0xc0, !PT ;  /* 0x0000ffff1a0e7812 */ /* 0x000fe400078ec0ff */
[----:B------:R-:W-:Y:S02]  /*20bf30*/  PRMT R17, R8, 0x3340, R15 ;  /* 0x0000334008117816 */ /* 0x000fe4000000000f */
[----:B------:R-:W-:-:S02]  /*20bf40*/  PRMT R18, R14, 0x3340, R0 ;  /* 0x000033400e127816 */ /* 0x000fc40000000000 */
[----:B------:R-:W-:Y:S02]  /*20bf50*/  SHF.R.U32.HI R16, RZ, 0x8, R16 ;  /* 0x00000008ff107819 */ /* 0x000fe40000011610 */
[----:B------:R-:W-:Y:S02]  /*20bf60*/  PRMT R17, R17, 0x5410, R18 ;  /* 0x0000541011117816 */ /* 0x000fe40000000012 */
[----:B------:R-:W-:Y:S02]  /*20bf70*/  SHF.R.U32.HI R8, RZ, 0x8, R8 ;  /* 0x00000008ff087819 */ /* 0x000fe40000011608 */
[----:B------:R-:W-:Y:S02]  /*20bf80*/  SHF.R.U32.HI R15, RZ, 0x8, R15 ;  /* 0x00000008ff0f7819 */ /* 0x000fe4000001160f */
[----:B------:R-:W-:Y:S02]  /*20bf90*/  IADD3 R18, P3, R13, R11, RZ ;  /* 0x0000000b0d127210 */ /* 0x000fe40007f7e0ff */
[----:B------:R-:W-:-:S02]  /*20bfa0*/  LOP3.LUT R16, R16, 0xffff, RZ, 0xc0, !PT ;  /* 0x0000ffff10107812 */ /* 0x000fc400078ec0ff */
[----:B------:R-:W-:Y:S02]  /*20bfb0*/  LOP3.LUT R8, R8, 0xffff, RZ, 0xc0, !PT ;  /* 0x0000ffff08087812 */ /* 0x000fe400078ec0ff */
[----:B------:R-:W-:Y:S01]  /*20bfc0*/  LOP3.LUT R15, R15, 0xffff, RZ, 0xc0, !PT ;  /* 0x0000ffff0f0f7812 */ /* 0x000fe200078ec0ff */
[----:B------:R-:W-:Y:S01]  /*20bfd0*/  IMAD.X R19, R9, 0x1, R7, P3 ;  /* 0x0000000109137824 */ /* 0x000fe200018e0607 */
[----:B------:R0:W-:Y:S04]  /*20bfe0*/  STL [R1+0x1e74], R17 ;  /* 0x001e741101007387 */ /* 0x0001e80000100800 */
[----:B------:R-:W4:Y:S01]  /*20bff0*/  LDL.LU R29, [R1+0x1b8] ;  /* 0x0001b800011d7983 */ /* 0x000f220000300800 */
[----:B0-----:R-:W-:Y:S02]  /*20c000*/  PRMT R17, R16, 0x3340, R0 ;  /* 0x0000334010117816 */ /* 0x001fe40000000000 */
[----:B------:R-:W-:Y:S01]  /*20c010*/  PRMT R16, R8, 0x3340, R15 ;  /* 0x0000334008107816 */ /* 0x000fe2000000000f */
[----:B------:R-:W-:Y:S01]  /*20c020*/  STL.64 [R1+0xdc0], R18 ;  /* 0x000dc01201007387 */ /* 0x000fe20000100a00 */
[----:B------:R-:W-:-:S03]  /*20c030*/  LOP3.LUT R8, R22, 0xffff, RZ, 0xc0, !PT ;  /* 0x0000ffff16087812 */ /* 0x000fc600078ec0ff */
[----:B------:R-:W-:Y:S04]  /*20c040*/  STL [R1+0x6c4], R17 ;  /* 0x0006c41101007387 */ /* 0x000fe80000100800 */
[----:B------:R3:W-:Y:S04]  /*20c050*/  STL [R1+0x1c8c], R16 ;  /* 0x001c8c1001007387 */ /* 0x0007e80000100800 */
[----:B------:R-:W4:Y:S01]  /*20c060*/  LDL.LU R22, [R1+0x7a90] ;  /* 0x007a900001167983 */ /* 0x000f220000300800 */
[----:B---3--:R-:W-:-:S03]  /*20c070*/  LOP3.LUT R16, R21, 0xffff, RZ, 0xc0, !PT ;  /* 0x0000ffff15107812 */ /* 0x008fc600078ec0ff */
[----:B------:R-:W3:Y:S01]  /*20c080*/  LDL.LU R21, [R1+0x7a8c] ;  /* 0x007a8c0001157983 */ /* 0x000ee20000300800 */
[----:B--2---:R-:W-:Y:S02]  /*20c090*/  LOP3.LUT R15, R27, 0xffff, RZ, 0xc0, !PT ;  /* 0x0000ffff1b0f7812 */ /* 0x004fe400078ec0ff */
[----:B------:R-:W-:Y:S01]  /*20c0a0*/  PRMT R18, R8, 0x3340, R0 ;  /* 0x0000334008127816 */ /* 0x000fe20000000000 */
[----:B------:R-:W2:Y:S01]  /*20c0b0*/  LDL.LU R26, [R1+0x1bc] ;  /* 0x0001bc00011a7983 */ /* 0x000ea20000300800 */
[--C-:B------:R-:W-:Y:S02]  /*20c0c0*/  PRMT R17, R15, 0x3340, R16.reuse ;  /* 0x000033400f117816 */ /* 0x100fe40000000010 */
[----:B------:R-:W-:Y:S02]  /*20c0d0*/  SHF.R.U32.HI R15, RZ, 0x8, R15 ;  /* 0x00000008ff0f7819 */ /* 0x000fe4000001160f */
[----:B------:R-:W-:Y:S02]  /*20c0e0*/  SHF.R.U32.HI R16, RZ, 0x8, R16 ;  /* 0x00000008ff107819 */ /* 0x000fe40000011610 */
[----:B------:R-:W-:-:S02]  /*20c0f0*/  PRMT R17, R17, 0x5410, R18 ;  /* 0x0000541011117816 */ /* 0x000fc40000000012 */
[----:B------:R-:W-:Y:S02]  /*20c100*/  IADD3 R18, P3, R13, R4, RZ ;  /* 0x000000040d127210 */ /* 0x000fe40007f7e0ff */
[----:B------:R-:W-:Y:S02]  /*20c110*/  LOP3.LUT R15, R15, 0xffff, RZ, 0xc0, !PT ;  /* 0x0000ffff0f0f7812 */ /* 0x000fe400078ec0ff */
[----:B------:R-:W-:Y:S01]  /*20c120*/  LOP3.LUT R16, R16, 0xffff, RZ, 0xc0, !PT ;  /* 0x0000ffff10107812 */ /* 0x000fe200078ec0ff */
[----:B------:R-:W-:Y:S01]  /*20c130*/  IMAD.X R19, R9, 0x1, R3, P3 ;  /* 0x0000000109137824 */ /* 0x000fe200018e0603 */
[----:B------:R-:W-:Y:S02]  /*20c140*/  SHF.R.U32.HI R8, RZ, 0x8, R8 ;  /* 0x00000008ff087819 */ /* 0x000fe40000011608 */
[----:B------:R-:W-:Y:S02]  /*20c150*/  PRMT R15, R15, 0x3340, R16 ;  /* 0x000033400f0f7816 */ /* 0x000fe40000000010 */
[----:B------:R-:W-:Y:S01]  /*20c160*/  IADD3 R16, P3, R13, R2, RZ ;  /* 0x000000020d107210 */ /* 0x000fe20007f7e0ff */
[----:B------:R0:W-:Y:S01]  /*20c170*/  STL [R1+0x1e70], R17 ;  /* 0x001e701101007387 */ /* 0x0001e20000100800 */
[----:B------:R-:W-:-:S03]  /*20c180*/  LOP3.LUT R8, R8, 0xffff, RZ, 0xc0, !PT ;  /* 0x0000ffff08087812 */ /* 0x000fc600078ec0ff */
[----:B------:R-:W2:Y:S01]  /*20c190*/  LDL.LU R27, [R1+0x380] ;  /* 0x00038000011b7983 */ /* 0x000ea20000300800 */
[--C-:B0-----:R-:W-:Y:S01]  /*20c1a0*/  IMAD.X R17, R9, 0x1, R0.reuse, P3 ;  /* 0x0000000109117824 */ /* 0x101fe200018e0600 */
[----:B------:R-:W-:Y:S02]  /*20c1b0*/  PRMT R9, R8, 0x3340, R0 ;  /* 0x0000334008097816 */ /* 0x000fe40000000000 */
[----:B------:R4:W-:Y:S04]  /*20c1c0*/  STL.64 [R1+0xdb0], R18 ;  /* 0x000db01201007387 */ /* 0x0009e80000100a00 */
[----:B------:R-:W-:Y:S04]  /*20c1d0*/  STL [R1+0x1c74], R15 ;  /* 0x001c740f01007387 */ /* 0x000fe80000100800 */
[----:B------:R-:W-:Y:S01]  /*20c1e0*/  STL.64 [R1+0xdb8], R16 ;  /* 0x000db81001007387 */ /* 0x000fe20000100a00 */
[----:B----4-:R-:W-:-:S03]  /*20c1f0*/  LOP3.LUT R18, R29, 0xffff, RZ, 0xc0, !PT ;  /* 0x0000ffff1d127812 */ /* 0x010fc600078ec0ff */
[----:B---3--:R-:W-:Y:S04]  /*20c200*/  STL [R1+0x74c0], R21 ;  /* 0x0074c01501007387 */ /* 0x008fe80000100800 */
[----:B------:R0:W-:Y:S02]  /*20c210*/  STL [R1+0x6c0], R9 ;  /* 0x0006c00901007387 */ /* 0x0001e40000100800 */
[----:B0-----:R-:W-:Y:S02]  /*20c220*/  LOP3.LUT R9, R22, 0xffff, RZ, 0xc0, !PT ;  /* 0x0000ffff16097812 */ /* 0x001fe400078ec0ff */
[----:B------:R-:W3:Y:S01]  /*20c230*/  LDL.LU R22, [R1+0x7a88] ;  /* 0x007a880001167983 */ /* 0x000ee20000300800 */
[----:B------:R-:W-:Y:S02]  /*20c240*/  LOP3.LUT R8, R21, 0xffff, RZ, 0xc0, !PT ;  /* 0x0000ffff15087812 */ /* 0x000fe400078ec0ff */
[----:B------:R-:W-:-:S02]  /*20c250*/  PRMT R16, R18, 0x3340, R0 ;  /* 0x0000334012107816 */ /* 0x000fc40000000000 */
[----:B------:R-:W-:-:S04]  /*20c260*/  PRMT R15, R8, 0x3340, R9 ;  /* 0x00003340080f7816 */ /* 0x000fc80000000009 */
[----:B------:R-:W-:Y:S02]  /*20c270*/  PRMT R16, R15, 0x5410, R16 ;  /* 0x000054100f107816 */ /* 0x000fe40000000010 */
[----:B------:R-:W-:Y:S02]  /*20c280*/  SHF.R.U32.HI R15, RZ, 0x8, R14 ;  /* 0x00000008ff0f7819 */ /* 0x000fe4000001160e */
[----:B------:R-:W-:Y:S01]  /*20c290*/  SHF.R.U32.HI R14, RZ, 0x8, R9 ;  /* 0x00000008ff0e7819 */ /* 0x000fe20000011609 */
[----:B------:R0:W-:Y:S04]  /*20c2a0*/  STL [R1+0x1e6c], R16 ;  /* 0x001e6c1001007387 */ /* 0x0001e80000100800 */
[----:B------:R-:W4:Y:S04]  /*20c2b0*/  LDL.LU R9, [R1+0x520] ;  /* 0x0005200001097983 */ /* 0x000f280000300800 */
[----:B------:R-:W4:Y:S01]  /*20c2c0*/  LDL.LU R29, [R1+0x334] ;  /* 0x00033400011d7983 */ /* 0x000f220000300800 */
[----:B------:R-:W-:-:S02]  /*20c2d0*/  SHF.R.U32.HI R8, RZ, 0x8, R8 ;  /* 0x00000008ff087819 */ /* 0x000fc40000011608 */
[----:B------:R-:W-:Y:S02]  /*20c2e0*/  LOP3.LUT R15, R15, 0xffff, RZ, 0xc0, !PT ;  /* 0x0000ffff0f0f7812 */ /* 0x000fe400078ec0ff */
[----:B------:R-:W-:Y:S02]  /*20c2f0*/  LOP3.LUT R8, R8, 0xffff, RZ, 0xc0, !PT ;  /* 0x0000ffff08087812 */ /* 0x000fe400078ec0ff */
[----:B------:R-:W-:Y:S02]  /*20c300*/  LOP3.LUT R14, R14, 0xffff, RZ, 0xc0, !PT ;  /* 0x0000ffff0e0e7812 */ /* 0x000fe400078ec0ff */
[----:B0-----:R-:W-:Y:S02]  /*20c310*/  PRMT R16, R15, 0x3340, R0 ;  /* 0x000033400f107816 */ /* 0x001fe40000000000 */
[----:B------:R-:W-:-:S03]  /*20c320*/  PRMT R8, R8, 0x3340, R14 ;  /* 0x0000334008087816 */ /* 0x000fc6000000000e */
[----:B------:R-:W-:Y:S04]  /*20c330*/  STL [R1+0x548], R16 ;  /* 0x0005481001007387 */ /* 0x000fe80000100800 */
[----:B------:R0:W-:Y:S01]  /*20c340*/  STL [R1+0x1c70], R8 ;  /* 0x001c700801007387 */ /* 0x0001e20000100800 */
[----:B--2---:R-:W-:Y:S02]  /*20c350*/  LOP3.LUT R15, R26, 0xffff, RZ, 0xc0, !PT ;  /* 0x0000ffff1a0f7812 */ /* 0x004fe400078ec0ff */
[----:B------:R-:W-:Y:S01]  /*20c360*/  LOP3.LUT R19, R27, 0xffff, RZ, 0xc0, !PT ;  /* 0x0000ffff1b137812 */ /* 0x000fe200078ec0ff */
[----:B------:R-:W-:Y:S01]  /*20c370*/  VIADD R13, R13, UR5 ;  /* 0x000000050d0d7c36 */ /* 0x000fe20008000000 */
[----:B------:R-:W-:Y:S01]  /*20c380*/  PRMT R21, R15, 0x3340, R0 ;  /* 0x000033400f157816 */ /* 0x000fe20000000000 */
[----:B------:R-:W-:-:S03]  /*20c390*/  ULDC UR5, c[0x0][0x248] ;  /* 0x0000920000057ab9 */ /* 0x000fc60000000800 */
[----:B------:R-:W-:Y:S01]  /*20c3a0*/  IADD3 R26, P3, R13, R6, RZ ;  /* 0x000000060d1a7210 */ /* 0x000fe20007f7e0ff */
[----:B---3--:R-:W-:Y:S04]  /*20c3b0*/  STL [R1+0x74a4], R22 ;  /* 0x0074a41601007387 */ /* 0x008fe80000100800 */
[----:B0-----:R-:W2:Y:S04]  /*20c3c0*/  LDL.LU R8, [R1+0x524] ;  /* 0x0005240001087983 */ /* 0x001ea80000300800 */
[----:B------:R-:W3:Y:S04]  /*20c3d0*/  LDL.LU R14, [R1+0x144] ;  /* 0x00014400010e7983 */ /* 0x000ee80000300800 */
[----:B------:R-:W3:Y:S01]  /*20c3e0*/  LDL.LU R16, [R1+0x338] ;  /* 0x0003380001107983 */ /* 0x000ee20000300800 */
[----:B------:R-:W-:-:S04]  /*20c3f0*/  LOP3.LUT R20, R22, 0xffff, RZ, 0xc0, !PT ;  /* 0x0000ffff16147812 */ /* 0x000fc800078ec0ff */
[----:B------:R-:W-:-:S04]  /*20c400*/  PRMT R17, R20, 0x3340, R19 ;  /* 0x0000334014117816 */ /* 0x000fc80000000013 */
[----:B------:R-:W-:Y:S02]  /*20c410*/  PRMT R21, R17, 0x5410, R21 ;  /* 0x0000541011157816 */ /* 0x000fe40000000015 */
[----:B------:R-:W-:Y:S02]  /*20c420*/  SHF.R.S32.HI R17, RZ, 0x1f, R13 ;  /* 0x0000001fff117819 */ /* 0x000fe4000001140d */
[----:B------:R-:W-:-:S03]  /*20c430*/  SHF.R.U32.HI R19, RZ, 0x8, R19 ;  /* 0x00000008ff137819 */ /* 0x000fc60000011613 */
[----:B------:R-:W-:Y:S01]  /*20c440*/  IMAD.X R27, R17, 0x1, R5, P3 ;  /* 0x00000001111b7824 */ /* 0x000fe200018e0605 */
[----:B------:R0:W-:Y:S04]  /*20c450*/  STL [R1+0x1e64], R21 ;  /* 0x001e641501007387 */ /* 0x0001e80000100800 */
[----:B------:R1:W-:Y:S01]  /*20c460*/  STL.64 [R1+0xda8], R26 ;  /* 0x000da81a01007387 */ /* 0x0003e20000100a00 */
[----:B------:R-:W-:Y:S02]  /*20c470*/  SHF.R.U32.HI R20, RZ, 0x8, R20 ;  /* 0x00000008ff147819 */ /* 0x000fe40000011614 */
[----:B0-----:R-:W-:Y:S01]  /*20c480*/  LOP3.LUT R21, R19, 0xffff, RZ, 0xc0, !PT ;  /* 0x0000ffff13157812 */ /* 0x001fe200078ec0ff */
[----:B-1----:R-:W3:Y:S04]  /*20c490*/  LDL.LU.64 R26, [R1+0x7a80] ;  /* 0x007a8000011a7983 */ /* 0x002ee80000300a00 */
[----:B------:R-:W3:Y:S01]  /*20c4a0*/  LDL.LU R19, [R1+0x148] ;  /* 0x0001480001137983 */ /* 0x000ee20000300800 */
[----:B------:R-:W-:-:S02]  /*20c4b0*/  SHF.R.U32.HI R15, RZ, 0x8, R15 ;  /* 0x00000008ff0f7819 */ /* 0x000fc4000001160f */
[----:B------:R-:W-:Y:S02]  /*20c4c0*/  LOP3.LUT R20, R20, 0xffff, RZ, 0xc0, !PT ;  /* 0x0000ffff14147812 */ /* 0x000fe400078ec0ff */
[----:B------:R-:W-:Y:S02]  /*20c4d0*/  LOP3.LUT R15, R15, 0xffff, RZ, 0xc0, !PT ;  /* 0x0000ffff0f0f7812 */ /* 0x000fe400078ec0ff */
[----:B------:R-:W-:Y:S02]  /*20c4e0*/  PRMT R21, R20, 0x3340, R21 ;  /* 0x0000334014157816 */ /* 0x000fe40000000015 */
[----:B------:R-:W-:Y:S02]  /*20c4f0*/  PRMT R20, R15, 0x3340, R0 ;  /* 0x000033400f147816 */ /* 0x000fe40000000000 */
[----:B----4-:R-:W-:Y:S01]  /*20c500*/  LOP3.LUT R15, R9, 0xffff, RZ, 0xc0, !PT ;  /* 0x0000ffff090f7812 */ /* 0x010fe200078ec0ff */
[----:B------:R0:W-:Y:S01]  /*20c510*/  STL [R1+0x1c58], R21 ;  /* 0x001c581501007387 */ /* 0x0001e20000100800 */
[----:B------:R-:W-:-:S03]  /*20c520*/  LOP3.LUT R9, R29, 0xffff, RZ, 0xc0, !PT ;  /* 0x0000ffff1d097812 */ /* 0x000fc600078ec0ff */
[----:B------:R1:W-:Y:S04]  /*20c530*/  STL [R1+0x54c], R20 ;  /* 0x00054c1401007387 */ /* 0x0003e80000100800 */
[----:B------:R4:W-:Y:S01]  /*20c540*/  STL [R1+0x17c], R15 ;  /* 0x00017c0f01007387 */ /* 0x0009e20000100800 */
[----:B0-----:R-:W-:-:S03]  /*20c550*/  SHF.R.U32.HI R21, RZ, 0x8, R18 ;  /* 0x00000008ff157819 */ /* 0x001fc60000011612 */
[----:B------:R-:W3:Y:S04]  /*20c560*/  LDL.LU R18, [R1+0x4e8] ;  /* 0x0004e80001127983 */ /* 0x000ee80000300800 */
[----:B------:R-:W3:Y:S01]  /*20c570*/  LDL.LU R29, [R1+0x2e4] ;  /* 0x0002e400011d7983 */ /* 0x000ee20000300800 */
[----:B-1----:R-:W-:Y:S02]  /*20c580*/  SHF.R.U32.HI R20, RZ, 0x8, R9 ;  /* 0x00000008ff147819 */ /* 0x002fe40000011609 */
[----:B----4-:R-:W-:Y:S02]  /*20c590*/  SHF.R.U32.HI R15, RZ, 0x8, R15 ;  /* 0x00000008ff0f7819 */ /* 0x010fe4000001160f */
[----:B------:R-:W-:Y:S02]  /*20c5a0*/  LOP3.LUT R21, R21, 0xffff, RZ, 0xc0, !PT ;  /* 0x0000ffff15157812 */ /* 0x000fe400078ec0ff */
[----:B------:R-:W-:-:S02]  /*20c5b0*/  LOP3.LUT R15, R15, 0xffff, RZ, 0xc0, !PT ;  /* 0x0000ffff0f0f7812 */ /* 0x000fc400078ec0ff */
[----:B------:R-:W-:Y:S02]  /*20c5c0*/  LOP3.LUT R20, R20, 0xffff, RZ, 0xc0, !PT ;  /* 0x0000ffff14147812 */ /* 0x000fe400078ec0ff */
[----:B------:R-:W-:Y:S01]  /*20c5d0*/  PRMT R21, R21, 0x3340, R0 ;  /* 0x0000334015157816 */ /* 0x000fe20000000000 */
[----:B------:R-:W-:Y:S01]  /*20c5e0*/  STL [R1+0x79a8], R9 ;  /* 0x0079a80901007387 */ /* 0x000fe20000100800 */
[----:B------:R-:W-:-:S03]  /*20c5f0*/  PRMT R15, R15, 0x3340, R20 ;  /* 0x000033400f0f7816 */ /* 0x000fc60000000014 */
[----:B------:R0:W-:Y:S01]  /*20c600*/  STL [R1+0x6bc], R21 ;  /* 0x0006bc1501007387 */ /* 0x0001e20000100800 */
[----:B------:R-:W-:-:S03]  /*20c610*/  IADD3 R20, P3, R13, R11, RZ ;  /* 0x0000000b0d147210 */ /* 0x000fc60007f7e0ff */
[----:B------:R1:W-:Y:S02]  /*20c620*/  STL [R1+0x1c50], R15 ;  /* 0x001c500f01007387 */ /* 0x0003e40000100800 */
[----:B0-----:R-:W-:Y:S01]  /*20c630*/  IMAD.X R21, R17, 0x1, R7, P3 ;  /* 0x0000000111157824 */ /* 0x001fe200018e0607 */
[----:B--2---:R-:W-:Y:S02]  /*20c640*/  LOP3.LUT R8, R8, 0xffff, RZ, 0xc0, !PT ;  /* 0x0000ffff08087812 */ /* 0x004fe400078ec0ff */
[----:B---3--:R-:W-:Y:S02]  /*20c650*/  LOP3.LUT R14, R14, 0xffff, RZ, 0xc0, !PT ;  /* 0x0000ffff0e0e7812 */ /* 0x008fe400078ec0ff */
[----:B------:R-:W-:Y:S02]  /*20c660*/  LOP3.LUT R9, R16, 0xffff, RZ, 0xc0, !PT ;  /* 0x0000ffff10097812 */ /* 0x000fe400078ec0ff */
[----:B------:R-:W-:Y:S02]  /*20c670*/  PRMT R16, R14, 0x3340, R0 ;  /* 0x000033400e107816 */ /* 0x000fe40000000000 */
[----:B-1----:R-:W-:-:S02]  /*20c680*/  PRMT R15, R8, 0x3340, R9 ;  /* 0x00003340080f7816 */ /* 0x002fc40000000009 */
[----:B------:R-:W-:Y:S02]  /*20c690*/  SHF.R.U32.HI R8, RZ, 0x8, R8 ;  /* 0x00000008ff087819 */ /* 0x000fe40000011608 */
[----:B------:R-:W-:-:S05]  /*20c6a0*/  PRMT R15, R15, 0x5410, R16 ;  /* 0x000054100f0f7816 */ /* 0x000fca0000000010 */
[----:B------:R0:W-:Y:S04]  /*20c6b0*/  STL [R1+0x1e5c], R15 ;  /* 0x001e5c0f01007387 */ /* 0x0001e80000100800 */
[----:B------:R-:W2:Y:S04]  /*20c6c0*/  LDL.LU R16, [R1+0x4ec] ;  /* 0x0004ec0001107983 */ /* 0x000ea80000300800 */
[----:B------:R-:W-:Y:S01]  /*20c6d0*/  STL.64 [R1+0xda0], R20 ;  /* 0x000da01401007387 */ /* 0x000fe20000100a00 */
[----:B0-----:R-:W-:Y:S02]  /*20c6e0*/  SHF.R.U32.HI R15, RZ, 0x8, R9 ;  /* 0x00000008ff0f7819 */ /* 0x001fe40000011609 */
[----:B------:R-:W-:-:S02]  /*20c6f0*/  LOP3.LUT R9, R8, 0xffff, RZ, 0xc0, !PT ;  /* 0x0000ffff08097812 */ /* 0x000fc400078ec0ff */
[----:B------:R-:W3:Y:S01]  /*20c700*/  LDL.LU R8, [R1+0x2e8] ;  /* 0x0002e80001087983 */ /* 0x000ee20000300800 */
[----:B------:R-:W-:-:S04]  /*20c710*/  LOP3.LUT R15, R15, 0xffff, RZ, 0xc0, !PT ;  /* 0x0000ffff0f0f7812 */ /* 0x000fc800078ec0ff */
[----:B------:R-:W-:Y:S02]  /*20c720*/  PRMT R15, R9, 0x3340, R15 ;  /* 0x00003340090f7816 */ /* 0x000fe4000000000f */
[----:B------:R-:W-:-:S03]  /*20c730*/  LOP3.LUT R9, R19, 0xffff, RZ, 0xc0, !PT ;  /* 0x0000ffff13097812 */ /* 0x000fc600078ec0ff */
[----:B------:R-:W-:Y:S01]  /*20c740*/  STL [R1+0x1178], R15 ;  /* 0x0011780f01007387 */ /* 0x000fe20000100800 */
[----:B------:R-:W-:-:S03]  /*20c750*/  SHF.R.U32.HI R14, RZ, 0x8, R14 ;  /* 0x00000008ff0e7819 */ /* 0x000fc6000001160e */
[----:B------:R0:W-:Y:S01]  /*20c760*/  STL [R1+0x148], R9 ;  /* 0x0001480901007387 */ /* 0x0001e20000100800 */
[----:B------:R-:W-:Y:S02]  /*20c770*/  LOP3.LUT R14, R14, 0xffff, RZ, 0xc0, !PT ;  /* 0x0000ffff0e0e7812 */ /* 0x000fe400078ec0ff */
[----:B0-----:R-:W-:-:S04]  /*20c780*/  SHF.R.U32.HI R9, RZ, 0x8, R9 ;  /* 0x00000008ff097819 */ /* 0x001fc80000011609 */
[----:B------:R-:W-:Y:S02]  /*20c790*/  LOP3.LUT R9, R9, 0xffff, RZ, 0xc0, !PT ;  /* 0x0000ffff09097812 */ /* 0x000fe400078ec0ff */
[--C-:B------:R-:W-:Y:S02]  /*20c7a0*/  PRMT R19, R14, 0x3340, R0.reuse ;  /* 0x000033400e137816 */ /* 0x100fe40000000000 */
[----:B------:R-:W-:-:S03]  /*20c7b0*/  PRMT R15, R9, 0x3340, R0 ;  /* 0x00003340090f7816 */ /* 0x000fc60000000000 */
[----:B------:R0:W-:Y:S01]  /*20c7c0*/  STL [R1+0x6b8], R19 ;  /* 0x0006b81301007387 */ /* 0x0001e20000100800 */
[----:B------:R-:W-:Y:S02]  /*20c7d0*/  LOP3.LUT R14, R18, 0xffff, RZ, 0xc0, !PT ;  /* 0x0000ffff120e7812 */ /* 0x000fe400078ec0ff */
[----:B------:R-:W-:Y:S01]  /*20c7e0*/  LOP3.LUT R9, R27, 0xffff, RZ, 0xc0, !PT ;  /* 0x0000ffff1b097812 */ /* 0x000fe200078ec0ff */
[----:B------:R1:W-:Y:S04]  /*20c7f0*/  STL [R1+0x6b4], R15 ;  /* 0x0006b40f01007387 */ /* 0x0003e80000100800 */
[----:B------:R-:W4:Y:S01]  /*20c800*/  LDL.LU R27, [R1+0x7a7c] ;  /* 0x007a7c00011b7983 */ /* 0x000f220000300800 */
[----:B0-----:R-:W-:Y:S02]  /*20c810*/  PRMT R19, R9, 0x3340, R0 ;  /* 0x0000334009137816 */ /* 0x001fe40000000000 */
[----:B-1----:R-:W-:-:S02]  /*20c820*/  LOP3.LUT R15, R29, 0xffff, RZ, 0xc0, !PT ;  /* 0x0000ffff1d0f7812 */ /* 0x002fc400078ec0ff */
[----:B------:R-:W4:Y:S02]  /*20c830*/  LDL.LU R29, [R1+0x3bc] ;  /* 0x0003bc00011d7983 */ /* 0x000f240000300800 */
[----:B------:R-:W-:-:S04]  /*20c840*/  PRMT R18, R14, 0x3340, R15 ;  /* 0x000033400e127816 */ /* 0x000fc8000000000f */
[----:B------:R-:W-:Y:S02]  /*20c850*/  PRMT R20, R18, 0x5410, R19 ;  /* 0x0000541012147816 */ /* 0x000fe40000000013 */
[----:B------:R-:W-:Y:S02]  /*20c860*/  IADD3 R18, P3, R13, R4, RZ ;  /* 0x000000040d127210 */ /* 0x000fe40007f7e0ff */
[----:B------:R-:W-:Y:S02]  /*20c870*/  SHF.R.U32.HI R14, RZ, 0x8, R14 ;  /* 0x00000008ff0e7819 */ /* 0x000fe4000001160e */
[----:B------:R-:W-:Y:S01]  /*20c880*/  SHF.R.U32.HI R15, RZ, 0x8, R15 ;  /* 0x00000008ff0f7819 */ /* 0x000fe2000001160f */
[----:B------:R-:W-:Y:S01]  /*20c890*/  IMAD.X R19, R17, 0x1, R3, P3 ;  /* 0x0000000111137824 */ /* 0x000fe200018e0603 */
[----:B------:R-:W-:Y:S02]  /*20c8a0*/  LOP3.LUT R14, R14, 0xffff, RZ, 0xc0, !PT ;  /* 0x0000ffff0e0e7812 */ /* 0x000fe400078ec0ff */
[----:B------:R-:W-:Y:S01]  /*20c8b0*/  LOP3.LUT R15, R15, 0xffff, RZ, 0xc0, !PT ;  /* 0x0000ffff0f0f7812 */ /* 0x000fe200078ec0ff */
[----:B------:R-:W-:Y:S04]  /*20c8c0*/  STL [R1+0x1e50], R20 ;  /* 0x001e501401007387 */ /* 0x000fe80000100800 */
[----:B------:R0:W-:Y:S01]  /*20c8d0*/  STL.64 [R1+0xd90], R18 ;  /* 0x000d901201007387 */ /* 0x0001e20000100a00 */
[----:B------:R-:W-:-:S02]  /*20c8e0*/  SHF.R.U32.HI R9, RZ, 0x8, R9 ;  /* 0x00000008ff097819 */ /* 0x000fc40000011609 */
        /* <DEDUP_REMOVED lines=12> */
[----:B------:R-:W-:Y:S02]  /*20c9b0*/  LOP3.LUT R9, R9, 0xffff, RZ, 0xc0, !PT ;  /* 0x0000ffff09097812 */ /* 0x000fe400078ec0ff */
[----:B--2---:R-:W-:Y:S02]  /*20c9c0*/  LOP3.LUT R14, R16, 0xffff, RZ, 0xc0, !PT ;  /* 0x0000ffff100e7812 */ /* 0x004fe400078ec0ff */
[----:B---3--:R-:W-:Y:S02]  /*20c9d0*/  LOP3.LUT R15, R8, 0xffff, RZ, 0xc0, !PT ;  /* 0x0000ffff080f7812 */ /* 0x008fe400078ec0ff */
[----:B------:R-:W2:Y:S02]  /*20c9e0*/  LDL.LU R8, [R1+0x3c0] ;  /* 0x0003c00001087983 */ /* 0x000ea40000300800 */
[----:B------:R-:W-:Y:S02]  /*20c9f0*/  PRMT R16, R14, 0x3340, R15 ;  /* 0x000033400e107816 */ /* 0x000fe4000000000f */
[----:B------:R-:W-:-:S02]  /*20ca00*/  SHF.R.U32.HI R14, RZ, 0x8, R14 ;  /* 0x00000008ff0e7819 */ /* 0x000fc4000001160e */
[----:B------:R-:W-:Y:S02]  /*20ca10*/  SHF.R.U32.HI R15, RZ, 0x8, R15 ;  /* 0x00000008ff0f7819 */ /* 0x000fe4000001160f */
[----:B------:R-:W-:Y:S02]  /*20ca20*/  LOP3.LUT R14, R14, 0xffff, RZ, 0xc0, !PT ;  /* 0x0000ffff0e0e7812 */ /* 0x000fe400078ec0ff */
[----:B------:R-:W-:Y:S02]  /*20ca30*/  LOP3.LUT R15, R15, 0xffff, RZ, 0xc0, !PT ;  /* 0x0000ffff0f0f7812 */ /* 0x000fe400078ec0ff */
[----:B------:R-:W-:Y:S02]  /*20ca40*/  PRMT R16, R16, 0x5410, R17 ;  /* 0x0000541010107816 */ /* 0x000fe40000000011 */
[----:B------:R-:W-:Y:S02]  /*20ca50*/  PRMT R15, R14, 0x3340, R15 ;  /* 0x000033400e0f7816 */ /* 0x000fe4000000000f */
[----:B------:R-:W-:Y:S01]  /*20ca60*/  PRMT R14, R9, 0x3340, R0 ;  /* 0x00003340090e7816 */ /* 0x000fe20000000000 */
[----:B------:R-:W-:Y:S01]  /*20ca70*/  STL [R1+0x1e4c], R16 ;  /* 0x001e4c1001007387 */ /* 0x000fe20000100800 */
[----:B------:R-:W-:-:S03]  /*20ca80*/  LOP3.LUT R9, R23, 0xffff, RZ, 0xc0, !PT ;  /* 0x0000ffff17097812 */ /* 0x000fc600078ec0ff */
[----:B------:R-:W-:Y:S04]  /*20ca90*/  STL [R1+0x1c08], R15 ;  /* 0x001c080f01007387 */ /* 0x000fe80000100800 */
[----:B------:R-:W3:Y:S04]  /*20caa0*/  LDL.LU R23, [R1+0x7a74] ;  /* 0x007a740001177983 */ /* 0x000ee80000300800 */
[----:B------:R4:W-:Y:S01]  /*20cab0*/  STL [R1+0x6ac], R14 ;  /* 0x0006ac0e01007387 */ /* 0x0009e20000100800 */
[----:B------:R-:W-:Y:S01]  /*20cac0*/  PRMT R17, R9, 0x3340, R0 ;  /* 0x0000334009117816 */ /* 0x000fe20000000000 */
[----:B------:R-:W-:Y:S01]  /*20cad0*/  VIADD R13, R13, UR5 ;  /* 0x000000050d0d7c36 */ /* 0x000fe20008000000 */
[----:B------:R-:W-:Y:S01]  /*20cae0*/  SHF.R.U32.HI R9, RZ, 0x8, R9 ;  /* 0x00000008ff097819 */ /* 0x000fe20000011609 */
[----:B------:R-:W-:-:S03]  /*20caf0*/  ULDC UR5, c[0x0][0x248] ;  /* 0x0000920000057ab9 */ /* 0x000fc60000000800 */
[----:B------:R-:W-:Y:S02]  /*20cb00*/  SHF.R.S32.HI R22, RZ, 0x1f, R13 ;  /* 0x0000001fff167819 */ /* 0x000fe4000001140d */
[----:B----4-:R-:W-:Y:S02]  /*20cb10*/  LOP3.LUT R14, R29, 0xffff, RZ, 0xc0, !PT ;  /* 0x0000ffff1d0e7812 */ /* 0x010fe400078ec0ff */
[----:B------:R-:W-:Y:S02]  /*20cb20*/  LOP3.LUT R9, R9, 0xffff, RZ, 0xc0, !PT ;  /* 0x0000ffff09097812 */ /* 0x000fe400078ec0ff */
[----:B------:R-:W-:Y:S02]  /*20cb30*/  LOP3.LUT R15, R24, 0xffff, RZ, 0xc0, !PT ;  /* 0x0000ffff180f7812 */ /* 0x000fe400078ec0ff */
[----:B------:R-:W4:Y:S02]  /*20cb40*/  LDL.LU R24, [R1+0x7a70] ;  /* 0x007a700001187983 */ /* 0x000f240000300800 */
[----:B------:R-:W-:-:S02]  /*20cb50*/  PRMT R16, R14, 0x3340, R15 ;  /* 0x000033400e107816 */ /* 0x000fc4000000000f */
[----:B------:R-:W4:Y:S02]  /*20cb60*/  LDL.LU R29, [R1+0x1d8] ;  /* 0x0001d800011d7983 */ /* 0x000f240000300800 */
[----:B------:R-:W-:-:S05]  /*20cb70*/  PRMT R16, R16, 0x5410, R17 ;  /* 0x0000541010107816 */ /* 0x000fca0000000011 */
[----:B------:R0:W-:Y:S01]  /*20cb80*/  STL [R1+0x1e44], R16 ;  /* 0x001e441001007387 */ /* 0x0001e20000100800 */
[----:B------:R-:W-:Y:S02]  /*20cb90*/  SHF.R.U32.HI R14, RZ, 0x8, R14 ;  /* 0x00000008ff0e7819 */ /* 0x000fe4000001160e */
[----:B------:R-:W-:Y:S02]  /*20cba0*/  SHF.R.U32.HI R15, RZ, 0x8, R15 ;  /* 0x00000008ff0f7819 */ /* 0x000fe4000001160f */
[----:B0-----:R-:W-:Y:S02]  /*20cbb0*/  IADD3 R16, P3, R13, R6, RZ ;  /* 0x000000060d107210 */ /* 0x001fe40007f7e0ff */
[----:B------:R-:W-:-:S03]  /*20cbc0*/  LOP3.LUT R14, R14, 0xffff, RZ, 0xc0, !PT ;  /* 0x0000ffff0e0e7812 */ /* 0x000fc600078ec0ff */
[----:B------:R-:W-:Y:S01]  /*20cbd0*/  IMAD.X R17, R22, 0x1, R5, P3 ;  /* 0x0000000116117824 */ /* 0x000fe200018e0605 */
[----:B------:R-:W-:-:S04]  /*20cbe0*/  LOP3.LUT R15, R15, 0xffff, RZ, 0xc0, !PT ;  /* 0x0000ffff0f0f7812 */ /* 0x000fc800078ec0ff */
[----:B------:R0:W-:Y:S02]  /*20cbf0*/  STL.64 [R1+0xd88], R16 ;  /* 0x000d881001007387 */ /* 0x0001e40000100a00 */
[----:B0-----:R-:W-:Y:S02]  /*20cc00*/  PRMT R16, R14, 0x3340, R15 ;  /* 0x000033400e107816 */ /* 0x001fe4000000000f */
[----:B------:R-:W-:-:S03]  /*20cc10*/  PRMT R15, R9, 0x3340, R0 ;  /* 0x00003340090f7816 */ /* 0x000fc60000000000 */
[----:B------:R-:W-:Y:S04]  /*20cc20*/  STL [R1+0x1bec], R16 ;  /* 0x001bec1001007387 */ /* 0x000fe80000100800 */
[----:B------:R3:W-:Y:S02]  /*20cc30*/  STL [R1+0x6a8], R15 ;  /* 0x0006a80f01007387 */ /* 0x0007e40000100800 */
[----:B---3--:R-:W-:Y:S02]  /*20cc40*/  LOP3.LUT R15, R23, 0xffff, RZ, 0xc0, !PT ;  /* 0x0000ffff170f7812 */ /* 0x008fe400078ec0ff */
[----:B------:R-:W3:Y:S01]  /*20cc50*/  LDL.LU R23, [R1+0x7a6c] ;  /* 0x007a6c0001177983 */ /* 0x000ee20000300800 */
[----:B--2---:R-:W-:Y:S02]  /*20cc60*/  LOP3.LUT R14, R8, 0xffff, RZ, 0xc0, !PT ;  /* 0x0000ffff080e7812 */ /* 0x004fe400078ec0ff */
[----:B------:R-:W-:Y:S01]  /*20cc70*/  LOP3.LUT R9, R28, 0xffff, RZ, 0xc0, !PT ;  /* 0x0000ffff1c097812 */ /* 0x000fe200078ec0ff */
[----:B------:R-:W2:Y:S01]  /*20cc80*/  LDL.LU R8, [R1+0x1dc] ;  /* 0x0001dc0001087983 */ /* 0x000ea20000300800 */
[----:B------:R-:W-:-:S02]  /*20cc90*/  PRMT R16, R14, 0x3340, R15 ;  /* 0x000033400e107816 */ /* 0x000fc4000000000f */
[----:B------:R-:W-:Y:S01]  /*20cca0*/  PRMT R17, R9, 0x3340, R0 ;  /* 0x0000334009117816 */ /* 0x000fe20000000000 */
[----:B------:R-:W2:Y:S01]  /*20ccb0*/  LDL.LU R20, [R1+0x388] ;  /* 0x0003880001147983 */ /* 0x000ea20000300800 */
        /* <DEDUP_REMOVED lines=8> */
[----:B------:R-:W-:Y:S02]  /*20cd40*/  LOP3.LUT R9, R9, 0xffff, RZ, 0xc0, !PT ;  /* 0x0000ffff09097812 */ /* 0x000fe400078ec0ff */
[----:B------:R-:W-:Y:S01]  /*20cd50*/  PRMT R15, R14, 0x3340, R15 ;  /* 0x000033400e0f7816 */ /* 0x000fe2000000000f */
[----:B------:R-:W-:Y:S01]  /*20cd60*/  STL [R1+0x1e3c], R18 ;  /* 0x001e3c1201007387 */ /* 0x000fe20000100800 */
[----:B------:R-:W-:-:S03]  /*20cd70*/  PRMT R14, R9, 0x3340, R0 ;  /* 0x00003340090e7816 */ /* 0x000fc60000000000 */
[----:B------:R-:W-:Y:S04]  /*20cd80*/  STL.64 [R1+0xd80], R16 ;  /* 0x000d801001007387 */ /* 0x000fe80000100a00 */
[----:B------:R-:W-:Y:S04]  /*20cd90*/  STL [R1+0x1bd4], R15 ;  /* 0x001bd40f01007387 */ /* 0x000fe80000100800 */
[----:B---3--:R-:W-:Y:S04]  /*20cda0*/  STL [R1+0x7484], R23 ;  /* 0x0074841701007387 */ /* 0x008fe80000100800 */
[----:B------:R4:W-:Y:S02]  /*20cdb0*/  STL [R1+0x4e8], R14 ;  /* 0x0004e80e01007387 */ /* 0x0009e40000100800 */
[----:B----4-:R-:W-:-:S02]  /*20cdc0*/  LOP3.LUT R14, R24, 0xffff, RZ, 0xc0, !PT ;  /* 0x0000ffff180e7812 */ /* 0x010fc400078ec0ff */
[----:B------:R-:W3:Y:S04]  /*20cdd0*/  LDL.LU R24, [R1+0x7a68] ;  /* 0x007a680001187983 */ /* 0x000ee80000300800 */
[----:B------:R-:W4:Y:S04]  /*20cde0*/  LDL.LU R18, [R1+0x538] ;  /* 0x0005380001127983 */ /* 0x000f280000300800 */
[----:B------:R-:W4:Y:S01]  /*20cdf0*/  LDL.LU R17, [R1+0x344] ;  /* 0x0003440001117983 */ /* 0x000f220000300800 */
[----:B------:R-:W-:Y:S02]  /*20ce00*/  LOP3.LUT R9, R23, 0xffff, RZ, 0xc0, !PT ;  /* 0x0000ffff17097812 */ /* 0x000fe400078ec0ff */
[----:B------:R-:W-:-:S02]  /*20ce10*/  LOP3.LUT R19, R29, 0xffff, RZ, 0xc0, !PT ;  /* 0x0000ffff1d137812 */ /* 0x000fc400078ec0ff */
[----:B------:R-:W-:Y:S02]  /*20ce20*/  PRMT R15, R9, 0x3340, R14 ;  /* 0x00003340090f7816 */ /* 0x000fe4000000000e */
[----:B------:R-:W-:Y:S02]  /*20ce30*/  PRMT R16, R19, 0x3340, R0 ;  /* 0x0000334013107816 */ /* 0x000fe40000000000 */
[----:B------:R-:W-:Y:S02]  /*20ce40*/  IADD3 R28, P3, R13, R4, RZ ;  /* 0x000000040d1c7210 */ /* 0x000fe40007f7e0ff */
[----:B------:R-:W-:Y:S02]  /*20ce50*/  SHF.R.U32.HI R9, RZ, 0x8, R9 ;  /* 0x00000008ff097819 */ /* 0x000fe40000011609 */
[----:B------:R-:W-:Y:S01]  /*20ce60*/  SHF.R.U32.HI R14, RZ, 0x8, R14 ;  /* 0x00000008ff0e7819 */ /* 0x000fe2000001160e */
[----:B------:R-:W-:Y:S01]  /*20ce70*/  IMAD.X R29, R22, 0x1, R3, P3 ;  /* 0x00000001161d7824 */ /* 0x000fe200018e0603 */
[----:B------:R-:W-:-:S02]  /*20ce80*/  PRMT R15, R15, 0x5410, R16 ;  /* 0x000054100f0f7816 */ /* 0x000fc40000000010 */
[----:B------:R-:W-:Y:S02]  /*20ce90*/  LOP3.LUT R9, R9, 0xffff, RZ, 0xc0, !PT ;  /* 0x0000ffff09097812 */ /* 0x000fe400078ec0ff */
[----:B------:R-:W-:Y:S01]  /*20cea0*/  LOP3.LUT R14, R14, 0xffff, RZ, 0xc0, !PT ;  /* 0x0000ffff0e0e7812 */ /* 0x000fe200078ec0ff */
[----:B------:R-:W-:Y:S03]  /*20ceb0*/  STL [R1+0x1e38], R15 ;  /* 0x001e380f01007387 */ /* 0x000fe60000100800 */
[----:B------:R-:W-:Y:S01]  /*20cec0*/  PRMT R9, R9, 0x3340, R14 ;  /* 0x0000334009097816 */ /* 0x000fe2000000000e */
[----:B------:R0:W-:Y:S04]  /*20ced0*/  STL.64 [R1+0xd78], R28 ;  /* 0x000d781c01007387 */ /* 0x0001e80000100a00 */
[----:B0-----:R-:W4:Y:S01]  /*20cee0*/  LDL.LU.64 R28, [R1+0x7a60] ;  /* 0x007a6000011c7983 */ /* 0x001f220000300a00 */
[----:B--2---:R-:W-:-:S03]  /*20cef0*/  LOP3.LUT R15, R20, 0xffff, RZ, 0xc0, !PT ;  /* 0x0000ffff140f7812 */ /* 0x004fc600078ec0ff */
[----:B---3--:R-:W-:Y:S04]  /*20cf00*/  STL [R1+0x7468], R24 ;  /* 0x0074681801007387 */ /* 0x008fe80000100800 */
[----:B------:R0:W-:Y:S04]  /*20cf10*/  STL [R1+0x1bb8], R9 ;  /* 0x001bb80901007387 */ /* 0x0001e80000100800 */
[----:B------:R-:W2:Y:S01]  /*20cf20*/  LDL.LU R16, [R1+0x4f0] ;  /* 0x0004f00001107983 */ /* 0x000ea20000300800 */
[----:B0-----:R-:W-:-:S03]  /*20cf30*/  LOP3.LUT R9, R8, 0xffff, RZ, 0xc0, !PT ;  /* 0x0000ffff08097812 */ /* 0x001fc600078ec0ff */
[----:B------:R-:W3:Y:S01]  /*20cf40*/  LDL.LU R8, [R1+0x2f0] ;  /* 0x0002f00001087983 */ /* 0x000ee20000300800 */
[----:B------:R-:W-:Y:S02]  /*20cf50*/  LOP3.LUT R14, R24, 0xffff, RZ, 0xc0, !PT ;  /* 0x0000ffff180e7812 */ /* 0x000fe400078ec0ff */
[----:B------:R-:W-:Y:S02]  /*20cf60*/  PRMT R21, R9, 0x3340, R0 ;  /* 0x0000334009157816 */ /* 0x000fe40000000000 */
[----:B------:R-:W-:-:S04]  /*20cf70*/  PRMT R20, R14, 0x3340, R15 ;  /* 0x000033400e147816 */ /* 0x000fc8000000000f */
[----:B------:R-:W-:Y:S02]  /*20cf80*/  PRMT R23, R20, 0x5410, R21 ;  /* 0x0000541014177816 */ /* 0x000fe40000000015 */
[----:B------:R-:W-:Y:S02]  /*20cf90*/  IADD3 R20, P3, R13, R2, RZ ;  /* 0x000000020d147210 */ /* 0x000fe40007f7e0ff */
[----:B------:R-:W-:Y:S02]  /*20cfa0*/  SHF.R.U32.HI R19, RZ, 0x8, R19 ;  /* 0x00000008ff137819 */ /* 0x000fe40000011613 */
[----:B------:R-:W-:Y:S01]  /*20cfb0*/  SHF.R.U32.HI R14, RZ, 0x8, R14 ;  /* 0x00000008ff0e7819 */ /* 0x000fe2000001160e */
[----:B------:R-:W-:Y:S01]  /*20cfc0*/  IMAD.X R21, R22, 0x1, R0, P3 ;  /* 0x0000000116157824 */ /* 0x000fe200018e0600 */
[----:B------:R-:W-:Y:S02]  /*20cfd0*/  SHF.R.U32.HI R15, RZ, 0x8, R15 ;  /* 0x00000008ff0f7819 */ /* 0x000fe4000001160f */
[----:B------:R-:W-:Y:S01]  /*20cfe0*/  LOP3.LUT R19, R19, 0xffff, RZ, 0xc0, !PT ;  /* 0x0000ffff13137812 */ /* 0x000fe200078ec0ff */
[----:B------:R-:W-:Y:S01]  /*20cff0*/  STL [R1+0x1e34], R23 ;  /* 0x001e341701007387 */ /* 0x000fe20000100800 */
[----:B------:R-:W-:-:S02]  /*20d000*/  LOP3.LUT R14, R14, 0xffff, RZ, 0xc0, !PT ;  /* 0x0000ffff0e0e7812 */ /* 0x000fc400078ec0ff */
[----:B------:R-:W-:Y:S01]  /*20d010*/  LOP3.LUT R15, R15, 0xffff, RZ, 0xc0, !PT ;  /* 0x0000ffff0f0f7812 */ /* 0x000fe200078ec0ff */
[----:B------:R0:W-:Y:S02]  /*20d020*/  STL.64 [R1+0xd70], R20 ;  /* 0x000d701401007387 */ /* 0x0001e40000100a00 */
[----:B0-----:R-:W-:Y:S02]  /*20d030*/  PRMT R20, R19, 0x3340, R0 ;  /* 0x0000334013147816 */ /* 0x001fe40000000000 */
[----:B------:R-:W-:Y:S02]  /*20d040*/  PRMT R19, R14, 0x3340, R15 ;  /* 0x000033400e137816 */ /* 0x000fe4000000000f */
[----:B----4-:R-:W-:Y:S02]  /*20d050*/  LOP3.LUT R15, R18, 0xffff, RZ, 0xc0, !PT ;  /* 0x0000ffff120f7812 */ /* 0x010fe400078ec0ff */
[----:B------:R-:W-:Y:S01]  /*20d060*/  LOP3.LUT R14, R17, 0xffff, RZ, 0xc0, !PT ;  /* 0x0000ffff110e7812 */ /* 0x000fe200078ec0ff */
[----:B------:R-:W-:Y:S04]  /*20d070*/  STL [R1+0x4dc], R20 ;  /* 0x0004dc1401007387 */ /* 0x000fe80000100800 */
[----:B------:R0:W-:Y:S01]  /*20d080*/  STL [R1+0x1ba0], R19 ;  /* 0x001ba01301007387 */ /* 0x0001e20000100800 */
[----:B------:R-:W-:-:S02]  /*20d090*/  SHF.R.U32.HI R17, RZ, 0x8, R9 ;  /* 0x00000008ff117819 */ /* 0x000fc40000011609 */
[----:B------:R-:W-:Y:S01]  /*20d0a0*/  SHF.R.U32.HI R9, RZ, 0x8, R15 ;  /* 0x00000008ff097819 */ /* 0x000fe2000001160f */
[----:B------:R-:W4:Y:S01]  /*20d0b0*/  LDL.LU R18, [R1+0x4f4] ;  /* 0x0004f40001127983 */ /* 0x000f220000300800 */
[--C-:B0-----:R-:W-:Y:S02]  /*20d0c0*/  PRMT R19, R15, 0x3340, R14.reuse ;  /* 0x000033400f137816 */ /* 0x101fe4000000000e */
[----:B------:R-:W-:-:S03]  /*20d0d0*/  SHF.R.U32.HI R15, RZ, 0x8, R14 ;  /* 0x00000008ff0f7819 */ /* 0x000fc6000001160e */
[----:B------:R-:W-:Y:S04]  /*20d0e0*/  STL [R1+0x114], R19 ;  /* 0x0001141301007387 */ /* 0x000fe80000100800 */
[----:B------:R-:W4:Y:S01]  /*20d0f0*/  LDL.LU R14, [R1+0x2f4] ;  /* 0x0002f400010e7983 */ /* 0x000f220000300800 */
[----:B------:R-:W-:Y:S02]  /*20d100*/  LOP3.LUT R9, R9, 0xffff, RZ, 0xc0, !PT ;  /* 0x0000ffff09097812 */ /* 0x000fe400078ec0ff */
[----:B------:R-:W-:Y:S02]  /*20d110*/  LOP3.LUT R15, R15, 0xffff, RZ, 0xc0, !PT ;  /* 0x0000ffff0f0f7812 */ /* 0x000fe400078ec0ff */
[----:B------:R-:W-:Y:S02]  /*20d120*/  LOP3.LUT R17, R17, 0xffff, RZ, 0xc0, !PT ;  /* 0x0000ffff11117812 */ /* 0x000fe400078ec0ff */
[----:B------:R-:W-:-:S02]  /*20d130*/  PRMT R24, R9, 0x3340, R15 ;  /* 0x0000334009187816 */ /* 0x000fc4000000000f */
[----:B------:R-:W-:Y:S02]  /*20d140*/  PRMT R17, R17, 0x3340, R0 ;  /* 0x0000334011117816 */ /* 0x000fe40000000000 */
[----:B------:R-:W-:Y:S01]  /*20d150*/  LOP3.LUT R9, R12, 0xffff, RZ, 0xc0, !PT ;  /* 0x0000ffff0c097812 */ /* 0x000fe200078ec0ff */
[----:B------:R-:W-:Y:S04]  /*20d160*/  STL [R1+0x74f0], R24 ;  /* 0x0074f01801007387 */ /* 0x000fe80000100800 */
[----:B------:R3:W-:Y:S04]  /*20d170*/  STL [R1+0x4d8], R17 ;  /* 0x0004d81101007387 */ /* 0x0007e80000100800 */
[----:B------:R-:W4:Y:S01]  /*20d180*/  LDL.LU R12, [R1+0x7a58] ;  /* 0x007a5800010c7983 */ /* 0x000f220000300800 */
[----:B---3--:R-:W-:-:S03]  /*20d190*/  LOP3.LUT R17, R8, 0xffff, RZ, 0xc0, !PT ;  /* 0x0000ffff08117812 */ /* 0x008fc600078ec0ff */
[----:B------:R-:W3:Y:S01]  /*20d1a0*/  LDL.LU R8, [R1+0x4a0] ;  /* 0x0004a00001087983 */ /* 0x000ee20000300800 */
[----:B--2---:R-:W-:Y:S01]  /*20d1b0*/  LOP3.LUT R19, R16, 0xffff, RZ, 0xc0, !PT ;  /* 0x0000ffff10137812 */ /* 0x004fe200078ec0ff */
[----:B------:R-:W-:Y:S01]  /*20d1c0*/  VIADD R13, R13, UR5 ;  /* 0x000000050d0d7c36 */ /* 0x000fe20008000000 */
[----:B------:R-:W-:Y:S01]  /*20d1d0*/  PRMT R20, R9, 0x3340, R0 ;  /* 0x0000334009147816 */ /* 0x000fe20000000000 */
[----:B------:R-:W2:Y:S01]  /*20d1e0*/  LDL.LU R16, [R1+0x28c] ;  /* 0x00028c0001107983 */ /* 0x000ea20000300800 */
[----:B------:R-:W-:Y:S01]  /*20d1f0*/  PRMT R15, R19, 0x3340, R17 ;  /* 0x00003340130f7816 */ /* 0x000fe20000000011 */
[----:B------:R-:W-:-:S03]  /*20d200*/  ULDC UR5, c[0x0][0x248] ;  /* 0x0000920000057ab9 */ /* 0x000fc60000000800 */
[----:B------:R-:W-:Y:S02]  /*20d210*/  PRMT R22, R15, 0x5410, R20 ;  /* 0x000054100f167816 */ /* 0x000fe40000000014 */
[----:B------:R-:W-:Y:S02]  /*20d220*/  SHF.R.S32.HI R15, RZ, 0x1f, R13 ;  /* 0x0000001fff0f7819 */ /* 0x000fe4000001140d */
[----:B------:R-:W-:Y:S02]  /*20d230*/  IADD3 R20, P3, R13, R6, RZ ;  /* 0x000000060d147210 */ /* 0x000fe40007f7e0ff */
[----:B------:R-:W-:-:S03]  /*20d240*/  SHF.R.U32.HI R19, RZ, 0x8, R19 ;  /* 0x00000008ff137819 */ /* 0x000fc60000011613 */
[----:B------:R-:W-:Y:S01]  /*20d250*/  IMAD.X R21, R15, 0x1, R5, P3 ;  /* 0x000000010f157824 */ /* 0x000fe200018e0605 */
[----:B------:R-:W-:Y:S01]  /*20d260*/  SHF.R.U32.HI R17, RZ, 0x8, R17 ;  /* 0x00000008ff117819 */ /* 0x000fe20000011611 */
[----:B------:R-:W-:Y:S01]  /*20d270*/  STL [R1+0x1e30], R22 ;  /* 0x001e301601007387 */ /* 0x000fe20000100800 */
[----:B------:R-:W-:Y:S02]  /*20d280*/  SHF.R.U32.HI R9, RZ, 0x8, R9 ;  /* 0x00000008ff097819 */ /* 0x000fe40000011609 */
[----:B------:R-:W-:Y:S01]  /*20d290*/  LOP3.LUT R19, R19, 0xffff, RZ, 0xc0, !PT ;  /* 0x0000ffff13137812 */ /* 0x000fe200078ec0ff */
[----:B------:R0:W-:Y:S01]  /*20d2a0*/  STL.64 [R1+0xd68], R20 ;  /* 0x000d681401007387 */ /* 0x0001e20000100a00 */
[----:B------:R-:W-:Y:S02]  /*20d2b0*/  LOP3.LUT R9, R9, 0xffff, RZ, 0xc0, !PT ;  /* 0x0000ffff09097812 */ /* 0x000fe400078ec0ff */
[----:B0-----:R-:W-:Y:S02]  /*20d2c0*/  LOP3.LUT R20, R17, 0xffff, RZ, 0xc0, !PT ;  /* 0x0000ffff11147812 */ /* 0x001fe400078ec0ff */
[----:B------:R-:W2:Y:S02]  /*20d2d0*/  LDL.LU R17, [R1+0x49c] ;  /* 0x00049c0001117983 */ /* 0x000ea40000300800 */
[----:B------:R-:W-:-:S02]  /*20d2e0*/  PRMT R20, R19, 0x3340, R20 ;  /* 0x0000334013147816 */ /* 0x000fc40000000014 */
[----:B------:R-:W-:-:S03]  /*20d2f0*/  PRMT R19, R9, 0x3340, R0 ;  /* 0x0000334009137816 */ /* 0x000fc60000000000 */
[----:B------:R0:W-:Y:S01]  /*20d300*/  STL [R1+0x1b80], R20 ;  /* 0x001b801401007387 */ /* 0x0001e20000100800 */
[----:B----4-:R-:W-:Y:S02]  /*20d310*/  LOP3.LUT R9, R18, 0xffff, RZ, 0xc0, !PT ;  /* 0x0000ffff12097812 */ /* 0x010fe400078ec0ff */
[----:B------:R-:W-:Y:S01]  /*20d320*/  LOP3.LUT R18, R29, 0xffff, RZ, 0xc0, !PT ;  /* 0x0000ffff1d127812 */ /* 0x000fe200078ec0ff */
[----:B------:R1:W-:Y:S03]  /*20d330*/  STL [R1+0x490], R19 ;  /* 0x0004901301007387 */ /* 0x0003e60000100800 */
[----:B0-----:R-:W-:Y:S01]  /*20d340*/  PRMT R20, R18, 0x3340, R0 ;  /* 0x0000334012147816 */ /* 0x001fe20000000000 */
[----:B------:R-:W4:Y:S01]  /*20d350*/  LDL.LU R29, [R1+0x7a54] ;  /* 0x007a5400011d7983 */ /* 0x000f220000300800 */
[----:B------:R-:W-:-:S04]  /*20d360*/  LOP3.LUT R14, R14, 0xffff, RZ, 0xc0, !PT ;  /* 0x0000ffff0e0e7812 */ /* 0x000fc800078ec0ff */
[--C-:B-1----:R-:W-:Y:S02]  /*20d370*/  PRMT R19, R9, 0x3340, R14.reuse ;  /* 0x0000334009137816 */ /* 0x102fe4000000000e */
        /* <DEDUP_REMOVED lines=8> */
[----:B------:R-:W-:Y:S04]  /*20d400*/  STL [R1+0x1e2c], R19 ;  /* 0x001e2c1301007387 */ /* 0x000fe80000100800 */
[----:B------:R-:W-:Y:S04]  /*20d410*/  STL.64 [R1+0xd60], R20 ;  /* 0x000d601401007387 */ /* 0x000fe80000100a00 */
[----:B------:R2:W-:Y:S01]  /*20d420*/  STL [R1+0x1b70], R14 ;  /* 0x001b700e01007387 */ /* 0x0005e20000100800 */
[----:B---3--:R-:W-:-:S02]  /*20d430*/  LOP3.LUT R9, R8, 0xffff, RZ, 0xc0, !PT ;  /* 0x0000ffff08097812 */ /* 0x008fc400078ec0ff */
[----:B------:R-:W-:Y:S02]  /*20d440*/  LOP3.LUT R8, R26, 0xffff, RZ, 0xc0, !PT ;  /* 0x0000ffff1a087812 */ /* 0x000fe400078ec0ff */
[----:B------:R-:W3:Y:S01]  /*20d450*/  LDL.LU R26, [R1+0x7a50] ;  /* 0x007a5000011a7983 */ /* 0x000ee20000300800 */
[----:B--2---:R-:W-:Y:S02]  /*20d460*/  LOP3.LUT R14, R16, 0xffff, RZ, 0xc0, !PT ;  /* 0x0000ffff100e7812 */ /* 0x004fe400078ec0ff */
[----:B------:R-:W-:Y:S01]  /*20d470*/  SHF.R.U32.HI R18, RZ, 0x8, R18 ;  /* 0x00000008ff127819 */ /* 0x000fe20000011612 */
[----:B------:R-:W2:Y:S01]  /*20d480*/  LDL.LU R16, [R1+0x200] ;  /* 0x0002000001107983 */ /* 0x000ea20000300800 */
[--C-:B------:R-:W-:Y:S02]  /*20d490*/  PRMT R19, R9, 0x3340, R14.reuse ;  /* 0x0000334009137816 */ /* 0x100fe4000000000e */
[----:B------:R-:W-:Y:S02]  /*20d4a0*/  SHF.R.U32.HI R9, RZ, 0x8, R9 ;  /* 0x00000008ff097819 */ /* 0x000fe40000011609 */
[----:B------:R-:W-:-:S02]  /*20d4b0*/  SHF.R.U32.HI R14, RZ, 0x8, R14 ;  /* 0x00000008ff0e7819 */ /* 0x000fc4000001160e */
[----:B------:R-:W-:Y:S02]  /*20d4c0*/  PRMT R20, R8, 0x3340, R0 ;  /* 0x0000334008147816 */ /* 0x000fe40000000000 */
[----:B------:R-:W-:Y:S02]  /*20d4d0*/  LOP3.LUT R18, R18, 0xffff, RZ, 0xc0, !PT ;  /* 0x0000ffff12127812 */ /* 0x000fe400078ec0ff */
[----:B------:R-:W-:Y:S02]  /*20d4e0*/  LOP3.LUT R9, R9, 0xffff, RZ, 0xc0, !PT ;  /* 0x0000ffff09097812 */ /* 0x000fe400078ec0ff */
[----:B------:R-:W-:Y:S02]  /*20d4f0*/  LOP3.LUT R14, R14, 0xffff, RZ, 0xc0, !PT ;  /* 0x0000ffff0e0e7812 */ /* 0x000fe400078ec0ff */
[----:B------:R-:W-:Y:S02]  /*20d500*/  PRMT R19, R19, 0x5410, R20 ;  /* 0x0000541013137816 */ /* 0x000fe40000000014 */
[----:B------:R-:W-:-:S02]  /*20d510*/  PRMT R18, R18, 0x3340, R0 ;  /* 0x0000334012127816 */ /* 0x000fc40000000000 */
[----:B------:R-:W-:Y:S01]  /*20d520*/  PRMT R14, R9, 0x3340, R14 ;  /* 0x00003340090e7816 */ /* 0x000fe2000000000e */
[----:B------:R-:W-:Y:S04]  /*20d530*/  STL [R1+0x1e24], R19 ;  /* 0x001e241301007387 */ /* 0x000fe80000100800 */
[----:B------:R-:W-:Y:S04]  /*20d540*/  STL [R1+0x3c4], R18 ;  /* 0x0003c41201007387 */ /* 0x000fe80000100800 */
[----:B------:R0:W-:Y:S02]  /*20d550*/  STL [R1+0x1b58], R14 ;  /* 0x001b580e01007387 */ /* 0x0001e40000100800 */
[----:B0-----:R-:W-:-:S02]  /*20d560*/  LOP3.LUT R14, R25, 0xffff, RZ, 0xc0, !PT ;  /* 0x0000ffff190e7812 */ /* 0x001fc400078ec0ff */
[----:B---3--:R-:W-:Y:S02]  /*20d570*/  LOP3.LUT R9, R26, 0xffff, RZ, 0xc0, !PT ;  /* 0x0000ffff1a097812 */ /* 0x008fe400078ec0ff */
[----:B------:R-:W3:Y:S04]  /*20d580*/  LDL.LU R26, [R1+0x7a4c] ;  /* 0x007a4c00011a7983 */ /* 0x000ee80000300800 */
[----:B------:R-:W4:Y:S01]  /*20d590*/  LDL.LU R25, [R1+0x7a48] ;  /* 0x007a480001197983 */ /* 0x000f220000300800 */
[----:B------:R-:W-:Y:S02]  /*20d5a0*/  LOP3.LUT R17, R17, 0xffff, RZ, 0xc0, !PT ;  /* 0x0000ffff11117812 */ /* 0x000fe400078ec0ff */
[----:B------:R-:W-:-:S03]  /*20d5b0*/  SHF.R.U32.HI R20, RZ, 0x8, R9 ;  /* 0x00000008ff147819 */ /* 0x000fc60000011609 */
[----:B------:R0:W-:Y:S01]  /*20d5c0*/  STL [R1+0x144], R17 ;  /* 0x0001441101007387 */ /* 0x0001e20000100800 */
[----:B------:R-:W-:-:S03]  /*20d5d0*/  LOP3.LUT R20, R20, 0xffff, RZ, 0xc0, !PT ;  /* 0x0000ffff14147812 */ /* 0x000fc600078ec0ff */
[----:B------:R1:W-:Y:S01]  /*20d5e0*/  STL [R1+0x130], R14 ;  /* 0x0001300e01007387 */ /* 0x0003e20000100800 */
[----:B------:R-:W-:-:S03]  /*20d5f0*/  SHF.R.U32.HI R8, RZ, 0x8, R8 ;  /* 0x00000008ff087819 */ /* 0x000fc60000011608 */
[----:B------:R-:W2:Y:S01]  /*20d600*/  LDL.LU R18, [R1+0x1fc] ;  /* 0x0001fc0001127983 */ /* 0x000ea20000300800 */
[----:B0-----:R-:W-:Y:S02]  /*20d610*/  SHF.R.U32.HI R17, RZ, 0x8, R17 ;  /* 0x00000008ff117819 */ /* 0x001fe40000011611 */
[----:B-1----:R-:W-:Y:S02]  /*20d620*/  SHF.R.U32.HI R14, RZ, 0x8, R14 ;  /* 0x00000008ff0e7819 */ /* 0x002fe4000001160e */
[----:B------:R-:W-:Y:S02]  /*20d630*/  LOP3.LUT R19, R17, 0xffff, RZ, 0xc0, !PT ;  /* 0x0000ffff11137812 */ /* 0x000fe400078ec0ff */
[----:B------:R-:W-:Y:S01]  /*20d640*/  LOP3.LUT R14, R14, 0xffff, RZ, 0xc0, !PT ;  /* 0x0000ffff0e0e7812 */ /* 0x000fe200078ec0ff */
[----:B------:R-:W2:Y:S01]  /*20d650*/  LDL.LU R17, [R1+0x394] ;  /* 0x0003940001117983 */ /* 0x000ea20000300800 */
[----:B------:R-:W-:Y:S02]  /*20d660*/  PRMT R19, R19, 0x3340, R20 ;  /* 0x0000334013137816 */ /* 0x000fe40000000014 */
[----:B------:R-:W-:Y:S01]  /*20d670*/  IADD3 R20, P3, R13, R4, RZ ;  /* 0x000000040d147210 */ /* 0x000fe20007f7e0ff */
[----:B------:R0:W-:Y:S01]  /*20d680*/  STL [R1+0x79ac], R9 ;  /* 0x0079ac0901007387 */ /* 0x0001e20000100800 */
[----:B------:R-:W-:-:S03]  /*20d690*/  LOP3.LUT R8, R8, 0xffff, RZ, 0xc0, !PT ;  /* 0x0000ffff08087812 */ /* 0x000fc600078ec0ff */
[----:B------:R-:W-:Y:S01]  /*20d6a0*/  STL [R1+0x1174], R19 ;  /* 0x0011741301007387 */ /* 0x000fe20000100800 */
[----:B------:R-:W-:Y:S01]  /*20d6b0*/  IMAD.X R21, R15, 0x1, R3, P3 ;  /* 0x000000010f157824 */ /* 0x000fe200018e0603 */
[----:B0-----:R-:W-:-:S05]  /*20d6c0*/  PRMT R9, R14, 0x3340, R0 ;  /* 0x000033400e097816 */ /* 0x001fca0000000000 */
[----:B------:R0:W-:Y:S04]  /*20d6d0*/  STL [R1+0x3c0], R9 ;  /* 0x0003c00901007387 */ /* 0x0001e80000100800 */
[----:B------:R-:W-:Y:S01]  /*20d6e0*/  STL.64 [R1+0xd58], R20 ;  /* 0x000d581401007387 */ /* 0x000fe20000100a00 */
[----:B0-----:R-:W-:-:S03]  /*20d6f0*/  PRMT R9, R8, 0x3340, R0 ;  /* 0x0000334008097816 */ /* 0x001fc60000000000 */
[----:B----4-:R-:W-:Y:S04]  /*20d700*/  STL [R1+0x744c], R25 ;  /* 0x00744c1901007387 */ /* 0x010fe80000100800 */
[----:B------:R3:W-:Y:S02]  /*20d710*/  STL [R1+0x3bc], R9 ;  /* 0x0003bc0901007387 */ /* 0x0007e40000100800 */
[----:B---3--:R-:W-:Y:S02]  /*20d720*/  LOP3.LUT R9, R26, 0xffff, RZ, 0xc0, !PT ;  /* 0x0000ffff1a097812 */ /* 0x008fe400078ec0ff */
[----:B------:R-:W3:Y:S01]  /*20d730*/  LDL.LU R26, [R1+0x7a44] ;  /* 0x007a4400011a7983 */ /* 0x000ee20000300800 */
[----:B------:R-:W-:Y:S02]  /*20d740*/  LOP3.LUT R8, R25, 0xffff, RZ, 0xc0, !PT ;  /* 0x0000ffff19087812 */ /* 0x000fe400078ec0ff */
[----:B--2---:R-:W-:Y:S01]  /*20d750*/  LOP3.LUT R21, R16, 0xffff, RZ, 0xc0, !PT ;  /* 0x0000ffff10157812 */ /* 0x004fe200078ec0ff */
[----:B------:R-:W2:Y:S01]  /*20d760*/  LDL.LU R19, [R1+0x174] ;  /* 0x0001740001137983 */ /* 0x000ea20000300800 */
[----:B------:R-:W-:-:S03]  /*20d770*/  PRMT R20, R8, 0x3340, R9 ;  /* 0x0000334008147816 */ /* 0x000fc60000000009 */
[----:B------:R-:W4:Y:S01]  /*20d780*/  LDL.LU R14, [R1+0x540] ;  /* 0x00054000010e7983 */ /* 0x000f220000300800 */
[----:B------:R-:W-:-:S03]  /*20d790*/  PRMT R22, R21, 0x3340, R0 ;  /* 0x0000334015167816 */ /* 0x000fc60000000000 */
[----:B------:R-:W2:Y:S01]  /*20d7a0*/  LDL.LU R16, [R1+0x350] ;  /* 0x0003500001107983 */ /* 0x000ea20000300800 */
[----:B------:R-:W-:Y:S02]  /*20d7b0*/  PRMT R20, R20, 0x5410, R22 ;  /* 0x0000541014147816 */ /* 0x000fe40000000016 */
[----:B------:R-:W-:Y:S02]  /*20d7c0*/  SHF.R.U32.HI R8, RZ, 0x8, R8 ;  /* 0x00000008ff087819 */ /* 0x000fe40000011608 */
[----:B------:R-:W-:Y:S02]  /*20d7d0*/  SHF.R.U32.HI R9, RZ, 0x8, R9 ;  /* 0x00000008ff097819 */ /* 0x000fe40000011609 */
[----:B------:R-:W-:Y:S02]  /*20d7e0*/  IADD3 R22, P3, R13, R2, RZ ;  /* 0x000000020d167210 */ /* 0x000fe40007f7e0ff */
[----:B------:R-:W-:Y:S02]  /*20d7f0*/  LOP3.LUT R8, R8, 0xffff, RZ, 0xc0, !PT ;  /* 0x0000ffff08087812 */ /* 0x000fe400078ec0ff */
[----:B------:R-:W-:Y:S01]  /*20d800*/  LOP3.LUT R9, R9, 0xffff, RZ, 0xc0, !PT ;  /* 0x0000ffff09097812 */ /* 0x000fe200078ec0ff */
[----:B------:R-:W-:Y:S01]  /*20d810*/  IMAD.X R23, R15, 0x1, R0, P3 ;  /* 0x000000010f177824 */ /* 0x000fe200018e0600 */
[----:B------:R0:W-:Y:S02]  /*20d820*/  STL [R1+0x1e18], R20 ;  /* 0x001e181401007387 */ /* 0x0001e40000100800 */
[----:B------:R-:W-:-:S02]  /*20d830*/  PRMT R9, R8, 0x3340, R9 ;  /* 0x0000334008097816 */ /* 0x000fc40000000009 */
[----:B------:R-:W-:Y:S01]  /*20d840*/  LOP3.LUT R15, R18, 0xffff, RZ, 0xc0, !PT ;  /* 0x0000ffff120f7812 */ /* 0x000fe200078ec0ff */
[----:B------:R-:W-:Y:S01]  /*20d850*/  STL.64 [R1+0xd50], R22 ;  /* 0x000d501601007387 */ /* 0x000fe20000100a00 */
[----:B0-----:R-:W-:Y:S02]  /*20d860*/  LOP3.LUT R20, R17, 0xffff, RZ, 0xc0, !PT ;  /* 0x0000ffff11147812 */ /* 0x001fe400078ec0ff */
[----:B------:R-:W-:Y:S02]  /*20d870*/  PRMT R17, R15, 0x3340, R0 ;  /* 0x000033400f117816 */ /* 0x000fe40000000000 */
[----:B---3--:R-:W-:Y:S01]  /*20d880*/  LOP3.LUT R8, R26, 0xffff, RZ, 0xc0, !PT ;  /* 0x0000ffff1a087812 */ /* 0x008fe200078ec0ff */
[----:B------:R-:W-:Y:S04]  /*20d890*/  STL [R1+0x7434], R26 ;  /* 0x0074341a01007387 */ /* 0x000fe80000100800 */
[----:B------:R0:W-:Y:S04]  /*20d8a0*/  STL [R1+0x1b34], R9 ;  /* 0x001b340901007387 */ /* 0x0001e80000100800 */
[----:B------:R-:W3:Y:S01]  /*20d8b0*/  LDL.LU R18, [R1+0x544] ;  /* 0x0005440001127983 */ /* 0x000ee20000300800 */
[----:B0-----:R-:W-:-:S04]  /*20d8c0*/  PRMT R9, R8, 0x3340, R20 ;  /* 0x0000334008097816 */ /* 0x001fc80000000014 */
[----:B------:R-:W-:Y:S02]  /*20d8d0*/  PRMT R17, R9, 0x5410, R17 ;  /* 0x0000541009117816 */ /* 0x000fe40000000011 */
[----:B------:R-:W-:-:S03]  /*20d8e0*/  SHF.R.U32.HI R9, RZ, 0x8, R8 ;  /* 0x00000008ff097819 */ /* 0x000fc60000011608 */
[----:B------:R0:W-:Y:S04]  /*20d8f0*/  STL [R1+0x1e14], R17 ;  /* 0x001e141101007387 */ /* 0x0001e80000100800 */
[----:B------:R-:W3:Y:S04]  /*20d900*/  LDL.LU R8, [R1+0x178] ;  /* 0x0001780001087983 */ /* 0x000ee80000300800 */
[----:B0-----:R-:W3:Y:S01]  /*20d910*/  LDL.LU R17, [R1+0x354] ;  /* 0x0003540001117983 */ /* 0x001ee20000300800 */
[----:B------:R-:W-:Y:S02]  /*20d920*/  SHF.R.U32.HI R21, RZ, 0x8, R21 ;  /* 0x00000008ff157819 */ /* 0x000fe40000011615 */
[----:B------:R-:W-:-:S02]  /*20d930*/  SHF.R.U32.HI R20, RZ, 0x8, R20 ;  /* 0x00000008ff147819 */ /* 0x000fc40000011614 */
[----:B------:R-:W-:Y:S02]  /*20d940*/  LOP3.LUT R21, R21, 0xffff, RZ, 0xc0, !PT ;  /* 0x0000ffff15157812 */ /* 0x000fe400078ec0ff */
[----:B------:R-:W-:Y:S02]  /*20d950*/  LOP3.LUT R9, R9, 0xffff, RZ, 0xc0, !PT ;  /* 0x0000ffff09097812 */ /* 0x000fe400078ec0ff */
[----:B------:R-:W-:Y:S02]  /*20d960*/  PRMT R21, R21, 0x3340, R0 ;  /* 0x0000334015157816 */ /* 0x000fe40000000000 */
[----:B------:R-:W-:Y:S02]  /*20d970*/  LOP3.LUT R20, R20, 0xffff, RZ, 0xc0, !PT ;  /* 0x0000ffff14147812 */ /* 0x000fe400078ec0ff */
[----:B----4-:R-:W-:Y:S01]  /*20d980*/  LOP3.LUT R14, R14, 0xffff, RZ, 0xc0, !PT ;  /* 0x0000ffff0e0e7812 */ /* 0x010fe200078ec0ff */
[----:B------:R0:W-:Y:S01]  /*20d990*/  STL [R1+0x3b8], R21 ;  /* 0x0003b81501007387 */ /* 0x0001e20000100800 */
[----:B------:R-:W-:-:S02]  /*20d9a0*/  PRMT R20, R9, 0x3340, R20 ;  /* 0x0000334009147816 */ /* 0x000fc40000000014 */
[----:B--2---:R-:W-:Y:S02]  /*20d9b0*/  LOP3.LUT R9, R19, 0xffff, RZ, 0xc0, !PT ;  /* 0x0000ffff13097812 */ /* 0x004fe400078ec0ff */
[----:B0-----:R-:W-:Y:S02]  /*20d9c0*/  LOP3.LUT R21, R16, 0xffff, RZ, 0xc0, !PT ;  /* 0x0000ffff10157812 */ /* 0x001fe400078ec0ff */
[----:B------:R-:W-:Y:S02]  /*20d9d0*/  PRMT R19, R9, 0x3340, R0 ;  /* 0x0000334009137816 */ /* 0x000fe40000000000 */
[----:B------:R-:W-:-:S04]  /*20d9e0*/  PRMT R16, R14, 0x3340, R21 ;  /* 0x000033400e107816 */ /* 0x000fc80000000015 */
[----:B------:R-:W-:Y:S01]  /*20d9f0*/  PRMT R16, R16, 0x5410, R19 ;  /* 0x0000541010107816 */ /* 0x000fe20000000013 */
[----:B------:R0:W-:Y:S01]  /*20da00*/  STL [R1+0x1b1c], R20 ;  /* 0x001b1c1401007387 */ /* 0x0001e20000100800 */
[----:B------:R-:W-:Y:S01]  /*20da10*/  VIADD R13, R13, UR5 ;  /* 0x000000050d0d7c36 */ /* 0x000fe20008000000 */
[----:B------:R-:W-:Y:S01]  /*20da20*/  SHF.R.U32.HI R14, RZ, 0x8, R14 ;  /* 0x00000008ff0e7819 */ /* 0x000fe2000001160e */
[----:B------:R-:W-:Y:S01]  /*20da30*/  ULDC UR5, c[0x0][0x248] ;  /* 0x0000920000057ab9 */ /* 0x000fe20000000800 */
[----:B------:R1:W-:Y:S01]  /*20da40*/  STL [R1+0x1e0c], R16 ;  /* 0x001e0c1001007387 */ /* 0x0003e20000100800 */
[----:B------:R-:W-:Y:S02]  /*20da50*/  SHF.R.U32.HI R21, RZ, 0x8, R21 ;  /* 0x00000008ff157819 */ /* 0x000fe40000011615 */
[----:B------:R-:W-:Y:S01]  /*20da60*/  SHF.R.U32.HI R9, RZ, 0x8, R9 ;  /* 0x00000008ff097819 */ /* 0x000fe20000011609 */
[----:B0-----:R-:W2:Y:S01]  /*20da70*/  LDL.LU R20, [R1+0x504] ;  /* 0x0005040001147983 */ /* 0x001ea20000300800 */
[----:B------:R-:W-:-:S03]  /*20da80*/  SHF.R.S32.HI R19, RZ, 0x1f, R13 ;  /* 0x0000001fff137819 */ /* 0x000fc6000001140d */
[----:B-1----:R-:W4:Y:S01]  /*20da90*/  LDL.LU R16, [R1+0x300] ;  /* 0x0003000001107983 */ /* 0x002f220000300800 */
[----:B------:R-:W-:Y:S02]  /*20daa0*/  IADD3 R22, P3, R13, R6, RZ ;  /* 0x000000060d167210 */ /* 0x000fe40007f7e0ff */
[----:B------:R-:W-:Y:S02]  /*20dab0*/  LOP3.LUT R14, R14, 0xffff, RZ, 0xc0, !PT ;  /* 0x0000ffff0e0e7812 */ /* 0x000fe400078ec0ff */
[----:B------:R-:W-:Y:S02]  /*20dac0*/  LOP3.LUT R21, R21, 0xffff, RZ, 0xc0, !PT ;  /* 0x0000ffff15157812 */ /* 0x000fe400078ec0ff */
[----:B------:R-:W-:Y:S01]  /*20dad0*/  LOP3.LUT R9, R9, 0xffff, RZ, 0xc0, !PT ;  /* 0x0000ffff09097812 */ /* 0x000fe200078ec0ff */
[----:B------:R-:W-:Y:S01]  /*20dae0*/  IMAD.X R23, R19, 0x1, R5, P3 ;  /* 0x0000000113177824 */ /* 0x000fe200018e0605 */
[----:B------:R-:W-:Y:S02]  /*20daf0*/  PRMT R14, R14, 0x3340, R21 ;  /* 0x000033400e0e7816 */ /* 0x000fe40000000015 */
[----:B------:R-:W-:-:S02]  /*20db00*/  PRMT R9, R9, 0x3340, R0 ;  /* 0x0000334009097816 */ /* 0x000fc40000000000 */
[----:B------:R-:W-:Y:S04]  /*20db10*/  STL.64 [R1+0xd48], R22 ;  /* 0x000d481601007387 */ /* 0x000fe80000100a00 */
[----:B------:R-:W-:Y:S04]  /*20db20*/  STL [R1+0x1170], R14 ;  /* 0x0011700e01007387 */ /* 0x000fe80000100800 */
[----:B------:R3:W-:Y:S02]  /*20db30*/  STL [R1+0x3b4], R9 ;  /* 0x0003b40901007387 */ /* 0x0007e40000100800 */
[----:B---3--:R-:W-:-:S02]  /*20db40*/  LOP3.LUT R9, R17, 0xffff, RZ, 0xc0, !PT ;  /* 0x0000ffff11097812 */ /* 0x008fc400078ec0ff */
[----:B------:R-:W3:Y:S01]  /*20db50*/  LDL.LU R17, [R1+0x508] ;  /* 0x0005080001117983 */ /* 0x000ee20000300800 */
[----:B------:R-:W-:Y:S02]  /*20db60*/  LOP3.LUT R18, R18, 0xffff, RZ, 0xc0, !PT ;  /* 0x0000ffff12127812 */ /* 0x000fe400078ec0ff */
[----:B------:R-:W-:Y:S01]  /*20db70*/  LOP3.LUT R8, R8, 0xffff, RZ, 0xc0, !PT ;  /* 0x0000ffff08087812 */ /* 0x000fe200078ec0ff */
[----:B------:R-:W3:Y:S01]  /*20db80*/  LDL.LU R14, [R1+0x308] ;  /* 0x00030800010e7983 */ /* 0x000ee20000300800 */
[----:B------:R-:W-:Y:S02]  /*20db90*/  PRMT R21, R18, 0x3340, R9 ;  /* 0x0000334012157816 */ /* 0x000fe40000000009 */
[----:B------:R-:W-:Y:S01]  /*20dba0*/  PRMT R22, R8, 0x3340, R0 ;  /* 0x0000334008167816 */ /* 0x000fe20000000000 */
[----:B------:R0:W-:Y:S01]  /*20dbb0*/  STL [R1+0x7974], R8 ;  /* 0x0079740801007387 */ /* 0x0001e20000100800 */
[----:B------:R-:W-:Y:S02]  /*20dbc0*/  SHF.R.U32.HI R15, RZ, 0x8, R15 ;  /* 0x00000008ff0f7819 */ /* 0x000fe4000001160f */
[----:B------:R-:W-:-:S02]  /*20dbd0*/  SHF.R.U32.HI R9, RZ, 0x8, R9 ;  /* 0x00000008ff097819 */ /* 0x000fc40000011609 */
[----:B0-----:R-:W-:Y:S02]  /*20dbe0*/  PRMT R8, R21, 0x5410, R22 ;  /* 0x0000541015087816 */ /* 0x001fe40000000016 */
[----:B------:R-:W-:-:S03]  /*20dbf0*/  IADD3 R22, P3, R13, R11, RZ ;  /* 0x0000000b0d167210 */ /* 0x000fc60007f7e0ff */
[----:B------:R0:W-:Y:S01]  /*20dc00*/  STL [R1+0x1eb4], R8 ;  /* 0x001eb40801007387 */ /* 0x0001e20000100800 */
[----:B------:R-:W-:Y:S01]  /*20dc10*/  LOP3.LUT R15, R15, 0xffff, RZ, 0xc0, !PT ;  /* 0x0000ffff0f0f7812 */ /* 0x000fe200078ec0ff */
[----:B------:R-:W-:Y:S01]  /*20dc20*/  IMAD.X R23, R19, 0x1, R7, P3 ;  /* 0x0000000113177824 */ /* 0x000fe200018e0607 */
[----:B------:R-:W-:Y:S02]  /*20dc30*/  LOP3.LUT R9, R9, 0xffff, RZ, 0xc0, !PT ;  /* 0x0000ffff09097812 */ /* 0x000fe400078ec0ff */
[----:B0-----:R-:W-:-:S04]  /*20dc40*/  SHF.R.U32.HI R8, RZ, 0x8, R18 ;  /* 0x00000008ff087819 */ /* 0x001fc80000011612 */
[----:B------:R-:W-:Y:S02]  /*20dc50*/  LOP3.LUT R8, R8, 0xffff, RZ, 0xc0, !PT ;  /* 0x0000ffff08087812 */ /* 0x000fe400078ec0ff */
[----:B------:R-:W-:Y:S02]  /*20dc60*/  PRMT R15, R15, 0x3340, R0 ;  /* 0x000033400f0f7816 */ /* 0x000fe40000000000 */
[----:B------:R-:W-:Y:S01]  /*20dc70*/  PRMT R26, R8, 0x3340, R9 ;  /* 0x00003340081a7816 */ /* 0x000fe20000000009 */
[----:B------:R-:W-:Y:S01]  /*20dc80*/  STL.64 [R1+0xd40], R22 ;  /* 0x000d401601007387 */ /* 0x000fe20000100a00 */
[----:B--2---:R-:W-:Y:S02]  /*20dc90*/  LOP3.LUT R8, R20, 0xffff, RZ, 0xc0, !PT ;  /* 0x0000ffff14087812 */ /* 0x004fe400078ec0ff */
[----:B----4-:R-:W-:Y:S01]  /*20dca0*/  LOP3.LUT R9, R16, 0xffff, RZ, 0xc0, !PT ;  /* 0x0000ffff10097812 */ /* 0x010fe200078ec0ff */
[----:B------:R-:W2:Y:S01]  /*20dcb0*/  LDL.LU R18, [R1+0x4b4] ;  /* 0x0004b40001127983 */ /* 0x000ea20000300800 */
[----:B------:R-:W-:-:S03]  /*20dcc0*/  LOP3.LUT R12, R12, 0xffff, RZ, 0xc0, !PT ;  /* 0x0000ffff0c0c7812 */ /* 0x000fc600078ec0ff */
[----:B------:R0:W-:Y:S01]  /*20dcd0*/  STL [R1+0x3b0], R15 ;  /* 0x0003b00f01007387 */ /* 0x0001e20000100800 */
[----:B------:R-:W-:Y:S02]  /*20dce0*/  PRMT R16, R12, 0x3340, R0 ;  /* 0x000033400c107816 */ /* 0x000fe40000000000 */
[----:B------:R-:W-:Y:S02]  /*20dcf0*/  IADD3 R20, P3, R13, R4, RZ ;  /* 0x000000040d147210 */ /* 0x000fe40007f7e0ff */
[--C-:B0-----:R-:W-:Y:S02]  /*20dd00*/  PRMT R15, R8, 0x3340, R9.reuse ;  /* 0x00003340080f7816 */ /* 0x101fe40000000009 */
[----:B------:R-:W-:Y:S02]  /*20dd10*/  SHF.R.U32.HI R8, RZ, 0x8, R8 ;  /* 0x00000008ff087819 */ /* 0x000fe40000011608 */
[----:B------:R-:W-:Y:S02]  /*20dd20*/  SHF.R.U32.HI R9, RZ, 0x8, R9 ;  /* 0x00000008ff097819 */ /* 0x000fe40000011609 */
[----:B------:R-:W-:-:S02]  /*20dd30*/  LOP3.LUT R8, R8, 0xffff, RZ, 0xc0, !PT ;  /* 0x0000ffff08087812 */ /* 0x000fc400078ec0ff */
[----:B------:R-:W-:Y:S01]  /*20dd40*/  LOP3.LUT R9, R9, 0xffff, RZ, 0xc0, !PT ;  /* 0x0000ffff09097812 */ /* 0x000fe200078ec0ff */
[----:B------:R-:W-:Y:S01]  /*20dd50*/  IMAD.X R21, R19, 0x1, R3, P3 ;  /* 0x0000000113157824 */ /* 0x000fe200018e0603 */
[----:B------:R-:W-:Y:S01]  /*20dd60*/  PRMT R15, R15, 0x5410, R16 ;  /* 0x000054100f0f7816 */ /* 0x000fe20000000010 */
[----:B------:R-:W-:Y:S01]  /*20dd70*/  STL [R1+0x74f4], R26 ;  /* 0x0074f41a01007387 */ /* 0x000fe20000100800 */
[----:B------:R-:W-:-:S03]  /*20dd80*/  PRMT R9, R8, 0x3340, R9 ;  /* 0x0000334008097816 */ /* 0x000fc60000000009 */
[----:B------:R-:W-:Y:S04]  /*20dd90*/  STL [R1+0x1ea4], R15 ;  /* 0x001ea40f01007387 */ /* 0x000fe80000100800 */
[----:B------:R-:W-:Y:S04]  /*20dda0*/  STL.64 [R1+0xd38], R20 ;  /* 0x000d381401007387 */ /* 0x000fe80000100a00 */
[----:B------:R-:W4:Y:S04]  /*20ddb0*/  LDL.LU R16, [R1+0x210] ;  /* 0x0002100001107983 */ /* 0x000f280000300800 */
[----:B------:R0:W-:Y:S01]  /*20ddc0*/  STL [R1+0x113c], R9 ;  /* 0x00113c0901007387 */ /* 0x0001e20000100800 */
[----:B---3--:R-:W-:-:S02]  /*20ddd0*/  LOP3.LUT R8, R17, 0xffff, RZ, 0xc0, !PT ;  /* 0x0000ffff11087812 */ /* 0x008fc400078ec0ff */
[----:B------:R-:W-:Y:S02]  /*20dde0*/  LOP3.LUT R17, R27, 0xffff, RZ, 0xc0, !PT ;  /* 0x0000ffff1b117812 */ /* 0x000fe400078ec0ff */
[----:B------:R-:W3:Y:S01]  /*20ddf0*/  LDL.LU R27, [R1+0x7a40] ;  /* 0x007a4000011b7983 */ /* 0x000ee20000300800 */
[----:B0-----:R-:W-:Y:S02]  /*20de00*/  LOP3.LUT R9, R14, 0xffff, RZ, 0xc0, !PT ;  /* 0x0000ffff0e097812 */ /* 0x001fe400078ec0ff */
[----:B------:R-:W-:Y:S02]  /*20de10*/  PRMT R15, R17, 0x3340, R0 ;  /* 0x00003340110f7816 */ /* 0x000fe40000000000 */
[--C-:B------:R-:W-:Y:S01]  /*20de20*/  PRMT R14, R8, 0x3340, R9.reuse ;  /* 0x00003340080e7816 */ /* 0x100fe20000000009 */
[----:B------:R0:W-:Y:S01]  /*20de30*/  STL [R1+0x7978], R17 ;  /* 0x0079781101007387 */ /* 0x0001e20000100800 */
[----:B------:R-:W-:Y:S02]  /*20de40*/  SHF.R.U32.HI R8, RZ, 0x8, R8 ;  /* 0x00000008ff087819 */ /* 0x000fe40000011608 */
[----:B------:R-:W-:-:S02]  /*20de50*/  SHF.R.U32.HI R9, RZ, 0x8, R9 ;  /* 0x00000008ff097819 */ /* 0x000fc40000011609 */
[----:B------:R-:W-:Y:S02]  /*20de60*/  LOP3.LUT R8, R8, 0xffff, RZ, 0xc0, !PT ;  /* 0x0000ffff08087812 */ /* 0x000fe400078ec0ff */
[----:B------:R-:W-:Y:S02]  /*20de70*/  LOP3.LUT R9, R9, 0xffff, RZ, 0xc0, !PT ;  /* 0x0000ffff09097812 */ /* 0x000fe400078ec0ff */
[----:B0-----:R-:W-:Y:S02]  /*20de80*/  PRMT R17, R14, 0x5410, R15 ;  /* 0x000054100e117816 */ /* 0x001fe4000000000f */
[----:B------:R-:W-:Y:S02]  /*20de90*/  IADD3 R14, P3, R13, R2, RZ ;  /* 0x000000020d0e7210 */ /* 0x000fe40007f7e0ff */
[----:B------:R-:W-:-:S03]  /*20dea0*/  PRMT R9, R8, 0x3340, R9 ;  /* 0x0000334008097816 */ /* 0x000fc60000000009 */
[----:B------:R-:W-:Y:S01]  /*20deb0*/  IMAD.X R15, R19, 0x1, R0, P3 ;  /* 0x00000001130f7824 */ /* 0x000fe200018e0600 */
[----:B------:R0:W-:Y:S04]  /*20dec0*/  STL [R1+0x1e9c], R17 ;  /* 0x001e9c1101007387 */ /* 0x0001e80000100800 */
[----:B------:R-:W-:Y:S04]  /*20ded0*/  STL.64 [R1+0xd30], R14 ;  /* 0x000d300e01007387 */ /* 0x000fe80000100a00 */
[----:B------:R3:W-:Y:S01]  /*20dee0*/  STL [R1+0x1bdc], R9 ;  /* 0x001bdc0901007387 */ /* 0x0007e20000100800 */
[----:B0-----:R-:W-:-:S03]  /*20def0*/  LOP3.LUT R17, R28, 0xffff, RZ, 0xc0, !PT ;  /* 0x0000ffff1c117812 */ /* 0x001fc600078ec0ff */
[----:B------:R-:W4:Y:S01]  /*20df00*/  LDL.LU R28, [R1+0x7a3c] ;  /* 0x007a3c00011c7983 */ /* 0x000f220000300800 */
[----:B---3--:R-:W-:-:S03]  /*20df10*/  LOP3.LUT R9, R27, 0xffff, RZ, 0xc0, !PT ;  /* 0x0000ffff1b097812 */ /* 0x008fc600078ec0ff */
[----:B------:R-:W3:Y:S01]  /*20df20*/  LDL.LU R27, [R1+0x7a38] ;  /* 0x007a3800011b7983 */ /* 0x000ee20000300800 */
[----:B--2---:R-:W-:Y:S02]  /*20df30*/  LOP3.LUT R8, R18, 0xffff, RZ, 0xc0, !PT ;  /* 0x0000ffff12087812 */ /* 0x004fe400078ec0ff */
[----:B------:R-:W-:Y:S02]  /*20df40*/  PRMT R15, R17, 0x3340, R0 ;  /* 0x00003340110f7816 */ /* 0x000fe40000000000 */
[----:B------:R-:W-:Y:S02]  /*20df50*/  PRMT R14, R8, 0x3340, R9 ;  /* 0x00003340080e7816 */ /* 0x000fe40000000009 */
[----:B------:R-:W-:Y:S02]  /*20df60*/  SHF.R.U32.HI R8, RZ, 0x8, R8 ;  /* 0x00000008ff087819 */ /* 0x000fe40000011608 */
[----:B------:R-:W-:Y:S02]  /*20df70*/  PRMT R15, R14, 0x5410, R15 ;  /* 0x000054100e0f7816 */ /* 0x000fe4000000000f */
[----:B------:R-:W-:-:S02]  /*20df80*/  SHF.R.U32.HI R14, RZ, 0x8, R12 ;  /* 0x00000008ff0e7819 */ /* 0x000fc4000001160c */
[----:B------:R-:W-:Y:S02]  /*20df90*/  SHF.R.U32.HI R9, RZ, 0x8, R9 ;  /* 0x00000008ff097819 */ /* 0x000fe40000011609 */
[----:B------:R-:W-:Y:S02]  /*20dfa0*/  LOP3.LUT R14, R14, 0xffff, RZ, 0xc0, !PT ;  /* 0x0000ffff0e0e7812 */ /* 0x000fe400078ec0ff */
[----:B------:R-:W-:Y:S02]  /*20dfb0*/  LOP3.LUT R8, R8, 0xffff, RZ, 0xc0, !PT ;  /* 0x0000ffff08087812 */ /* 0x000fe400078ec0ff */
[----:B------:R-:W-:Y:S01]  /*20dfc0*/  LOP3.LUT R9, R9, 0xffff, RZ, 0xc0, !PT ;  /* 0x0000ffff09097812 */ /* 0x000fe200078ec0ff */
[----:B------:R0:W-:Y:S04]  /*20dfd0*/  STL [R1+0x1e94], R15 ;  /* 0x001e940f01007387 */ /* 0x0001e80000100800 */
[----:B------:R-:W2:Y:S04]  /*20dfe0*/  LDL.LU R12, [R1+0x214] ;  /* 0x00021400010c7983 */ /* 0x000ea80000300800 */
[----:B------:R-:W2:Y:S01]  /*20dff0*/  LDL.LU R18, [R1+0x3a4] ;  /* 0x0003a40001127983 */ /* 0x000ea20000300800 */
[----:B0-----:R-:W-:-:S02]  /*20e000*/  PRMT R15, R14, 0x3340, R0 ;  /* 0x000033400e0f7816 */ /* 0x001fc40000000000 */
[----:B------:R-:W-:-:S03]  /*20e010*/  PRMT R14, R8, 0x3340, R9 ;  /* 0x00003340080e7816 */ /* 0x000fc60000000009 */
[----:B------:R-:W-:Y:S04]  /*20e020*/  STL [R1+0x3ac], R15 ;  /* 0x0003ac0f01007387 */ /* 0x000fe80000100800 */
[----:B------:R4:W-:Y:S02]  /*20e030*/  STL [R1+0x1138], R14 ;  /* 0x0011380e01007387 */ /* 0x0009e40000100800 */
[----:B----4-:R-:W-:Y:S02]  /*20e040*/  LOP3.LUT R14, R28, 0xffff, RZ, 0xc0, !PT ;  /* 0x0000ffff1c0e7812 */ /* 0x010fe400078ec0ff */
[----:B---3--:R-:W-:Y:S04]  /*20e050*/  STL [R1+0x7414], R27 ;  /* 0x0074141b01007387 */ /* 0x008fe80000100800 */
[----:B------:R-:W3:Y:S01]  /*20e060*/  LDL.LU R28, [R1+0x7a34] ;  /* 0x007a3400011c7983 */ /* 0x000ee20000300800 */
[----:B------:R-:W-:-:S02]  /*20e070*/  LOP3.LUT R8, R16, 0xffff, RZ, 0xc0, !PT ;  /* 0x0000ffff10087812 */ /* 0x000fc400078ec0ff */
[----:B------:R-:W-:Y:S01]  /*20e080*/  LOP3.LUT R9, R27, 0xffff, RZ, 0xc0, !PT ;  /* 0x0000ffff1b097812 */ /* 0x000fe200078ec0ff */
[----:B------:R-:W-:Y:S01]  /*20e090*/  VIADD R19, R13, UR5 ;  /* 0x000000050d137c36 */ /* 0x000fe20008000000 */
[----:B------:R-:W-:Y:S01]  /*20e0a0*/  PRMT R15, R8, 0x3340, R0 ;  /* 0x00003340080f7816 */ /* 0x000fe20000000000 */
[----:B------:R-:W4:Y:S01]  /*20e0b0*/  LDL.LU R16, [R1+0x554] ;  /* 0x0005540001107983 */ /* 0x000f220000300800 */
[----:B------:R-:W-:Y:S01]  /*20e0c0*/  PRMT R13, R9, 0x3340, R14 ;  /* 0x00003340090d7816 */ /* 0x000fe2000000000e */
[----:B------:R-:W-:-:S03]  /*20e0d0*/  ULDC UR5, c[0x0][0x248] ;  /* 0x0000920000057ab9 */ /* 0x000fc60000000800 */
[----:B------:R-:W-:Y:S02]  /*20e0e0*/  PRMT R15, R13, 0x5410, R15 ;  /* 0x000054100d0f7816 */ /* 0x000fe4000000000f */
[----:B------:R-:W4:Y:S01]  /*20e0f0*/  LDL.LU R13, [R1+0x360] ;  /* 0x00036000010d7983 */ /* 0x000f220000300800 */
[----:B------:R-:W-:Y:S02]  /*20e100*/  SHF.R.U32.HI R9, RZ, 0x8, R9 ;  /* 0x00000008ff097819 */ /* 0x000fe40000011609 */
[----:B------:R-:W-:Y:S01]  /*20e110*/  SHF.R.U32.HI R14, RZ, 0x8, R14 ;  /* 0x00000008ff0e7819 */ /* 0x000fe2000001160e */
[----:B------:R0:W-:Y:S01]  /*20e120*/  STL [R1+0x1e8c], R15 ;  /* 0x001e8c0f01007387 */ /* 0x0001e20000100800 */
[----:B------:R-:W-:Y:S02]  /*20e130*/  IADD3 R20, P3, R19, R6, RZ ;  /* 0x0000000613147210 */ /* 0x000fe40007f7e0ff */
[----:B------:R-:W-:Y:S02]  /*20e140*/  SHF.R.U32.HI R8, RZ, 0x8, R8 ;  /* 0x00000008ff087819 */ /* 0x000fe40000011608 */
[----:B------:R-:W-:-:S02]  /*20e150*/  LOP3.LUT R9, R9, 0xffff, RZ, 0xc0, !PT ;  /* 0x0000ffff09097812 */ /* 0x000fc400078ec0ff */
[----:B------:R-:W-:Y:S02]  /*20e160*/  LOP3.LUT R14, R14, 0xffff, RZ, 0xc0, !PT ;  /* 0x0000ffff0e0e7812 */ /* 0x000fe400078ec0ff */
[----:B0-----:R-:W-:Y:S02]  /*20e170*/  SHF.R.S32.HI R15, RZ, 0x1f, R19 ;  /* 0x0000001fff0f7819 */ /* 0x001fe40000011413 */
[----:B------:R-:W-:Y:S02]  /*20e180*/  LOP3.LUT R8, R8, 0xffff, RZ, 0xc0, !PT ;  /* 0x0000ffff08087812 */ /* 0x000fe400078ec0ff */
[----:B------:R-:W-:Y:S01]  /*20e190*/  PRMT R14, R9, 0x3340, R14 ;  /* 0x00003340090e7816 */ /* 0x000fe2000000000e */
[----:B------:R-:W-:Y:S01]  /*20e1a0*/  IMAD.X R21, R15, 0x1, R5, P3 ;  /* 0x000000010f157824 */ /* 0x000fe200018e0605 */
[----:B------:R-:W-:-:S04]  /*20e1b0*/  PRMT R9, R8, 0x3340, R0 ;  /* 0x0000334008097816 */ /* 0x000fc80000000000 */
[----:B------:R-:W-:Y:S04]  /*20e1c0*/  STL.64 [R1+0xd28], R20 ;  /* 0x000d281401007387 */ /* 0x000fe80000100a00 */
[----:B------:R0:W-:Y:S04]  /*20e1d0*/  STL [R1+0x10fc], R14 ;  /* 0x0010fc0e01007387 */ /* 0x0001e80000100800 */
[----:B---3--:R-:W-:Y:S04]  /*20e1e0*/  STL [R1+0x7400], R28 ;  /* 0x0074001c01007387 */ /* 0x008fe80000100800 */
[----:B------:R1:W-:Y:S04]  /*20e1f0*/  STL [R1+0x3a8], R9 ;  /* 0x0003a80901007387 */ /* 0x0003e80000100800 */
[----:B0-----:R-:W3:Y:S04]  /*20e200*/  LDL.LU R14, [R1+0x55c] ;  /* 0x00055c00010e7983 */ /* 0x001ee80000300800 */
[----:B------:R-:W3:Y:S04]  /*20e210*/  LDL.LU R21, [R1+0x190] ;  /* 0x0001900001157983 */ /* 0x000ee80000300800 */
[----:B------:R-:W3:Y:S01]  /*20e220*/  LDL.LU R20, [R1+0x364] ;  /* 0x0003640001147983 */ /* 0x000ee20000300800 */
[----:B------:R-:W-:-:S02]  /*20e230*/  LOP3.LUT R8, R28, 0xffff, RZ, 0xc0, !PT ;  /* 0x0000ffff1c087812 */ /* 0x000fc400078ec0ff */
[----:B--2---:R-:W-:Y:S02]  /*20e240*/  LOP3.LUT R12, R12, 0xffff, RZ, 0xc0, !PT ;  /* 0x0000ffff0c0c7812 */ /* 0x004fe400078ec0ff */
[----:B-1----:R-:W-:Y:S02]  /*20e250*/  LOP3.LUT R9, R18, 0xffff, RZ, 0xc0, !PT ;  /* 0x0000ffff12097812 */ /* 0x002fe400078ec0ff */
[----:B------:R-:W-:Y:S02]  /*20e260*/  PRMT R22, R12, 0x3340, R0 ;  /* 0x000033400c167816 */ /* 0x000fe40000000000 */
        /* <DEDUP_REMOVED lines=9> */
[----:B------:R-:W-:Y:S01]  /*20e300*/  IMAD.X R23, R15, 0x1, R7, P3 ;  /* 0x000000010f177824 */ /* 0x000fe200018e0607 */
[----:B------:R0:W-:Y:S04]  /*20e310*/  STL [R1+0x1e88], R18 ;  /* 0x001e881201007387 */ /* 0x0001e80000100800 */
[----:B------:R1:W-:Y:S01]  /*20e320*/  STL.64 [R1+0xd20], R22 ;  /* 0x000d201601007387 */ /* 0x0003e20000100a00 */
[----:B0-----:R-:W-:-:S02]  /*20e330*/  PRMT R18, R17, 0x3340, R0 ;  /* 0x0000334011127816 */ /* 0x001fc40000000000 */
[----:B------:R-:W-:Y:S02]  /*20e340*/  PRMT R17, R8, 0x3340, R9 ;  /* 0x0000334008117816 */ /* 0x000fe40000000009 */
[----:B----4-:R-:W-:Y:S01]  /*20e350*/  LOP3.LUT R8, R16, 0xffff, RZ, 0xc0, !PT ;  /* 0x0000ffff10087812 */ /* 0x010fe200078ec0ff */
[----:B------:R0:W-:Y:S01]  /*20e360*/  STL [R1+0x3a4], R18 ;  /* 0x0003a41201007387 */ /* 0x0001e20000100800 */
[----:B------:R-:W-:Y:S02]  /*20e370*/  LOP3.LUT R9, R13, 0xffff, RZ, 0xc0, !PT ;  /* 0x0000ffff0d097812 */ /* 0x000fe400078ec0ff */
[----:B------:R-:W-:Y:S01]  /*20e380*/  SHF.R.U32.HI R16, RZ, 0x8, R12 ;  /* 0x00000008ff107819 */ /* 0x000fe2000001160c */
[----:B------:R2:W-:Y:S04]  /*20e390*/  STL [R1+0x1134], R17 ;  /* 0x0011341101007387 */ /* 0x0005e80000100800 */
[----:B------:R4:W-:Y:S01]  /*20e3a0*/  STL [R1+0x11c], R8 ;  /* 0x00011c0801007387 */ /* 0x0009e20000100800 */
[----:B-1----:R-:W-:-:S03]  /*20e3b0*/  LOP3.LUT R22, R16, 0xffff, RZ, 0xc0, !PT ;  /* 0x0000ffff10167812 */ /* 0x002fc600078ec0ff */
[----:B0-----:R-:W3:Y:S01]  /*20e3c0*/  LDL.LU R18, [R1+0x518] ;  /* 0x0005180001127983 */ /* 0x001ee20000300800 */
[----:B--2---:R-:W-:-:S03]  /*20e3d0*/  SHF.R.U32.HI R17, RZ, 0x8, R9 ;  /* 0x00000008ff117819 */ /* 0x004fc60000011609 */
[----:B------:R-:W2:Y:S01]  /*20e3e0*/  LDL.LU R13, [R1+0x12c] ;  /* 0x00012c00010d7983 */ /* 0x000ea20000300800 */
[----:B----4-:R-:W-:-:S03]  /*20e3f0*/  SHF.R.U32.HI R8, RZ, 0x8, R8 ;  /* 0x00000008ff087819 */ /* 0x010fc60000011608 */
[----:B------:R-:W4:Y:S01]  /*20e400*/  LDL.LU R12, [R1+0x31c] ;  /* 0x00031c00010c7983 */ /* 0x000f220000300800 */
[----:B------:R-:W-:Y:S02]  /*20e410*/  LOP3.LUT R17, R17, 0xffff, RZ, 0xc0, !PT ;  /* 0x0000ffff11117812 */ /* 0x000fe400078ec0ff */
[----:B------:R-:W-:Y:S01]  /*20e420*/  LOP3.LUT R8, R8, 0xffff, RZ, 0xc0, !PT ;  /* 0x0000ffff08087812 */ /* 0x000fe200078ec0ff */
[----:B------:R-:W4:Y:S01]  /*20e430*/  LDL.LU R16, [R1+0x198] ;  /* 0x0001980001107983 */ /* 0x000f220000300800 */
[----:B------:R-:W-:Y:S02]  /*20e440*/  PRMT R22, R22, 0x3340, R0 ;  /* 0x0000334016167816 */ /* 0x000fe40000000000 */
[----:B------:R-:W-:Y:S01]  /*20e450*/  PRMT R8, R8, 0x3340, R17 ;  /* 0x0000334008087816 */ /* 0x000fe20000000011 */
[----:B------:R-:W-:Y:S04]  /*20e460*/  STL [R1+0x79b0], R9 ;  /* 0x0079b00901007387 */ /* 0x000fe80000100800 */
[----:B------:R-:W-:Y:S04]  /*20e470*/  STL [R1+0x3a0], R22 ;  /* 0x0003a01601007387 */ /* 0x000fe80000100800 */
[----:B------:R0:W-:Y:S01]  /*20e480*/  STL [R1+0x1130], R8 ;  /* 0x0011300801007387 */ /* 0x0001e20000100800 */
[----:B---3--:R-:W-:-:S02]  /*20e490*/  LOP3.LUT R14, R14, 0xffff, RZ, 0xc0, !PT ;  /* 0x0000ffff0e0e7812 */ /* 0x008fc400078ec0ff */
[----:B0-----:R-:W-:Y:S02]  /*20e4a0*/  LOP3.LUT R8, R21, 0xffff, RZ, 0xc0, !PT ;  /* 0x0000ffff15087812 */ /* 0x001fe400078ec0ff */
[----:B------:R-:W-:Y:S02]  /*20e4b0*/  LOP3.LUT R17, R20, 0xffff, RZ, 0xc0, !PT ;  /* 0x0000ffff14117812 */ /* 0x000fe400078ec0ff */
[----:B------:R-:W-:Y:S02]  /*20e4c0*/  PRMT R20, R8, 0x3340, R0 ;  /* 0x0000334008147816 */ /* 0x000fe40000000000 */
[----:B------:R-:W-:-:S04]  /*20e4d0*/  PRMT R9, R14, 0x3340, R17 ;  /* 0x000033400e097816 */ /* 0x000fc80000000011 */
[----:B------:R-:W-:-:S05]  /*20e4e0*/  PRMT R9, R9, 0x5410, R20 ;  /* 0x0000541009097816 */ /* 0x000fca0000000014 */
[----:B------:R0:W-:Y:S02]  /*20e4f0*/  STL [R1+0x1e7c], R9 ;  /* 0x001e7c0901007387 */ /* 0x0001e40000100800 */
[----:B0-----:R-:W-:Y:S02]  /*20e500*/  SHF.R.U32.HI R9, RZ, 0x8, R14 ;  /* 0x00000008ff097819 */ /* 0x001fe4000001160e */
[----:B------:R-:W3:Y:S01]  /*20e510*/  LDL.LU R14, [R1+0x51c] ;  /* 0x00051c00010e7983 */ /* 0x000ee20000300800 */
[----:B------:R-:W-:Y:S02]  /*20e520*/  IADD3 R20, P3, R19, R4, RZ ;  /* 0x0000000413147210 */ /* 0x000fe40007f7e0ff */
[----:B------:R-:W-:-:S03]  /*20e530*/  SHF.R.U32.HI R17, RZ, 0x8, R17 ;  /* 0x00000008ff117819 */ /* 0x000fc60000011611 */
[----:B------:R-:W-:Y:S01]  /*20e540*/  IMAD.X R21, R15, 0x1, R3, P3 ;  /* 0x000000010f157824 */ /* 0x000fe200018e0603 */
[----:B------:R-:W-:Y:S02]  /*20e550*/  LOP3.LUT R9, R9, 0xffff, RZ, 0xc0, !PT ;  /* 0x0000ffff09097812 */ /* 0x000fe400078ec0ff */
[----:B------:R-:W-:Y:S02]  /*20e560*/  LOP3.LUT R17, R17, 0xffff, RZ, 0xc0, !PT ;  /* 0x0000ffff11117812 */ /* 0x000fe400078ec0ff */
[----:B------:R-:W-:Y:S01]  /*20e570*/  SHF.R.U32.HI R8, RZ, 0x8, R8 ;  /* 0x00000008ff087819 */ /* 0x000fe20000011608 */
[----:B------:R0:W-:Y:S01]  /*20e580*/  STL.64 [R1+0xd10], R20 ;  /* 0x000d101401007387 */ /* 0x0001e20000100a00 */
[----:B------:R-:W-:Y:S02]  /*20e590*/  IADD3 R22, P3, R19, R2, RZ ;  /* 0x0000000213167210 */ /* 0x000fe40007f7e0ff */
[----:B------:R-:W-:Y:S02]  /*20e5a0*/  PRMT R9, R9, 0x3340, R17 ;  /* 0x0000334009097816 */ /* 0x000fe40000000011 */
[----:B------:R-:W-:Y:S01]  /*20e5b0*/  LOP3.LUT R8, R8, 0xffff, RZ, 0xc0, !PT ;  /* 0x0000ffff08087812 */ /* 0x000fe200078ec0ff */
[--C-:B------:R-:W-:Y:S01]  /*20e5c0*/  IMAD.X R23, R15, 0x1, R0.reuse, P3 ;  /* 0x000000010f177824 */ /* 0x100fe200018e0600 */
[----:B0-----:R-:W3:Y:S02]  /*20e5d0*/  LDL.LU R21, [R1+0x318] ;  /* 0x0003180001157983 */ /* 0x001ee40000300800 */
[----:B------:R-:W-:-:S02]  /*20e5e0*/  PRMT R15, R8, 0x3340, R0 ;  /* 0x00003340080f7816 */ /* 0x000fc40000000000 */
[----:B------:R0:W-:Y:S01]  /*20e5f0*/  STL [R1+0x10f8], R9 ;  /* 0x0010f80901007387 */ /* 0x0001e20000100800 */
[----:B--2---:R-:W-:-:S03]  /*20e600*/  LOP3.LUT R8, R13, 0xffff, RZ, 0xc0, !PT ;  /* 0x0000ffff0d087812 */ /* 0x004fc600078ec0ff */
[----:B------:R-:W-:Y:S01]  /*20e610*/  STL.64 [R1+0xd18], R22 ;  /* 0x000d181601007387 */ /* 0x000fe20000100a00 */
[----:B----4-:R-:W-:Y:S02]  /*20e620*/  LOP3.LUT R13, R12, 0xffff, RZ, 0xc0, !PT ;  /* 0x0000ffff0c0d7812 */ /* 0x010fe400078ec0ff */
[----:B0-----:R-:W-:Y:S01]  /*20e630*/  LOP3.LUT R9, R18, 0xffff, RZ, 0xc0, !PT ;  /* 0x0000ffff12097812 */ /* 0x001fe200078ec0ff */
[----:B------:R0:W-:Y:S03]  /*20e640*/  STL [R1+0x39c], R15 ;  /* 0x00039c0f01007387 */ /* 0x0001e60000100800 */
[----:B------:R-:W-:Y:S02]  /*20e650*/  PRMT R12, R9, 0x3340, R13 ;  /* 0x00003340090c7816 */ /* 0x000fe4000000000d */
[----:B------:R-:W-:Y:S02]  /*20e660*/  LOP3.LUT R20, R16, 0xffff, RZ, 0xc0, !PT ;  /* 0x0000ffff10147812 */ /* 0x000fe400078ec0ff */
[----:B0-----:R-:W-:-:S04]  /*20e670*/  PRMT R15, R8, 0x3340, R0 ;  /* 0x00003340080f7816 */ /* 0x001fc80000000000 */
[----:B------:R-:W-:Y:S02]  /*20e680*/  PRMT R15, R12, 0x5410, R15 ;  /* 0x000054100c0f7816 */ /* 0x000fe4000000000f */
[----:B------:R-:W-:Y:S02]  /*20e690*/  SHF.R.U32.HI R12, RZ, 0x8, R20 ;  /* 0x00000008ff0c7819 */ /* 0x000fe40000011614 */
[----:B------:R-:W-:Y:S01]  /*20e6a0*/  SHF.R.U32.HI R9, RZ, 0x8, R9 ;  /* 0x00000008ff097819 */ /* 0x000fe20000011609 */
[----:B------:R0:W-:Y:S01]  /*20e6b0*/  STL [R1+0x1e68], R15 ;  /* 0x001e680f01007387 */ /* 0x0001e20000100800 */
[----:B------:R-:W-:Y:S02]  /*20e6c0*/  LOP3.LUT R17, R12, 0xffff, RZ, 0xc0, !PT ;  /* 0x0000ffff0c117812 */ /* 0x000fe400078ec0ff */
[----:B------:R-:W-:Y:S01]  /*20e6d0*/  LOP3.LUT R9, R9, 0xffff, RZ, 0xc0, !PT ;  /* 0x0000ffff09097812 */ /* 0x000fe200078ec0ff */
[----:B------:R-:W2:Y:S01]  /*20e6e0*/  LDL.LU R12, [R1+0x4d0] ;  /* 0x0004d000010c7983 */ /* 0x000ea20000300800 */
[----:B0-----:R-:W-:-:S03]  /*20e6f0*/  SHF.R.U32.HI R15, RZ, 0x8, R13 ;  /* 0x00000008ff0f7819 */ /* 0x001fc6000001160d */
[----:B------:R-:W4:Y:S01]  /*20e700*/  LDL.LU R18, [R1+0xe0] ;  /* 0x0000e00001127983 */ /* 0x000f220000300800 */
[----:B------:R-:W-:-:S03]  /*20e710*/  LOP3.LUT R15, R15, 0xffff, RZ, 0xc0, !PT ;  /* 0x0000ffff0f0f7812 */ /* 0x000fc600078ec0ff */
[----:B------:R-:W4:Y:S01]  /*20e720*/  LDL.LU R13, [R1+0x2c8] ;  /* 0x0002c800010d7983 */ /* 0x000f220000300800 */
[----:B------:R-:W-:Y:S02]  /*20e730*/  PRMT R17, R17, 0x3340, R0 ;  /* 0x0000334011117816 */ /* 0x000fe40000000000 */
[----:B------:R-:W-:Y:S01]  /*20e740*/  PRMT R9, R9, 0x3340, R15 ;  /* 0x0000334009097816 */ /* 0x000fe2000000000f */
[----:B------:R-:W4:Y:S04]  /*20e750*/  LDL.LU R16, [R1+0x4c4] ;  /* 0x0004c40001107983 */ /* 0x000f280000300800 */
[----:B------:R0:W-:Y:S04]  /*20e760*/  STL [R1+0x79b4], R20 ;  /* 0x0079b41401007387 */ /* 0x0001e80000100800 */
[----:B------:R-:W-:Y:S04]  /*20e770*/  STL [R1+0x398], R17 ;  /* 0x0003981101007387 */ /* 0x000fe80000100800 */
[----:B------:R1:W-:Y:S01]  /*20e780*/  STL [R1+0x10f4], R9 ;  /* 0x0010f40901007387 */ /* 0x0003e20000100800 */
[----:B---3--:R-:W-:-:S02]  /*20e790*/  LOP3.LUT R15, R14, 0xffff, RZ, 0xc0, !PT ;  /* 0x0000ffff0e0f7812 */ /* 0x008fc400078ec0ff */
[----:B------:R-:W-:Y:S02]  /*20e7a0*/  LOP3.LUT R14, R29, 0xffff, RZ, 0xc0, !PT ;  /* 0x0000ffff1d0e7812 */ /* 0x000fe400078ec0ff */
[----:B------:R-:W3:Y:S02]  /*20e7b0*/  LDL.LU R29, [R1+0x7a30] ;  /* 0x007a3000011d7983 */ /* 0x000ee40000300800 */
[----:B0-----:R-:W-:Y:S02]  /*20e7c0*/  PRMT R20, R14, 0x3340, R0 ;  /* 0x000033400e147816 */ /* 0x001fe40000000000 */
[----:B-1----:R-:W-:-:S04]  /*20e7d0*/  LOP3.LUT R9, R21, 0xffff, RZ, 0xc0, !PT ;  /* 0x0000ffff15097812 */ /* 0x002fc800078ec0ff */
[--C-:B------:R-:W-:Y:S02]  /*20e7e0*/  PRMT R17, R15, 0x3340, R9.reuse ;  /* 0x000033400f117816 */ /* 0x100fe40000000009 */
[----:B------:R-:W-:Y:S02]  /*20e7f0*/  SHF.R.U32.HI R9, RZ, 0x8, R9 ;  /* 0x00000008ff097819 */ /* 0x000fe40000011609 */
[----:B------:R-:W-:Y:S02]  /*20e800*/  PRMT R17, R17, 0x5410, R20 ;  /* 0x0000541011117816 */ /* 0x000fe40000000014 */
[----:B------:R-:W-:-:S03]  /*20e810*/  SHF.R.U32.HI R15, RZ, 0x8, R15 ;  /* 0x00000008ff0f7819 */ /* 0x000fc6000001160f */
[----:B------:R0:W-:Y:S01]  /*20e820*/  STL [R1+0x1e60], R17 ;  /* 0x001e601101007387 */ /* 0x0001e20000100800 */
[----:B------:R-:W-:Y:S02]  /*20e830*/  LOP3.LUT R15, R15, 0xffff, RZ, 0xc0, !PT ;  /* 0x0000ffff0f0f7812 */ /* 0x000fe400078ec0ff */
[----:B------:R-:W-:Y:S02]  /*20e840*/  SHF.R.U32.HI R14, RZ, 0x8, R14 ;  /* 0x00000008ff0e7819 */ /* 0x000fe4000001160e */
[----:B------:R-:W-:Y:S02]  /*20e850*/  SHF.R.U32.HI R8, RZ, 0x8, R8 ;  /* 0x00000008ff087819 */ /* 0x000fe40000011608 */
[----:B0-----:R-:W-:Y:S01]  /*20e860*/  LOP3.LUT R17, R9, 0xffff, RZ, 0xc0, !PT ;  /* 0x0000ffff09117812 */ /* 0x001fe200078ec0ff */
[----:B------:R-:W-:Y:S01]  /*20e870*/  VIADD R9, R19, UR5 ;  /* 0x0000000513097c36 */ /* 0x000fe20008000000 */
[----:B------:R-:W-:Y:S01]  /*20e880*/  LOP3.LUT R14, R14, 0xffff, RZ, 0xc0, !PT ;  /* 0x0000ffff0e0e7812 */ /* 0x000fe200078ec0ff */
[----:B------:R-:W-:Y:S01]  /*20e890*/  ULDC UR5, c[0x0][0x248] ;  /* 0x0000920000057ab9 */ /* 0x000fe20000000800 */
[----:B------:R-:W-:-:S02]  /*20e8a0*/  PRMT R17, R15, 0x3340, R17 ;  /* 0x000033400f117816 */ /* 0x000fc40000000011 */
[----:B------:R-:W-:Y:S02]  /*20e8b0*/  SHF.R.S32.HI R15, RZ, 0x1f, R9 ;  /* 0x0000001fff0f7819 */ /* 0x000fe40000011409 */
[----:B------:R-:W-:Y:S02]  /*20e8c0*/  IADD3 R20, P3, R9, R6, RZ ;  /* 0x0000000609147210 */ /* 0x000fe40007f7e0ff */
[----:B------:R-:W-:Y:S01]  /*20e8d0*/  LOP3.LUT R8, R8, 0xffff, RZ, 0xc0, !PT ;  /* 0x0000ffff08087812 */ /* 0x000fe200078ec0ff */
[----:B------:R0:W-:Y:S02]  /*20e8e0*/  STL [R1+0x10a8], R17 ;  /* 0x0010a81101007387 */ /* 0x0001e40000100800 */
[----:B------:R-:W-:Y:S01]  /*20e8f0*/  IMAD.X R21, R15, 0x1, R5, P3 ;  /* 0x000000010f157824 */ /* 0x000fe200018e0605 */
[----:B--2---:R-:W-:Y:S02]  /*20e900*/  LOP3.LUT R12, R12, 0xffff, RZ, 0xc0, !PT ;  /* 0x0000ffff0c0c7812 */ /* 0x004fe400078ec0ff */
[----:B0-----:R-:W-:-:S02]  /*20e910*/  PRMT R17, R14, 0x3340, R0 ;  /* 0x000033400e117816 */ /* 0x001fc40000000000 */
[----:B------:R-:W-:Y:S01]  /*20e920*/  PRMT R14, R8, 0x3340, R0 ;  /* 0x00003340080e7816 */ /* 0x000fe20000000000 */
[----:B------:R-:W-:Y:S01]  /*20e930*/  STL.64 [R1+0xd08], R20 ;  /* 0x000d081401007387 */ /* 0x000fe20000100a00 */
[----:B----4-:R-:W-:Y:S02]  /*20e940*/  LOP3.LUT R8, R18, 0xffff, RZ, 0xc0, !PT ;  /* 0x0000ffff12087812 */ /* 0x010fe400078ec0ff */
[----:B------:R-:W-:Y:S01]  /*20e950*/  LOP3.LUT R13, R13, 0xffff, RZ, 0xc0, !PT ;  /* 0x0000ffff0d0d7812 */ /* 0x000fe200078ec0ff */
[----:B------:R0:W-:Y:S01]  /*20e960*/  STL [R1+0x394], R17 ;  /* 0x0003941101007387 */ /* 0x0001e20000100800 */
[----:B------:R-:W-:-:S03]  /*20e970*/  LOP3.LUT R19, R16, 0xffff, RZ, 0xc0, !PT ;  /* 0x0000ffff10137812 */ /* 0x000fc600078ec0ff */
[----:B------:R1:W-:Y:S01]  /*20e980*/  STL [R1+0x390], R14 ;  /* 0x0003900e01007387 */ /* 0x0003e20000100800 */
[----:B------:R-:W-:Y:S02]  /*20e990*/  PRMT R16, R8, 0x3340, R0 ;  /* 0x0000334008107816 */ /* 0x000fe40000000000 */
[----:B0-----:R-:W-:Y:S02]  /*20e9a0*/  LOP3.LUT R17, R10, 0xffff, RZ, 0xc0, !PT ;  /* 0x0000ffff0a117812 */ /* 0x001fe400078ec0ff */
[----:B------:R-:W2:Y:S01]  /*20e9b0*/  LDL.LU R10, [R1+0x7a2c] ;  /* 0x007a2c00010a7983 */ /* 0x000ea20000300800 */
[----:B-1----:R-:W-:-:S04]  /*20e9c0*/  PRMT R14, R12, 0x3340, R13 ;  /* 0x000033400c0e7816 */ /* 0x002fc8000000000d */
[----:B------:R-:W-:Y:S02]  /*20e9d0*/  PRMT R20, R14, 0x5410, R16 ;  /* 0x000054100e147816 */ /* 0x000fe40000000010 */
[----:B------:R-:W-:Y:S02]  /*20e9e0*/  PRMT R21, R17, 0x3340, R0 ;  /* 0x0000334011157816 */ /* 0x000fe40000000000 */
[----:B------:R-:W-:Y:S02]  /*20e9f0*/  SHF.R.U32.HI R12, RZ, 0x8, R12 ;  /* 0x00000008ff0c7819 */ /* 0x000fe4000001160c */
[----:B------:R-:W-:Y:S02]  /*20ea00*/  SHF.R.U32.HI R13, RZ, 0x8, R13 ;  /* 0x00000008ff0d7819 */ /* 0x000fe4000001160d */
[----:B------:R-:W-:Y:S02]  /*20ea10*/  LOP3.LUT R12, R12, 0xffff, RZ, 0xc0, !PT ;  /* 0x0000ffff0c0c7812 */ /* 0x000fe400078ec0ff */
[----:B------:R-:W-:-:S04]  /*20ea20*/  LOP3.LUT R13, R13, 0xffff, RZ, 0xc0, !PT ;  /* 0x0000ffff0d0d7812 */ /* 0x000fc800078ec0ff */
[----:B------:R-:W-:Y:S02]  /*20ea30*/  PRMT R12, R12, 0x3340, R13 ;  /* 0x000033400c0c7816 */ /* 0x000fe4000000000d */
[----:B---3--:R-:W-:Y:S02]  /*20ea40*/  LOP3.LUT R18, R29, 0xffff, RZ, 0xc0, !PT ;  /* 0x0000ffff1d127812 */ /* 0x008fe400078ec0ff */
[----:B------:R-:W3:Y:S04]  /*20ea50*/  LDL.LU R29, [R1+0x7a28] ;  /* 0x007a2800011d7983 */ /* 0x000ee80000300800 */
[----:B------:R-:W4:Y:S04]  /*20ea60*/  LDL.LU R14, [R1+0x24c] ;  /* 0x00024c00010e7983 */ /* 0x000f280000300800 */
[----:B------:R-:W2:Y:S04]  /*20ea70*/  LDL.LU R16, [R1+0x47c] ;  /* 0x00047c0001107983 */ /* 0x000ea80000300800 */
[----:B------:R0:W-:Y:S02]  /*20ea80*/  STL [R1+0x1e58], R20 ;  /* 0x001e581401007387 */ /* 0x0001e40000100800 */
[----:B0-----:R-:W-:-:S04]  /*20ea90*/  PRMT R20, R19, 0x3340, R18 ;  /* 0x0000334013147816 */ /* 0x001fc80000000012 */
[----:B------:R-:W-:Y:S02]  /*20eaa0*/  PRMT R22, R20, 0x5410, R21 ;  /* 0x0000541014167816 */ /* 0x000fe40000000015 */
[----:B------:R-:W-:Y:S02]  /*20eab0*/  IADD3 R20, P3, R9, R11, RZ ;  /* 0x0000000b09147210 */ /* 0x000fe40007f7e0ff */
[----:B------:R-:W-:-:S03]  /*20eac0*/  SHF.R.U32.HI R18, RZ, 0x8, R18 ;  /* 0x00000008ff127819 */ /* 0x000fc60000011612 */
[----:B------:R-:W-:Y:S01]  /*20ead0*/  IMAD.X R21, R15, 0x1, R7, P3 ;  /* 0x000000010f157824 */ /* 0x000fe200018e0607 */
[----:B------:R-:W-:Y:S04]  /*20eae0*/  STL [R1+0x1e54], R22 ;  /* 0x001e541601007387 */ /* 0x000fe80000100800 */
[----:B------:R0:W-:Y:S02]  /*20eaf0*/  STL.64 [R1+0xcf0], R20 ;  /* 0x000cf01401007387 */ /* 0x0001e40000100a00 */
[----:B0-----:R-:W-:Y:S02]  /*20eb00*/  LOP3.LUT R20, R18, 0xffff, RZ, 0xc0, !PT ;  /* 0x0000ffff12147812 */ /* 0x001fe400078ec0ff */
[----:B------:R-:W2:Y:S04]  /*20eb10*/  LDL.LU R18, [R1+0x248] ;  /* 0x0002480001127983 */ /* 0x000ea80000300800 */
[----:B------:R-:W2:Y:S04]  /*20eb20*/  LDL.LU R13, [R1+0x590] ;  /* 0x00059000010d7983 */ /* 0x000ea80000300800 */
[----:B------:R0:W-:Y:S04]  /*20eb30*/  STL [R1+0x10f0], R12 ;  /* 0x0010f00c01007387 */ /* 0x0001e80000100800 */
[----:B0-----:R-:W2:Y:S01]  /*20eb40*/  LDL.LU R12, [R1+0x478] ;  /* 0x00047800010c7983 */ /* 0x001ea20000300800 */
[----:B------:R-:W-:-:S04]  /*20eb50*/  SHF.R.U32.HI R19, RZ, 0x8, R19 ;  /* 0x00000008ff137819 */ /* 0x000fc80000011613 */
[----:B------:R-:W-:-:S04]  /*20eb60*/  LOP3.LUT R19, R19, 0xffff, RZ, 0xc0, !PT ;  /* 0x0000ffff13137812 */ /* 0x000fc800078ec0ff */
[----:B------:R-:W-:Y:S02]  /*20eb70*/  PRMT R19, R19, 0x3340, R20 ;  /* 0x0000334013137816 */ /* 0x000fe40000000014 */
[----:B------:R-:W-:Y:S02]  /*20eb80*/  IADD3 R20, P3, R9, R4, RZ ;  /* 0x0000000409147210 */ /* 0x000fe40007f7e0ff */
[----:B------:R-:W-:-:S03]  /*20eb90*/  SHF.R.U32.HI R17, RZ, 0x8, R17 ;  /* 0x00000008ff117819 */ /* 0x000fc60000011611 */
[----:B------:R-:W-:Y:S01]  /*20eba0*/  IMAD.X R21, R15, 0x1, R3, P3 ;  /* 0x000000010f157824 */ /* 0x000fe200018e0603 */
[----:B------:R-:W-:Y:S01]  /*20ebb0*/  STL [R1+0x10a4], R19 ;  /* 0x0010a41301007387 */ /* 0x000fe20000100800 */
[----:B------:R-:W-:Y:S02]  /*20ebc0*/  SHF.R.U32.HI R8, RZ, 0x8, R8 ;  /* 0x00000008ff087819 */ /* 0x000fe40000011608 */
[----:B------:R-:W-:Y:S01]  /*20ebd0*/  LOP3.LUT R17, R17, 0xffff, RZ, 0xc0, !PT ;  /* 0x0000ffff11117812 */ /* 0x000fe200078ec0ff */
[----:B------:R0:W-:Y:S01]  /*20ebe0*/  STL.64 [R1+0xd00], R20 ;  /* 0x000d001401007387 */ /* 0x0001e20000100a00 */
[----:B------:R-:W-:Y:S02]  /*20ebf0*/  LOP3.LUT R8, R8, 0xffff, RZ, 0xc0, !PT ;  /* 0x0000ffff08087812 */ /* 0x000fe400078ec0ff */
[--C-:B------:R-:W-:Y:S02]  /*20ec00*/  PRMT R17, R17, 0x3340, R0.reuse ;  /* 0x0000334011117816 */ /* 0x100fe40000000000 */
[----:B------:R-:W-:-:S02]  /*20ec10*/  PRMT R8, R8, 0x3340, R0 ;  /* 0x0000334008087816 */ /* 0x000fc40000000000 */
[----:B0-----:R-:W-:Y:S01]  /*20ec20*/  IADD3 R20, P3, R9, R2, RZ ;  /* 0x0000000209147210 */ /* 0x001fe20007f7e0ff */
[----:B------:R-:W-:Y:S04]  /*20ec30*/  STL [R1+0x38c], R17 ;  /* 0x00038c1101007387 */ /* 0x000fe80000100800 */
[----:B------:R-:W-:-:S05]  /*20ec40*/  IMAD.X R21, R15, 0x1, R0, P3 ;  /* 0x000000010f157824 */ /* 0x000fca00018e0600 */
[----:B------:R-:W-:Y:S04]  /*20ec50*/  STL.64 [R1+0xcf8], R20 ;  /* 0x000cf81401007387 */ /* 0x000fe80000100a00 */
[----:B---3--:R-:W-:Y:S04]  /*20ec60*/  STL [R1+0x73e8], R29 ;  /* 0x0073e81d01007387 */ /* 0x008fe80000100800 */
[----:B------:R4:W-:Y:S02]  /*20ec70*/  STL [R1+0x388], R8 ;  /* 0x0003880801007387 */ /* 0x0009e40000100800 */
[----:B----4-:R-:W-:-:S02]  /*20ec80*/  LOP3.LUT R8, R14, 0xffff, RZ, 0xc0, !PT ;  /* 0x0000ffff0e087812 */ /* 0x010fc400078ec0ff */
[----:B------:R-:W3:Y:S01]  /*20ec90*/  LDL.LU R14, [R1+0x570] ;  /* 0x00057000010e7983 */ /* 0x000ee20000300800 */
[----:B------:R-:W-:Y:S02]  /*20eca0*/  LOP3.LUT R15, R29, 0xffff, RZ, 0xc0, !PT ;  /* 0x0000ffff1d0f7812 */ /* 0x000fe400078ec0ff */
[----:B--2---:R-:W-:Y:S02]  /*20ecb0*/  LOP3.LUT R17, R16, 0xffff, RZ, 0xc0, !PT ;  /* 0x0000ffff10117812 */ /* 0x004fe400078ec0ff */
[----:B------:R-:W2:Y:S01]  /*20ecc0*/  LDL.LU R16, [R1+0x378] ;  /* 0x0003780001107983 */ /* 0x000ea20000300800 */
[----:B------:R-:W-:Y:S02]  /*20ecd0*/  PRMT R20, R8, 0x3340, R0 ;  /* 0x0000334008147816 */ /* 0x000fe40000000000 */
[----:B------:R-:W-:Y:S02]  /*20ece0*/  PRMT R19, R15, 0x3340, R17 ;  /* 0x000033400f137816 */ /* 0x000fe40000000011 */
[----:B------:R-:W-:-:S02]  /*20ecf0*/  SHF.R.U32.HI R15, RZ, 0x8, R15 ;  /* 0x00000008ff0f7819 */ /* 0x000fc4000001160f */
[----:B------:R-:W-:Y:S02]  /*20ed00*/  SHF.R.U32.HI R17, RZ, 0x8, R17 ;  /* 0x00000008ff117819 */ /* 0x000fe40000011611 */
[----:B------:R-:W-:Y:S02]  /*20ed10*/  SHF.R.U32.HI R8, RZ, 0x8, R8 ;  /* 0x00000008ff087819 */ /* 0x000fe40000011608 */
[----:B------:R-:W-:Y:S02]  /*20ed20*/  LOP3.LUT R15, R15, 0xffff, RZ, 0xc0, !PT ;  /* 0x0000ffff0f0f7812 */ /* 0x000fe400078ec0ff */
[----:B------:R-:W-:Y:S02]  /*20ed30*/  LOP3.LUT R17, R17, 0xffff, RZ, 0xc0, !PT ;  /* 0x0000ffff11117812 */ /* 0x000fe400078ec0ff */
[----:B------:R-:W-:Y:S02]  /*20ed40*/  LOP3.LUT R8, R8, 0xffff, RZ, 0xc0, !PT ;  /* 0x0000ffff08087812 */ /* 0x000fe400078ec0ff */
[----:B------:R-:W-:-:S02]  /*20ed50*/  PRMT R19, R19, 0x5410, R20 ;  /* 0x0000541013137816 */ /* 0x000fc40000000014 */
[----:B------:R-:W-:Y:S02]  /*20ed60*/  PRMT R15, R15, 0x3340, R17 ;  /* 0x000033400f0f7816 */ /* 0x000fe40000000011 */
[----:B------:R-:W-:Y:S01]  /*20ed70*/  PRMT R17, R8, 0x3340, R0 ;  /* 0x0000334008117816 */ /* 0x000fe20000000000 */
[----:B------:R-:W-:Y:S04]  /*20ed80*/  STL [R1+0x1e48], R19 ;  /* 0x001e481301007387 */ /* 0x000fe80000100800 */
[----:B------:R0:W-:Y:S04]  /*20ed90*/  STL [R1+0x10ac], R15 ;  /* 0x0010ac0f01007387 */ /* 0x0001e80000100800 */
[----:B------:R1:W-:Y:S04]  /*20eda0*/  STL [R1+0x384], R17 ;  /* 0x0003841101007387 */ /* 0x0003e80000100800 */
[----:B------:R-:W4:Y:S01]  /*20edb0*/  LDL.LU R21, [R1+0x528] ;  /* 0x0005280001157983 */ /* 0x000f220000300800 */
[----:B0-----:R-:W-:-:S03]  /*20edc0*/  LOP3.LUT R15, R13, 0xffff, RZ, 0xc0, !PT ;  /* 0x0000ffff0d0f7812 */ /* 0x001fc600078ec0ff */
[----:B------:R-:W4:Y:S01]  /*20edd0*/  LDL.LU R13, [R1+0x13c] ;  /* 0x00013c00010d7983 */ /* 0x000f220000300800 */
[----:B-1----:R-:W-:-:S03]  /*20ede0*/  LOP3.LUT R17, R12, 0xffff, RZ, 0xc0, !PT ;  /* 0x0000ffff0c117812 */ /* 0x002fc600078ec0ff */
[----:B------:R-:W4:Y:S01]  /*20edf0*/  LDL.LU R12, [R1+0x32c] ;  /* 0x00032c00010c7983 */ /* 0x000f220000300800 */
[----:B------:R-:W-:Y:S01]  /*20ee00*/  LOP3.LUT R8, R18, 0xffff, RZ, 0xc0, !PT ;  /* 0x0000ffff12087812 */ /* 0x000fe200078ec0ff */
[----:B------:R-:W-:Y:S01]  /*20ee10*/  VIADD R9, R9, UR5 ;  /* 0x0000000509097c36 */ /* 0x000fe20008000000 */
[----:B------:R-:W-:Y:S01]  /*20ee20*/  PRMT R18, R15, 0x3340, R17 ;  /* 0x000033400f127816 */ /* 0x000fe20000000011 */
[----:B------:R-:W-:Y:S01]  /*20ee30*/  ULDC UR5, c[0x0][0x248] ;  /* 0x0000920000057ab9 */ /* 0x000fe20000000800 */
[----:B------:R-:W-:Y:S02]  /*20ee40*/  PRMT R19, R8, 0x3340, R0 ;  /* 0x0000334008137816 */ /* 0x000fe40000000000 */
[----:B------:R-:W-:Y:S02]  /*20ee50*/  SHF.R.U32.HI R15, RZ, 0x8, R15 ;  /* 0x00000008ff0f7819 */ /* 0x000fe4000001160f */
[----:B------:R-:W-:Y:S02]  /*20ee60*/  SHF.R.U32.HI R17, RZ, 0x8, R17 ;  /* 0x00000008ff117819 */ /* 0x000fe40000011611 */
[----:B------:R-:W-:-:S02]  /*20ee70*/  PRMT R19, R18, 0x5410, R19 ;  /* 0x0000541012137816 */ /* 0x000fc40000000013 */
[----:B------:R-:W-:Y:S02]  /*20ee80*/  SHF.R.S32.HI R18, RZ, 0x1f, R9 ;  /* 0x0000001fff127819 */ /* 0x000fe40000011409 */
[----:B------:R-:W-:Y:S02]  /*20ee90*/  IADD3 R22, P3, R9, R6, RZ ;  /* 0x0000000609167210 */ /* 0x000fe40007f7e0ff */
[----:B------:R-:W-:Y:S02]  /*20eea0*/  LOP3.LUT R15, R15, 0xffff, RZ, 0xc0, !PT ;  /* 0x0000ffff0f0f7812 */ /* 0x000fe400078ec0ff */
[----:B------:R-:W-:Y:S01]  /*20eeb0*/  LOP3.LUT R17, R17, 0xffff, RZ, 0xc0, !PT ;  /* 0x0000ffff11117812 */ /* 0x000fe200078ec0ff */
[----:B------:R-:W-:-:S03]  /*20eec0*/  IMAD.X R23, R18, 0x1, R5, P3 ;  /* 0x0000000112177824 */ /* 0x000fc600018e0605 */
[----:B------:R-:W-:Y:S01]  /*20eed0*/  PRMT R15, R15, 0x3340, R17 ;  /* 0x000033400f0f7816 */ /* 0x000fe20000000011 */
[----:B------:R-:W-:Y:S04]  /*20eee0*/  STL [R1+0x1e40], R19 ;  /* 0x001e401301007387 */ /* 0x000fe80000100800 */
[----:B------:R-:W-:Y:S04]  /*20eef0*/  STL.64 [R1+0xce8], R22 ;  /* 0x000ce81601007387 */ /* 0x000fe80000100a00 */
[----:B------:R0:W-:Y:S04]  /*20ef00*/  STL [R1+0x105c], R15 ;  /* 0x00105c0f01007387 */ /* 0x0001e80000100800 */
[----:B0-----:R-:W4:Y:S04]  /*20ef10*/  LDL.LU R15, [R1+0x52c] ;  /* 0x00052c00010f7983 */ /* 0x001f280000300800 */
[----:B------:R-:W4:Y:S01]  /*20ef20*/  LDL.LU R19, [R1+0x140] ;  /* 0x0001400001137983 */ /* 0x000f220000300800 */
[----:B------:R-:W-:-:S04]  /*20ef30*/  SHF.R.U32.HI R17, RZ, 0x8, R8 ;  /* 0x00000008ff117819 */ /* 0x000fc80000011608 */
[----:B------:R-:W-:-:S04]  /*20ef40*/  LOP3.LUT R17, R17, 0xffff, RZ, 0xc0, !PT ;  /* 0x0000ffff11117812 */ /* 0x000fc800078ec0ff */
[----:B------:R-:W-:Y:S02]  /*20ef50*/  PRMT R17, R17, 0x3340, R0 ;  /* 0x0000334011117816 */ /* 0x000fe40000000000 */
[----:B---3--:R-:W-:Y:S02]  /*20ef60*/  LOP3.LUT R20, R14, 0xffff, RZ, 0xc0, !PT ;  /* 0x0000ffff0e147812 */ /* 0x008fe400078ec0ff */
[----:B------:R-:W3:Y:S01]  /*20ef70*/  LDL.LU R14, [R1+0x330] ;  /* 0x00033000010e7983 */ /* 0x000ee20000300800 */
[----:B--2---:R-:W-:Y:S02]  /*20ef80*/  LOP3.LUT R16, R16, 0xffff, RZ, 0xc0, !PT ;  /* 0x0000ffff10107812 */ /* 0x004fe400078ec0ff */
[----:B------:R-:W-:Y:S02]  /*20ef90*/  SHF.R.U32.HI R8, RZ, 0x8, R20 ;  /* 0x00000008ff087819 */ /* 0x000fe40000011614 */
[--C-:B------:R-:W-:Y:S02]  /*20efa0*/  PRMT R20, R20, 0x3340, R16.reuse ;  /* 0x0000334014147816 */ /* 0x100fe40000000010 */
[----:B------:R-:W-:-:S02]  /*20efb0*/  SHF.R.U32.HI R16, RZ, 0x8, R16 ;  /* 0x00000008ff107819 */ /* 0x000fc40000011610 */
[----:B------:R-:W-:Y:S02]  /*20efc0*/  LOP3.LUT R8, R8, 0xffff, RZ, 0xc0, !PT ;  /* 0x0000ffff08087812 */ /* 0x000fe400078ec0ff */
[----:B------:R-:W-:-:S04]  /*20efd0*/  LOP3.LUT R16, R16, 0xffff, RZ, 0xc0, !PT ;  /* 0x0000ffff10107812 */ /* 0x000fc800078ec0ff */
[----:B------:R-:W-:Y:S01]  /*20efe0*/  PRMT R16, R8, 0x3340, R16 ;  /* 0x0000334008107816 */ /* 0x000fe20000000010 */
[----:B------:R4:W-:Y:S04]  /*20eff0*/  STL [R1+0xe8], R20 ;  /* 0x0000e81401007387 */ /* 0x0009e80000100800 */
[----:B------:R0:W-:Y:S04]  /*20f000*/  STL [R1+0x74f8], R16 ;  /* 0x0074f81001007387 */ /* 0x0001e80000100800 */
[----:B------:R1:W-:Y:S01]  /*20f010*/  STL [R1+0x380], R17 ;  /* 0x0003801101007387 */ /* 0x0003e20000100800 */
[----:B----4-:R-:W-:-:S02]  /*20f020*/  LOP3.LUT R20, R21, 0xffff, RZ, 0xc0, !PT ;  /* 0x0000ffff15147812 */ /* 0x010fc400078ec0ff */
[----:B------:R-:W-:-:S04]  /*20f030*/  LOP3.LUT R8, R13, 0xffff, RZ, 0xc0, !PT ;  /* 0x0000ffff0d087812 */ /* 0x000fc800078ec0ff */
[----:B0-----:R-:W-:Y:S02]  /*20f040*/  PRMT R16, R8, 0x3340, R0 ;  /* 0x0000334008107816 */ /* 0x001fe40000000000 */
[----:B-1----:R-:W-:Y:S02]  /*20f050*/  LOP3.LUT R17, R12, 0xffff, RZ, 0xc0, !PT ;  /* 0x0000ffff0c117812 */ /* 0x002fe400078ec0ff */
[----:B------:R-:W2:Y:S02]  /*20f060*/  LDL.LU R12, [R1+0x4e0] ;  /* 0x0004e000010c7983 */ /* 0x000ea40000300800 */
[----:B------:R-:W-:Y:S02]  /*20f070*/  PRMT R13, R20, 0x3340, R17 ;  /* 0x00003340140d7816 */ /* 0x000fe40000000011 */
[----:B------:R-:W4:Y:S02]  /*20f080*/  LDL.LU R23, [R1+0xec] ;  /* 0x0000ec0001177983 */ /* 0x000f240000300800 */
[----:B------:R-:W-:-:S02]  /*20f090*/  PRMT R16, R13, 0x5410, R16 ;  /* 0x000054100d107816 */ /* 0x000fc40000000010 */
[----:B------:R-:W4:Y:S01]  /*20f0a0*/  LDL.LU R13, [R1+0x2dc] ;  /* 0x0002dc00010d7983 */ /* 0x000f220000300800 */
[----:B------:R-:W-:-:S03]  /*20f0b0*/  SHF.R.U32.HI R17, RZ, 0x8, R17 ;  /* 0x00000008ff117819 */ /* 0x000fc60000011611 */
[----:B------:R0:W-:Y:S01]  /*20f0c0*/  STL [R1+0x1e28], R16 ;  /* 0x001e281001007387 */ /* 0x0001e20000100800 */
[----:B------:R-:W-:Y:S02]  /*20f0d0*/  SHF.R.U32.HI R8, RZ, 0x8, R8 ;  /* 0x00000008ff087819 */ /* 0x000fe40000011608 */
[----:B------:R-:W-:Y:S02]  /*20f0e0*/  IADD3 R24, P3, R9, R11, RZ ;  /* 0x0000000b09187210 */ /* 0x000fe40007f7e0ff */
[----:B------:R-:W-:Y:S02]  /*20f0f0*/  LOP3.LUT R17, R17, 0xffff, RZ, 0xc0, !PT ;  /* 0x0000ffff11117812 */ /* 0x000fe400078ec0ff */
[----:B0-----:R-:W-:Y:S02]  /*20f100*/  SHF.R.U32.HI R16, RZ, 0x8, R20 ;  /* 0x00000008ff107819 */ /* 0x001fe40000011614 */
[----:B------:R-:W-:Y:S02]  /*20f110*/  LOP3.LUT R8, R8, 0xffff, RZ, 0xc0, !PT ;  /* 0x0000ffff08087812 */ /* 0x000fe400078ec0ff */
[----:B------:R-:W-:Y:S01]  /*20f120*/  LOP3.LUT R16, R16, 0xffff, RZ, 0xc0, !PT ;  /* 0x0000ffff10107812 */ /* 0x000fe200078ec0ff */
[----:B------:R-:W-:-:S03]  /*20f130*/  IMAD.X R25, R18, 0x1, R7, P3 ;  /* 0x0000000112197824 */ /* 0x000fc600018e0607 */
[----:B------:R-:W-:Y:S02]  /*20f140*/  PRMT R17, R16, 0x3340, R17 ;  /* 0x0000334010117816 */ /* 0x000fe40000000011 */
[----:B------:R-:W-:Y:S01]  /*20f150*/  PRMT R16, R8, 0x3340, R0 ;  /* 0x0000334008107816 */ /* 0x000fe20000000000 */
[----:B------:R-:W-:Y:S04]  /*20f160*/  STL.64 [R1+0xce0], R24 ;  /* 0x000ce01801007387 */ /* 0x000fe80000100a00 */
[----:B------:R0:W-:Y:S04]  /*20f170*/  STL [R1+0x1054], R17 ;  /* 0x0010541101007387 */ /* 0x0001e80000100800 */
[----:B------:R1:W-:Y:S01]  /*20f180*/  STL [R1+0x37c], R16 ;  /* 0x00037c1001007387 */ /* 0x0003e20000100800 */
[----:B------:R-:W-:-:S03]  /*20f190*/  LOP3.LUT R8, R15, 0xffff, RZ, 0xc0, !PT ;  /* 0x0000ffff0f087812 */ /* 0x000fc600078ec0ff */
[----:B------:R-:W4:Y:S01]  /*20f1a0*/  LDL.LU R22, [R1+0x4e4] ;  /* 0x0004e40001167983 */ /* 0x000f220000300800 */
[----:B0-----:R-:W-:-:S03]  /*20f1b0*/  LOP3.LUT R17, R19, 0xffff, RZ, 0xc0, !PT ;  /* 0x0000ffff13117812 */ /* 0x001fc600078ec0ff */
[----:B------:R-:W4:Y:S01]  /*20f1c0*/  LDL.LU R21, [R1+0x2e0] ;  /* 0x0002e00001157983 */ /* 0x000f220000300800 */
[----:B------:R-:W-:Y:S02]  /*20f1d0*/  IADD3 R24, P3, R9, R4, RZ ;  /* 0x0000000409187210 */ /* 0x000fe40007f7e0ff */
[----:B-1----:R-:W-:-:S03]  /*20f1e0*/  PRMT R16, R17, 0x3340, R0 ;  /* 0x0000334011107816 */ /* 0x002fc60000000000 */
[----:B------:R-:W-:Y:S01]  /*20f1f0*/  IMAD.X R25, R18, 0x1, R3, P3 ;  /* 0x0000000112197824 */ /* 0x000fe200018e0603 */
[----:B---3--:R-:W-:-:S04]  /*20f200*/  LOP3.LUT R14, R14, 0xffff, RZ, 0xc0, !PT ;  /* 0x0000ffff0e0e7812 */ /* 0x008fc800078ec0ff */
[----:B------:R-:W-:Y:S02]  /*20f210*/  PRMT R15, R8, 0x3340, R14 ;  /* 0x00003340080f7816 */ /* 0x000fe4000000000e */
[----:B------:R-:W-:Y:S02]  /*20f220*/  SHF.R.U32.HI R8, RZ, 0x8, R8 ;  /* 0x00000008ff087819 */ /* 0x000fe40000011608 */
[----:B------:R-:W-:Y:S02]  /*20f230*/  SHF.R.U32.HI R14, RZ, 0x8, R14 ;  /* 0x00000008ff0e7819 */ /* 0x000fe4000001160e */
[----:B------:R-:W-:Y:S02]  /*20f240*/  LOP3.LUT R8, R8, 0xffff, RZ, 0xc0, !PT ;  /* 0x0000ffff08087812 */ /* 0x000fe400078ec0ff */
[----:B------:R-:W-:Y:S02]  /*20f250*/  LOP3.LUT R14, R14, 0xffff, RZ, 0xc0, !PT ;  /* 0x0000ffff0e0e7812 */ /* 0x000fe400078ec0ff */
[----:B------:R-:W-:-:S02]  /*20f260*/  PRMT R15, R15, 0x5410, R16 ;  /* 0x000054100f0f7816 */ /* 0x000fc40000000010 */
[----:B------:R-:W-:-:S03]  /*20f270*/  PRMT R8, R8, 0x3340, R14 ;  /* 0x0000334008087816 */ /* 0x000fc6000000000e */
[----:B------:R0:W-:Y:S04]  /*20f280*/  STL [R1+0x1e20], R15 ;  /* 0x001e200f01007387 */ /* 0x0001e80000100800 */
[----:B------:R1:W-:Y:S04]  /*20f290*/  STL.64 [R1+0xcd8], R24 ;  /* 0x000cd81801007387 */ /* 0x0003e80000100a00 */
[----:B0-----:R-:W3:Y:S04]  /*20f2a0*/  LDL.LU R15, [R1+0x5cc] ;  /* 0x0005cc00010f7983 */ /* 0x001ee80000300800 */
[----:B------:R4:W-:Y:S04]  /*20f2b0*/  STL [R1+0x1058], R8 ;  /* 0x0010580801007387 */ /* 0x0009e80000100800 */
[----:B------:R-:W3:Y:S04]  /*20f2c0*/  LDL.LU R19, [R1+0x260] ;  /* 0x0002600001137983 */ /* 0x000ee80000300800 */
[----:B------:R-:W3:Y:S01]  /*20f2d0*/  LDL.LU R14, [R1+0x48c] ;  /* 0x00048c00010e7983 */ /* 0x000ee20000300800 */
[----:B-1----:R-:W-:-:S02]  /*20f2e0*/  IADD3 R24, P3, R9, R2, RZ ;  /* 0x0000000209187210 */ /* 0x002fc40007f7e0ff */
[----:B--2---:R-:W-:Y:S02]  /*20f2f0*/  LOP3.LUT R12, R12, 0xffff, RZ, 0xc0, !PT ;  /* 0x0000ffff0c0c7812 */ /* 0x004fe400078ec0ff */
[----:B----4-:R-:W-:Y:S02]  /*20f300*/  LOP3.LUT R8, R23, 0xffff, RZ, 0xc0, !PT ;  /* 0x0000ffff17087812 */ /* 0x010fe400078ec0ff */
[----:B------:R-:W-:Y:S02]  /*20f310*/  LOP3.LUT R13, R13, 0xffff, RZ, 0xc0, !PT ;  /* 0x0000ffff0d0d7812 */ /* 0x000fe400078ec0ff */
[----:B------:R-:W-:Y:S02]  /*20f320*/  PRMT R20, R8, 0x3340, R0 ;  /* 0x0000334008147816 */ /* 0x000fe40000000000 */
[----:B------:R-:W-:Y:S02]  /*20f330*/  PRMT R16, R12, 0x3340, R13 ;  /* 0x000033400c107816 */ /* 0x000fe4000000000d */
[----:B------:R-:W-:-:S02]  /*20f340*/  SHF.R.U32.HI R12, RZ, 0x8, R12 ;  /* 0x00000008ff0c7819 */ /* 0x000fc4000001160c */
[----:B------:R-:W-:Y:S02]  /*20f350*/  SHF.R.U32.HI R13, RZ, 0x8, R13 ;  /* 0x00000008ff0d7819 */ /* 0x000fe4000001160d */
[----:B------:R-:W-:Y:S02]  /*20f360*/  SHF.R.U32.HI R8, RZ, 0x8, R8 ;  /* 0x00000008ff087819 */ /* 0x000fe40000011608 */
[----:B------:R-:W-:Y:S02]  /*20f370*/  LOP3.LUT R12, R12, 0xffff, RZ, 0xc0, !PT ;  /* 0x0000ffff0c0c7812 */ /* 0x000fe400078ec0ff */
[----:B------:R-:W-:Y:S01]  /*20f380*/  LOP3.LUT R13, R13, 0xffff, RZ, 0xc0, !PT ;  /* 0x0000ffff0d0d7812 */ /* 0x000fe200078ec0ff */
[----:B------:R-:W-:Y:S01]  /*20f390*/  IMAD.X R25, R18, 0x1, R0, P3 ;  /* 0x0000000112197824 */ /* 0x000fe200018e0600 */
[----:B------:R-:W-:Y:S02]  /*20f3a0*/  PRMT R16, R16, 0x5410, R20 ;  /* 0x0000541010107816 */ /* 0x000fe40000000014 */
[----:B------:R-:W-:-:S02]  /*20f3b0*/  LOP3.LUT R8, R8, 0xffff, RZ, 0xc0, !PT ;  /* 0x0000ffff08087812 */ /* 0x000fc400078ec0ff */
[----:B------:R-:W-:Y:S01]  /*20f3c0*/  PRMT R12, R12, 0x3340, R13 ;  /* 0x000033400c0c7816 */ /* 0x000fe2000000000d */
[----:B------:R-:W-:Y:S01]  /*20f3d0*/  STL [R1+0x1e1c], R16 ;  /* 0x001e1c1001007387 */ /* 0x000fe20000100800 */
[----:B------:R-:W-:-:S03]  /*20f3e0*/  PRMT R8, R8, 0x3340, R0 ;  /* 0x0000334008087816 */ /* 0x000fc60000000000 */
[----:B------:R-:W-:Y:S04]  /*20f3f0*/  STL.64 [R1+0xcd0], R24 ;  /* 0x000cd01801007387 */ /* 0x000fe80000100a00 */
[----:B------:R-:W2:Y:S04]  /*20f400*/  LDL.LU R18, [R1+0x25c] ;  /* 0x00025c0001127983 */ /* 0x000ea80000300800 */
[----:B------:R0:W-:Y:S04]  /*20f410*/  STL [R1+0x1028], R12 ;  /* 0x0010280c01007387 */ /* 0x0001e80000100800 */
[----:B0-----:R-:W4:Y:S04]  /*20f420*/  LDL.LU R12, [R1+0x5d8] ;  /* 0x0005d800010c7983 */ /* 0x001f280000300800 */
[----:B------:R0:W-:Y:S04]  /*20f430*/  STL [R1+0x378], R8 ;  /* 0x0003780801007387 */ /* 0x0001e80000100800 */
[----:B------:R-:W4:Y:S01]  /*20f440*/  LDL.LU R13, [R1+0x488] ;  /* 0x00048800010d7983 */ /* 0x000f220000300800 */
[----:B------:R-:W-:-:S02]  /*20f450*/  LOP3.LUT R16, R21, 0xffff, RZ, 0xc0, !PT ;  /* 0x0000ffff15107812 */ /* 0x000fc400078ec0ff */
[----:B0-----:R-:W-:Y:S02]  /*20f460*/  LOP3.LUT R8, R22, 0xffff, RZ, 0xc0, !PT ;  /* 0x0000ffff16087812 */ /* 0x001fe400078ec0ff */
[----:B------:R-:W-:-:S03]  /*20f470*/  SHF.R.U32.HI R17, RZ, 0x8, R17 ;  /* 0x00000008ff117819 */ /* 0x000fc60000011611 */
[----:B------:R0:W-:Y:S04]  /*20f480*/  STL [R1+0x104], R8 ;  /* 0x0001040801007387 */ /* 0x0001e80000100800 */
[----:B------:R1:W-:Y:S01]  /*20f490*/  STL [R1+0x100], R16 ;  /* 0x0001001001007387 */ /* 0x0003e20000100800 */
[----:B------:R-:W-:Y:S02]  /*20f4a0*/  LOP3.LUT R17, R17, 0xffff, RZ, 0xc0, !PT ;  /* 0x0000ffff11117812 */ /* 0x000fe400078ec0ff */
[----:B0-----:R-:W-:Y:S02]  /*20f4b0*/  SHF.R.U32.HI R8, RZ, 0x8, R8 ;  /* 0x00000008ff087819 */ /* 0x001fe40000011608 */
[----:B-1----:R-:W-:Y:S02]  /*20f4c0*/  SHF.R.U32.HI R16, RZ, 0x8, R16 ;  /* 0x00000008ff107819 */ /* 0x002fe40000011610 */
[----:B------:R-:W-:-:S02]  /*20f4d0*/  LOP3.LUT R8, R8, 0xffff, RZ, 0xc0, !PT ;  /* 0x0000ffff08087812 */ /* 0x000fc400078ec0ff */
[----:B------:R-:W-:Y:S02]  /*20f4e0*/  LOP3.LUT R16, R16, 0xffff, RZ, 0xc0, !PT ;  /* 0x0000ffff10107812 */ /* 0x000fe400078ec0ff */
[----:B------:R-:W-:Y:S02]  /*20f4f0*/  PRMT R20, R17, 0x3340, R0 ;  /* 0x0000334011147816 */ /* 0x000fe40000000000 */
[----:B------:R-:W-:-:S03]  /*20f500*/  PRMT R17, R8, 0x3340, R16 ;  /* 0x0000334008117816 */ /* 0x000fc60000000010 */
[----:B------:R-:W-:Y:S04]  /*20f510*/  STL [R1+0x374], R20 ;  /* 0x0003741401007387 */ /* 0x000fe80000100800 */
[----:B------:R0:W-:Y:S01]  /*20f520*/  STL [R1+0x1050], R17 ;  /* 0x0010501101007387 */ /* 0x0001e20000100800 */
[----:B------:R-:W-:Y:S01]  /*20f530*/  VIADD R9, R9, UR5 ;  /* 0x0000000509097c36 */ /* 0x000fe20008000000 */
[----:B------:R-:W-:Y:S01]  /*20f540*/  ULDC UR5, c[0x0][0x248] ;  /* 0x0000920000057ab9 */ /* 0x000fe20000000800 */
[----:B---3--:R-:W-:Y:S02]  /*20f550*/  LOP3.LUT R8, R15, 0xffff, RZ, 0xc0, !PT ;  /* 0x0000ffff0f087812 */ /* 0x008fe400078ec0ff */
[----:B------:R-:W-:Y:S02]  /*20f560*/  LOP3.LUT R16, R19, 0xffff, RZ, 0xc0, !PT ;  /* 0x0000ffff13107812 */ /* 0x000fe400078ec0ff */
[----:B0-----:R-:W-:-:S02]  /*20f570*/  LOP3.LUT R17, R14, 0xffff, RZ, 0xc0, !PT ;  /* 0x0000ffff0e117812 */ /* 0x001fc400078ec0ff */
[----:B------:R-:W-:Y:S02]  /*20f580*/  PRMT R19, R16, 0x3340, R0 ;  /* 0x0000334010137816 */ /* 0x000fe40000000000 */
[----:B------:R-:W-:Y:S02]  /*20f590*/  PRMT R15, R8, 0x3340, R17 ;  /* 0x00003340080f7816 */ /* 0x000fe40000000011 */
[----:B------:R-:W-:Y:S02]  /*20f5a0*/  LOP3.LUT R14, R10, 0xffff, RZ, 0xc0, !PT ;  /* 0x0000ffff0a0e7812 */ /* 0x000fe400078ec0ff */
[----:B------:R-:W-:Y:S01]  /*20f5b0*/  PRMT R15, R15, 0x5410, R19 ;  /* 0x000054100f0f7816 */ /* 0x000fe20000000013 */
[----:B------:R-:W3:Y:S01]  /*20f5c0*/  LDL.LU R10, [R1+0x7a24] ;  /* 0x007a2400010a7983 */ /* 0x000ee20000300800 */
[----:B------:R-:W-:-:S03]  /*20f5d0*/  SHF.R.U32.HI R20, RZ, 0x8, R14 ;  /* 0x00000008ff147819 */ /* 0x000fc6000001160e */
[----:B------:R0:W-:Y:S04]  /*20f5e0*/  STL [R1+0xf8], R14 ;  /* 0x0000f80e01007387 */ /* 0x0001e80000100800 */
[----:B------:R1:W-:Y:S04]  /*20f5f0*/  STL [R1+0x1e10], R15 ;  /* 0x001e100f01007387 */ /* 0x0003e80000100800 */
[----:B0-----:R-:W3:Y:S04]  /*20f600*/  LDL.LU R14, [R1+0x5a8] ;  /* 0x0005a800010e7983 */ /* 0x001ee80000300800 */
[----:B-1----:R-:W3:Y:S04]  /*20f610*/  LDL.LU R15, [R1+0x1c8] ;  /* 0x0001c800010f7983 */ /* 0x002ee80000300800 */
[----:B------:R-:W3:Y:S01]  /*20f620*/  LDL.LU R19, [R1+0x454] ;  /* 0x0004540001137983 */ /* 0x000ee20000300800 */
[----:B------:R-:W-:-:S02]  /*20f630*/  SHF.R.U32.HI R8, RZ, 0x8, R8 ;  /* 0x00000008ff087819 */ /* 0x000fc40000011608 */
[----:B------:R-:W-:Y:S02]  /*20f640*/  SHF.R.U32.HI R17, RZ, 0x8, R17 ;  /* 0x00000008ff117819 */ /* 0x000fe40000011611 */
[----:B------:R-:W-:Y:S02]  /*20f650*/  LOP3.LUT R20, R20, 0xffff, RZ, 0xc0, !PT ;  /* 0x0000ffff14147812 */ /* 0x000fe400078ec0ff */
[----:B------:R-:W-:Y:S02]  /*20f660*/  LOP3.LUT R8, R8, 0xffff, RZ, 0xc0, !PT ;  /* 0x0000ffff08087812 */ /* 0x000fe400078ec0ff */
[----:B------:R-:W-:Y:S02]  /*20f670*/  LOP3.LUT R17, R17, 0xffff, RZ, 0xc0, !PT ;  /* 0x0000ffff11117812 */ /* 0x000fe400078ec0ff */
[----:B------:R-:W-:Y:S02]  /*20f680*/  PRMT R20, R20, 0x3340, R0 ;  /* 0x0000334014147816 */ /* 0x000fe40000000000 */
[----:B------:R-:W-:-:S03]  /*20f690*/  PRMT R17, R8, 0x3340, R17 ;  /* 0x0000334008117816 */ /* 0x000fc60000000011 */
[----:B------:R-:W-:Y:S01]  /*20f6a0*/  STL [R1+0x370], R20 ;  /* 0x0003701401007387 */ /* 0x000fe20000100800 */
[----:B--2---:R-:W-:-:S03]  /*20f6b0*/  LOP3.LUT R8, R18, 0xffff, RZ, 0xc0, !PT ;  /* 0x0000ffff12087812 */ /* 0x004fc600078ec0ff */
[----:B------:R0:W-:Y:S01]  /*20f6c0*/  STL [R1+0x18ac], R17 ;  /* 0x0018ac1101007387 */ /* 0x0001e20000100800 */
[----:B------:R-:W-:Y:S02]  /*20f6d0*/  PRMT R18, R8, 0x3340, R0 ;  /* 0x0000334008127816 */ /* 0x000fe40000000000 */
[----:B----4-:R-:W-:Y:S02]  /*20f6e0*/  LOP3.LUT R12, R12, 0xffff, RZ, 0xc0, !PT ;  /* 0x0000ffff0c0c7812 */ /* 0x010fe400078ec0ff */
[----:B------:R-:W-:-:S04]  /*20f6f0*/  LOP3.LUT R13, R13, 0xffff, RZ, 0xc0, !PT ;  /* 0x0000ffff0d0d7812 */ /* 0x000fc800078ec0ff */
[----:B0-----:R-:W-:Y:S02]  /*20f700*/  PRMT R17, R12, 0x3340, R13 ;  /* 0x000033400c117816 */ /* 0x001fe4000000000d */
[----:B------:R-:W-:Y:S02]  /*20f710*/  IADD3 R20, P3, R9, R6, RZ ;  /* 0x0000000609147210 */ /* 0x000fe40007f7e0ff */
[----:B------:R-:W-:Y:S02]  /*20f720*/  PRMT R18, R17, 0x5410, R18 ;  /* 0x0000541011127816 */ /* 0x000fe40000000012 */
[----:B------:R-:W-:Y:S02]  /*20f730*/  SHF.R.S32.HI R17, RZ, 0x1f, R9 ;  /* 0x0000001fff117819 */ /* 0x000fe40000011409 */
[----:B------:R-:W-:-:S03]  /*20f740*/  SHF.R.U32.HI R12, RZ, 0x8, R12 ;  /* 0x00000008ff0c7819 */ /* 0x000fc6000001160c */
[----:B------:R-:W-:Y:S01]  /*20f750*/  IMAD.X R21, R17, 0x1, R5, P3 ;  /* 0x0000000111157824 */ /* 0x000fe200018e0605 */
[----:B------:R0:W-:Y:S04]  /*20f760*/  STL [R1+0x1e08], R18 ;  /* 0x001e081201007387 */ /* 0x0001e80000100800 */
[----:B------:R1:W-:Y:S04]  /*20f770*/  STL.64 [R1+0xcc8], R20 ;  /* 0x000cc81401007387 */ /* 0x0003e80000100a00 */
[----:B0-----:R-:W2:Y:S01]  /*20f780*/  LDL.LU R18, [R1+0x5b8] ;  /* 0x0005b80001127983 */ /* 0x001ea20000300800 */
[----:B-1----:R-:W-:-:S02]  /*20f790*/  SHF.R.U32.HI R21, RZ, 0x8, R13 ;  /* 0x00000008ff157819 */ /* 0x002fc4000001160d */
[----:B------:R-:W-:Y:S01]  /*20f7a0*/  LOP3.LUT R20, R12, 0xffff, RZ, 0xc0, !PT ;  /* 0x0000ffff0c147812 */ /* 0x000fe200078ec0ff */
[----:B------:R-:W4:Y:S04]  /*20f7b0*/  LDL.LU R13, [R1+0x1d4] ;  /* 0x0001d400010d7983 */ /* 0x000f280000300800 */
[----:B------:R-:W2:Y:S01]  /*20f7c0*/  LDL.LU R12, [R1+0x458] ;  /* 0x00045800010c7983 */ /* 0x000ea20000300800 */
[----:B------:R-:W-:Y:S02]  /*20f7d0*/  SHF.R.U32.HI R8, RZ, 0x8, R8 ;  /* 0x00000008ff087819 */ /* 0x000fe40000011608 */
[----:B------:R-:W-:Y:S02]  /*20f7e0*/  LOP3.LUT R21, R21, 0xffff, RZ, 0xc0, !PT ;  /* 0x0000ffff15157812 */ /* 0x000fe400078ec0ff */
[----:B------:R-:W-:-:S02]  /*20f7f0*/  LOP3.LUT R8, R8, 0xffff, RZ, 0xc0, !PT ;  /* 0x0000ffff08087812 */ /* 0x000fc400078ec0ff */
[----:B------:R-:W-:Y:S02]  /*20f800*/  PRMT R21, R20, 0x3340, R21 ;  /* 0x0000334014157816 */ /* 0x000fe40000000015 */
[----:B------:R-:W-:-:S03]  /*20f810*/  PRMT R20, R8, 0x3340, R0 ;  /* 0x0000334008147816 */ /* 0x000fc60000000000 */
[----:B------:R-:W-:Y:S04]  /*20f820*/  STL [R1+0x1024], R21 ;  /* 0x0010241501007387 */ /* 0x000fe80000100800 */
[----:B------:R0:W-:Y:S01]  /*20f830*/  STL [R1+0x36c], R20 ;  /* 0x00036c1401007387 */ /* 0x0001e20000100800 */
[----:B---3--:R-:W-:Y:S02]  /*20f840*/  LOP3.LUT R14, R14, 0xffff, RZ, 0xc0, !PT ;  /* 0x0000ffff0e0e7812 */ /* 0x008fe400078ec0ff */
[----:B------:R-:W-:Y:S02]  /*20f850*/  LOP3.LUT R8, R15, 0xffff, RZ, 0xc0, !PT ;  /* 0x0000ffff0f087812 */ /* 0x000fe400078ec0ff */
[----:B------:R-:W-:Y:S02]  /*20f860*/  LOP3.LUT R15, R19, 0xffff, RZ, 0xc0, !PT ;  /* 0x0000ffff130f7812 */ /* 0x000fe400078ec0ff */
[----:B0-----:R-:W-:-:S02]  /*20f870*/  PRMT R20, R8, 0x3340, R0 ;  /* 0x0000334008147816 */ /* 0x001fc40000000000 */
[----:B------:R-:W-:-:S04]  /*20f880*/  PRMT R19, R14, 0x3340, R15 ;  /* 0x000033400e137816 */ /* 0x000fc8000000000f */
[----:B------:R-:W-:Y:S02]  /*20f890*/  PRMT R19, R19, 0x5410, R20 ;  /* 0x0000541013137816 */ /* 0x000fe40000000014 */
[----:B------:R-:W-:-:S05]  /*20f8a0*/  IADD3 R20, P3, R9, R11, RZ ;  /* 0x0000000b09147210 */ /* 0x000fca0007f7e0ff */
[----:B------:R-:W-:Y:S01]  /*20f8b0*/  IMAD.X R21, R17, 0x1, R7, P3 ;  /* 0x0000000111157824 */ /* 0x000fe200018e0607 */
[----:B------:R0:W-:Y:S04]  /*20f8c0*/  STL [R1+0x1e04], R19 ;  /* 0x001e041301007387 */ /* 0x0001e80000100800 */
[----:B------:R1:W-:Y:S04]  /*20f8d0*/  STL.64 [R1+0xcc0], R20 ;  /* 0x000cc01401007387 */ /* 0x0003e80000100a00 */
[----:B------:R-:W3:Y:S01]  /*20f8e0*/  LDL.LU R22, [R1+0x560] ;  /* 0x0005600001167983 */ /* 0x000ee20000300800 */
[----:B0-----:R-:W-:-:S02]  /*20f8f0*/  SHF.R.U32.HI R19, RZ, 0x8, R16 ;  /* 0x00000008ff137819 */ /* 0x001fc40000011610 */
[----:B------:R-:W-:Y:S01]  /*20f900*/  SHF.R.U32.HI R16, RZ, 0x8, R15 ;  /* 0x00000008ff107819 */ /* 0x000fe2000001160f */
[----:B-1----:R-:W3:Y:S04]  /*20f910*/  LDL.LU R21, [R1+0x158] ;  /* 0x0001580001157983 */ /* 0x002ee80000300800 */
[----:B------:R-:W3:Y:S01]  /*20f920*/  LDL.LU R15, [R1+0x340] ;  /* 0x00034000010f7983 */ /* 0x000ee20000300800 */
[----:B------:R-:W-:Y:S02]  /*20f930*/  SHF.R.U32.HI R14, RZ, 0x8, R14 ;  /* 0x00000008ff0e7819 */ /* 0x000fe4000001160e */
[----:B------:R-:W-:Y:S02]  /*20f940*/  SHF.R.U32.HI R8, RZ, 0x8, R8 ;  /* 0x00000008ff087819 */ /* 0x000fe40000011608 */
[----:B------:R-:W-:-:S02]  /*20f950*/  LOP3.LUT R19, R19, 0xffff, RZ, 0xc0, !PT ;  /* 0x0000ffff13137812 */ /* 0x000fc400078ec0ff */
[----:B------:R-:W-:Y:S02]  /*20f960*/  LOP3.LUT R14, R14, 0xffff, RZ, 0xc0, !PT ;  /* 0x0000ffff0e0e7812 */ /* 0x000fe400078ec0ff */
[----:B------:R-:W-:Y:S02]  /*20f970*/  LOP3.LUT R16, R16, 0xffff, RZ, 0xc0, !PT ;  /* 0x0000ffff10107812 */ /* 0x000fe400078ec0ff */
[----:B------:R-:W-:Y:S02]  /*20f980*/  IADD3 R24, P3, R9, R4, RZ ;  /* 0x0000000409187210 */ /* 0x000fe40007f7e0ff */
[----:B------:R-:W-:Y:S02]  /*20f990*/  LOP3.LUT R8, R8, 0xffff, RZ, 0xc0, !PT ;  /* 0x0000ffff08087812 */ /* 0x000fe400078ec0ff */
[----:B------:R-:W-:Y:S01]  /*20f9a0*/  PRMT R19, R19, 0x3340, R0 ;  /* 0x0000334013137816 */ /* 0x000fe20000000000 */
[----:B------:R-:W-:Y:S01]  /*20f9b0*/  IMAD.X R25, R17, 0x1, R3, P3 ;  /* 0x0000000111197824 */ /* 0x000fe200018e0603 */
[----:B------:R-:W-:-:S02]  /*20f9c0*/  PRMT R14, R14, 0x3340, R16 ;  /* 0x000033400e0e7816 */ /* 0x000fc40000000010 */
[----:B------:R-:W-:Y:S01]  /*20f9d0*/  PRMT R16, R8, 0x3340, R0 ;  /* 0x0000334008107816 */ /* 0x000fe20000000000 */
[----:B------:R0:W-:Y:S04]  /*20f9e0*/  STL [R1+0x368], R19 ;  /* 0x0003681301007387 */ /* 0x0001e80000100800 */
[----:B------:R4:W-:Y:S04]  /*20f9f0*/  STL [R1+0x102c], R14 ;  /* 0x00102c0e01007387 */ /* 0x0009e80000100800 */
[----:B------:R-:W-:Y:S04]  /*20fa00*/  STL.64 [R1+0xcb8], R24 ;  /* 0x000cb81801007387 */ /* 0x000fe80000100a00 */
[----:B------:R2:W-:Y:S04]  /*20fa10*/  STL [R1+0x364], R16 ;  /* 0x0003641001007387 */ /* 0x0005e80000100800 */
[----:B0-----:R-:W3:Y:S01]  /*20fa20*/  LDL.LU R19, [R1+0x154] ;  /* 0x0001540001137983 */ /* 0x001ee20000300800 */
[----:B----4-:R-:W-:-:S03]  /*20fa30*/  LOP3.LUT R14, R13, 0xffff, RZ, 0xc0, !PT ;  /* 0x0000ffff0d0e7812 */ /* 0x010fc600078ec0ff */
[----:B------:R-:W4:Y:S01]  /*20fa40*/  LDL.LU R13, [R1+0x564] ;  /* 0x00056400010d7983 */ /* 0x000f220000300800 */
[----:B--2---:R-:W-:-:S03]  /*20fa50*/  LOP3.LUT R16, R12, 0xffff, RZ, 0xc0, !PT ;  /* 0x0000ffff0c107812 */ /* 0x004fc600078ec0ff */
[----:B------:R-:W2:Y:S01]  /*20fa60*/  LDL.LU R12, [R1+0x33c] ;  /* 0x00033c00010c7983 */ /* 0x000ea20000300800 */
[----:B------:R-:W-:Y:S02]  /*20fa70*/  LOP3.LUT R8, R18, 0xffff, RZ, 0xc0, !PT ;  /* 0x0000ffff12087812 */ /* 0x000fe400078ec0ff */
[----:B------:R-:W-:Y:S02]  /*20fa80*/  PRMT R20, R14, 0x3340, R0 ;  /* 0x000033400e147816 */ /* 0x000fe40000000000 */
[----:B------:R-:W-:Y:S01]  /*20fa90*/  PRMT R18, R8, 0x3340, R16 ;  /* 0x0000334008127816 */ /* 0x000fe20000000010 */
[----:B------:R0:W-:Y:S01]  /*20faa0*/  STL [R1+0x797c], R14 ;  /* 0x00797c0e01007387 */ /* 0x0001e20000100800 */
[----:B------:R-:W-:Y:S02]  /*20fab0*/  SHF.R.U32.HI R8, RZ, 0x8, R8 ;  /* 0x00000008ff087819 */ /* 0x000fe40000011608 */
[----:B0-----:R-:W-:-:S05]  /*20fac0*/  PRMT R14, R18, 0x5410, R20 ;  /* 0x00005410120e7816 */ /* 0x001fca0000000014 */
[----:B------:R0:W-:Y:S01]  /*20fad0*/  STL [R1+0x1e00], R14 ;  /* 0x001e000e01007387 */ /* 0x0001e20000100800 */
[----:B------:R-:W-:Y:S02]  /*20fae0*/  LOP3.LUT R8, R8, 0xffff, RZ, 0xc0, !PT ;  /* 0x0000ffff08087812 */ /* 0x000fe400078ec0ff */
[----:B------:R-:W-:Y:S02]  /*20faf0*/  IADD3 R24, P3, R9, R2, RZ ;  /* 0x0000000209187210 */ /* 0x000fe40007f7e0ff */
[----:B0-----:R-:W-:-:S04]  /*20fb00*/  SHF.R.U32.HI R14, RZ, 0x8, R16 ;  /* 0x00000008ff0e7819 */ /* 0x001fc80000011610 */
[----:B------:R-:W-:-:S04]  /*20fb10*/  LOP3.LUT R14, R14, 0xffff, RZ, 0xc0, !PT ;  /* 0x0000ffff0e0e7812 */ /* 0x000fc800078ec0ff */
[----:B------:R-:W-:Y:S01]  /*20fb20*/  PRMT R18, R8, 0x3340, R14 ;  /* 0x0000334008127816 */ /* 0x000fe2000000000e */
[----:B------:R-:W-:-:S05]  /*20fb30*/  IMAD.X R25, R17, 0x1, R0, P3 ;  /* 0x0000000111197824 */ /* 0x000fca00018e0600 */
[----:B------:R-:W-:Y:S04]  /*20fb40*/  STL.64 [R1+0xcb0], R24 ;  /* 0x000cb01801007387 */ /* 0x000fe80000100a00 */
[----:B------:R-:W-:Y:S01]  /*20fb50*/  STL [R1+0x74fc], R18 ;  /* 0x0074fc1201007387 */ /* 0x000fe20000100800 */
[----:B---3--:R-:W-:-:S03]  /*20fb60*/  LOP3.LUT R14, R22, 0xffff, RZ, 0xc0, !PT ;  /* 0x0000ffff160e7812 */ /* 0x008fc600078ec0ff */
[----:B------:R-:W3:Y:S01]  /*20fb70*/  LDL.LU R22, [R1+0x4f8] ;  /* 0x0004f80001167983 */ /* 0x000ee20000300800 */
[----:B------:R-:W-:Y:S02]  /*20fb80*/  LOP3.LUT R8, R21, 0xffff, RZ, 0xc0, !PT ;  /* 0x0000ffff15087812 */ /* 0x000fe400078ec0ff */
[----:B------:R-:W-:Y:S02]  /*20fb90*/  LOP3.LUT R15, R15, 0xffff, RZ, 0xc0, !PT ;  /* 0x0000ffff0f0f7812 */ /* 0x000fe400078ec0ff */
[----:B------:R-:W-:Y:S02]  /*20fba0*/  PRMT R17, R8, 0x3340, R0 ;  /* 0x0000334008117816 */ /* 0x000fe40000000000 */
[----:B------:R-:W-:-:S04]  /*20fbb0*/  PRMT R16, R14, 0x3340, R15 ;  /* 0x000033400e107816 */ /* 0x000fc8000000000f */
[----:B------:R-:W-:-:S05]  /*20fbc0*/  PRMT R16, R16, 0x5410, R17 ;  /* 0x0000541010107816 */ /* 0x000fca0000000011 */
[----:B------:R-:W-:Y:S04]  /*20fbd0*/  STL [R1+0x1dfc], R16 ;  /* 0x001dfc1001007387 */ /* 0x000fe80000100800 */
[----:B------:R-:W3:Y:S01]  /*20fbe0*/  LDL.LU R21, [R1+0x2ec] ;  /* 0x0002ec0001157983 */ /* 0x000ee20000300800 */
[----:B------:R-:W-:Y:S02]  /*20fbf0*/  SHF.R.U32.HI R14, RZ, 0x8, R14 ;  /* 0x00000008ff0e7819 */ /* 0x000fe4000001160e */
[----:B------:R-:W-:Y:S02]  /*20fc00*/  SHF.R.U32.HI R15, RZ, 0x8, R15 ;  /* 0x00000008ff0f7819 */ /* 0x000fe4000001160f */
[----:B------:R-:W-:Y:S02]  /*20fc10*/  LOP3.LUT R14, R14, 0xffff, RZ, 0xc0, !PT ;  /* 0x0000ffff0e0e7812 */ /* 0x000fe400078ec0ff */
[----:B------:R-:W-:-:S02]  /*20fc20*/  LOP3.LUT R15, R15, 0xffff, RZ, 0xc0, !PT ;  /* 0x0000ffff0f0f7812 */ /* 0x000fc400078ec0ff */
[----:B------:R-:W-:Y:S02]  /*20fc30*/  SHF.R.U32.HI R8, RZ, 0x8, R8 ;  /* 0x00000008ff087819 */ /* 0x000fe40000011608 */
[----:B------:R-:W-:Y:S02]  /*20fc40*/  PRMT R14, R14, 0x3340, R15 ;  /* 0x000033400e0e7816 */ /* 0x000fe4000000000f */
[----:B------:R-:W-:-:S03]  /*20fc50*/  LOP3.LUT R8, R8, 0xffff, RZ, 0xc0, !PT ;  /* 0x0000ffff08087812 */ /* 0x000fc600078ec0ff */
[----:B------:R4:W-:Y:S01]  /*20fc60*/  STL [R1+0x185c], R14 ;  /* 0x00185c0e01007387 */ /* 0x0009e20000100800 */
[--C-:B------:R-:W-:Y:S02]  /*20fc70*/  PRMT R15, R8, 0x3340, R0.reuse ;  /* 0x00003340080f7816 */ /* 0x100fe40000000000 */
[----:B------:R-:W-:Y:S02]  /*20fc80*/  LOP3.LUT R8, R19, 0xffff, RZ, 0xc0, !PT ;  /* 0x0000ffff13087812 */ /* 0x000fe400078ec0ff */
[----:B----4-:R-:W-:Y:S01]  /*20fc90*/  LOP3.LUT R14, R13, 0xffff, RZ, 0xc0, !PT ;  /* 0x0000ffff0d0e7812 */ /* 0x010fe200078ec0ff */
[----:B------:R-:W-:Y:S01]  /*20fca0*/  VIADD R13, R9, UR5 ;  /* 0x00000005090d7c36 */ /* 0x000fe20008000000 */
[----:B--2---:R-:W-:Y:S01]  /*20fcb0*/  LOP3.LUT R16, R12, 0xffff, RZ, 0xc0, !PT ;  /* 0x0000ffff0c107812 */ /* 0x004fe200078ec0ff */
[----:B------:R0:W-:Y:S01]  /*20fcc0*/  STL [R1+0x360], R15 ;  /* 0x0003600f01007387 */ /* 0x0001e20000100800 */
[----:B------:R-:W-:Y:S01]  /*20fcd0*/  PRMT R12, R8, 0x3340, R0 ;  /* 0x00003340080c7816 */ /* 0x000fe20000000000 */
[----:B------:R-:W-:Y:S01]  /*20fce0*/  ULDC UR5, c[0x0][0x248] ;  /* 0x0000920000057ab9 */ /* 0x000fe20000000800 */
[----:B------:R-:W-:-:S04]  /*20fcf0*/  PRMT R9, R14, 0x3340, R16 ;  /* 0x000033400e097816 */ /* 0x000fc80000000010 */
[----:B------:R-:W-:Y:S01]  /*20fd00*/  PRMT R9, R9, 0x5410, R12 ;  /* 0x0000541009097816 */ /* 0x000fe2000000000c */
[----:B0-----:R-:W2:Y:S04]  /*20fd10*/  LDL.LU R15, [R1+0x610] ;  /* 0x00061000010f7983 */ /* 0x001ea80000300800 */
[----:B------:R-:W4:Y:S04]  /*20fd20*/  LDL.LU R19, [R1+0x280] ;  /* 0x0002800001137983 */ /* 0x000f280000300800 */
[----:B------:R0:W-:Y:S04]  /*20fd30*/  STL [R1+0x1df8], R9 ;  /* 0x001df80901007387 */ /* 0x0001e80000100800 */
[----:B------:R-:W4:Y:S01]  /*20fd40*/  LDL.LU R12, [R1+0x494] ;  /* 0x00049400010c7983 */ /* 0x000f220000300800 */
[----:B------:R-:W-:-:S02]  /*20fd50*/  SHF.R.U32.HI R14, RZ, 0x8, R14 ;  /* 0x00000008ff0e7819 */ /* 0x000fc4000001160e */
[----:B------:R-:W-:Y:S02]  /*20fd60*/  SHF.R.U32.HI R16, RZ, 0x8, R16 ;  /* 0x00000008ff107819 */ /* 0x000fe40000011610 */
[----:B------:R-:W-:Y:S02]  /*20fd70*/  SHF.R.U32.HI R8, RZ, 0x8, R8 ;  /* 0x00000008ff087819 */ /* 0x000fe40000011608 */
[----:B0-----:R-:W-:Y:S02]  /*20fd80*/  SHF.R.S32.HI R9, RZ, 0x1f, R13 ;  /* 0x0000001fff097819 */ /* 0x001fe4000001140d */
[----:B------:R-:W-:Y:S02]  /*20fd90*/  IADD3 R24, P3, R13, R6, RZ ;  /* 0x000000060d187210 */ /* 0x000fe40007f7e0ff */
[----:B------:R-:W-:Y:S02]  /*20fda0*/  LOP3.LUT R14, R14, 0xffff, RZ, 0xc0, !PT ;  /* 0x0000ffff0e0e7812 */ /* 0x000fe400078ec0ff */
[----:B------:R-:W-:-:S02]  /*20fdb0*/  LOP3.LUT R16, R16, 0xffff, RZ, 0xc0, !PT ;  /* 0x0000ffff10107812 */ /* 0x000fc400078ec0ff */
[----:B------:R-:W-:Y:S01]  /*20fdc0*/  LOP3.LUT R8, R8, 0xffff, RZ, 0xc0, !PT ;  /* 0x0000ffff08087812 */ /* 0x000fe200078ec0ff */
[----:B------:R-:W-:Y:S01]  /*20fdd0*/  IMAD.X R25, R9, 0x1, R5, P3 ;  /* 0x0000000109197824 */ /* 0x000fe200018e0605 */
[----:B------:R-:W-:Y:S02]  /*20fde0*/  PRMT R17, R14, 0x3340, R16 ;  /* 0x000033400e117816 */ /* 0x000fe40000000010 */
[----:B------:R-:W-:Y:S02]  /*20fdf0*/  PRMT R16, R8, 0x3340, R0 ;  /* 0x0000334008107816 */ /* 0x000fe40000000000 */
[----:B------:R-:W-:Y:S01]  /*20fe00*/  STL.64 [R1+0xca8], R24 ;  /* 0x000ca81801007387 */ /* 0x000fe20000100a00 */
[----:B------:R-:W-:-:S03]  /*20fe10*/  LOP3.LUT R8, R10, 0xffff, RZ, 0xc0, !PT ;  /* 0x0000ffff0a087812 */ /* 0x000fc600078ec0ff */
[----:B------:R-:W-:Y:S04]  /*20fe20*/  STL [R1+0x1850], R17 ;  /* 0x0018501101007387 */ /* 0x000fe80000100800 */
[----:B------:R0:W-:Y:S01]  /*20fe30*/  STL [R1+0x35c], R16 ;  /* 0x00035c1001007387 */ /* 0x0001e20000100800 */
[----:B------:R-:W-:Y:S02]  /*20fe40*/  PRMT R18, R8, 0x3340, R0 ;  /* 0x0000334008127816 */ /* 0x000fe40000000000 */
[----:B------:R-:W-:Y:S01]  /*20fe50*/  IADD3 R20, P3, R13, R11, RZ ;  /* 0x0000000b0d147210 */ /* 0x000fe20007f7e0ff */
[----:B------:R-:W4:Y:S01]  /*20fe60*/  LDL.LU R10, [R1+0x7a20] ;  /* 0x007a2000010a7983 */ /* 0x000f220000300800 */
[----:B------:R-:W-:-:S04]  /*20fe70*/  SHF.R.U32.HI R8, RZ, 0x8, R8 ;  /* 0x00000008ff087819 */ /* 0x000fc80000011608 */
[----:B------:R-:W-:Y:S02]  /*20fe80*/  LOP3.LUT R8, R8, 0xffff, RZ, 0xc0, !PT ;  /* 0x0000ffff08087812 */ /* 0x000fe400078ec0ff */
[----:B---3--:R-:W-:Y:S02]  /*20fe90*/  LOP3.LUT R14, R22, 0xffff, RZ, 0xc0, !PT ;  /* 0x0000ffff160e7812 */ /* 0x008fe400078ec0ff */
[----:B0-----:R-:W-:-:S04]  /*20fea0*/  LOP3.LUT R16, R21, 0xffff, RZ, 0xc0, !PT ;  /* 0x0000ffff15107812 */ /* 0x001fc800078ec0ff */
[----:B------:R-:W-:Y:S01]  /*20feb0*/  PRMT R17, R14, 0x3340, R16 ;  /* 0x000033400e117816 */ /* 0x000fe20000000010 */
[----:B------:R-:W-:-:S03]  /*20fec0*/  IMAD.X R21, R9, 0x1, R7, P3 ;  /* 0x0000000109157824 */ /* 0x000fc600018e0607 */
[----:B------:R-:W-:-:S05]  /*20fed0*/  PRMT R17, R17, 0x5410, R18 ;  /* 0x0000541011117816 */ /* 0x000fca0000000012 */
[----:B------:R-:W-:Y:S01]  /*20fee0*/  STL [R1+0x1df4], R17 ;  /* 0x001df41101007387 */ /* 0x000fe20000100800 */
[----:B------:R-:W-:-:S03]  /*20fef0*/  SHF.R.U32.HI R14, RZ, 0x8, R14 ;  /* 0x00000008ff0e7819 */ /* 0x000fc6000001160e */
[----:B------:R-:W3:Y:S01]  /*20ff00*/  LDL.LU R23, [R1+0x624] ;  /* 0x0006240001177983 */ /* 0x000ee20000300800 */
[----:B------:R-:W-:-:S03]  /*20ff10*/  SHF.R.U32.HI R16, RZ, 0x8, R16 ;  /* 0x00000008ff107819 */ /* 0x000fc60000011610 */
[----:B------:R-:W3:Y:S04]  /*20ff20*/  LDL.LU R22, [R1+0x284] ;  /* 0x0002840001167983 */ /* 0x000ee80000300800 */
[----:B------:R0:W-:Y:S01]  /*20ff30*/  STL.64 [R1+0xca0], R20 ;  /* 0x000ca01401007387 */ /* 0x0001e20000100a00 */
[----:B------:R-:W-:Y:S02]  /*20ff40*/  LOP3.LUT R14, R14, 0xffff, RZ, 0xc0, !PT ;  /* 0x0000ffff0e0e7812 */ /* 0x000fe400078ec0ff */
[----:B------:R-:W-:Y:S01]  /*20ff50*/  LOP3.LUT R16, R16, 0xffff, RZ, 0xc0, !PT ;  /* 0x0000ffff10107812 */ /* 0x000fe200078ec0ff */
[----:B0-----:R-:W3:Y:S03]  /*20ff60*/  LDL.LU R21, [R1+0x498] ;  /* 0x0004980001157983 */ /* 0x001ee60000300800 */
[----:B------:R-:W-:-:S02]  /*20ff70*/  PRMT R17, R14, 0x3340, R16 ;  /* 0x000033400e117816 */ /* 0x000fc40000000010 */
[----:B------:R-:W-:-:S03]  /*20ff80*/  PRMT R16, R8, 0x3340, R0 ;  /* 0x0000334008107816 */ /* 0x000fc60000000000 */
[----:B------:R-:W-:Y:S01]  /*20ff90*/  STL [R1+0x1844], R17 ;  /* 0x0018441101007387 */ /* 0x000fe20000100800 */
[----:B--2---:R-:W-:Y:S02]  /*20ffa0*/  LOP3.LUT R14, R15, 0xffff, RZ, 0xc0, !PT ;  /* 0x0000ffff0f0e7812 */ /* 0x004fe400078ec0ff */
[----:B----4-:R-:W-:Y:S01]  /*20ffb0*/  LOP3.LUT R8, R19, 0xffff, RZ, 0xc0, !PT ;  /* 0x0000ffff13087812 */ /* 0x010fe200078ec0ff */
[----:B------:R0:W-:Y:S03]  /*20ffc0*/  STL [R1+0x358], R16 ;  /* 0x0003581001007387 */ /* 0x0001e60000100800 */
[----:B------:R-:W-:Y:S02]  /*20ffd0*/  PRMT R15, R8, 0x3340, R0 ;  /* 0x00003340080f7816 */ /* 0x000fe40000000000 */
[----:B0-----:R-:W-:-:S04]  /*20ffe0*/  LOP3.LUT R16, R12, 0xffff, RZ, 0xc0, !PT ;  /* 0x0000ffff0c107812 */ /* 0x001fc800078ec0ff */
[----:B------:R-:W-:-:S04]  /*20fff0*/  PRMT R12, R14, 0x3340, R16 ;  /* 0x000033400e0c7816 */ /* 0x000fc80000000010 */
[----:B------:R-:W-:Y:S02]  /*210000*/  PRMT R12, R12, 0x5410, R15 ;  /* 0x000054100c0c7816 */ /* 0x000fe4000000000f */
[----:B------:R-:W2:Y:S04]  /*210010*/  LDL.LU R15, [R1+0x1f0] ;  /* 0x0001f000010f7983 */ /* 0x000ea80000300800 */
[----:B------:R-:W4:Y:S04]  /*210020*/  LDL.LU R19, [R1+0x600] ;  /* 0x0006000001137983 */ /* 0x000f280000300800 */
[----:B------:R0:W-:Y:S04]  /*210030*/  STL [R1+0x1df0], R12 ;  /* 0x001df00c01007387 */ /* 0x0001e80000100800 */
[----:B0-----:R-:W4:Y:S01]  /*210040*/  LDL.LU R12, [R1+0x464] ;  /* 0x00046400010c7983 */ /* 0x001f220000300800 */
[----:B------:R-:W-:-:S02]  /*210050*/  SHF.R.U32.HI R14, RZ, 0x8, R14 ;  /* 0x00000008ff0e7819 */ /* 0x000fc4000001160e */
[----:B------:R-:W-:Y:S02]  /*210060*/  SHF.R.U32.HI R16, RZ, 0x8, R16 ;  /* 0x00000008ff107819 */ /* 0x000fe40000011610 */
[----:B------:R-:W-:Y:S02]  /*210070*/  IADD3 R24, P3, R13, R4, RZ ;  /* 0x000000040d187210 */ /* 0x000fe40007f7e0ff */
[----:B------:R-:W-:Y:S02]  /*210080*/  LOP3.LUT R14, R14, 0xffff, RZ, 0xc0, !PT ;  /* 0x0000ffff0e0e7812 */ /* 0x000fe400078ec0ff */
[----:B------:R-:W-:Y:S01]  /*210090*/  LOP3.LUT R16, R16, 0xffff, RZ, 0xc0, !PT ;  /* 0x0000ffff10107812 */ /* 0x000fe200078ec0ff */
[----:B------:R-:W-:Y:S01]  /*2100a0*/  IMAD.X R25, R9, 0x1, R3, P3 ;  /* 0x0000000109197824 */ /* 0x000fe200018e0603 */
[----:B------:R-:W-:Y:S02]  /*2100b0*/  SHF.R.U32.HI R8, RZ, 0x8, R8 ;  /* 0x00000008ff087819 */ /* 0x000fe40000011608 */
[----:B------:R-:W-:-:S02]  /*2100c0*/  PRMT R14, R14, 0x3340, R16 ;  /* 0x000033400e0e7816 */ /* 0x000fc40000000010 */
[----:B------:R-:W-:Y:S02]  /*2100d0*/  IADD3 R16, P3, R13, R2, RZ ;  /* 0x000000020d107210 */ /* 0x000fe40007f7e0ff */
[----:B------:R-:W-:Y:S01]  /*2100e0*/  LOP3.LUT R8, R8, 0xffff, RZ, 0xc0, !PT ;  /* 0x0000ffff08087812 */ /* 0x000fe200078ec0ff */
[----:B------:R-:W-:Y:S02]  /*2100f0*/  STL.64 [R1+0xc90], R24 ;  /* 0x000c901801007387 */ /* 0x000fe40000100a00 */
[--C-:B------:R-:W-:Y:S02]  /*210100*/  IMAD.X R17, R9, 0x1, R0.reuse, P3 ;  /* 0x0000000109117824 */ /* 0x100fe400018e0600 */
[----:B------:R0:W-:Y:S04]  /*210110*/  STL [R1+0x1828], R14 ;  /* 0x0018280e01007387 */ /* 0x0001e80000100800 */
[----:B------:R1:W-:Y:S01]  /*210120*/  STL.64 [R1+0xc98], R16 ;  /* 0x000c981001007387 */ /* 0x0003e20000100a00 */
[----:B0-----:R-:W-:-:S05]  /*210130*/  PRMT R14, R8, 0x3340, R0 ;  /* 0x00003340080e7816 */ /* 0x001fca0000000000 */
[----:B------:R0:W-:Y:S01]  /*210140*/  STL [R1+0x354], R14 ;  /* 0x0003540e01007387 */ /* 0x0001e20000100800 */
[----:B---3--:R-:W-:Y:S02]  /*210150*/  LOP3.LUT R9, R23, 0xffff, RZ, 0xc0, !PT ;  /* 0x0000ffff17097812 */ /* 0x008fe400078ec0ff */
[----:B------:R-:W-:-:S04]  /*210160*/  LOP3.LUT R8, R22, 0xffff, RZ, 0xc0, !PT ;  /* 0x0000ffff16087812 */ /* 0x000fc800078ec0ff */
[----:B-1----:R-:W-:Y:S02]  /*210170*/  PRMT R17, R8, 0x3340, R0 ;  /* 0x0000334008117816 */ /* 0x002fe40000000000 */
[----:B0-----:R-:W-:-:S04]  /*210180*/  LOP3.LUT R14, R21, 0xffff, RZ, 0xc0, !PT ;  /* 0x0000ffff150e7812 */ /* 0x001fc800078ec0ff */
[--C-:B------:R-:W-:Y:S02]  /*210190*/  PRMT R16, R9, 0x3340, R14.reuse ;  /* 0x0000334009107816 */ /* 0x100fe4000000000e */
[----:B------:R-:W-:Y:S02]  /*2101a0*/  SHF.R.U32.HI R9, RZ, 0x8, R9 ;  /* 0x00000008ff097819 */ /* 0x000fe40000011609 */
[----:B------:R-:W-:Y:S02]  /*2101b0*/  PRMT R16, R16, 0x5410, R17 ;  /* 0x0000541010107816 */ /* 0x000fe40000000011 */
[----:B------:R-:W-:Y:S02]  /*2101c0*/  SHF.R.U32.HI R14, RZ, 0x8, R14 ;  /* 0x00000008ff0e7819 */ /* 0x000fe4000001160e */
[----:B------:R-:W-:Y:S01]  /*2101d0*/  SHF.R.U32.HI R8, RZ, 0x8, R8 ;  /* 0x00000008ff087819 */ /* 0x000fe20000011608 */
[----:B------:R-:W-:Y:S01]  /*2101e0*/  STL [R1+0x1dec], R16 ;  /* 0x001dec1001007387 */ /* 0x000fe20000100800 */
[----:B------:R-:W-:-:S02]  /*2101f0*/  LOP3.LUT R9, R9, 0xffff, RZ, 0xc0, !PT ;  /* 0x0000ffff09097812 */ /* 0x000fc400078ec0ff */
[----:B------:R-:W-:Y:S01]  /*210200*/  LOP3.LUT R14, R14, 0xffff, RZ, 0xc0, !PT ;  /* 0x0000ffff0e0e7812 */ /* 0x000fe200078ec0ff */
[----:B------:R-:W3:Y:S01]  /*210210*/  LDL.LU R25, [R1+0x608] ;  /* 0x0006080001197983 */ /* 0x000ee20000300800 */
[----:B------:R-:W-:-:S03]  /*210220*/  LOP3.LUT R8, R8, 0xffff, RZ, 0xc0, !PT ;  /* 0x0000ffff08087812 */ /* 0x000fc600078ec0ff */
[----:B------:R-:W3:Y:S01]  /*210230*/  LDL.LU R24, [R1+0x468] ;  /* 0x0004680001187983 */ /* 0x000ee20000300800 */
[----:B------:R-:W-:Y:S02]  /*210240*/  PRMT R9, R9, 0x3340, R14 ;  /* 0x0000334009097816 */ /* 0x000fe4000000000e */
[----:B------:R-:W-:-:S03]  /*210250*/  PRMT R14, R8, 0x3340, R0 ;  /* 0x00003340080e7816 */ /* 0x000fc60000000000 */
[----:B------:R4:W-:Y:S01]  /*210260*/  STL [R1+0x1818], R9 ;  /* 0x0018180901007387 */ /* 0x0009e20000100800 */
[----:B--2---:R-:W-:-:S03]  /*210270*/  LOP3.LUT R8, R15, 0xffff, RZ, 0xc0, !PT ;  /* 0x0000ffff0f087812 */ /* 0x004fc600078ec0ff */
[----:B------:R0:W-:Y:S04]  /*210280*/  STL [R1+0x350], R14 ;  /* 0x0003500e01007387 */ /* 0x0001e80000100800 */
[----:B------:R-:W2:Y:S01]  /*210290*/  LDL.LU R15, [R1+0x5a0] ;  /* 0x0005a000010f7983 */ /* 0x000ea20000300800 */
[----:B----4-:R-:W-:-:S03]  /*2102a0*/  LOP3.LUT R9, R19, 0xffff, RZ, 0xc0, !PT ;  /* 0x0000ffff13097812 */ /* 0x010fc600078ec0ff */
[----:B------:R-:W4:Y:S04]  /*2102b0*/  LDL.LU R23, [R1+0x16c] ;  /* 0x00016c0001177983 */ /* 0x000f280000300800 */
[----:B------:R-:W4:Y:S01]  /*2102c0*/  LDL.LU R19, [R1+0x430] ;  /* 0x0004300001137983 */ /* 0x000f220000300800 */
[----:B0-----:R-:W-:Y:S01]  /*2102d0*/  VIADD R14, R13, UR5 ;  /* 0x000000050d0e7c36 */ /* 0x001fe20008000000 */
[----:B------:R-:W-:Y:S02]  /*2102e0*/  LOP3.LUT R12, R12, 0xffff, RZ, 0xc0, !PT ;  /* 0x0000ffff0c0c7812 */ /* 0x000fe400078ec0ff */
[----:B------:R-:W4:Y:S01]  /*2102f0*/  LDL.LU R21, [R1+0x1f4] ;  /* 0x0001f40001157983 */ /* 0x000f220000300800 */
[----:B------:R-:W-:Y:S01]  /*210300*/  PRMT R16, R8, 0x3340, R0 ;  /* 0x0000334008107816 */ /* 0x000fe20000000000 */
[----:B------:R-:W-:Y:S01]  /*210310*/  ULDC UR5, c[0x0][0x248] ;  /* 0x0000920000057ab9 */ /* 0x000fe20000000800 */
[----:B------:R-:W-:-:S02]  /*210320*/  PRMT R13, R9, 0x3340, R12 ;  /* 0x00003340090d7816 */ /* 0x000fc4000000000c */
[----:B------:R-:W-:Y:S02]  /*210330*/  SHF.R.U32.HI R9, RZ, 0x8, R9 ;  /* 0x00000008ff097819 */ /* 0x000fe40000011609 */
[----:B------:R-:W-:Y:S02]  /*210340*/  PRMT R13, R13, 0x5410, R16 ;  /* 0x000054100d0d7816 */ /* 0x000fe40000000010 */
[----:B------:R-:W-:Y:S02]  /*210350*/  SHF.R.U32.HI R12, RZ, 0x8, R12 ;  /* 0x00000008ff0c7819 */ /* 0x000fe4000001160c */
[----:B------:R-:W-:Y:S02]  /*210360*/  SHF.R.S32.HI R16, RZ, 0x1f, R14 ;  /* 0x0000001fff107819 */ /* 0x000fe4000001140e */
[----:B------:R-:W-:Y:S02]  /*210370*/  IADD3 R26, P3, R14, R6, RZ ;  /* 0x000000060e1a7210 */ /* 0x000fe40007f7e0ff */
[----:B------:R-:W-:-:S02]  /*210380*/  SHF.R.U32.HI R8, RZ, 0x8, R8 ;  /* 0x00000008ff087819 */ /* 0x000fc40000011608 */
[----:B------:R-:W-:Y:S02]  /*210390*/  LOP3.LUT R9, R9, 0xffff, RZ, 0xc0, !PT ;  /* 0x0000ffff09097812 */ /* 0x000fe400078ec0ff */
[----:B------:R-:W-:Y:S01]  /*2103a0*/  LOP3.LUT R12, R12, 0xffff, RZ, 0xc0, !PT ;  /* 0x0000ffff0c0c7812 */ /* 0x000fe200078ec0ff */
[----:B------:R-:W-:Y:S01]  /*2103b0*/  IMAD.X R27, R16, 0x1, R5, P3 ;  /* 0x00000001101b7824 */ /* 0x000fe200018e0605 */
[----:B------:R-:W-:Y:S02]  /*2103c0*/  LOP3.LUT R8, R8, 0xffff, RZ, 0xc0, !PT ;  /* 0x0000ffff08087812 */ /* 0x000fe400078ec0ff */
[----:B------:R-:W-:Y:S01]  /*2103d0*/  PRMT R9, R9, 0x3340, R12 ;  /* 0x0000334009097816 */ /* 0x000fe2000000000c */
[----:B------:R0:W-:Y:S01]  /*2103e0*/  STL [R1+0x1de8], R13 ;  /* 0x001de80d01007387 */ /* 0x0001e20000100800 */
[----:B------:R-:W-:-:S03]  /*2103f0*/  PRMT R8, R8, 0x3340, R0 ;  /* 0x0000334008087816 */ /* 0x000fc60000000000 */
[----:B------:R-:W-:Y:S04]  /*210400*/  STL.64 [R1+0xc88], R26 ;  /* 0x000c881a01007387 */ /* 0x000fe80000100a00 */
[----:B------:R-:W4:Y:S04]  /*210410*/  LDL.LU R12, [R1+0x5a4] ;  /* 0x0005a400010c7983 */ /* 0x000f280000300800 */
[----:B------:R-:W-:Y:S04]  /*210420*/  STL [R1+0x180c], R9 ;  /* 0x00180c0901007387 */ /* 0x000fe80000100800 */
[----:B------:R-:W4:Y:S04]  /*210430*/  LDL.LU R22, [R1+0x170] ;  /* 0x0001700001167983 */ /* 0x000f280000300800 */
[----:B------:R3:W-:Y:S04]  /*210440*/  STL [R1+0x34c], R8 ;  /* 0x00034c0801007387 */ /* 0x0007e80000100800 */
[----:B0-----:R-:W4:Y:S01]  /*210450*/  LDL.LU R13, [R1+0x434] ;  /* 0x00043400010d7983 */ /* 0x001f220000300800 */
[----:B---3--:R-:W-:-:S02]  /*210460*/  LOP3.LUT R8, R25, 0xffff, RZ, 0xc0, !PT ;  /* 0x0000ffff19087812 */ /* 0x008fc400078ec0ff */
[----:B------:R-:W-:Y:S02]  /*210470*/  LOP3.LUT R20, R24, 0xffff, RZ, 0xc0, !PT ;  /* 0x0000ffff18147812 */ /* 0x000fe400078ec0ff */
[----:B------:R-:W-:Y:S02]  /*210480*/  SHF.R.U32.HI R9, RZ, 0x8, R8 ;  /* 0x00000008ff097819 */ /* 0x000fe40000011608 */
[----:B------:R-:W-:Y:S02]  /*210490*/  SHF.R.U32.HI R17, RZ, 0x8, R20 ;  /* 0x00000008ff117819 */ /* 0x000fe40000011614 */
[----:B------:R-:W-:Y:S02]  /*2104a0*/  LOP3.LUT R9, R9, 0xffff, RZ, 0xc0, !PT ;  /* 0x0000ffff09097812 */ /* 0x000fe400078ec0ff */
[----:B------:R-:W-:Y:S01]  /*2104b0*/  LOP3.LUT R17, R17, 0xffff, RZ, 0xc0, !PT ;  /* 0x0000ffff11117812 */ /* 0x000fe200078ec0ff */
[----:B------:R4:W-:Y:S03]  /*2104c0*/  STL [R1+0x79bc], R8 ;  /* 0x0079bc0801007387 */ /* 0x0009e60000100800 */
[----:B------:R-:W-:-:S02]  /*2104d0*/  PRMT R9, R9, 0x3340, R17 ;  /* 0x0000334009097816 */ /* 0x000fc40000000011 */
[----:B--2---:R-:W-:Y:S01]  /*2104e0*/  LOP3.LUT R15, R15, 0xffff, RZ, 0xc0, !PT ;  /* 0x0000ffff0f0f7812 */ /* 0x004fe200078ec0ff */
[----:B------:R-:W-:Y:S01]  /*2104f0*/  STL [R1+0x79b8], R20 ;  /* 0x0079b81401007387 */ /* 0x000fe20000100800 */
[----:B----4-:R-:W-:Y:S02]  /*210500*/  LOP3.LUT R8, R23, 0xffff, RZ, 0xc0, !PT ;  /* 0x0000ffff17087812 */ /* 0x010fe400078ec0ff */
[----:B------:R-:W-:Y:S01]  /*210510*/  LOP3.LUT R18, R19, 0xffff, RZ, 0xc0, !PT ;  /* 0x0000ffff13127812 */ /* 0x000fe200078ec0ff */
[----:B------:R0:W-:Y:S01]  /*210520*/  STL [R1+0x1800], R9 ;  /* 0x0018000901007387 */ /* 0x0001e20000100800 */
[----:B------:R-:W-:Y:S02]  /*210530*/  PRMT R19, R8, 0x3340, R0 ;  /* 0x0000334008137816 */ /* 0x000fe40000000000 */
[----:B------:R-:W-:-:S04]  /*210540*/  PRMT R17, R15, 0x3340, R18 ;  /* 0x000033400f117816 */ /* 0x000fc80000000012 */
[----:B------:R-:W-:Y:S02]  /*210550*/  PRMT R19, R17, 0x5410, R19 ;  /* 0x0000541011137816 */ /* 0x000fe40000000013 */
[----:B0-----:R-:W-:Y:S02]  /*210560*/  LOP3.LUT R9, R21, 0xffff, RZ, 0xc0, !PT ;  /* 0x0000ffff15097812 */ /* 0x001fe400078ec0ff */
[----:B------:R-:W-:Y:S02]  /*210570*/  SHF.R.U32.HI R17, RZ, 0x8, R15 ;  /* 0x00000008ff117819 */ /* 0x000fe4000001160f */
[----:B------:R-:W-:Y:S01]  /*210580*/  SHF.R.U32.HI R15, RZ, 0x8, R9 ;  /* 0x00000008ff0f7819 */ /* 0x000fe20000011609 */
[----:B------:R0:W-:Y:S01]  /*210590*/  STL [R1+0x1de4], R19 ;  /* 0x001de41301007387 */ /* 0x0001e20000100800 */
[----:B------:R-:W-:-:S03]  /*2105a0*/  SHF.R.U32.HI R18, RZ, 0x8, R18 ;  /* 0x00000008ff127819 */ /* 0x000fc60000011612 */
[----:B------:R-:W2:Y:S01]  /*2105b0*/  LDL.LU R21, [R1+0x550] ;  /* 0x0005500001157983 */ /* 0x000ea20000300800 */
[----:B0-----:R-:W-:-:S03]  /*2105c0*/  LOP3.LUT R19, R15, 0xffff, RZ, 0xc0, !PT ;  /* 0x0000ffff0f137812 */ /* 0x001fc600078ec0ff */
[----:B------:R-:W3:Y:S01]  /*2105d0*/  LDL.LU R15, [R1+0x108] ;  /* 0x00010800010f7983 */ /* 0x000ee20000300800 */
[----:B------:R-:W-:Y:S02]  /*2105e0*/  LOP3.LUT R17, R17, 0xffff, RZ, 0xc0, !PT ;  /* 0x0000ffff11117812 */ /* 0x000fe400078ec0ff */
[----:B------:R-:W-:Y:S02]  /*2105f0*/  PRMT R20, R19, 0x3340, R0 ;  /* 0x0000334013147816 */ /* 0x000fe40000000000 */
[----:B------:R-:W-:Y:S01]  /*210600*/  LOP3.LUT R18, R18, 0xffff, RZ, 0xc0, !PT ;  /* 0x0000ffff12127812 */ /* 0x000fe200078ec0ff */
[----:B------:R-:W4:Y:S03]  /*210610*/  LDL.LU R19, [R1+0x2f8] ;  /* 0x0002f80001137983 */ /* 0x000f260000300800 */
[----:B------:R-:W-:Y:S01]  /*210620*/  PRMT R17, R17, 0x3340, R18 ;  /* 0x0000334011117816 */ /* 0x000fe20000000012 */
[----:B------:R0:W-:Y:S01]  /*210630*/  STL [R1+0x79c0], R9 ;  /* 0x0079c00901007387 */ /* 0x0001e20000100800 */
[----:B------:R-:W-:-:S03]  /*210640*/  LOP3.LUT R12, R12, 0xffff, RZ, 0xc0, !PT ;  /* 0x0000ffff0c0c7812 */ /* 0x000fc600078ec0ff */
[----:B------:R-:W-:Y:S01]  /*210650*/  STL [R1+0x348], R20 ;  /* 0x0003481401007387 */ /* 0x000fe20000100800 */
[----:B0-----:R-:W-:-:S03]  /*210660*/  LOP3.LUT R9, R22, 0xffff, RZ, 0xc0, !PT ;  /* 0x0000ffff16097812 */ /* 0x001fc600078ec0ff */
[----:B------:R0:W-:Y:S01]  /*210670*/  STL [R1+0x17e8], R17 ;  /* 0x0017e81101007387 */ /* 0x0001e20000100800 */
[----:B------:R-:W-:-:S04]  /*210680*/  LOP3.LUT R18, R13, 0xffff, RZ, 0xc0, !PT ;  /* 0x0000ffff0d127812 */ /* 0x000fc800078ec0ff */
[----:B------:R-:W-:Y:S02]  /*210690*/  PRMT R13, R12, 0x3340, R18 ;  /* 0x000033400c0d7816 */ /* 0x000fe40000000012 */
[----:B0-----:R-:W-:-:S04]  /*2106a0*/  PRMT R17, R9, 0x3340, R0 ;  /* 0x0000334009117816 */ /* 0x001fc80000000000 */
[----:B------:R-:W-:Y:S02]  /*2106b0*/  PRMT R13, R13, 0x5410, R17 ;  /* 0x000054100d0d7816 */ /* 0x000fe40000000011 */
[----:B------:R-:W-:-:S03]  /*2106c0*/  SHF.R.U32.HI R17, RZ, 0x8, R12 ;  /* 0x00000008ff117819 */ /* 0x000fc6000001160c */
[----:B------:R0:W-:Y:S04]  /*2106d0*/  STL [R1+0x1de0], R13 ;  /* 0x001de00d01007387 */ /* 0x0001e80000100800 */
[----:B0-----:R-:W4:Y:S04]  /*2106e0*/  LDL.LU R13, [R1+0x558] ;  /* 0x00055800010d7983 */ /* 0x001f280000300800 */
[----:B------:R-:W4:Y:S01]  /*2106f0*/  LDL.LU R12, [R1+0x2fc] ;  /* 0x0002fc00010c7983 */ /* 0x000f220000300800 */
[----:B------:R-:W-:Y:S02]  /*210700*/  IADD3 R22, P3, R14, R11, RZ ;  /* 0x0000000b0e167210 */ /* 0x000fe40007f7e0ff */
[----:B------:R-:W-:-:S02]  /*210710*/  SHF.R.U32.HI R18, RZ, 0x8, R18 ;  /* 0x00000008ff127819 */ /* 0x000fc40000011612 */
[----:B------:R-:W-:Y:S01]  /*210720*/  SHF.R.U32.HI R9, RZ, 0x8, R9 ;  /* 0x00000008ff097819 */ /* 0x000fe20000011609 */
[----:B------:R-:W-:Y:S01]  /*210730*/  IMAD.X R23, R16, 0x1, R7, P3 ;  /* 0x0000000110177824 */ /* 0x000fe200018e0607 */
[----:B------:R-:W-:Y:S02]  /*210740*/  LOP3.LUT R17, R17, 0xffff, RZ, 0xc0, !PT ;  /* 0x0000ffff11117812 */ /* 0x000fe400078ec0ff */
[----:B------:R-:W-:Y:S02]  /*210750*/  LOP3.LUT R18, R18, 0xffff, RZ, 0xc0, !PT ;  /* 0x0000ffff12127812 */ /* 0x000fe400078ec0ff */
[----:B------:R-:W-:Y:S01]  /*210760*/  LOP3.LUT R9, R9, 0xffff, RZ, 0xc0, !PT ;  /* 0x0000ffff09097812 */ /* 0x000fe200078ec0ff */
[----:B------:R0:W-:Y:S01]  /*210770*/  STL.64 [R1+0xc80], R22 ;  /* 0x000c801601007387 */ /* 0x0001e20000100a00 */
[----:B------:R-:W-:Y:S02]  /*210780*/  SHF.R.U32.HI R8, RZ, 0x8, R8 ;  /* 0x00000008ff087819 */ /* 0x000fe40000011608 */
[----:B------:R-:W-:-:S02]  /*210790*/  PRMT R17, R17, 0x3340, R18 ;  /* 0x0000334011117816 */ /* 0x000fc40000000012 */
[----:B------:R-:W-:Y:S02]  /*2107a0*/  PRMT R9, R9, 0x3340, R0 ;  /* 0x0000334009097816 */ /* 0x000fe40000000000 */
[----:B------:R-:W-:Y:S01]  /*2107b0*/  LOP3.LUT R8, R8, 0xffff, RZ, 0xc0, !PT ;  /* 0x0000ffff08087812 */ /* 0x000fe200078ec0ff */
[----:B------:R-:W-:Y:S01]  /*2107c0*/  STL [R1+0x17dc], R17 ;  /* 0x0017dc1101007387 */ /* 0x000fe20000100800 */
[----:B0-----:R-:W-:-:S03]  /*2107d0*/  IADD3 R22, P3, R14, R4, RZ ;  /* 0x000000040e167210 */ /* 0x001fc60007f7e0ff */
[----:B------:R0:W-:Y:S02]  /*2107e0*/  STL [R1+0x344], R9 ;  /* 0x0003440901007387 */ /* 0x0001e40000100800 */
[----:B------:R-:W-:Y:S01]  /*2107f0*/  IMAD.X R23, R16, 0x1, R3, P3 ;  /* 0x0000000110177824 */ /* 0x000fe200018e0603 */
[----:B0-----:R-:W-:-:S04]  /*210800*/  PRMT R9, R8, 0x3340, R0 ;  /* 0x0000334008097816 */ /* 0x001fc80000000000 */
[----:B------:R0:W-:Y:S04]  /*210810*/  STL.64 [R1+0xc78], R22 ;  /* 0x000c781601007387 */ /* 0x0001e80000100a00 */
[----:B------:R4:W-:Y:S04]  /*210820*/  STL [R1+0x340], R9 ;  /* 0x0003400901007387 */ /* 0x0009e80000100800 */
[----:B0-----:R-:W4:Y:S01]  /*210830*/  LDL.LU R22, [R1+0x2a0] ;  /* 0x0002a00001167983 */ /* 0x001f220000300800 */
[----:B--2---:R-:W-:-:S03]  /*210840*/  LOP3.LUT R8, R21, 0xffff, RZ, 0xc0, !PT ;  /* 0x0000ffff15087812 */ /* 0x004fc600078ec0ff */
[----:B------:R-:W2:Y:S01]  /*210850*/  LDL.LU R21, [R1+0x65c] ;  /* 0x00065c0001157983 */ /* 0x000ea20000300800 */
[----:B---3--:R-:W-:-:S03]  /*210860*/  LOP3.LUT R17, R15, 0xffff, RZ, 0xc0, !PT ;  /* 0x0000ffff0f117812 */ /* 0x008fc600078ec0ff */
[----:B------:R-:W3:Y:S01]  /*210870*/  LDL.LU R15, [R1+0x4ac] ;  /* 0x0004ac00010f7983 */ /* 0x000ee20000300800 */
[----:B----4-:R-:W-:Y:S02]  /*210880*/  LOP3.LUT R9, R19, 0xffff, RZ, 0xc0, !PT ;  /* 0x0000ffff13097812 */ /* 0x010fe400078ec0ff */
[----:B------:R-:W-:Y:S02]  /*210890*/  PRMT R19, R17, 0x3340, R0 ;  /* 0x0000334011137816 */ /* 0x000fe40000000000 */
[--C-:B------:R-:W-:Y:S02]  /*2108a0*/  PRMT R18, R8, 0x3340, R9.reuse ;  /* 0x0000334008127816 */ /* 0x100fe40000000009 */
[----:B------:R-:W-:Y:S02]  /*2108b0*/  SHF.R.U32.HI R8, RZ, 0x8, R8 ;  /* 0x00000008ff087819 */ /* 0x000fe40000011608 */
[----:B------:R-:W-:Y:S02]  /*2108c0*/  SHF.R.U32.HI R9, RZ, 0x8, R9 ;  /* 0x00000008ff097819 */ /* 0x000fe40000011609 */
[----:B------:R-:W-:-:S02]  /*2108d0*/  PRMT R20, R18, 0x5410, R19 ;  /* 0x0000541012147816 */ /* 0x000fc40000000013 */
[----:B------:R-:W-:Y:S02]  /*2108e0*/  IADD3 R18, P3, R14, R2, RZ ;  /* 0x000000020e127210 */ /* 0x000fe40007f7e0ff */
[----:B------:R-:W-:Y:S02]  /*2108f0*/  LOP3.LUT R8, R8, 0xffff, RZ, 0xc0, !PT ;  /* 0x0000ffff08087812 */ /* 0x000fe400078ec0ff */
[----:B------:R-:W-:Y:S01]  /*210900*/  LOP3.LUT R9, R9, 0xffff, RZ, 0xc0, !PT ;  /* 0x0000ffff09097812 */ /* 0x000fe200078ec0ff */
[----:B------:R-:W-:-:S03]  /*210910*/  IMAD.X R19, R16, 0x1, R0, P3 ;  /* 0x0000000110137824 */ /* 0x000fc600018e0600 */
[----:B------:R-:W-:Y:S01]  /*210920*/  PRMT R16, R8, 0x3340, R9 ;  /* 0x0000334008107816 */ /* 0x000fe20000000009 */
[----:B------:R-:W-:Y:S01]  /*210930*/  STL [R1+0x1ddc], R20 ;  /* 0x001ddc1401007387 */ /* 0x000fe20000100800 */
[----:B------:R-:W-:-:S03]  /*210940*/  LOP3.LUT R8, R10, 0xffff, RZ, 0xc0, !PT ;  /* 0x0000ffff0a087812 */ /* 0x000fc600078ec0ff */
[----:B------:R0:W-:Y:S04]  /*210950*/  STL.64 [R1+0xc70], R18 ;  /* 0x000c701201007387 */ /* 0x0001e80000100a00 */
[----:B------:R1:W-:Y:S04]  /*210960*/  STL [R1+0x17d0], R16 ;  /* 0x0017d01001007387 */ /* 0x0003e80000100800 */
[----:B------:R-:W4:Y:S04]  /*210970*/  LDL.LU R10, [R1+0x7a1c] ;  /* 0x007a1c00010a7983 */ /* 0x000f280000300800 */
[----:B0-----:R-:W4:Y:S01]  /*210980*/  LDL.LU R19, [R1+0x660] ;  /* 0x0006600001137983 */ /* 0x001f220000300800 */
[----:B------:R-:W-:-:S02]  /*210990*/  LOP3.LUT R9, R13, 0xffff, RZ, 0xc0, !PT ;  /* 0x0000ffff0d097812 */ /* 0x000fc400078ec0ff */
[----:B-1----:R-:W-:Y:S02]  /*2109a0*/  LOP3.LUT R16, R12, 0xffff, RZ, 0xc0, !PT ;  /* 0x0000ffff0c107812 */ /* 0x002fe400078ec0ff */
[----:B------:R-:W-:Y:S02]  /*2109b0*/  PRMT R13, R8, 0x3340, R0 ;  /* 0x00003340080d7816 */ /* 0x000fe40000000000 */
[----:B------:R-:W-:-:S04]  /*2109c0*/  PRMT R12, R9, 0x3340, R16 ;  /* 0x00003340090c7816 */ /* 0x000fc80000000010 */
[----:B------:R-:W-:-:S05]  /*2109d0*/  PRMT R12, R12, 0x5410, R13 ;  /* 0x000054100c0c7816 */ /* 0x000fca000000000d */
[----:B------:R0:W-:Y:S04]  /*2109e0*/  STL [R1+0x1dd8], R12 ;  /* 0x001dd80c01007387 */ /* 0x0001e80000100800 */
[----:B------:R-:W4:Y:S04]  /*2109f0*/  LDL.LU R13, [R1+0x2a4] ;  /* 0x0002a400010d7983 */ /* 0x000f280000300800 */
[----:B0-----:R-:W4:Y:S01]  /*210a00*/  LDL.LU R12, [R1+0x4b0] ;  /* 0x0004b000010c7983 */ /* 0x001f220000300800 */
[----:B------:R-:W-:Y:S02]  /*210a10*/  SHF.R.U32.HI R9, RZ, 0x8, R9 ;  /* 0x00000008ff097819 */ /* 0x000fe40000011609 */
[----:B------:R-:W-:-:S02]  /*210a20*/  SHF.R.U32.HI R16, RZ, 0x8, R16 ;  /* 0x00000008ff107819 */ /* 0x000fc40000011610 */
[----:B------:R-:W-:Y:S02]  /*210a30*/  SHF.R.U32.HI R8, RZ, 0x8, R8 ;  /* 0x00000008ff087819 */ /* 0x000fe40000011608 */
[----:B------:R-:W-:Y:S02]  /*210a40*/  LOP3.LUT R9, R9, 0xffff, RZ, 0xc0, !PT ;  /* 0x0000ffff09097812 */ /* 0x000fe400078ec0ff */
[----:B------:R-:W-:Y:S02]  /*210a50*/  LOP3.LUT R16, R16, 0xffff, RZ, 0xc0, !PT ;  /* 0x0000ffff10107812 */ /* 0x000fe400078ec0ff */
[----:B------:R-:W-:Y:S02]  /*210a60*/  LOP3.LUT R8, R8, 0xffff, RZ, 0xc0, !PT ;  /* 0x0000ffff08087812 */ /* 0x000fe400078ec0ff */
[----:B------:R-:W-:Y:S02]  /*210a70*/  PRMT R16, R9, 0x3340, R16 ;  /* 0x0000334009107816 */ /* 0x000fe40000000010 */
[----:B------:R-:W-:-:S03]  /*210a80*/  PRMT R9, R8, 0x3340, R0 ;  /* 0x0000334008097816 */ /* 0x000fc60000000000 */
[----:B------:R-:W-:Y:S04]  /*210a90*/  STL [R1+0x17c0], R16 ;  /* 0x0017c01001007387 */ /* 0x000fe80000100800 */
[----:B------:R0:W-:Y:S01]  /*210aa0*/  STL [R1+0x33c], R9 ;  /* 0x00033c0901007387 */ /* 0x0001e20000100800 */
[----:B------:R-:W-:-:S04]  /*210ab0*/  LOP3.LUT R8, R22, 0xffff, RZ, 0xc0, !PT ;  /* 0x0000ffff16087812 */ /* 0x000fc800078ec0ff */
[----:B------:R-:W-:Y:S01]  /*210ac0*/  PRMT R18, R8, 0x3340, R0 ;  /* 0x0000334008127816 */ /* 0x000fe20000000000 */
[----:B0-----:R-:W-:Y:S01]  /*210ad0*/  VIADD R9, R14, UR5 ;  /* 0x000000050e097c36 */ /* 0x001fe20008000000 */
[----:B--2---:R-:W-:Y:S01]  /*210ae0*/  LOP3.LUT R16, R21, 0xffff, RZ, 0xc0, !PT ;  /* 0x0000ffff15107812 */ /* 0x004fe200078ec0ff */
[----:B------:R-:W-:Y:S01]  /*210af0*/  ULDC UR5, c[0x0][0x248] ;  /* 0x0000920000057ab9 */ /* 0x000fe20000000800 */
[----:B---3--:R-:W-:-:S04]  /*210b00*/  LOP3.LUT R15, R15, 0xffff, RZ, 0xc0, !PT ;  /* 0x0000ffff0f0f7812 */ /* 0x008fc800078ec0ff */
[----:B------:R-:W-:-:S04]  /*210b10*/  PRMT R14, R16, 0x3340, R15 ;  /* 0x00003340100e7816 */ /* 0x000fc8000000000f */
[----:B------:R-:W-:Y:S02]  /*210b20*/  PRMT R18, R14, 0x5410, R18 ;  /* 0x000054100e127816 */ /* 0x000fe40000000012 */
[----:B------:R-:W-:Y:S02]  /*210b30*/  SHF.R.S32.HI R14, RZ, 0x1f, R9 ;  /* 0x0000001fff0e7819 */ /* 0x000fe40000011409 */
[----:B------:R-:W-:Y:S01]  /*210b40*/  IADD3 R20, P3, R9, R6, RZ ;  /* 0x0000000609147210 */ /* 0x000fe20007f7e0ff */
[----:B------:R0:W-:Y:S01]  /*210b50*/  STL [R1+0x1dd4], R18 ;  /* 0x001dd41201007387 */ /* 0x0001e20000100800 */
[----:B------:R-:W-:-:S03]  /*210b60*/  SHF.R.U32.HI R16, RZ, 0x8, R16 ;  /* 0x00000008ff107819 */ /* 0x000fc60000011610 */
[----:B------:R-:W-:Y:S01]  /*210b70*/  IMAD.X R21, R14, 0x1, R5, P3 ;  /* 0x000000010e157824 */ /* 0x000fe200018e0605 */
[----:B------:R-:W-:Y:S02]  /*210b80*/  LOP3.LUT R16, R16, 0xffff, RZ, 0xc0, !PT ;  /* 0x0000ffff10107812 */ /* 0x000fe400078ec0ff */
[----:B0-----:R-:W-:Y:S02]  /*210b90*/  SHF.R.U32.HI R18, RZ, 0x8, R17 ;  /* 0x00000008ff127819 */ /* 0x001fe40000011611 */
[----:B------:R-:W-:Y:S02]  /*210ba0*/  SHF.R.U32.HI R17, RZ, 0x8, R15 ;  /* 0x00000008ff117819 */ /* 0x000fe4000001160f */
[----:B------:R-:W-:Y:S02]  /*210bb0*/  LOP3.LUT R18, R18, 0xffff, RZ, 0xc0, !PT ;  /* 0x0000ffff12127812 */ /* 0x000fe400078ec0ff */
[----:B------:R-:W-:Y:S01]  /*210bc0*/  LOP3.LUT R17, R17, 0xffff, RZ, 0xc0, !PT ;  /* 0x0000ffff11117812 */ /* 0x000fe200078ec0ff */
[----:B------:R0:W-:Y:S02]  /*210bd0*/  STL.64 [R1+0xc68], R20 ;  /* 0x000c681401007387 */ /* 0x0001e40000100a00 */
[----:B0-----:R-:W-:-:S02]  /*210be0*/  PRMT R20, R18, 0x3340, R0 ;  /* 0x0000334012147816 */ /* 0x001fc40000000000 */
[----:B------:R-:W2:Y:S01]  /*210bf0*/  LDL.LU R21, [R1+0x658] ;  /* 0x0006580001157983 */ /* 0x000ea20000300800 */
[----:B------:R-:W-:-:S03]  /*210c00*/  PRMT R18, R16, 0x3340, R17 ;  /* 0x0000334010127816 */ /* 0x000fc60000000011 */
[----:B------:R-:W3:Y:S01]  /*210c10*/  LDL.LU R15, [R1+0x46c] ;  /* 0x00046c00010f7983 */ /* 0x000ee20000300800 */
[----:B----4-:R-:W-:-:S03]  /*210c20*/  LOP3.LUT R17, R19, 0xffff, RZ, 0xc0, !PT ;  /* 0x0000ffff13117812 */ /* 0x010fc600078ec0ff */
[----:B------:R-:W-:Y:S04]  /*210c30*/  STL [R1+0x338], R20 ;  /* 0x0003381401007387 */ /* 0x000fe80000100800 */
[----:B------:R0:W-:Y:S01]  /*210c40*/  STL [R1+0x17bc], R18 ;  /* 0x0017bc1201007387 */ /* 0x0001e20000100800 */
[----:B------:R-:W-:Y:S02]  /*210c50*/  LOP3.LUT R16, R13, 0xffff, RZ, 0xc0, !PT ;  /* 0x0000ffff0d107812 */ /* 0x000fe400078ec0ff */
[----:B0-----:R-:W-:Y:S02]  /*210c60*/  LOP3.LUT R18, R12, 0xffff, RZ, 0xc0, !PT ;  /* 0x0000ffff0c127812 */ /* 0x001fe400078ec0ff */
[----:B------:R-:W-:Y:S02]  /*210c70*/  PRMT R13, R16, 0x3340, R0 ;  /* 0x00003340100d7816 */ /* 0x000fe40000000000 */
[----:B------:R-:W-:-:S04]  /*210c80*/  PRMT R12, R17, 0x3340, R18 ;  /* 0x00003340110c7816 */ /* 0x000fc80000000012 */
[----:B------:R-:W-:Y:S02]  /*210c90*/  PRMT R13, R12, 0x5410, R13 ;  /* 0x000054100c0d7816 */ /* 0x000fe4000000000d */
[----:B------:R-:W4:Y:S04]  /*210ca0*/  LDL.LU R12, [R1+0x5f8] ;  /* 0x0005f800010c7983 */ /* 0x000f280000300800 */
[----:B------:R-:W4:Y:S04]  /*210cb0*/  LDL.LU R19, [R1+0x188] ;  /* 0x0001880001137983 */ /* 0x000f280000300800 */
[----:B------:R0:W-:Y:S04]  /*210cc0*/  STL [R1+0x1dd0], R13 ;  /* 0x001dd00d01007387 */ /* 0x0001e80000100800 */
[----:B0-----:R-:W4:Y:S01]  /*210cd0*/  LDL.LU R13, [R1+0x43c] ;  /* 0x00043c00010d7983 */ /* 0x001f220000300800 */
[----:B------:R-:W-:-:S02]  /*210ce0*/  SHF.R.U32.HI R17, RZ, 0x8, R17 ;  /* 0x00000008ff117819 */ /* 0x000fc40000011611 */
[----:B------:R-:W-:Y:S02]  /*210cf0*/  SHF.R.U32.HI R18, RZ, 0x8, R18 ;  /* 0x00000008ff127819 */ /* 0x000fe40000011612 */
[----:B------:R-:W-:Y:S02]  /*210d00*/  SHF.R.U32.HI R16, RZ, 0x8, R16 ;  /* 0x00000008ff107819 */ /* 0x000fe40000011610 */
[----:B------:R-:W-:Y:S02]  /*210d10*/  IADD3 R22, P3, R9, R11, RZ ;  /* 0x0000000b09167210 */ /* 0x000fe40007f7e0ff */
[----:B------:R-:W-:Y:S02]  /*210d20*/  LOP3.LUT R17, R17, 0xffff, RZ, 0xc0, !PT ;  /* 0x0000ffff11117812 */ /* 0x000fe400078ec0ff */
[----:B------:R-:W-:Y:S02]  /*210d30*/  LOP3.LUT R18, R18, 0xffff, RZ, 0xc0, !PT ;  /* 0x0000ffff12127812 */ /* 0x000fe400078ec0ff */
[----:B------:R-:W-:Y:S01]  /*210d40*/  LOP3.LUT R16, R16, 0xffff, RZ, 0xc0, !PT ;  /* 0x0000ffff10107812 */ /* 0x000fe200078ec0ff */
[----:B------:R-:W-:Y:S01]  /*210d50*/  IMAD.X R23, R14, 0x1, R7, P3 ;  /* 0x000000010e177824 */ /* 0x000fe200018e0607 */
[----:B------:R-:W-:-:S02]  /*210d60*/  PRMT R20, R17, 0x3340, R18 ;  /* 0x0000334011147816 */ /* 0x000fc40000000012 */
[----:B------:R-:W-:Y:S02]  /*210d70*/  SHF.R.U32.HI R8, RZ, 0x8, R8 ;  /* 0x00000008ff087819 */ /* 0x000fe40000011608 */
[--C-:B------:R-:W-:Y:S02]  /*210d80*/  PRMT R18, R16, 0x3340, R0.reuse ;  /* 0x0000334010127816 */ /* 0x100fe40000000000 */
[----:B------:R-:W-:Y:S02]  /*210d90*/  IADD3 R16, P3, R9, R4, RZ ;  /* 0x0000000409107210 */ /* 0x000fe40007f7e0ff */
[----:B------:R-:W-:Y:S01]  /*210da0*/  LOP3.LUT R8, R8, 0xffff, RZ, 0xc0, !PT ;  /* 0x0000ffff08087812 */ /* 0x000fe200078ec0ff */
[----:B------:R0:W-:Y:S02]  /*210db0*/  STL.64 [R1+0xc60], R22 ;  /* 0x000c601601007387 */ /* 0x0001e40000100a00 */
[----:B------:R-:W-:Y:S01]  /*210dc0*/  IMAD.X R17, R14, 0x1, R3, P3 ;  /* 0x000000010e117824 */ /* 0x000fe200018e0603 */
[----:B------:R-:W-:Y:S01]  /*210dd0*/  PRMT R8, R8, 0x3340, R0 ;  /* 0x0000334008087816 */ /* 0x000fe20000000000 */
[----:B------:R-:W-:Y:S04]  /*210de0*/  STL [R1+0x17ac], R20 ;  /* 0x0017ac1401007387 */ /* 0x000fe80000100800 */
[----:B------:R-:W-:Y:S04]  /*210df0*/  STL [R1+0x334], R18 ;  /* 0x0003341201007387 */ /* 0x000fe80000100800 */
[----:B------:R2:W-:Y:S04]  /*210e00*/  STL.64 [R1+0xc58], R16 ;  /* 0x000c581001007387 */ /* 0x0005e80000100a00 */
[----:B------:R1:W-:Y:S04]  /*210e10*/  STL [R1+0x330], R8 ;  /* 0x0003300801007387 */ /* 0x0003e80000100800 */
[----:B------:R-:W4:Y:S04]  /*210e20*/  LDL.LU R24, [R1+0x5fc] ;  /* 0x0005fc0001187983 */ /* 0x000f280000300800 */
[----:B0-----:R-:W4:Y:S04]  /*210e30*/  LDL.LU R23, [R1+0x18c] ;  /* 0x00018c0001177983 */ /* 0x001f280000300800 */
[----:B------:R-:W4:Y:S01]  /*210e40*/  LDL.LU R22, [R1+0x440] ;  /* 0x0004400001167983 */ /* 0x000f220000300800 */
[----:B--2---:R-:W-:-:S02]  /*210e50*/  LOP3.LUT R16, R21, 0xffff, RZ, 0xc0, !PT ;  /* 0x0000ffff15107812 */ /* 0x004fc400078ec0ff */
[----:B---3--:R-:W-:Y:S02]  /*210e60*/  LOP3.LUT R15, R15, 0xffff, RZ, 0xc0, !PT ;  /* 0x0000ffff0f0f7812 */ /* 0x008fe400078ec0ff */
[----:B-1----:R-:W-:Y:S02]  /*210e70*/  SHF.R.U32.HI R8, RZ, 0x8, R16 ;  /* 0x00000008ff087819 */ /* 0x002fe40000011610 */
[--C-:B------:R-:W-:Y:S02]  /*210e80*/  PRMT R17, R16, 0x3340, R15.reuse ;  /* 0x0000334010117816 */ /* 0x100fe4000000000f */
[----:B------:R-:W-:Y:S02]  /*210e90*/  SHF.R.U32.HI R15, RZ, 0x8, R15 ;  /* 0x00000008ff0f7819 */ /* 0x000fe4000001160f */
[----:B------:R-:W-:Y:S02]  /*210ea0*/  LOP3.LUT R8, R8, 0xffff, RZ, 0xc0, !PT ;  /* 0x0000ffff08087812 */ /* 0x000fe400078ec0ff */
[----:B------:R-:W-:-:S04]  /*210eb0*/  LOP3.LUT R15, R15, 0xffff, RZ, 0xc0, !PT ;  /* 0x0000ffff0f0f7812 */ /* 0x000fc800078ec0ff */
[----:B------:R-:W-:Y:S01]  /*210ec0*/  PRMT R26, R8, 0x3340, R15 ;  /* 0x00003340081a7816 */ /* 0x000fe2000000000f */
[----:B------:R0:W-:Y:S04]  /*210ed0*/  STL [R1+0x799c], R17 ;  /* 0x00799c1101007387 */ /* 0x0001e80000100800 */
[----:B------:R-:W-:Y:S04]  /*210ee0*/  STL [R1+0x7500], R26 ;  /* 0x0075001a01007387 */ /* 0x000fe80000100800 */
[----:B------:R-:W2:Y:S04]  /*210ef0*/  LDL.LU R21, [R1+0x598] ;  /* 0x0005980001157983 */ /* 0x000ea80000300800 */
[----:B------:R-:W3:Y:S01]  /*210f00*/  LDL.LU R15, [R1+0x310] ;  /* 0x00031000010f7983 */ /* 0x000ee20000300800 */
[----:B----4-:R-:W-:-:S02]  /*210f10*/  LOP3.LUT R12, R12, 0xffff, RZ, 0xc0, !PT ;  /* 0x0000ffff0c0c7812 */ /* 0x010fc400078ec0ff */
[----:B------:R-:W-:Y:S02]  /*210f20*/  LOP3.LUT R8, R19, 0xffff, RZ, 0xc0, !PT ;  /* 0x0000ffff13087812 */ /* 0x000fe400078ec0ff */
[----:B------:R-:W4:Y:S02]  /*210f30*/  LDL.LU R19, [R1+0x120] ;  /* 0x0001200001137983 */ /* 0x000f240000300800 */
[----:B0-----:R-:W-:Y:S02]  /*210f40*/  PRMT R17, R8, 0x3340, R0 ;  /* 0x0000334008117816 */ /* 0x001fe40000000000 */
[----:B------:R-:W-:-:S04]  /*210f50*/  LOP3.LUT R13, R13, 0xffff, RZ, 0xc0, !PT ;  /* 0x0000ffff0d0d7812 */ /* 0x000fc800078ec0ff */
[----:B------:R-:W-:Y:S02]  /*210f60*/  PRMT R16, R12, 0x3340, R13 ;  /* 0x000033400c107816 */ /* 0x000fe4000000000d */
        /* <DEDUP_REMOVED lines=9> */
[----:B------:R-:W-:Y:S04]  /*211000*/  STL.64 [R1+0xc50], R16 ;  /* 0x000c501001007387 */ /* 0x000fe80000100a00 */
[----:B------:R-:W4:Y:S04]  /*211010*/  LDL.LU R13, [R1+0x59c] ;  /* 0x00059c00010d7983 */ /* 0x000f280000300800 */
[----:B------:R0:W-:Y:S04]  /*211020*/  STL [R1+0x179c], R12 ;  /* 0x00179c0c01007387 */ /* 0x0001e80000100800 */
[----:B0-----:R-:W4:Y:S01]  /*211030*/  LDL.LU R12, [R1+0x314] ;  /* 0x00031400010c7983 */ /* 0x001f220000300800 */
[----:B------:R-:W-:-:S04]  /*211040*/  SHF.R.U32.HI R8, RZ, 0x8, R8 ;  /* 0x00000008ff087819 */ /* 0x000fc80000011608 */
[----:B------:R-:W-:-:S04]  /*211050*/  LOP3.LUT R8, R8, 0xffff, RZ, 0xc0, !PT ;  /* 0x0000ffff08087812 */ /* 0x000fc800078ec0ff */
[----:B------:R-:W-:Y:S02]  /*211060*/  PRMT R8, R8, 0x3340, R0 ;  /* 0x0000334008087816 */ /* 0x000fe40000000000 */
[----:B------:R-:W-:Y:S02]  /*211070*/  LOP3.LUT R14, R24, 0xffff, RZ, 0xc0, !PT ;  /* 0x0000ffff180e7812 */ /* 0x000fe400078ec0ff */
[----:B------:R-:W-:Y:S01]  /*211080*/  LOP3.LUT R16, R22, 0xffff, RZ, 0xc0, !PT ;  /* 0x0000ffff16107812 */ /* 0x000fe200078ec0ff */
[----:B------:R0:W-:Y:S03]  /*211090*/  STL [R1+0x32c], R8 ;  /* 0x00032c0801007387 */ /* 0x0001e60000100800 */
[----:B------:R-:W-:Y:S02]  /*2110a0*/  PRMT R17, R14, 0x3340, R16 ;  /* 0x000033400e117816 */ /* 0x000fe40000000010 */
[----:B------:R-:W-:-:S02]  /*2110b0*/  SHF.R.U32.HI R14, RZ, 0x8, R14 ;  /* 0x00000008ff0e7819 */ /* 0x000fc4000001160e */
[----:B0-----:R-:W-:Y:S02]  /*2110c0*/  LOP3.LUT R8, R23, 0xffff, RZ, 0xc0, !PT ;  /* 0x0000ffff17087812 */ /* 0x001fe400078ec0ff */
[----:B------:R-:W-:Y:S02]  /*2110d0*/  SHF.R.U32.HI R16, RZ, 0x8, R16 ;  /* 0x00000008ff107819 */ /* 0x000fe40000011610 */
[----:B------:R-:W-:Y:S02]  /*2110e0*/  PRMT R18, R8, 0x3340, R0 ;  /* 0x0000334008127816 */ /* 0x000fe40000000000 */
[----:B------:R-:W-:Y:S02]  /*2110f0*/  SHF.R.U32.HI R8, RZ, 0x8, R8 ;  /* 0x00000008ff087819 */ /* 0x000fe40000011608 */
[----:B------:R-:W-:Y:S02]  /*211100*/  LOP3.LUT R14, R14, 0xffff, RZ, 0xc0, !PT ;  /* 0x0000ffff0e0e7812 */ /* 0x000fe400078ec0ff */
[----:B------:R-:W-:-:S02]  /*211110*/  LOP3.LUT R16, R16, 0xffff, RZ, 0xc0, !PT ;  /* 0x0000ffff10107812 */ /* 0x000fc400078ec0ff */
[----:B------:R-:W-:Y:S02]  /*211120*/  LOP3.LUT R8, R8, 0xffff, RZ, 0xc0, !PT ;  /* 0x0000ffff08087812 */ /* 0x000fe400078ec0ff */
[----:B------:R-:W-:Y:S02]  /*211130*/  PRMT R17, R17, 0x5410, R18 ;  /* 0x0000541011117816 */ /* 0x000fe40000000012 */
[----:B------:R-:W-:Y:S02]  /*211140*/  PRMT R14, R14, 0x3340, R16 ;  /* 0x000033400e0e7816 */ /* 0x000fe40000000010 */
[----:B------:R-:W-:Y:S01]  /*211150*/  PRMT R8, R8, 0x3340, R0 ;  /* 0x0000334008087816 */ /* 0x000fe20000000000 */
[----:B------:R-:W-:Y:S04]  /*211160*/  STL [R1+0x1dc8], R17 ;  /* 0x001dc81101007387 */ /* 0x000fe80000100800 */
[----:B------:R0:W-:Y:S04]  /*211170*/  STL [R1+0x1780], R14 ;  /* 0x0017800e01007387 */ /* 0x0001e80000100800 */
[----:B------:R1:W-:Y:S01]  /*211180*/  STL [R1+0x328], R8 ;  /* 0x0003280801007387 */ /* 0x0003e20000100800 */
[----:B--2---:R-:W-:-:S02]  /*211190*/  LOP3.LUT R24, R21, 0xffff, RZ, 0xc0, !PT ;  /* 0x0000ffff15187812 */ /* 0x004fc400078ec0ff */
[----:B---3--:R-:W-:Y:S02]  /*2111a0*/  LOP3.LUT R20, R15, 0xffff, RZ, 0xc0, !PT ;  /* 0x0000ffff0f147812 */ /* 0x008fe400078ec0ff */
[----:B------:R-:W2:Y:S01]  /*2111b0*/  LDL.LU R15, [R1+0x6d8] ;  /* 0x0006d800010f7983 */ /* 0x000ea20000300800 */
[----:B0-----:R-:W-:-:S03]  /*2111c0*/  SHF.R.U32.HI R14, RZ, 0x8, R24 ;  /* 0x00000008ff0e7819 */ /* 0x001fc60000011618 */
[----:B------:R-:W3:Y:S01]  /*2111d0*/  LDL.LU R23, [R1+0x2b4] ;  /* 0x0002b40001177983 */ /* 0x000ee20000300800 */
[----:B------:R-:W-:-:S03]  /*2111e0*/  SHF.R.U32.HI R16, RZ, 0x8, R20 ;  /* 0x00000008ff107819 */ /* 0x000fc60000011614 */
[----:B------:R-:W3:Y:S01]  /*2111f0*/  LDL.LU R21, [R1+0x4c0] ;  /* 0x0004c00001157983 */ /* 0x000ee20000300800 */
[----:B------:R-:W-:Y:S02]  /*211200*/  LOP3.LUT R14, R14, 0xffff, RZ, 0xc0, !PT ;  /* 0x0000ffff0e0e7812 */ /* 0x000fe400078ec0ff */
[----:B------:R-:W-:Y:S02]  /*211210*/  LOP3.LUT R16, R16, 0xffff, RZ, 0xc0, !PT ;  /* 0x0000ffff10107812 */ /* 0x000fe400078ec0ff */
[----:B----4-:R-:W-:-:S04]  /*211220*/  LOP3.LUT R22, R19, 0xffff, RZ, 0xc0, !PT ;  /* 0x0000ffff13167812 */ /* 0x010fc800078ec0ff */
[----:B-1----:R-:W-:Y:S02]  /*211230*/  SHF.R.U32.HI R8, RZ, 0x8, R22 ;  /* 0x00000008ff087819 */ /* 0x002fe40000011616 */
[----:B------:R-:W-:Y:S02]  /*211240*/  PRMT R16, R14, 0x3340, R16 ;  /* 0x000033400e107816 */ /* 0x000fe40000000010 */
[----:B------:R-:W-:-:S03]  /*211250*/  LOP3.LUT R8, R8, 0xffff, RZ, 0xc0, !PT ;  /* 0x0000ffff08087812 */ /* 0x000fc600078ec0ff */
[----:B------:R0:W-:Y:S01]  /*211260*/  STL [R1+0x177c], R16 ;  /* 0x00177c1001007387 */ /* 0x0001e20000100800 */
[----:B------:R-:W-:Y:S02]  /*211270*/  PRMT R14, R8, 0x3340, R0 ;  /* 0x00003340080e7816 */ /* 0x000fe40000000000 */
[----:B------:R-:W-:Y:S02]  /*211280*/  LOP3.LUT R8, R10, 0xffff, RZ, 0xc0, !PT ;  /* 0x0000ffff0a087812 */ /* 0x000fe400078ec0ff */
[----:B------:R-:W4:Y:S04]  /*211290*/  LDL.LU R10, [R1+0x7a18] ;  /* 0x007a1800010a7983 */ /* 0x000f280000300800 */
[----:B------:R-:W-:Y:S01]  /*2112a0*/  STL [R1+0x324], R14 ;  /* 0x0003240e01007387 */ /* 0x000fe20000100800 */
[----:B0-----:R-:W-:-:S02]  /*2112b0*/  LOP3.LUT R16, R13, 0xffff, RZ, 0xc0, !PT ;  /* 0x0000ffff0d107812 */ /* 0x001fc400078ec0ff */
[----:B------:R-:W-:Y:S02]  /*2112c0*/  PRMT R13, R8, 0x3340, R0 ;  /* 0x00003340080d7816 */ /* 0x000fe40000000000 */
[----:B------:R-:W-:-:S04]  /*2112d0*/  LOP3.LUT R17, R12, 0xffff, RZ, 0xc0, !PT ;  /* 0x0000ffff0c117812 */ /* 0x000fc800078ec0ff */
[----:B------:R-:W-:-:S04]  /*2112e0*/  PRMT R12, R16, 0x3340, R17 ;  /* 0x00003340100c7816 */ /* 0x000fc80000000011 */
[----:B------:R-:W-:Y:S02]  /*2112f0*/  PRMT R13, R12, 0x5410, R13 ;  /* 0x000054100c0d7816 */ /* 0x000fe4000000000d */
[----:B------:R-:W4:Y:S04]  /*211300*/  LDL.LU R12, [R1+0x6e0] ;  /* 0x0006e000010c7983 */ /* 0x000f280000300800 */
[----:B------:R-:W4:Y:S04]  /*211310*/  LDL.LU R19, [R1+0x2b8] ;  /* 0x0002b80001137983 */ /* 0x000f280000300800 */
[----:B------:R0:W-:Y:S04]  /*211320*/  STL [R1+0x1dc4], R13 ;  /* 0x001dc40d01007387 */ /* 0x0001e80000100800 */
[----:B0-----:R-:W4:Y:S01]  /*211330*/  LDL.LU R13, [R1+0x4d4] ;  /* 0x0004d400010d7983 */ /* 0x001f220000300800 */
[----:B------:R-:W-:Y:S01]  /*211340*/  VIADD R9, R9, UR5 ;  /* 0x0000000509097c36 */ /* 0x000fe20008000000 */
[----:B------:R-:W-:Y:S01]  /*211350*/  SHF.R.U32.HI R16, RZ, 0x8, R16 ;  /* 0x00000008ff107819 */ /* 0x000fe20000011610 */
[----:B------:R-:W-:Y:S01]  /*211360*/  ULDC UR5, c[0x0][0x248] ;  /* 0x0000920000057ab9 */ /* 0x000fe20000000800 */
[----:B------:R-:W-:-:S02]  /*211370*/  SHF.R.U32.HI R17, RZ, 0x8, R17 ;  /* 0x00000008ff117819 */ /* 0x000fc40000011611 */
[----:B------:R-:W-:Y:S02]  /*211380*/  SHF.R.U32.HI R8, RZ, 0x8, R8 ;  /* 0x00000008ff087819 */ /* 0x000fe40000011608 */
[----:B------:R-:W-:Y:S02]  /*211390*/  SHF.R.S32.HI R14, RZ, 0x1f, R9 ;  /* 0x0000001fff0e7819 */ /* 0x000fe40000011409 */
[----:B------:R-:W-:Y:S02]  /*2113a0*/  IADD3 R26, P3, R9, R6, RZ ;  /* 0x00000006091a7210 */ /* 0x000fe40007f7e0ff */
[----:B------:R-:W-:Y:S02]  /*2113b0*/  LOP3.LUT R16, R16, 0xffff, RZ, 0xc0, !PT ;  /* 0x0000ffff10107812 */ /* 0x000fe400078ec0ff */
[----:B------:R-:W-:Y:S02]  /*2113c0*/  LOP3.LUT R17, R17, 0xffff, RZ, 0xc0, !PT ;  /* 0x0000ffff11117812 */ /* 0x000fe400078ec0ff */
[----:B------:R-:W-:Y:S01]  /*2113d0*/  LOP3.LUT R8, R8, 0xffff, RZ, 0xc0, !PT ;  /* 0x0000ffff08087812 */ /* 0x000fe200078ec0ff */
[----:B------:R-:W-:Y:S01]  /*2113e0*/  IMAD.X R27, R14, 0x1, R5, P3 ;  /* 0x000000010e1b7824 */ /* 0x000fe200018e0605 */
[----:B------:R-:W-:-:S02]  /*2113f0*/  PRMT R17, R16, 0x3340, R17 ;  /* 0x0000334010117816 */ /* 0x000fc40000000011 */
[----:B------:R-:W-:Y:S02]  /*211400*/  PRMT R16, R8, 0x3340, R0 ;  /* 0x0000334008107816 */ /* 0x000fe40000000000 */
[----:B------:R0:W-:Y:S04]  /*211410*/  STL.64 [R1+0xc48], R26 ;  /* 0x000c481a01007387 */ /* 0x0001e80000100a00 */
[----:B------:R-:W-:Y:S04]  /*211420*/  STL [R1+0x1774], R17 ;  /* 0x0017741101007387 */ /* 0x000fe80000100800 */
[----:B------:R1:W-:Y:S01]  /*211430*/  STL [R1+0x320], R16 ;  /* 0x0003201001007387 */ /* 0x0003e20000100800 */
[----:B0-----:R-:W-:-:S05]  /*211440*/  IADD3 R26, P3, R9, R11, RZ ;  /* 0x0000000b091a7210 */ /* 0x001fca0007f7e0ff */
[----:B------:R-:W-:Y:S01]  /*211450*/  IMAD.X R27, R14, 0x1, R7, P3 ;  /* 0x000000010e1b7824 */ /* 0x000fe200018e0607 */
[----:B--2---:R-:W-:Y:S02]  /*211460*/  LOP3.LUT R15, R15, 0xffff, RZ, 0xc0, !PT ;  /* 0x0000ffff0f0f7812 */ /* 0x004fe400078ec0ff */
[----:B---3--:R-:W-:Y:S02]  /*211470*/  LOP3.LUT R8, R23, 0xffff, RZ, 0xc0, !PT ;  /* 0x0000ffff17087812 */ /* 0x008fe400078ec0ff */
[----:B-1----:R-:W-:Y:S02]  /*211480*/  LOP3.LUT R16, R21, 0xffff, RZ, 0xc0, !PT ;  /* 0x0000ffff15107812 */ /* 0x002fe400078ec0ff */
[----:B------:R-:W-:Y:S02]  /*211490*/  PRMT R18, R8, 0x3340, R0 ;  /* 0x0000334008127816 */ /* 0x000fe40000000000 */
[----:B------:R-:W-:-:S04]  /*2114a0*/  PRMT R17, R15, 0x3340, R16 ;  /* 0x000033400f117816 */ /* 0x000fc80000000010 */
[----:B------:R-:W-:Y:S02]  /*2114b0*/  PRMT R17, R17, 0x5410, R18 ;  /* 0x0000541011117816 */ /* 0x000fe40000000012 */
[----:B------:R-:W-:Y:S02]  /*2114c0*/  SHF.R.U32.HI R15, RZ, 0x8, R15 ;  /* 0x00000008ff0f7819 */ /* 0x000fe4000001160f */
[----:B------:R-:W-:Y:S01]  /*2114d0*/  SHF.R.U32.HI R16, RZ, 0x8, R16 ;  /* 0x00000008ff107819 */ /* 0x000fe20000011610 */
[----:B------:R-:W-:Y:S01]  /*2114e0*/  STL [R1+0x1dc0], R17 ;  /* 0x001dc01101007387 */ /* 0x000fe20000100800 */
[----:B------:R-:W-:-:S03]  /*2114f0*/  SHF.R.U32.HI R8, RZ, 0x8, R8 ;  /* 0x00000008ff087819 */ /* 0x000fc60000011608 */
[----:B------:R0:W-:Y:S01]  /*211500*/  STL.64 [R1+0xc40], R26 ;  /* 0x000c401a01007387 */ /* 0x0001e20000100a00 */
[----:B------:R-:W-:-:S03]  /*211510*/  LOP3.LUT R15, R15, 0xffff, RZ, 0xc0, !PT ;  /* 0x0000ffff0f0f7812 */ /* 0x000fc600078ec0ff */
[----:B------:R-:W2:Y:S01]  /*211520*/  LDL.LU R28, [R1+0x6d4] ;  /* 0x0006d400011c7983 */ /* 0x000ea20000300800 */
[----:B------:R-:W-:Y:S02]  /*211530*/  LOP3.LUT R16, R16, 0xffff, RZ, 0xc0, !PT ;  /* 0x0000ffff10107812 */ /* 0x000fe400078ec0ff */
[----:B------:R-:W-:Y:S01]  /*211540*/  LOP3.LUT R8, R8, 0xffff, RZ, 0xc0, !PT ;  /* 0x0000ffff08087812 */ /* 0x000fe200078ec0ff */
[----:B0-----:R-:W3:Y:S04]  /*211550*/  LDL.LU R27, [R1+0x22c] ;  /* 0x00022c00011b7983 */ /* 0x001ee80000300800 */
[----:B------:R-:W3:Y:S01]  /*211560*/  LDL.LU R25, [R1+0x474] ;  /* 0x0004740001197983 */ /* 0x000ee20000300800 */
[----:B------:R-:W-:Y:S02]  /*211570*/  PRMT R16, R15, 0x3340, R16 ;  /* 0x000033400f107816 */ /* 0x000fe40000000010 */
[----:B------:R-:W-:-:S03]  /*211580*/  PRMT R15, R8, 0x3340, R0 ;  /* 0x00003340080f7816 */ /* 0x000fc60000000000 */
[----:B------:R0:W-:Y:S04]  /*211590*/  STL [R1+0x1768], R16 ;  /* 0x0017681001007387 */ /* 0x0001e80000100800 */
[----:B------:R1:W-:Y:S04]  /*2115a0*/  STL [R1+0x31c], R15 ;  /* 0x00031c0f01007387 */ /* 0x0003e80000100800 */
[----:B------:R-:W3:Y:S01]  /*2115b0*/  LDL.LU R21, [R1+0x6dc] ;  /* 0x0006dc0001157983 */ /* 0x000ee20000300800 */
[----:B----4-:R-:W-:Y:S02]  /*2115c0*/  LOP3.LUT R12, R12, 0xffff, RZ, 0xc0, !PT ;  /* 0x0000ffff0c0c7812 */ /* 0x010fe400078ec0ff */
[----:B------:R-:W-:-:S02]  /*2115d0*/  LOP3.LUT R8, R19, 0xffff, RZ, 0xc0, !PT ;  /* 0x0000ffff13087812 */ /* 0x000fc400078ec0ff */
[----:B------:R-:W4:Y:S02]  /*2115e0*/  LDL.LU R19, [R1+0x228] ;  /* 0x0002280001137983 */ /* 0x000f240000300800 */
[----:B0-----:R-:W-:Y:S02]  /*2115f0*/  PRMT R16, R8, 0x3340, R0 ;  /* 0x0000334008107816 */ /* 0x001fe40000000000 */
[----:B-1----:R-:W-:-:S04]  /*211600*/  LOP3.LUT R15, R13, 0xffff, RZ, 0xc0, !PT ;  /* 0x0000ffff0d0f7812 */ /* 0x002fc800078ec0ff */
[----:B------:R-:W-:-:S04]  /*211610*/  PRMT R13, R12, 0x3340, R15 ;  /* 0x000033400c0d7816 */ /* 0x000fc8000000000f */
[----:B------:R-:W-:Y:S02]  /*211620*/  PRMT R13, R13, 0x5410, R16 ;  /* 0x000054100d0d7816 */ /* 0x000fe40000000010 */
[----:B------:R-:W-:Y:S02]  /*211630*/  IADD3 R16, P3, R9, R4, RZ ;  /* 0x0000000409107210 */ /* 0x000fe40007f7e0ff */
[----:B------:R-:W-:Y:S01]  /*211640*/  SHF.R.U32.HI R12, RZ, 0x8, R12 ;  /* 0x00000008ff0c7819 */ /* 0x000fe2000001160c */
[----:B------:R0:W-:Y:S01]  /*211650*/  STL [R1+0x1dbc], R13 ;  /* 0x001dbc0d01007387 */ /* 0x0001e20000100800 */
[----:B------:R-:W-:Y:S01]  /*211660*/  SHF.R.U32.HI R15, RZ, 0x8, R15 ;  /* 0x00000008ff0f7819 */ /* 0x000fe2000001160f */
[----:B------:R-:W-:Y:S01]  /*211670*/  IMAD.X R17, R14, 0x1, R3, P3 ;  /* 0x000000010e117824 */ /* 0x000fe200018e0603 */
[----:B------:R-:W-:Y:S02]  /*211680*/  LOP3.LUT R12, R12, 0xffff, RZ, 0xc0, !PT ;  /* 0x0000ffff0c0c7812 */ /* 0x000fe400078ec0ff */
[----:B------:R-:W-:Y:S01]  /*211690*/  LOP3.LUT R15, R15, 0xffff, RZ, 0xc0, !PT ;  /* 0x0000ffff0f0f7812 */ /* 0x000fe200078ec0ff */
[----:B0-----:R-:W4:Y:S03]  /*2116a0*/  LDL.LU R13, [R1+0x470] ;  /* 0x00047000010d7983 */ /* 0x001f260000300800 */
[----:B------:R-:W-:Y:S01]  /*2116b0*/  PRMT R12, R12, 0x3340, R15 ;  /* 0x000033400c0c7816 */ /* 0x000fe2000000000f */
[----:B------:R-:W-:Y:S04]  /*2116c0*/  STL.64 [R1+0xc30], R16 ;  /* 0x000c301001007387 */ /* 0x000fe80000100a00 */
[----:B------:R-:W4:Y:S04]  /*2116d0*/  LDL.LU R15, [R1+0x1a0] ;  /* 0x0001a000010f7983 */ /* 0x000f280000300800 */
[----:B------:R-:W4:Y:S04]  /*2116e0*/  LDL.LU R23, [R1+0x64c] ;  /* 0x00064c0001177983 */ /* 0x000f280000300800 */
[----:B------:R0:W-:Y:S04]  /*2116f0*/  STL [R1+0x1758], R12 ;  /* 0x0017580c01007387 */ /* 0x0001e80000100800 */
[----:B0-----:R-:W4:Y:S01]  /*211700*/  LDL.LU R12, [R1+0x444] ;  /* 0x00044400010c7983 */ /* 0x001f220000300800 */
[----:B------:R-:W-:-:S02]  /*211710*/  IADD3 R16, P3, R9, R2, RZ ;  /* 0x0000000209107210 */ /* 0x000fc40007f7e0ff */
[----:B------:R-:W-:-:S03]  /*211720*/  SHF.R.U32.HI R8, RZ, 0x8, R8 ;  /* 0x00000008ff087819 */ /* 0x000fc60000011608 */
[----:B------:R-:W-:Y:S01]  /*211730*/  IMAD.X R17, R14, 0x1, R0, P3 ;  /* 0x000000010e117824 */ /* 0x000fe200018e0600 */
[----:B------:R-:W-:-:S04]  /*211740*/  LOP3.LUT R8, R8, 0xffff, RZ, 0xc0, !PT ;  /* 0x0000ffff08087812 */ /* 0x000fc800078ec0ff */
[----:B------:R0:W-:Y:S02]  /*211750*/  STL.64 [R1+0xc38], R16 ;  /* 0x000c381001007387 */ /* 0x0001e40000100a00 */
[----:B0-----:R-:W-:-:S05]  /*211760*/  PRMT R16, R8, 0x3340, R0 ;  /* 0x0000334008107816 */ /* 0x001fca0000000000 */
[----:B------:R0:W-:Y:S01]  /*211770*/  STL [R1+0x318], R16 ;  /* 0x0003181001007387 */ /* 0x0001e20000100800 */
[----:B--2---:R-:W-:Y:S02]  /*211780*/  LOP3.LUT R14, R28, 0xffff, RZ, 0xc0, !PT ;  /* 0x0000ffff1c0e7812 */ /* 0x004fe400078ec0ff */
[----:B---3--:R-:W-:Y:S02]  /*211790*/  LOP3.LUT R8, R27, 0xffff, RZ, 0xc0, !PT ;  /* 0x0000ffff1b087812 */ /* 0x008fe400078ec0ff */
[----:B0-----:R-:W-:Y:S02]  /*2117a0*/  LOP3.LUT R16, R25, 0xffff, RZ, 0xc0, !PT ;  /* 0x0000ffff19107812 */ /* 0x001fe400078ec0ff */
        /* <DEDUP_REMOVED lines=11> */
[----:B------:R0:W-:Y:S04]  /*211860*/  STL [R1+0x1db4], R17 ;  /* 0x001db41101007387 */ /* 0x0001e80000100800 */
[----:B------:R1:W-:Y:S04]  /*211870*/  STL [R1+0x1750], R14 ;  /* 0x0017500e01007387 */ /* 0x0003e80000100800 */
[----:B------:R2:W-:Y:S01]  /*211880*/  STL [R1+0x314], R8 ;  /* 0x0003140801007387 */ /* 0x0005e20000100800 */
[----:B0-----:R-:W-:-:S03]  /*211890*/  LOP3.LUT R17, R21, 0xffff, RZ, 0xc0, !PT ;  /* 0x0000ffff15117812 */ /* 0x001fc600078ec0ff */
[----:B------:R-:W3:Y:S04]  /*2118a0*/  LDL.LU R27, [R1+0x650] ;  /* 0x00065000011b7983 */ /* 0x000ee80000300800 */
[----:B------:R-:W3:Y:S01]  /*2118b0*/  LDL.LU R21, [R1+0x1a8] ;  /* 0x0001a80001157983 */ /* 0x000ee20000300800 */
[----:B----4-:R-:W-:-:S03]  /*2118c0*/  LOP3.LUT R16, R19, 0xffff, RZ, 0xc0, !PT ;  /* 0x0000ffff13107812 */ /* 0x010fc600078ec0ff */
[----:B------:R-:W4:Y:S01]  /*2118d0*/  LDL.LU R19, [R1+0x448] ;  /* 0x0004480001137983 */ /* 0x000f220000300800 */
[----:B-1----:R-:W-:-:S03]  /*2118e0*/  PRMT R14, R16, 0x3340, R0 ;  /* 0x00003340100e7816 */ /* 0x002fc60000000000 */
[----:B------:R0:W-:Y:S01]  /*2118f0*/  STL [R1+0x7980], R16 ;  /* 0x0079801001007387 */ /* 0x0001e20000100800 */
[----:B------:R-:W-:-:S04]  /*211900*/  LOP3.LUT R13, R13, 0xffff, RZ, 0xc0, !PT ;  /* 0x0000ffff0d0d7812 */ /* 0x000fc800078ec0ff */
[----:B--2---:R-:W-:-:S04]  /*211910*/  PRMT R8, R17, 0x3340, R13 ;  /* 0x0000334011087816 */ /* 0x004fc8000000000d */
[----:B------:R-:W-:Y:S02]  /*211920*/  PRMT R14, R8, 0x5410, R14 ;  /* 0x00005410080e7816 */ /* 0x000fe4000000000e */
[----:B------:R-:W-:Y:S02]  /*211930*/  LOP3.LUT R15, R15, 0xffff, RZ, 0xc0, !PT ;  /* 0x0000ffff0f0f7812 */ /* 0x000fe400078ec0ff */
[----:B------:R-:W-:Y:S01]  /*211940*/  LOP3.LUT R8, R23, 0xffff, RZ, 0xc0, !PT ;  /* 0x0000ffff17087812 */ /* 0x000fe200078ec0ff */
[----:B------:R1:W-:Y:S01]  /*211950*/  STL [R1+0x1dac], R14 ;  /* 0x001dac0e01007387 */ /* 0x0003e20000100800 */
[----:B0-----:R-:W-:Y:S02]  /*211960*/  PRMT R16, R15, 0x3340, R0 ;  /* 0x000033400f107816 */ /* 0x001fe40000000000 */
[----:B-1----:R-:W-:Y:S01]  /*211970*/  LOP3.LUT R14, R12, 0xffff, RZ, 0xc0, !PT ;  /* 0x0000ffff0c0e7812 */ /* 0x002fe200078ec0ff */
[----:B------:R-:W-:Y:S01]  /*211980*/  VIADD R12, R9, UR5 ;  /* 0x00000005090c7c36 */ /* 0x000fe20008000000 */
[----:B------:R-:W-:-:S02]  /*211990*/  ULDC UR5, c[0x0][0x248] ;  /* 0x0000920000057ab9 */ /* 0x000fc40000000800 */
[----:B------:R-:W-:Y:S02]  /*2119a0*/  PRMT R9, R8, 0x3340, R14 ;  /* 0x0000334008097816 */ /* 0x000fe4000000000e */
[----:B------:R-:W-:Y:S02]  /*2119b0*/  IADD3 R28, P3, R12, R6, RZ ;  /* 0x000000060c1c7210 */ /* 0x000fe40007f7e0ff */
[----:B------:R-:W-:Y:S02]  /*2119c0*/  PRMT R16, R9, 0x5410, R16 ;  /* 0x0000541009107816 */ /* 0x000fe40000000010 */
[----:B------:R-:W-:-:S05]  /*2119d0*/  SHF.R.S32.HI R9, RZ, 0x1f, R12 ;  /* 0x0000001fff097819 */ /* 0x000fca000001140c */
[----:B------:R-:W-:Y:S01]  /*2119e0*/  IMAD.X R29, R9, 0x1, R5, P3 ;  /* 0x00000001091d7824 */ /* 0x000fe200018e0605 */
[----:B------:R0:W-:Y:S04]  /*2119f0*/  STL [R1+0x1d98], R16 ;  /* 0x001d981001007387 */ /* 0x0001e80000100800 */
[----:B------:R-:W2:Y:S04]  /*211a00*/  LDL.LU R25, [R1+0x5f0] ;  /* 0x0005f00001197983 */ /* 0x000ea80000300800 */
[----:B------:R-:W-:Y:S01]  /*211a10*/  STL.64 [R1+0xc28], R28 ;  /* 0x000c281c01007387 */ /* 0x000fe20000100a00 */
[----:B0-----:R-:W-:-:S02]  /*211a20*/  SHF.R.U32.HI R16, RZ, 0x8, R17 ;  /* 0x00000008ff107819 */ /* 0x001fc40000011611 */
[----:B------:R-:W-:Y:S01]  /*211a30*/  SHF.R.U32.HI R17, RZ, 0x8, R13 ;  /* 0x00000008ff117819 */ /* 0x000fe2000001160d */
[----:B------:R-:W2:Y:S04]  /*211a40*/  LDL.LU R23, [R1+0x138] ;  /* 0x0001380001177983 */ /* 0x000ea80000300800 */
[----:B------:R-:W2:Y:S01]  /*211a50*/  LDL.LU R13, [R1+0x414] ;  /* 0x00041400010d7983 */ /* 0x000ea20000300800 */
[----:B------:R-:W-:Y:S02]  /*211a60*/  SHF.R.U32.HI R8, RZ, 0x8, R8 ;  /* 0x00000008ff087819 */ /* 0x000fe40000011608 */
[----:B------:R-:W-:Y:S02]  /*211a70*/  SHF.R.U32.HI R14, RZ, 0x8, R14 ;  /* 0x00000008ff0e7819 */ /* 0x000fe4000001160e */
[----:B------:R-:W-:-:S02]  /*211a80*/  LOP3.LUT R16, R16, 0xffff, RZ, 0xc0, !PT ;  /* 0x0000ffff10107812 */ /* 0x000fc400078ec0ff */
[----:B------:R-:W-:Y:S02]  /*211a90*/  LOP3.LUT R17, R17, 0xffff, RZ, 0xc0, !PT ;  /* 0x0000ffff11117812 */ /* 0x000fe400078ec0ff */
[----:B------:R-:W-:Y:S02]  /*211aa0*/  LOP3.LUT R8, R8, 0xffff, RZ, 0xc0, !PT ;  /* 0x0000ffff08087812 */ /* 0x000fe400078ec0ff */
[----:B------:R-:W-:Y:S02]  /*211ab0*/  LOP3.LUT R14, R14, 0xffff, RZ, 0xc0, !PT ;  /* 0x0000ffff0e0e7812 */ /* 0x000fe400078ec0ff */
[----:B------:R-:W-:Y:S02]  /*211ac0*/  PRMT R18, R16, 0x3340, R17 ;  /* 0x0000334010127816 */ /* 0x000fe40000000011 */
[----:B------:R-:W-:-:S03]  /*211ad0*/  PRMT R16, R8, 0x3340, R14 ;  /* 0x0000334008107816 */ /* 0x000fc6000000000e */
[----:B------:R-:W-:Y:S04]  /*211ae0*/  STL [R1+0x7504], R18 ;  /* 0x0075041201007387 */ /* 0x000fe80000100800 */
[----:B------:R4:W-:Y:S01]  /*211af0*/  STL [R1+0x1744], R16 ;  /* 0x0017441001007387 */ /* 0x0009e20000100800 */
[----:B---3--:R-:W-:Y:S02]  /*211b00*/  LOP3.LUT R8, R27, 0xffff, RZ, 0xc0, !PT ;  /* 0x0000ffff1b087812 */ /* 0x008fe400078ec0ff */
[----:B------:R-:W-:Y:S02]  /*211b10*/  LOP3.LUT R14, R21, 0xffff, RZ, 0xc0, !PT ;  /* 0x0000ffff150e7812 */ /* 0x000fe400078ec0ff */
[----:B----4-:R-:W-:Y:S02]  /*211b20*/  LOP3.LUT R16, R19, 0xffff, RZ, 0xc0, !PT ;  /* 0x0000ffff13107812 */ /* 0x010fe400078ec0ff */
[----:B------:R-:W-:-:S02]  /*211b30*/  PRMT R18, R14, 0x3340, R0 ;  /* 0x000033400e127816 */ /* 0x000fc40000000000 */
[----:B------:R-:W-:-:S04]  /*211b40*/  PRMT R17, R8, 0x3340, R16 ;  /* 0x0000334008117816 */ /* 0x000fc80000000010 */
[----:B------:R-:W-:Y:S02]  /*211b50*/  PRMT R17, R17, 0x5410, R18 ;  /* 0x0000541011117816 */ /* 0x000fe40000000012 */
[----:B------:R-:W-:-:S03]  /*211b60*/  IADD3 R18, P3, R12, R11, RZ ;  /* 0x0000000b0c127210 */ /* 0x000fc60007f7e0ff */
[----:B------:R0:W-:Y:S02]  /*211b70*/  STL [R1+0x1d90], R17 ;  /* 0x001d901101007387 */ /* 0x0001e40000100800 */
[----:B------:R-:W-:Y:S02]  /*211b80*/  IMAD.X R19, R9, 0x1, R7, P3 ;  /* 0x0000000109137824 */ /* 0x000fe400018e0607 */
[----:B------:R-:W3:Y:S01]  /*211b90*/  LDL.LU R21, [R1+0x738] ;  /* 0x0007380001157983 */ /* 0x000ee20000300800 */
[----:B0-----:R-:W-:-:S03]  /*211ba0*/  SHF.R.U32.HI R17, RZ, 0x8, R15 ;  /* 0x00000008ff117819 */ /* 0x001fc6000001160f */
[----:B------:R-:W4:Y:S04]  /*211bb0*/  LDL.LU R15, [R1+0x2d0] ;  /* 0x0002d000010f7983 */ /* 0x000f280000300800 */
[----:B------:R0:W-:Y:S01]  /*211bc0*/  STL.64 [R1+0xc20], R18 ;  /* 0x000c201201007387 */ /* 0x0001e20000100a00 */
[----:B------:R-:W-:Y:S02]  /*211bd0*/  SHF.R.U32.HI R8, RZ, 0x8, R8 ;  /* 0x00000008ff087819 */ /* 0x000fe40000011608 */
[----:B------:R-:W-:Y:S01]  /*211be0*/  SHF.R.U32.HI R16, RZ, 0x8, R16 ;  /* 0x00000008ff107819 */ /* 0x000fe20000011610 */
[----:B0-----:R-:W4:Y:S01]  /*211bf0*/  LDL.LU R19, [R1+0x588] ;  /* 0x0005880001137983 */ /* 0x001f220000300800 */
[----:B------:R-:W-:Y:S02]  /*211c00*/  LOP3.LUT R17, R17, 0xffff, RZ, 0xc0, !PT ;  /* 0x0000ffff11117812 */ /* 0x000fe400078ec0ff */
[----:B------:R-:W-:-:S02]  /*211c10*/  LOP3.LUT R8, R8, 0xffff, RZ, 0xc0, !PT ;  /* 0x0000ffff08087812 */ /* 0x000fc400078ec0ff */
[----:B------:R-:W-:Y:S02]  /*211c20*/  LOP3.LUT R16, R16, 0xffff, RZ, 0xc0, !PT ;  /* 0x0000ffff10107812 */ /* 0x000fe400078ec0ff */
[----:B------:R-:W-:Y:S02]  /*211c30*/  PRMT R18, R17, 0x3340, R0 ;  /* 0x0000334011127816 */ /* 0x000fe40000000000 */
[----:B------:R-:W-:-:S03]  /*211c40*/  PRMT R17, R8, 0x3340, R16 ;  /* 0x0000334008117816 */ /* 0x000fc60000000010 */
[----:B------:R-:W-:Y:S04]  /*211c50*/  STL [R1+0x310], R18 ;  /* 0x0003101201007387 */ /* 0x000fe80000100800 */
[----:B------:R0:W-:Y:S04]  /*211c60*/  STL [R1+0x173c], R17 ;  /* 0x00173c1101007387 */ /* 0x0001e80000100800 */
[----:B------:R-:W4:Y:S01]  /*211c70*/  LDL.LU R27, [R1+0x2cc] ;  /* 0x0002cc00011b7983 */ /* 0x000f220000300800 */
[----:B--2---:R-:W-:-:S03]  /*211c80*/  LOP3.LUT R16, R25, 0xffff, RZ, 0xc0, !PT ;  /* 0x0000ffff19107812 */ /* 0x004fc600078ec0ff */
[----:B------:R-:W2:Y:S01]  /*211c90*/  LDL.LU R25, [R1+0x740] ;  /* 0x0007400001197983 */ /* 0x000ea20000300800 */
[----:B------:R-:W-:Y:S02]  /*211ca0*/  LOP3.LUT R8, R23, 0xffff, RZ, 0xc0, !PT ;  /* 0x0000ffff17087812 */ /* 0x000fe400078ec0ff */
[----:B0-----:R-:W-:Y:S02]  /*211cb0*/  LOP3.LUT R17, R13, 0xffff, RZ, 0xc0, !PT ;  /* 0x0000ffff0d117812 */ /* 0x001fe400078ec0ff */
[----:B------:R-:W-:Y:S02]  /*211cc0*/  PRMT R18, R8, 0x3340, R0 ;  /* 0x0000334008127816 */ /* 0x000fe40000000000 */
[----:B------:R-:W-:-:S04]  /*211cd0*/  PRMT R13, R16, 0x3340, R17 ;  /* 0x00003340100d7816 */ /* 0x000fc80000000011 */
[----:B------:R-:W-:-:S05]  /*211ce0*/  PRMT R13, R13, 0x5410, R18 ;  /* 0x000054100d0d7816 */ /* 0x000fca0000000012 */
[----:B------:R0:W-:Y:S04]  /*211cf0*/  STL [R1+0x1d88], R13 ;  /* 0x001d880d01007387 */ /* 0x0001e80000100800 */
[----:B0-----:R-:W2:Y:S01]  /*211d00*/  LDL.LU R13, [R1+0x594] ;  /* 0x00059400010d7983 */ /* 0x001ea20000300800 */
[----:B------:R-:W-:Y:S02]  /*211d10*/  SHF.R.U32.HI R16, RZ, 0x8, R16 ;  /* 0x00000008ff107819 */ /* 0x000fe40000011610 */
[----:B------:R-:W-:Y:S02]  /*211d20*/  SHF.R.U32.HI R17, RZ, 0x8, R17 ;  /* 0x00000008ff117819 */ /* 0x000fe40000011611 */
[----:B------:R-:W-:Y:S02]  /*211d30*/  IADD3 R28, P3, R12, R4, RZ ;  /* 0x000000040c1c7210 */ /* 0x000fe40007f7e0ff */
[----:B------:R-:W-:-:S02]  /*211d40*/  LOP3.LUT R16, R16, 0xffff, RZ, 0xc0, !PT ;  /* 0x0000ffff10107812 */ /* 0x000fc400078ec0ff */
[----:B------:R-:W-:Y:S01]  /*211d50*/  LOP3.LUT R17, R17, 0xffff, RZ, 0xc0, !PT ;  /* 0x0000ffff11117812 */ /* 0x000fe200078ec0ff */
[----:B------:R-:W-:Y:S01]  /*211d60*/  IMAD.X R29, R9, 0x1, R3, P3 ;  /* 0x00000001091d7824 */ /* 0x000fe200018e0603 */
[----:B------:R-:W-:Y:S02]  /*211d70*/  SHF.R.U32.HI R8, RZ, 0x8, R8 ;  /* 0x00000008ff087819 */ /* 0x000fe40000011608 */
[----:B------:R-:W-:Y:S02]  /*211d80*/  PRMT R18, R16, 0x3340, R17 ;  /* 0x0000334010127816 */ /* 0x000fe40000000011 */
[----:B------:R-:W-:Y:S02]  /*211d90*/  IADD3 R16, P3, R12, R2, RZ ;  /* 0x000000020c107210 */ /* 0x000fe40007f7e0ff */
[----:B------:R-:W-:-:S03]  /*211da0*/  LOP3.LUT R8, R8, 0xffff, RZ, 0xc0, !PT ;  /* 0x0000ffff08087812 */ /* 0x000fc600078ec0ff */
[--C-:B------:R-:W-:Y:S01]  /*211db0*/  IMAD.X R17, R9, 0x1, R0.reuse, P3 ;  /* 0x0000000109117824 */ /* 0x100fe200018e0600 */
[----:B------:R-:W-:Y:S01]  /*211dc0*/  PRMT R9, R8, 0x3340, R0 ;  /* 0x0000334008097816 */ /* 0x000fe20000000000 */
[----:B------:R-:W-:Y:S04]  /*211dd0*/  STL.64 [R1+0xc10], R28 ;  /* 0x000c101c01007387 */ /* 0x000fe80000100a00 */
[----:B------:R-:W-:Y:S04]  /*211de0*/  STL [R1+0x6dc], R18 ;  /* 0x0006dc1201007387 */ /* 0x000fe80000100800 */
[----:B------:R0:W-:Y:S04]  /*211df0*/  STL.64 [R1+0xc18], R16 ;  /* 0x000c181001007387 */ /* 0x0001e80000100a00 */
[----:B------:R1:W-:Y:S01]  /*211e00*/  STL [R1+0x30c], R9 ;  /* 0x00030c0901007387 */ /* 0x0003e20000100800 */
[----:B------:R-:W-:-:S04]  /*211e10*/  SHF.R.U32.HI R14, RZ, 0x8, R14 ;  /* 0x00000008ff0e7819 */ /* 0x000fc8000001160e */
[----:B------:R-:W-:Y:S02]  /*211e20*/  LOP3.LUT R14, R14, 0xffff, RZ, 0xc0, !PT ;  /* 0x0000ffff0e0e7812 */ /* 0x000fe400078ec0ff */
[----:B---3--:R-:W-:Y:S02]  /*211e30*/  LOP3.LUT R8, R21, 0xffff, RZ, 0xc0, !PT ;  /* 0x0000ffff15087812 */ /* 0x008fe400078ec0ff */
[----:B----4-:R-:W-:-:S04]  /*211e40*/  LOP3.LUT R15, R15, 0xffff, RZ, 0xc0, !PT ;  /* 0x0000ffff0f0f7812 */ /* 0x010fc800078ec0ff */
[----:B0-----:R-:W-:Y:S02]  /*211e50*/  PRMT R17, R15, 0x3340, R0 ;  /* 0x000033400f117816 */ /* 0x001fe40000000000 */
[----:B-1----:R-:W-:-:S04]  /*211e60*/  LOP3.LUT R9, R19, 0xffff, RZ, 0xc0, !PT ;  /* 0x0000ffff13097812 */ /* 0x002fc800078ec0ff */
[----:B------:R-:W-:-:S04]  /*211e70*/  PRMT R16, R8, 0x3340, R9 ;  /* 0x0000334008107816 */ /* 0x000fc80000000009 */
[----:B------:R-:W-:-:S05]  /*211e80*/  PRMT R16, R16, 0x5410, R17 ;  /* 0x0000541010107816 */ /* 0x000fca0000000011 */
[----:B------:R0:W-:Y:S04]  /*211e90*/  STL [R1+0x1d80], R16 ;  /* 0x001d801001007387 */ /* 0x0001e80000100800 */
[----:B------:R-:W3:Y:S04]  /*211ea0*/  LDL.LU R23, [R1+0x734] ;  /* 0x0007340001177983 */ /* 0x000ee80000300800 */
[----:B------:R-:W4:Y:S04]  /*211eb0*/  LDL.LU R21, [R1+0x254] ;  /* 0x0002540001157983 */ /* 0x000f280000300800 */
[----:B------:R-:W4:Y:S01]  /*211ec0*/  LDL.LU R19, [R1+0x480] ;  /* 0x0004800001137983 */ /* 0x000f220000300800 */
[----:B------:R-:W-:-:S02]  /*211ed0*/  SHF.R.U32.HI R8, RZ, 0x8, R8 ;  /* 0x00000008ff087819 */ /* 0x000fc40000011608 */
[----:B------:R-:W-:Y:S02]  /*211ee0*/  SHF.R.U32.HI R9, RZ, 0x8, R9 ;  /* 0x00000008ff097819 */ /* 0x000fe40000011609 */
[----:B------:R-:W-:Y:S02]  /*211ef0*/  LOP3.LUT R8, R8, 0xffff, RZ, 0xc0, !PT ;  /* 0x0000ffff08087812 */ /* 0x000fe400078ec0ff */
[----:B------:R-:W-:Y:S02]  /*211f00*/  LOP3.LUT R9, R9, 0xffff, RZ, 0xc0, !PT ;  /* 0x0000ffff09097812 */ /* 0x000fe400078ec0ff */
[----:B0-----:R-:W-:Y:S02]  /*211f10*/  PRMT R16, R14, 0x3340, R0 ;  /* 0x000033400e107816 */ /* 0x001fe40000000000 */
[----:B------:R-:W-:-:S03]  /*211f20*/  PRMT R14, R8, 0x3340, R9 ;  /* 0x00003340080e7816 */ /* 0x000fc60000000009 */
[----:B------:R-:W-:Y:S01]  /*211f30*/  STL [R1+0x308], R16 ;  /* 0x0003081001007387 */ /* 0x000fe20000100800 */
[----:B--2---:R-:W-:Y:S02]  /*211f40*/  LOP3.LUT R9, R25, 0xffff, RZ, 0xc0, !PT ;  /* 0x0000ffff19097812 */ /* 0x004fe400078ec0ff */
[----:B------:R-:W-:Y:S01]  /*211f50*/  LOP3.LUT R8, R27, 0xffff, RZ, 0xc0, !PT ;  /* 0x0000ffff1b087812 */ /* 0x000fe200078ec0ff */
[----:B------:R0:W-:Y:S02]  /*211f60*/  STL [R1+0x1730], R14 ;  /* 0x0017300e01007387 */ /* 0x0001e40000100800 */
[----:B0-----:R-:W-:Y:S01]  /*211f70*/  VIADD R14, R12, UR5 ;  /* 0x000000050c0e7c36 */ /* 0x001fe20008000000 */
[----:B------:R-:W-:Y:S01]  /*211f80*/  SHF.R.U32.HI R15, RZ, 0x8, R15 ;  /* 0x00000008ff0f7819 */ /* 0x000fe2000001160f */
[----:B------:R-:W-:Y:S01]  /*211f90*/  ULDC UR5, c[0x0][0x248] ;  /* 0x0000920000057ab9 */ /* 0x000fe20000000800 */
[----:B------:R-:W-:Y:S02]  /*211fa0*/  LOP3.LUT R16, R13, 0xffff, RZ, 0xc0, !PT ;  /* 0x0000ffff0d107812 */ /* 0x000fe400078ec0ff */
[----:B------:R-:W-:-:S02]  /*211fb0*/  PRMT R13, R8, 0x3340, R0 ;  /* 0x00003340080d7816 */ /* 0x000fc40000000000 */
[----:B------:R-:W-:-:S04]  /*211fc0*/  PRMT R12, R9, 0x3340, R16 ;  /* 0x00003340090c7816 */ /* 0x000fc80000000010 */
[----:B------:R-:W-:Y:S02]  /*211fd0*/  PRMT R17, R12, 0x5410, R13 ;  /* 0x000054100c117816 */ /* 0x000fe4000000000d */
[----:B------:R-:W2:Y:S04]  /*211fe0*/  LDL.LU R12, [R1+0x73c] ;  /* 0x00073c00010c7983 */ /* 0x000ea80000300800 */
[----:B------:R-:W2:Y:S01]  /*211ff0*/  LDL.LU R13, [R1+0x484] ;  /* 0x00048400010d7983 */ /* 0x000ea20000300800 */
[----:B------:R-:W-:Y:S02]  /*212000*/  SHF.R.S32.HI R18, RZ, 0x1f, R14 ;  /* 0x0000001fff127819 */ /* 0x000fe4000001140e */
[----:B------:R-:W-:Y:S02]  /*212010*/  IADD3 R26, P3, R14, R6, RZ ;  /* 0x000000060e1a7210 */ /* 0x000fe40007f7e0ff */
[----:B------:R-:W-:-:S02]  /*212020*/  SHF.R.U32.HI R9, RZ, 0x8, R9 ;  /* 0x00000008ff097819 */ /* 0x000fc40000011609 */
[----:B------:R-:W-:Y:S02]  /*212030*/  SHF.R.U32.HI R16, RZ, 0x8, R16 ;  /* 0x00000008ff107819 */ /* 0x000fe40000011610 */
[----:B------:R-:W-:Y:S01]  /*212040*/  SHF.R.U32.HI R8, RZ, 0x8, R8 ;  /* 0x00000008ff087819 */ /* 0x000fe20000011608 */
[----:B------:R-:W-:Y:S01]  /*212050*/  IMAD.X R27, R18, 0x1, R5, P3 ;  /* 0x00000001121b7824 */ /* 0x000fe200018e0605 */
[----:B------:R-:W-:Y:S02]  /*212060*/  LOP3.LUT R9, R9, 0xffff, RZ, 0xc0, !PT ;  /* 0x0000ffff09097812 */ /* 0x000fe400078ec0ff */
[----:B------:R-:W-:Y:S02]  /*212070*/  LOP3.LUT R16, R16, 0xffff, RZ, 0xc0, !PT ;  /* 0x0000ffff10107812 */ /* 0x000fe400078ec0ff */
[----:B------:R-:W-:Y:S01]  /*212080*/  LOP3.LUT R8, R8, 0xffff, RZ, 0xc0, !PT ;  /* 0x0000ffff08087812 */ /* 0x000fe200078ec0ff */
[----:B------:R-:W-:Y:S01]  /*212090*/  STL [R1+0x1d6c], R17 ;  /* 0x001d6c1101007387 */ /* 0x000fe20000100800 */
[----:B------:R-:W-:-:S02]  /*2120a0*/  PRMT R16, R9, 0x3340, R16 ;  /* 0x0000334009107816 */ /* 0x000fc40000000010 */
[----:B------:R-:W-:Y:S01]  /*2120b0*/  PRMT R9, R8, 0x3340, R0 ;  /* 0x0000334008097816 */ /* 0x000fe20000000000 */
[----:B------:R0:W-:Y:S04]  /*2120c0*/  STL.64 [R1+0xbf0], R26 ;  /* 0x000bf01a01007387 */ /* 0x0001e80000100a00 */
[----:B0-----:R-:W2:Y:S04]  /*2120d0*/  LDL.LU R27, [R1+0x258] ;  /* 0x00025800011b7983 */ /* 0x001ea80000300800 */
[----:B------:R4:W-:Y:S04]  /*2120e0*/  STL [R1+0x6d8], R16 ;  /* 0x0006d81001007387 */ /* 0x0009e80000100800 */
[----:B------:R0:W-:Y:S01]  /*2120f0*/  STL [R1+0x304], R9 ;  /* 0x0003040901007387 */ /* 0x0001e20000100800 */
[----:B------:R-:W-:-:S03]  /*212100*/  IADD3 R28, P3, R14, R11, RZ ;  /* 0x0000000b0e1c7210 */ /* 0x000fc60007f7e0ff */
[----:B------:R-:W2:Y:S01]  /*212110*/  LDL.LU R25, [R1+0x6a4] ;  /* 0x0006a40001197983 */ /* 0x000ea20000300800 */
[----:B------:R-:W-:Y:S01]  /*212120*/  LOP3.LUT R15, R15, 0xffff, RZ, 0xc0, !PT ;  /* 0x0000ffff0f0f7812 */ /* 0x000fe200078ec0ff */
[----:B------:R-:W-:-:S03]  /*212130*/  IMAD.X R29, R18, 0x1, R7, P3 ;  /* 0x00000001121d7824 */ /* 0x000fc600018e0607 */
[--C-:B------:R-:W-:Y:S02]  /*212140*/  PRMT R15, R15, 0x3340, R0.reuse ;  /* 0x000033400f0f7816 */ /* 0x100fe40000000000 */
[----:B---3--:R-:W-:Y:S02]  /*212150*/  LOP3.LUT R8, R23, 0xffff, RZ, 0xc0, !PT ;  /* 0x0000ffff17087812 */ /* 0x008fe400078ec0ff */
[----:B------:R-:W3:Y:S01]  /*212160*/  LDL.LU R23, [R1+0x1c4] ;  /* 0x0001c40001177983 */ /* 0x000ee20000300800 */
[----:B----4-:R-:W-:Y:S02]  /*212170*/  LOP3.LUT R16, R21, 0xffff, RZ, 0xc0, !PT ;  /* 0x0000ffff15107812 */ /* 0x010fe400078ec0ff */
[----:B0-----:R-:W-:Y:S02]  /*212180*/  LOP3.LUT R9, R19, 0xffff, RZ, 0xc0, !PT ;  /* 0x0000ffff13097812 */ /* 0x001fe400078ec0ff */
[----:B------:R-:W-:Y:S02]  /*212190*/  PRMT R19, R16, 0x3340, R0 ;  /* 0x0000334010137816 */ /* 0x000fe40000000000 */
[----:B------:R-:W-:-:S04]  /*2121a0*/  PRMT R17, R8, 0x3340, R9 ;  /* 0x0000334008117816 */ /* 0x000fc80000000009 */
[----:B------:R-:W-:Y:S02]  /*2121b0*/  PRMT R17, R17, 0x5410, R19 ;  /* 0x0000541011117816 */ /* 0x000fe40000000013 */
[----:B------:R-:W-:Y:S02]  /*2121c0*/  SHF.R.U32.HI R8, RZ, 0x8, R8 ;  /* 0x00000008ff087819 */ /* 0x000fe40000011608 */
[----:B------:R-:W-:Y:S01]  /*2121d0*/  SHF.R.U32.HI R9, RZ, 0x8, R9 ;  /* 0x00000008ff097819 */ /* 0x000fe20000011609 */
[----:B------:R-:W-:Y:S01]  /*2121e0*/  STL [R1+0x1d64], R17 ;  /* 0x001d641101007387 */ /* 0x000fe20000100800 */
[----:B------:R-:W-:-:S03]  /*2121f0*/  LOP3.LUT R8, R8, 0xffff, RZ, 0xc0, !PT ;  /* 0x0000ffff08087812 */ /* 0x000fc600078ec0ff */
[----:B------:R-:W4:Y:S01]  /*212200*/  LDL.LU R21, [R1+0x450] ;  /* 0x0004500001157983 */ /* 0x000f220000300800 */
[----:B------:R-:W-:-:S04]  /*212210*/  LOP3.LUT R9, R9, 0xffff, RZ, 0xc0, !PT ;  /* 0x0000ffff09097812 */ /* 0x000fc800078ec0ff */
[----:B------:R-:W-:Y:S01]  /*212220*/  PRMT R8, R8, 0x3340, R9 ;  /* 0x0000334008087816 */ /* 0x000fe20000000009 */
[----:B------:R-:W-:Y:S04]  /*212230*/  STL.64 [R1+0xbf8], R28 ;  /* 0x000bf81c01007387 */ /* 0x000fe80000100a00 */
[----:B------:R0:W-:Y:S04]  /*212240*/  STL [R1+0x300], R15 ;  /* 0x0003000f01007387 */ /* 0x0001e80000100800 */
[----:B------:R1:W-:Y:S04]  /*212250*/  STL [R1+0x1718], R8 ;  /* 0x0017180801007387 */ /* 0x0003e80000100800 */
[----:B0-----:R-:W4:Y:S04]  /*212260*/  LDL.LU R15, [R1+0x6d0] ;  /* 0x0006d000010f7983 */ /* 0x001f280000300800 */
[----:B------:R-:W4:Y:S01]  /*212270*/  LDL.LU R19, [R1+0x1c0] ;  /* 0x0001c00001137983 */ /* 0x000f220000300800 */
[----:B--2---:R-:W-:-:S03]  /*212280*/  LOP3.LUT R9, R13, 0xffff, RZ, 0xc0, !PT ;  /* 0x0000ffff0d097812 */ /* 0x004fc600078ec0ff */
[----:B------:R-:W2:Y:S01]  /*212290*/  LDL.LU R13, [R1+0x44c] ;  /* 0x00044c00010d7983 */ /* 0x000ea20000300800 */
[----:B------:R-:W-:Y:S02]  /*2122a0*/  LOP3.LUT R12, R12, 0xffff, RZ, 0xc0, !PT ;  /* 0x0000ffff0c0c7812 */ /* 0x000fe400078ec0ff */
[----:B------:R-:W-:Y:S02]  /*2122b0*/  SHF.R.U32.HI R17, RZ, 0x8, R9 ;  /* 0x00000008ff117819 */ /* 0x000fe40000011609 */
[----:B-1----:R-:W-:Y:S02]  /*2122c0*/  SHF.R.U32.HI R8, RZ, 0x8, R12 ;  /* 0x00000008ff087819 */ /* 0x002fe4000001160c */
[----:B------:R-:W-:Y:S02]  /*2122d0*/  LOP3.LUT R17, R17, 0xffff, RZ, 0xc0, !PT ;  /* 0x0000ffff11117812 */ /* 0x000fe400078ec0ff */
[----:B------:R-:W-:-:S04]  /*2122e0*/  LOP3.LUT R8, R8, 0xffff, RZ, 0xc0, !PT ;  /* 0x0000ffff08087812 */ /* 0x000fc800078ec0ff */
[----:B------:R-:W-:Y:S02]  /*2122f0*/  PRMT R17, R8, 0x3340, R17 ;  /* 0x0000334008117816 */ /* 0x000fe40000000011 */
[----:B------:R-:W-:-:S03]  /*212300*/  SHF.R.U32.HI R16, RZ, 0x8, R16 ;  /* 0x00000008ff107819 */ /* 0x000fc60000011610 */
[----:B------:R0:W-:Y:S01]  /*212310*/  STL [R1+0x6d4], R17 ;  /* 0x0006d41101007387 */ /* 0x0001e20000100800 */
[----:B------:R-:W-:Y:S02]  /*212320*/  LOP3.LUT R16, R16, 0xffff, RZ, 0xc0, !PT ;  /* 0x0000ffff10107812 */ /* 0x000fe400078ec0ff */
[----:B------:R-:W-:-:S04]  /*212330*/  LOP3.LUT R8, R27, 0xffff, RZ, 0xc0, !PT ;  /* 0x0000ffff1b087812 */ /* 0x000fc800078ec0ff */
[----:B0-----:R-:W-:-:S04]  /*212340*/  SHF.R.U32.HI R17, RZ, 0x8, R8 ;  /* 0x00000008ff117819 */ /* 0x001fc80000011608 */
[----:B------:R-:W-:Y:S02]  /*212350*/  LOP3.LUT R17, R17, 0xffff, RZ, 0xc0, !PT ;  /* 0x0000ffff11117812 */ /* 0x000fe400078ec0ff */
[--C-:B------:R-:W-:Y:S02]  /*212360*/  PRMT R16, R16, 0x3340, R0.reuse ;  /* 0x0000334010107816 */ /* 0x100fe40000000000 */
[----:B------:R-:W-:Y:S01]  /*212370*/  PRMT R17, R17, 0x3340, R0 ;  /* 0x0000334011117816 */ /* 0x000fe20000000000 */
[----:B------:R0:W-:Y:S04]  /*212380*/  STL.64 [R1+0x79c8], R8 ;  /* 0x0079c80801007387 */ /* 0x0001e80000100a00 */
[----:B------:R-:W-:Y:S04]  /*212390*/  STL [R1+0x2fc], R17 ;  /* 0x0002fc1101007387 */ /* 0x000fe80000100800 */
[----:B------:R4:W-:Y:S01]  /*2123a0*/  STL [R1+0x2f8], R16 ;  /* 0x0002f81001007387 */ /* 0x0009e20000100800 */
[----:B0-----:R-:W-:-:S02]  /*2123b0*/  LOP3.LUT R9, R25, 0xffff, RZ, 0xc0, !PT ;  /* 0x0000ffff19097812 */ /* 0x001fc400078ec0ff */
[----:B------:R-:W-:-:S05]  /*2123c0*/  IADD3 R26, P3, R14, R4, RZ ;  /* 0x000000040e1a7210 */ /* 0x000fca0007f7e0ff */
[----:B------:R-:W-:Y:S01]  /*2123d0*/  IMAD.X R27, R18, 0x1, R3, P3 ;  /* 0x00000001121b7824 */ /* 0x000fe200018e0603 */
[----:B---3--:R-:W-:Y:S02]  /*2123e0*/  LOP3.LUT R8, R23, 0xffff, RZ, 0xc0, !PT ;  /* 0x0000ffff17087812 */ /* 0x008fe400078ec0ff */
[----:B----4-:R-:W-:Y:S02]  /*2123f0*/  LOP3.LUT R16, R21, 0xffff, RZ, 0xc0, !PT ;  /* 0x0000ffff15107812 */ /* 0x010fe400078ec0ff */
[----:B------:R-:W-:Y:S02]  /*212400*/  PRMT R21, R8, 0x3340, R0 ;  /* 0x0000334008157816 */ /* 0x000fe40000000000 */
[--C-:B------:R-:W-:Y:S02]  /*212410*/  PRMT R17, R9, 0x3340, R16.reuse ;  /* 0x0000334009117816 */ /* 0x100fe40000000010 */
[----:B------:R-:W-:Y:S02]  /*212420*/  SHF.R.U32.HI R9, RZ, 0x8, R9 ;  /* 0x00000008ff097819 */ /* 0x000fe40000011609 */
[----:B------:R-:W-:-:S02]  /*212430*/  SHF.R.U32.HI R16, RZ, 0x8, R16 ;  /* 0x00000008ff107819 */ /* 0x000fc40000011610 */
[----:B------:R-:W-:Y:S02]  /*212440*/  PRMT R17, R17, 0x5410, R21 ;  /* 0x0000541011117816 */ /* 0x000fe40000000015 */
[----:B------:R-:W-:Y:S02]  /*212450*/  LOP3.LUT R9, R9, 0xffff, RZ, 0xc0, !PT ;  /* 0x0000ffff09097812 */ /* 0x000fe400078ec0ff */
[----:B------:R-:W-:Y:S01]  /*212460*/  LOP3.LUT R16, R16, 0xffff, RZ, 0xc0, !PT ;  /* 0x0000ffff10107812 */ /* 0x000fe200078ec0ff */
[----:B------:R0:W-:Y:S03]  /*212470*/  STL [R1+0x1d18], R17 ;  /* 0x001d181101007387 */ /* 0x0001e60000100800 */
[----:B------:R-:W-:Y:S01]  /*212480*/  PRMT R16, R9, 0x3340, R16 ;  /* 0x0000334009107816 */ /* 0x000fe20000000010 */
[----:B------:R-:W3:Y:S01]  /*212490*/  LDL.LU R28, [R1+0x14c] ;  /* 0x00014c00011c7983 */ /* 0x000ee20000300800 */
[----:B------:R-:W-:-:S03]  /*2124a0*/  LOP3.LUT R15, R15, 0xffff, RZ, 0xc0, !PT ;  /* 0x0000ffff0f0f7812 */ /* 0x000fc600078ec0ff */
[----:B------:R1:W-:Y:S01]  /*2124b0*/  STL.64 [R1+0xc08], R26 ;  /* 0x000c081a01007387 */ /* 0x0003e20000100a00 */
[----:B------:R-:W-:-:S04]  /*2124c0*/  LOP3.LUT R9, R19, 0xffff, RZ, 0xc0, !PT ;  /* 0x0000ffff13097812 */ /* 0x000fc800078ec0ff */
[----:B0-----:R-:W-:Y:S01]  /*2124d0*/  PRMT R17, R9, 0x3340, R0 ;  /* 0x0000334009117816 */ /* 0x001fe20000000000 */
[----:B-1----:R-:W4:Y:S04]  /*2124e0*/  LDL.LU R27, [R1+0x644] ;  /* 0x00064400011b7983 */ /* 0x002f280000300800 */
[----:B------:R-:W4:Y:S04]  /*2124f0*/  LDL.LU R25, [R1+0x420] ;  /* 0x0004200001197983 */ /* 0x000f280000300800 */
[----:B------:R0:W-:Y:S01]  /*212500*/  STL [R1+0x170c], R16 ;  /* 0x00170c1001007387 */ /* 0x0001e20000100800 */
[----:B--2---:R-:W-:-:S04]  /*212510*/  LOP3.LUT R13, R13, 0xffff, RZ, 0xc0, !PT ;  /* 0x0000ffff0d0d7812 */ /* 0x004fc800078ec0ff */
[----:B0-----:R-:W-:-:S04]  /*212520*/  PRMT R16, R15, 0x3340, R13 ;  /* 0x000033400f107816 */ /* 0x001fc8000000000d */
[----:B------:R-:W-:Y:S02]  /*212530*/  PRMT R19, R16, 0x5410, R17 ;  /* 0x0000541010137816 */ /* 0x000fe40000000011 */
[----:B------:R-:W-:Y:S02]  /*212540*/  IADD3 R16, P3, R14, R2, RZ ;  /* 0x000000020e107210 */ /* 0x000fe40007f7e0ff */
[----:B------:R-:W-:-:S03]  /*212550*/  SHF.R.U32.HI R15, RZ, 0x8, R15 ;  /* 0x00000008ff0f7819 */ /* 0x000fc6000001160f */
[----:B------:R-:W-:Y:S01]  /*212560*/  IMAD.X R17, R18, 0x1, R0, P3 ;  /* 0x0000000112117824 */ /* 0x000fe200018e0600 */
[----:B------:R-:W-:Y:S01]  /*212570*/  SHF.R.U32.HI R13, RZ, 0x8, R13 ;  /* 0x00000008ff0d7819 */ /* 0x000fe2000001160d */
[----:B------:R-:W-:Y:S01]  /*212580*/  STL [R1+0x1d08], R19 ;  /* 0x001d081301007387 */ /* 0x000fe20000100800 */
[----:B------:R-:W-:-:S03]  /*212590*/  LOP3.LUT R15, R15, 0xffff, RZ, 0xc0, !PT ;  /* 0x0000ffff0f0f7812 */ /* 0x000fc600078ec0ff */
[----:B------:R0:W-:Y:S02]  /*2125a0*/  STL.64 [R1+0xc00], R16 ;  /* 0x000c001001007387 */ /* 0x0001e40000100a00 */
[----:B0-----:R-:W-:Y:S02]  /*2125b0*/  LOP3.LUT R16, R13, 0xffff, RZ, 0xc0, !PT ;  /* 0x0000ffff0d107812 */ /* 0x001fe400078ec0ff */
[----:B------:R-:W2:Y:S02]  /*2125c0*/  LDL.LU R13, [R1+0x648] ;  /* 0x00064800010d7983 */ /* 0x000ea40000300800 */
[----:B------:R-:W-:Y:S02]  /*2125d0*/  PRMT R16, R15, 0x3340, R16 ;  /* 0x000033400f107816 */ /* 0x000fe40000000010 */
[----:B------:R-:W2:Y:S04]  /*2125e0*/  LDL.LU R21, [R1+0x424] ;  /* 0x0004240001157983 */ /* 0x000ea80000300800 */
[----:B------:R-:W2:Y:S04]  /*2125f0*/  LDL.LU R15, [R1+0x770] ;  /* 0x00077000010f7983 */ /* 0x000ea80000300800 */
[----:B------:R0:W-:Y:S04]  /*212600*/  STL [R1+0x1700], R16 ;  /* 0x0017001001007387 */ /* 0x0001e80000100800 */
[----:B------:R-:W2:Y:S04]  /*212610*/  LDL.LU R19, [R1+0x3f0] ;  /* 0x0003f00001137983 */ /* 0x000ea80000300800 */
[----:B------:R-:W2:Y:S01]  /*212620*/  LDL.LU R23, [R1+0x5e8] ;  /* 0x0005e80001177983 */ /* 0x000ea20000300800 */
[----:B------:R-:W-:-:S02]  /*212630*/  SHF.R.U32.HI R9, RZ, 0x8, R9 ;  /* 0x00000008ff097819 */ /* 0x000fc40000011609 */
[----:B------:R-:W-:Y:S02]  /*212640*/  SHF.R.U32.HI R8, RZ, 0x8, R8 ;  /* 0x00000008ff087819 */ /* 0x000fe40000011608 */
[----:B------:R-:W-:Y:S02]  /*212650*/  LOP3.LUT R9, R9, 0xffff, RZ, 0xc0, !PT ;  /* 0x0000ffff09097812 */ /* 0x000fe400078ec0ff */
[----:B------:R-:W-:Y:S02]  /*212660*/  LOP3.LUT R8, R8, 0xffff, RZ, 0xc0, !PT ;  /* 0x0000ffff08087812 */ /* 0x000fe400078ec0ff */
[--C-:B0-----:R-:W-:Y:S02]  /*212670*/  PRMT R16, R9, 0x3340, R0.reuse ;  /* 0x0000334009107816 */ /* 0x101fe40000000000 */
[----:B------:R-:W-:-:S03]  /*212680*/  PRMT R8, R8, 0x3340, R0 ;  /* 0x0000334008087816 */ /* 0x000fc60000000000 */
[----:B------:R-:W-:Y:S04]  /*212690*/  STL [R1+0x2f4], R16 ;  /* 0x0002f41001007387 */ /* 0x000fe80000100800 */
[----:B------:R0:W-:Y:S02]  /*2126a0*/  STL [R1+0x2f0], R8 ;  /* 0x0002f00801007387 */ /* 0x0001e40000100800 */
[----:B0-----:R-:W-:Y:S01]  /*2126b0*/  VIADD R8, R14, UR5 ;  /* 0x000000050e087c36 */ /* 0x001fe20008000000 */
[----:B------:R-:W-:-:S04]  /*2126c0*/  ULDC UR5, c[0x0][0x248] ;  /* 0x0000920000057ab9 */ /* 0x000fc80000000800 */
[----:B------:R-:W-:Y:S02]  /*2126d0*/  IADD3 R26, P3, R8, R6, RZ ;  /* 0x00000006081a7210 */ /* 0x000fe40007f7e0ff */
[----:B---3--:R-:W-:-:S04]  /*2126e0*/  LOP3.LUT R9, R28, 0xffff, RZ, 0xc0, !PT ;  /* 0x0000ffff1c097812 */ /* 0x008fc800078ec0ff */
[----:B------:R-:W-:Y:S02]  /*2126f0*/  PRMT R18, R9, 0x3340, R0 ;  /* 0x0000334009127816 */ /* 0x000fe40000000000 */
[----:B------:R-:W-:Y:S02]  /*212700*/  SHF.R.U32.HI R9, RZ, 0x8, R9 ;  /* 0x00000008ff097819 */ /* 0x000fe40000011609 */
[----:B----4-:R-:W-:Y:S02]  /*212710*/  LOP3.LUT R16, R27, 0xffff, RZ, 0xc0, !PT ;  /* 0x0000ffff1b107812 */ /* 0x010fe400078ec0ff */
[----:B------:R-:W-:-:S04]  /*212720*/  LOP3.LUT R17, R25, 0xffff, RZ, 0xc0, !PT ;  /* 0x0000ffff19117812 */ /* 0x000fc800078ec0ff */
[--C-:B------:R-:W-:Y:S02]  /*212730*/  PRMT R14, R16, 0x3340, R17.reuse ;  /* 0x00003340100e7816 */ /* 0x100fe40000000011 */
[----:B------:R-:W-:Y:S02]  /*212740*/  SHF.R.U32.HI R16, RZ, 0x8, R16 ;  /* 0x00000008ff107819 */ /* 0x000fe40000011610 */
[----:B------:R-:W-:Y:S02]  /*212750*/  SHF.R.U32.HI R17, RZ, 0x8, R17 ;  /* 0x00000008ff117819 */ /* 0x000fe40000011611 */
[----:B------:R-:W-:Y:S02]  /*212760*/  PRMT R18, R14, 0x5410, R18 ;  /* 0x000054100e127816 */ /* 0x000fe40000000012 */
[----:B------:R-:W-:Y:S02]  /*212770*/  SHF.R.S32.HI R14, RZ, 0x1f, R8 ;  /* 0x0000001fff0e7819 */ /* 0x000fe40000011408 */
[----:B------:R-:W-:-:S02]  /*212780*/  LOP3.LUT R16, R16, 0xffff, RZ, 0xc0, !PT ;  /* 0x0000ffff10107812 */ /* 0x000fc400078ec0ff */
[----:B------:R-:W-:Y:S02]  /*212790*/  LOP3.LUT R17, R17, 0xffff, RZ, 0xc0, !PT ;  /* 0x0000ffff11117812 */ /* 0x000fe400078ec0ff */
[----:B------:R-:W-:Y:S01]  /*2127a0*/  LOP3.LUT R9, R9, 0xffff, RZ, 0xc0, !PT ;  /* 0x0000ffff09097812 */ /* 0x000fe200078ec0ff */
[----:B------:R-:W-:Y:S01]  /*2127b0*/  IMAD.X R27, R14, 0x1, R5, P3 ;  /* 0x000000010e1b7824 */ /* 0x000fe200018e0605 */
[----:B------:R-:W-:Y:S01]  /*2127c0*/  PRMT R17, R16, 0x3340, R17 ;  /* 0x0000334010117816 */ /* 0x000fe20000000011 */
[----:B------:R-:W-:Y:S01]  /*2127d0*/  STL [R1+0x1cfc], R18 ;  /* 0x001cfc1201007387 */ /* 0x000fe20000100800 */
[----:B------:R-:W-:-:S03]  /*2127e0*/  PRMT R9, R9, 0x3340, R0 ;  /* 0x0000334009097816 */ /* 0x000fc60000000000 */
[----:B------:R-:W-:Y:S04]  /*2127f0*/  STL.64 [R1+0xbe8], R26 ;  /* 0x000be81a01007387 */ /* 0x000fe80000100a00 */
[----:B------:R0:W-:Y:S04]  /*212800*/  STL [R1+0x16f0], R17 ;  /* 0x0016f01101007387 */ /* 0x0001e80000100800 */
[----:B------:R1:W-:Y:S01]  /*212810*/  STL [R1+0x2ec], R9 ;  /* 0x0002ec0901007387 */ /* 0x0003e20000100800 */
[----:B--2---:R-:W-:Y:S02]  /*212820*/  LOP3.LUT R16, R13, 0xffff, RZ, 0xc0, !PT ;  /* 0x0000ffff0d107812 */ /* 0x004fe400078ec0ff */
[----:B------:R-:W-:-:S02]  /*212830*/  LOP3.LUT R13, R10, 0xffff, RZ, 0xc0, !PT ;  /* 0x0000ffff0a0d7812 */ /* 0x000fc400078ec0ff */
[----:B------:R-:W2:Y:S01]  /*212840*/  LDL.LU R10, [R1+0x7a14] ;  /* 0x007a1400010a7983 */ /* 0x000ea20000300800 */
[----:B0-----:R-:W-:Y:S02]  /*212850*/  LOP3.LUT R17, R21, 0xffff, RZ, 0xc0, !PT ;  /* 0x0000ffff15117812 */ /* 0x001fe400078ec0ff */
[----:B------:R-:W-:Y:S02]  /*212860*/  PRMT R21, R13, 0x3340, R0 ;  /* 0x000033400d157816 */ /* 0x000fe40000000000 */
[----:B------:R-:W-:Y:S02]  /*212870*/  LOP3.LUT R15, R15, 0xffff, RZ, 0xc0, !PT ;  /* 0x0000ffff0f0f7812 */ /* 0x000fe400078ec0ff */
[----:B-1----:R-:W-:Y:S02]  /*212880*/  LOP3.LUT R9, R19, 0xffff, RZ, 0xc0, !PT ;  /* 0x0000ffff13097812 */ /* 0x002fe400078ec0ff */
[----:B------:R-:W-:Y:S02]  /*212890*/  PRMT R19, R16, 0x3340, R17 ;  /* 0x0000334010137816 */ /* 0x000fe40000000011 */
[----:B------:R-:W-:-:S02]  /*2128a0*/  LOP3.LUT R18, R23, 0xffff, RZ, 0xc0, !PT ;  /* 0x0000ffff17127812 */ /* 0x000fc400078ec0ff */
[----:B------:R-:W-:Y:S02]  /*2128b0*/  PRMT R23, R19, 0x5410, R21 ;  /* 0x0000541013177816 */ /* 0x000fe40000000015 */
[----:B------:R-:W-:Y:S02]  /*2128c0*/  PRMT R21, R9, 0x3340, R0 ;  /* 0x0000334009157816 */ /* 0x000fe40000000000 */
[----:B------:R-:W-:Y:S01]  /*2128d0*/  PRMT R19, R15, 0x3340, R18 ;  /* 0x000033400f137816 */ /* 0x000fe20000000012 */
[----:B------:R-:W-:Y:S04]  /*2128e0*/  STL [R1+0x1ce4], R23 ;  /* 0x001ce41701007387 */ /* 0x000fe80000100800 */
[----:B------:R-:W3:Y:S01]  /*2128f0*/  LDL.LU R29, [R1+0x790] ;  /* 0x00079000011d7983 */ /* 0x000ee20000300800 */
[----:B------:R-:W-:-:S03]  /*212900*/  PRMT R19, R19, 0x5410, R21 ;  /* 0x0000541013137816 */ /* 0x000fc60000000015 */
[----:B------:R-:W4:Y:S04]  /*212910*/  LDL.LU R28, [R1+0x3f4] ;  /* 0x0003f400011c7983 */ /* 0x000f280000300800 */
[----:B------:R0:W-:Y:S04]  /*212920*/  STL [R1+0x1ce0], R19 ;  /* 0x001ce01301007387 */ /* 0x0001e80000100800 */
[----:B------:R-:W2:Y:S01]  /*212930*/  LDL.LU R21, [R1+0x5f4] ;  /* 0x0005f40001157983 */ /* 0x000ea20000300800 */
[----:B------:R-:W-:Y:S02]  /*212940*/  IADD3 R26, P3, R8, R11, RZ ;  /* 0x0000000b081a7210 */ /* 0x000fe40007f7e0ff */
[----:B------:R-:W-:-:S02]  /*212950*/  SHF.R.U32.HI R15, RZ, 0x8, R15 ;  /* 0x00000008ff0f7819 */ /* 0x000fc4000001160f */
[----:B------:R-:W-:Y:S01]  /*212960*/  SHF.R.U32.HI R18, RZ, 0x8, R18 ;  /* 0x00000008ff127819 */ /* 0x000fe20000011612 */
[----:B------:R-:W-:Y:S01]  /*212970*/  IMAD.X R27, R14, 0x1, R7, P3 ;  /* 0x000000010e1b7824 */ /* 0x000fe200018e0607 */
[----:B------:R-:W-:Y:S02]  /*212980*/  LOP3.LUT R15, R15, 0xffff, RZ, 0xc0, !PT ;  /* 0x0000ffff0f0f7812 */ /* 0x000fe400078ec0ff */
[----:B------:R-:W-:Y:S02]  /*212990*/  LOP3.LUT R18, R18, 0xffff, RZ, 0xc0, !PT ;  /* 0x0000ffff12127812 */ /* 0x000fe400078ec0ff */
[----:B------:R-:W-:Y:S02]  /*2129a0*/  STL.64 [R1+0xbd0], R26 ;  /* 0x000bd01a01007387 */ /* 0x000fe40000100a00 */
[----:B------:R-:W-:Y:S02]  /*2129b0*/  PRMT R18, R15, 0x3340, R18 ;  /* 0x000033400f127816 */ /* 0x000fe40000000012 */
[----:B------:R-:W2:Y:S04]  /*2129c0*/  LDL.LU R15, [R1+0x71c] ;  /* 0x00071c00010f7983 */ /* 0x000ea80000300800 */
[----:B0-----:R-:W2:Y:S01]  /*2129d0*/  LDL.LU R19, [R1+0x1e0] ;  /* 0x0001e00001137983 */ /* 0x001ea20000300800 */
[----:B------:R-:W-:-:S02]  /*2129e0*/  SHF.R.U32.HI R16, RZ, 0x8, R16 ;  /* 0x00000008ff107819 */ /* 0x000fc40000011610 */
[----:B------:R-:W-:Y:S02]  /*2129f0*/  SHF.R.U32.HI R17, RZ, 0x8, R17 ;  /* 0x00000008ff117819 */ /* 0x000fe40000011611 */
[----:B------:R-:W-:Y:S02]  /*212a00*/  LOP3.LUT R16, R16, 0xffff, RZ, 0xc0, !PT ;  /* 0x0000ffff10107812 */ /* 0x000fe400078ec0ff */
[----:B------:R-:W-:Y:S01]  /*212a10*/  LOP3.LUT R17, R17, 0xffff, RZ, 0xc0, !PT ;  /* 0x0000ffff11117812 */ /* 0x000fe200078ec0ff */
[----:B------:R0:W-:Y:S01]  /*212a20*/  STL [R1+0x16e8], R18 ;  /* 0x0016e81201007387 */ /* 0x0001e20000100800 */
[----:B------:R-:W-:Y:S02]  /*212a30*/  SHF.R.U32.HI R13, RZ, 0x8, R13 ;  /* 0x00000008ff0d7819 */ /* 0x000fe4000001160d */
[----:B0-----:R-:W-:Y:S02]  /*212a40*/  PRMT R18, R16, 0x3340, R17 ;  /* 0x0000334010127816 */ /* 0x001fe40000000011 */
[----:B------:R-:W-:-:S05]  /*212a50*/  IADD3 R16, P3, R8, R4, RZ ;  /* 0x0000000408107210 */ /* 0x000fca0007f7e0ff */
[----:B------:R-:W-:Y:S01]  /*212a60*/  IMAD.X R17, R14, 0x1, R3, P3 ;  /* 0x000000010e117824 */ /* 0x000fe200018e0603 */
[----:B------:R-:W-:Y:S04]  /*212a70*/  STL [R1+0x16e4], R18 ;  /* 0x0016e41201007387 */ /* 0x000fe80000100800 */
[----:B------:R-:W2:Y:S01]  /*212a80*/  LDL.LU R27, [R1+0x45c] ;  /* 0x00045c00011b7983 */ /* 0x000ea20000300800 */
[----:B------:R-:W-:-:S03]  /*212a90*/  LOP3.LUT R13, R13, 0xffff, RZ, 0xc0, !PT ;  /* 0x0000ffff0d0d7812 */ /* 0x000fc600078ec0ff */
[----:B------:R0:W-:Y:S01]  /*212aa0*/  STL.64 [R1+0xbe0], R16 ;  /* 0x000be01001007387 */ /* 0x0001e20000100a00 */
[----:B------:R-:W-:Y:S02]  /*212ab0*/  SHF.R.U32.HI R9, RZ, 0x8, R9 ;  /* 0x00000008ff097819 */ /* 0x000fe40000011609 */
[--C-:B------:R-:W-:Y:S01]  /*212ac0*/  PRMT R13, R13, 0x3340, R0.reuse ;  /* 0x000033400d0d7816 */ /* 0x100fe20000000000 */
[----:B------:R-:W2:Y:S04]  /*212ad0*/  LDL.LU R25, [R1+0x278] ;  /* 0x0002780001197983 */ /* 0x000ea80000300800 */
[----:B------:R-:W2:Y:S01]  /*212ae0*/  LDL.LU R23, [R1+0x78c] ;  /* 0x00078c0001177983 */ /* 0x000ea20000300800 */
[----:B------:R-:W-:Y:S02]  /*212af0*/  LOP3.LUT R9, R9, 0xffff, RZ, 0xc0, !PT ;  /* 0x0000ffff09097812 */ /* 0x000fe400078ec0ff */
[----:B0-----:R-:W-:Y:S01]  /*212b00*/  IADD3 R16, P3, R8, R2, RZ ;  /* 0x0000000208107210 */ /* 0x001fe20007f7e0ff */
[----:B------:R0:W-:Y:S04]  /*212b10*/  STL [R1+0x2e8], R13 ;  /* 0x0002e80d01007387 */ /* 0x0001e80000100800 */
[--C-:B------:R-:W-:Y:S01]  /*212b20*/  IMAD.X R17, R14, 0x1, R0.reuse, P3 ;  /* 0x000000010e117824 */ /* 0x100fe200018e0600 */
[----:B0-----:R-:W2:Y:S04]  /*212b30*/  LDL.LU R13, [R1+0x58c] ;  /* 0x00058c00010d7983 */ /* 0x001ea80000300800 */
[----:B------:R0:W-:Y:S02]  /*212b40*/  STL.64 [R1+0xbd8], R16 ;  /* 0x000bd81001007387 */ /* 0x0001e40000100a00 */
[----:B0-----:R-:W-:-:S05]  /*212b50*/  PRMT R16, R9, 0x3340, R0 ;  /* 0x0000334009107816 */ /* 0x001fca0000000000 */
[----:B------:R2:W-:Y:S01]  /*212b60*/  STL [R1+0x2e4], R16 ;  /* 0x0002e41001007387 */ /* 0x0005e20000100800 */
[----:B---3--:R-:W-:Y:S02]  /*212b70*/  LOP3.LUT R14, R29, 0xffff, RZ, 0xc0, !PT ;  /* 0x0000ffff1d0e7812 */ /* 0x008fe400078ec0ff */
[----:B----4-:R-:W-:Y:S02]  /*212b80*/  LOP3.LUT R9, R28, 0xffff, RZ, 0xc0, !PT ;  /* 0x0000ffff1c097812 */ /* 0x010fe400078ec0ff */
[----:B--2---:R-:W-:Y:S02]  /*212b90*/  LOP3.LUT R16, R21, 0xffff, RZ, 0xc0, !PT ;  /* 0x0000ffff15107812 */ /* 0x004fe400078ec0ff */
[----:B------:R-:W-:Y:S02]  /*212ba0*/  PRMT R18, R9, 0x3340, R0 ;  /* 0x0000334009127816 */ /* 0x000fe40000000000 */
[----:B------:R-:W-:Y:S02]  /*212bb0*/  SHF.R.U32.HI R9, RZ, 0x8, R9 ;  /* 0x00000008ff097819 */ /* 0x000fe40000011609 */
[----:B------:R-:W-:-:S02]  /*212bc0*/  PRMT R17, R14, 0x3340, R16 ;  /* 0x000033400e117816 */ /* 0x000fc40000000010 */
        /* <DEDUP_REMOVED lines=9> */
[----:B------:R-:W-:Y:S01]  /*212c60*/  STL [R1+0x16cc], R16 ;  /* 0x0016cc1001007387 */ /* 0x000fe20000100800 */
[----:B------:R-:W-:-:S03]  /*212c70*/  LOP3.LUT R9, R15, 0xffff, RZ, 0xc0, !PT ;  /* 0x0000ffff0f097812 */ /* 0x000fc600078ec0ff */
[----:B------:R1:W-:Y:S04]  /*212c80*/  STL [R1+0x2e0], R14 ;  /* 0x0002e00e01007387 */ /* 0x0003e80000100800 */
[----:B------:R-:W2:Y:S04]  /*212c90*/  LDL.LU R21, [R1+0x72c] ;  /* 0x00072c0001157983 */ /* 0x000ea80000300800 */
[----:B------:R-:W3:Y:S01]  /*212ca0*/  LDL.LU R15, [R1+0x1e8] ;  /* 0x0001e800010f7983 */ /* 0x000ee20000300800 */
[----:B0-----:R-:W-:-:S03]  /*212cb0*/  LOP3.LUT R17, R19, 0xffff, RZ, 0xc0, !PT ;  /* 0x0000ffff13117812 */ /* 0x001fc600078ec0ff */
[----:B------:R-:W4:Y:S01]  /*212cc0*/  LDL.LU R19, [R1+0x460] ;  /* 0x0004600001137983 */ /* 0x000f220000300800 */
[----:B------:R-:W-:Y:S02]  /*212cd0*/  PRMT R18, R17, 0x3340, R0 ;  /* 0x0000334011127816 */ /* 0x000fe40000000000 */
[----:B-1----:R-:W-:-:S04]  /*212ce0*/  LOP3.LUT R14, R27, 0xffff, RZ, 0xc0, !PT ;  /* 0x0000ffff1b0e7812 */ /* 0x002fc800078ec0ff */
[----:B------:R-:W-:-:S04]  /*212cf0*/  PRMT R16, R9, 0x3340, R14 ;  /* 0x0000334009107816 */ /* 0x000fc8000000000e */
[----:B------:R-:W-:Y:S02]  /*212d00*/  PRMT R26, R16, 0x5410, R18 ;  /* 0x00005410101a7816 */ /* 0x000fe40000000012 */
[----:B------:R-:W-:Y:S02]  /*212d10*/  LOP3.LUT R18, R25, 0xffff, RZ, 0xc0, !PT ;  /* 0x0000ffff19127812 */ /* 0x000fe400078ec0ff */
[----:B------:R-:W-:Y:S01]  /*212d20*/  LOP3.LUT R16, R23, 0xffff, RZ, 0xc0, !PT ;  /* 0x0000ffff17107812 */ /* 0x000fe200078ec0ff */
[----:B------:R-:W-:Y:S01]  /*212d30*/  VIADD R8, R8, UR5 ;  /* 0x0000000508087c36 */ /* 0x000fe20008000000 */
[----:B------:R-:W-:Y:S01]  /*212d40*/  SHF.R.U32.HI R9, RZ, 0x8, R9 ;  /* 0x00000008ff097819 */ /* 0x000fe20000011609 */
[----:B------:R-:W-:Y:S04]  /*212d50*/  STL [R1+0x1b9c], R26 ;  /* 0x001b9c1a01007387 */ /* 0x000fe80000100800 */
[----:B------:R0:W-:Y:S01]  /*212d60*/  STL [R1+0x4f0], R18 ;  /* 0x0004f01201007387 */ /* 0x0001e20000100800 */
[----:B------:R-:W-:-:S02]  /*212d70*/  PRMT R23, R18, 0x3340, R0 ;  /* 0x0000334012177816 */ /* 0x000fc40000000000 */
[----:B------:R-:W-:Y:S02]  /*212d80*/  LOP3.LUT R13, R13, 0xffff, RZ, 0xc0, !PT ;  /* 0x0000ffff0d0d7812 */ /* 0x000fe400078ec0ff */
[----:B------:R-:W-:Y:S02]  /*212d90*/  SHF.R.U32.HI R14, RZ, 0x8, R14 ;  /* 0x00000008ff0e7819 */ /* 0x000fe4000001160e */
[----:B------:R-:W-:Y:S01]  /*212da0*/  SHF.R.U32.HI R17, RZ, 0x8, R17 ;  /* 0x00000008ff117819 */ /* 0x000fe20000011611 */
[----:B------:R-:W-:Y:S01]  /*212db0*/  ULDC UR5, c[0x0][0x248] ;  /* 0x0000920000057ab9 */ /* 0x000fe20000000800 */
[----:B0-----:R-:W-:Y:S02]  /*212dc0*/  PRMT R18, R16, 0x3340, R13 ;  /* 0x0000334010127816 */ /* 0x001fe4000000000d */
[----:B------:R-:W-:Y:S02]  /*212dd0*/  IADD3 R26, P3, R8, R6, RZ ;  /* 0x00000006081a7210 */ /* 0x000fe40007f7e0ff */
[----:B------:R-:W-:-:S02]  /*212de0*/  PRMT R23, R18, 0x5410, R23 ;  /* 0x0000541012177816 */ /* 0x000fc40000000017 */
[----:B------:R-:W-:Y:S02]  /*212df0*/  SHF.R.S32.HI R18, RZ, 0x1f, R8 ;  /* 0x0000001fff127819 */ /* 0x000fe40000011408 */
[----:B------:R-:W-:Y:S02]  /*212e00*/  SHF.R.U32.HI R16, RZ, 0x8, R16 ;  /* 0x00000008ff107819 */ /* 0x000fe40000011610 */
[----:B------:R-:W-:Y:S01]  /*212e10*/  SHF.R.U32.HI R13, RZ, 0x8, R13 ;  /* 0x00000008ff0d7819 */ /* 0x000fe2000001160d */
[----:B------:R-:W-:Y:S01]  /*212e20*/  IMAD.X R27, R18, 0x1, R5, P3 ;  /* 0x00000001121b7824 */ /* 0x000fe200018e0605 */
[----:B------:R-:W-:Y:S02]  /*212e30*/  LOP3.LUT R16, R16, 0xffff, RZ, 0xc0, !PT ;  /* 0x0000ffff10107812 */ /* 0x000fe400078ec0ff */
[----:B------:R-:W-:Y:S02]  /*212e40*/  LOP3.LUT R25, R13, 0xffff, RZ, 0xc0, !PT ;  /* 0x0000ffff0d197812 */ /* 0x000fe400078ec0ff */
[----:B------:R-:W-:-:S02]  /*212e50*/  LOP3.LUT R9, R9, 0xffff, RZ, 0xc0, !PT ;  /* 0x0000ffff09097812 */ /* 0x000fc400078ec0ff */
[----:B------:R-:W-:Y:S01]  /*212e60*/  LOP3.LUT R14, R14, 0xffff, RZ, 0xc0, !PT ;  /* 0x0000ffff0e0e7812 */ /* 0x000fe200078ec0ff */
[----:B------:R0:W-:Y:S04]  /*212e70*/  STL [R1+0x1cbc], R23 ;  /* 0x001cbc1701007387 */ /* 0x0001e80000100800 */
[----:B------:R1:W-:Y:S01]  /*212e80*/  STL.64 [R1+0xbc8], R26 ;  /* 0x000bc81a01007387 */ /* 0x0003e20000100a00 */
[----:B------:R-:W-:Y:S02]  /*212e90*/  PRMT R25, R16, 0x3340, R25 ;  /* 0x0000334010197816 */ /* 0x000fe40000000019 */
[----:B------:R-:W-:Y:S01]  /*212ea0*/  PRMT R16, R9, 0x3340, R14 ;  /* 0x0000334009107816 */ /* 0x000fe2000000000e */
[----:B0-----:R-:W4:Y:S04]  /*212eb0*/  LDL.LU R23, [R1+0x6a0] ;  /* 0x0006a00001177983 */ /* 0x001f280000300800 */
[----:B------:R-:W4:Y:S04]  /*212ec0*/  LDL.LU R13, [R1+0x164] ;  /* 0x00016400010d7983 */ /* 0x000f280000300800 */
[----:B-1----:R-:W4:Y:S04]  /*212ed0*/  LDL.LU R27, [R1+0x428] ;  /* 0x00042800011b7983 */ /* 0x002f280000300800 */
[----:B------:R-:W-:Y:S04]  /*212ee0*/  STL [R1+0x17a0], R25 ;  /* 0x0017a01901007387 */ /* 0x000fe80000100800 */
[----:B------:R4:W-:Y:S01]  /*212ef0*/  STL [R1+0x4e4], R16 ;  /* 0x0004e41001007387 */ /* 0x0009e20000100800 */
[----:B--2---:R-:W-:-:S02]  /*212f00*/  LOP3.LUT R14, R21, 0xffff, RZ, 0xc0, !PT ;  /* 0x0000ffff150e7812 */ /* 0x004fc400078ec0ff */
[----:B---3--:R-:W-:Y:S02]  /*212f10*/  LOP3.LUT R9, R15, 0xffff, RZ, 0xc0, !PT ;  /* 0x0000ffff0f097812 */ /* 0x008fe400078ec0ff */
[----:B----4-:R-:W-:Y:S02]  /*212f20*/  LOP3.LUT R16, R19, 0xffff, RZ, 0xc0, !PT ;  /* 0x0000ffff13107812 */ /* 0x010fe400078ec0ff */
[----:B------:R-:W-:Y:S02]  /*212f30*/  PRMT R19, R9, 0x3340, R0 ;  /* 0x0000334009137816 */ /* 0x000fe40000000000 */
[----:B------:R-:W-:-:S04]  /*212f40*/  PRMT R15, R14, 0x3340, R16 ;  /* 0x000033400e0f7816 */ /* 0x000fc80000000010 */
[----:B------:R-:W-:-:S05]  /*212f50*/  PRMT R15, R15, 0x5410, R19 ;  /* 0x000054100f0f7816 */ /* 0x000fca0000000013 */
[----:B------:R0:W-:Y:S04]  /*212f60*/  STL [R1+0x1b78], R15 ;  /* 0x001b780f01007387 */ /* 0x0001e80000100800 */
[----:B------:R-:W2:Y:S04]  /*212f70*/  LDL.LU R21, [R1+0x79c] ;  /* 0x00079c0001157983 */ /* 0x000ea80000300800 */
[----:B0-----:R-:W3:Y:S04]  /*212f80*/  LDL.LU R15, [R1+0x400] ;  /* 0x00040000010f7983 */ /* 0x001ee80000300800 */
[----:B------:R-:W4:Y:S01]  /*212f90*/  LDL.LU R19, [R1+0x62c] ;  /* 0x00062c0001137983 */ /* 0x000f220000300800 */
[----:B------:R-:W-:-:S02]  /*212fa0*/  SHF.R.U32.HI R14, RZ, 0x8, R14 ;  /* 0x00000008ff0e7819 */ /* 0x000fc4000001160e */
[----:B------:R-:W-:Y:S02]  /*212fb0*/  SHF.R.U32.HI R16, RZ, 0x8, R16 ;  /* 0x00000008ff107819 */ /* 0x000fe40000011610 */
[----:B------:R-:W-:Y:S02]  /*212fc0*/  IADD3 R28, P3, R8, R11, RZ ;  /* 0x0000000b081c7210 */ /* 0x000fe40007f7e0ff */
[----:B------:R-:W-:Y:S02]  /*212fd0*/  LOP3.LUT R17, R17, 0xffff, RZ, 0xc0, !PT ;  /* 0x0000ffff11117812 */ /* 0x000fe400078ec0ff */
[----:B------:R-:W-:Y:S02]  /*212fe0*/  LOP3.LUT R14, R14, 0xffff, RZ, 0xc0, !PT ;  /* 0x0000ffff0e0e7812 */ /* 0x000fe400078ec0ff */
[----:B------:R-:W-:Y:S02]  /*212ff0*/  LOP3.LUT R16, R16, 0xffff, RZ, 0xc0, !PT ;  /* 0x0000ffff10107812 */ /* 0x000fe400078ec0ff */
[----:B------:R-:W-:Y:S01]  /*213000*/  SHF.R.U32.HI R9, RZ, 0x8, R9 ;  /* 0x00000008ff097819 */ /* 0x000fe20000011609 */
[----:B------:R-:W-:Y:S01]  /*213010*/  IMAD.X R29, R18, 0x1, R7, P3 ;  /* 0x00000001121d7824 */ /* 0x000fe200018e0607 */
[----:B------:R-:W-:-:S02]  /*213020*/  PRMT R25, R17, 0x3340, R0 ;  /* 0x0000334011197816 */ /* 0x000fc40000000000 */
[----:B------:R-:W-:Y:S02]  /*213030*/  PRMT R14, R14, 0x3340, R16 ;  /* 0x000033400e0e7816 */ /* 0x000fe40000000010 */
[----:B------:R-:W-:Y:S02]  /*213040*/  IADD3 R16, P3, R8, R4, RZ ;  /* 0x0000000408107210 */ /* 0x000fe40007f7e0ff */
[----:B------:R-:W-:Y:S01]  /*213050*/  LOP3.LUT R9, R9, 0xffff, RZ, 0xc0, !PT ;  /* 0x0000ffff09097812 */ /* 0x000fe200078ec0ff */
[----:B------:R-:W-:Y:S04]  /*213060*/  STL.64 [R1+0xbc0], R28 ;  /* 0x000bc01c01007387 */ /* 0x000fe80000100a00 */
[----:B------:R-:W-:Y:S01]  /*213070*/  STL [R1+0x2dc], R25 ;  /* 0x0002dc1901007387 */ /* 0x000fe20000100800 */
[----:B------:R-:W-:-:S03]  /*213080*/  IMAD.X R17, R18, 0x1, R3, P3 ;  /* 0x0000000112117824 */ /* 0x000fc600018e0603 */
[----:B------:R0:W-:Y:S04]  /*213090*/  STL [R1+0x4e0], R14 ;  /* 0x0004e00e01007387 */ /* 0x0001e80000100800 */
[----:B------:R-:W-:Y:S01]  /*2130a0*/  STL.64 [R1+0xbb8], R16 ;  /* 0x000bb81001007387 */ /* 0x000fe20000100a00 */
[----:B0-----:R-:W-:-:S05]  /*2130b0*/  PRMT R14, R9, 0x3340, R0 ;  /* 0x00003340090e7816 */ /* 0x001fca0000000000 */
[----:B------:R0:W-:Y:S04]  /*2130c0*/  STL [R1+0x2d8], R14 ;  /* 0x0002d80e01007387 */ /* 0x0001e80000100800 */
[----:B------:R-:W4:Y:S01]  /*2130d0*/  LDL.LU R25, [R1+0x6cc] ;  /* 0x0006cc0001197983 */ /* 0x000f220000300800 */
[----:B------:R-:W-:Y:S02]  /*2130e0*/  LOP3.LUT R9, R23, 0xffff, RZ, 0xc0, !PT ;  /* 0x0000ffff17097812 */ /* 0x000fe400078ec0ff */
[----:B------:R-:W-:Y:S02]  /*2130f0*/  LOP3.LUT R13, R13, 0xffff, RZ, 0xc0, !PT ;  /* 0x0000ffff0d0d7812 */ /* 0x000fe400078ec0ff */
[----:B0-----:R-:W-:Y:S01]  /*213100*/  LOP3.LUT R14, R27, 0xffff, RZ, 0xc0, !PT ;  /* 0x0000ffff1b0e7812 */ /* 0x001fe200078ec0ff */
[----:B------:R-:W4:Y:S01]  /*213110*/  LDL.LU R23, [R1+0x42c] ;  /* 0x00042c0001177983 */ /* 0x000f220000300800 */
[----:B------:R-:W-:-:S02]  /*213120*/  PRMT R17, R13, 0x3340, R0 ;  /* 0x000033400d117816 */ /* 0x000fc40000000000 */
        /* <DEDUP_REMOVED lines=12> */
[----:B--2---:R-:W-:-:S02]  /*2131f0*/  LOP3.LUT R9, R21, 0xffff, RZ, 0xc0, !PT ;  /* 0x0000ffff15097812 */ /* 0x004fc400078ec0ff */
[----:B---3--:R-:W-:Y:S02]  /*213200*/  LOP3.LUT R15, R15, 0xffff, RZ, 0xc0, !PT ;  /* 0x0000ffff0f0f7812 */ /* 0x008fe400078ec0ff */
[----:B----4-:R-:W-:Y:S02]  /*213210*/  LOP3.LUT R14, R19, 0xffff, RZ, 0xc0, !PT ;  /* 0x0000ffff130e7812 */ /* 0x010fe400078ec0ff */
[----:B------:R-:W-:Y:S02]  /*213220*/  PRMT R17, R15, 0x3340, R0 ;  /* 0x000033400f117816 */ /* 0x000fe40000000000 */
[----:B------:R-:W-:-:S04]  /*213230*/  PRMT R16, R9, 0x3340, R14 ;  /* 0x0000334009107816 */ /* 0x000fc8000000000e */
[----:B------:R-:W-:Y:S02]  /*213240*/  PRMT R17, R16, 0x5410, R17 ;  /* 0x0000541010117816 */ /* 0x000fe40000000011 */
[----:B------:R-:W-:-:S03]  /*213250*/  SHF.R.U32.HI R16, RZ, 0x8, R13 ;  /* 0x00000008ff107819 */ /* 0x000fc6000001160d */
[----:B------:R-:W-:Y:S04]  /*213260*/  STL [R1+0x1b54], R17 ;  /* 0x001b541101007387 */ /* 0x000fe80000100800 */
[----:B------:R-:W2:Y:S04]  /*213270*/  LDL.LU R21, [R1+0x7cc] ;  /* 0x0007cc0001157983 */ /* 0x000ea80000300800 */
[----:B------:R-:W3:Y:S04]  /*213280*/  LDL.LU R13, [R1+0x404] ;  /* 0x00040400010d7983 */ /* 0x000ee80000300800 */
[----:B------:R-:W4:Y:S01]  /*213290*/  LDL.LU R19, [R1+0x640] ;  /* 0x0006400001137983 */ /* 0x000f220000300800 */
[----:B------:R-:W-:-:S02]  /*2132a0*/  SHF.R.U32.HI R9, RZ, 0x8, R9 ;  /* 0x00000008ff097819 */ /* 0x000fc40000011609 */
[----:B------:R-:W-:Y:S02]  /*2132b0*/  SHF.R.U32.HI R14, RZ, 0x8, R14 ;  /* 0x00000008ff0e7819 */ /* 0x000fe4000001160e */
[----:B------:R-:W-:Y:S02]  /*2132c0*/  LOP3.LUT R16, R16, 0xffff, RZ, 0xc0, !PT ;  /* 0x0000ffff10107812 */ /* 0x000fe400078ec0ff */
[----:B------:R-:W-:Y:S02]  /*2132d0*/  LOP3.LUT R9, R9, 0xffff, RZ, 0xc0, !PT ;  /* 0x0000ffff09097812 */ /* 0x000fe400078ec0ff */
[----:B------:R-:W-:Y:S02]  /*2132e0*/  LOP3.LUT R14, R14, 0xffff, RZ, 0xc0, !PT ;  /* 0x0000ffff0e0e7812 */ /* 0x000fe400078ec0ff */
[----:B------:R-:W-:Y:S02]  /*2132f0*/  PRMT R16, R16, 0x3340, R0 ;  /* 0x0000334010107816 */ /* 0x000fe40000000000 */
[----:B------:R-:W-:-:S02]  /*213300*/  PRMT R14, R9, 0x3340, R14 ;  /* 0x00003340090e7816 */ /* 0x000fc4000000000e */
[----:B------:R-:W-:Y:S01]  /*213310*/  LOP3.LUT R9, R10, 0xffff, RZ, 0xc0, !PT ;  /* 0x0000ffff0a097812 */ /* 0x000fe200078ec0ff */
[----:B------:R0:W-:Y:S04]  /*213320*/  STL [R1+0x2d4], R16 ;  /* 0x0002d41001007387 */ /* 0x0001e80000100800 */
[----:B------:R-:W4:Y:S04]  /*213330*/  LDL.LU R10, [R1+0x7a10] ;  /* 0x007a1000010a7983 */ /* 0x000f280000300800 */
[----:B------:R1:W-:Y:S01]  /*213340*/  STL [R1+0x1020], R14 ;  /* 0x0010200e01007387 */ /* 0x0003e20000100800 */
[----:B------:R-:W-:Y:S01]  /*213350*/  PRMT R18, R9, 0x3340, R0 ;  /* 0x0000334009127816 */ /* 0x000fe20000000000 */
[----:B------:R-:W-:-:S02]  /*213360*/  VIADD R8, R8, UR5 ;  /* 0x0000000508087c36 */ /* 0x000fc40008000000 */
[----:B------:R-:W4:Y:S01]  /*213370*/  LDL.LU R27, [R1+0x7b8] ;  /* 0x0007b800011b7983 */ /* 0x000f220000300800 */
[----:B0-----:R-:W-:Y:S02]  /*213380*/  LOP3.LUT R16, R25, 0xffff, RZ, 0xc0, !PT ;  /* 0x0000ffff19107812 */ /* 0x001fe400078ec0ff */
[----:B------:R-:W-:Y:S01]  /*213390*/  LOP3.LUT R17, R23, 0xffff, RZ, 0xc0, !PT ;  /* 0x0000ffff17117812 */ /* 0x000fe200078ec0ff */
[----:B------:R-:W4:Y:S01]  /*2133a0*/  LDL.LU R25, [R1+0x298] ;  /* 0x0002980001197983 */ /* 0x000f220000300800 */
[----:B------:R-:W-:Y:S01]  /*2133b0*/  SHF.R.U32.HI R9, RZ, 0x8, R9 ;  /* 0x00000008ff097819 */ /* 0x000fe20000011609 */
[----:B------:R-:W-:Y:S01]  /*2133c0*/  ULDC UR5, c[0x0][0x248] ;  /* 0x0000920000057ab9 */ /* 0x000fe20000000800 */
[----:B-1----:R-:W-:-:S04]  /*2133d0*/  PRMT R14, R16, 0x3340, R17 ;  /* 0x00003340100e7816 */ /* 0x002fc80000000011 */
[----:B------:R-:W-:Y:S02]  /*2133e0*/  PRMT R14, R14, 0x5410, R18 ;  /* 0x000054100e0e7816 */ /* 0x000fe40000000012 */
[----:B------:R-:W-:Y:S02]  /*2133f0*/  SHF.R.U32.HI R16, RZ, 0x8, R16 ;  /* 0x00000008ff107819 */ /* 0x000fe40000011610 */
[----:B------:R-:W-:Y:S02]  /*213400*/  SHF.R.U32.HI R17, RZ, 0x8, R17 ;  /* 0x00000008ff117819 */ /* 0x000fe40000011611 */
[----:B------:R-:W-:Y:S01]  /*213410*/  IADD3 R28, P3, R8, R6, RZ ;  /* 0x00000006081c7210 */ /* 0x000fe20007f7e0ff */
[----:B------:R0:W-:Y:S01]  /*213420*/  STL [R1+0x1b40], R14 ;  /* 0x001b400e01007387 */ /* 0x0001e20000100800 */
[----:B------:R-:W-:Y:S02]  /*213430*/  LOP3.LUT R16, R16, 0xffff, RZ, 0xc0, !PT ;  /* 0x0000ffff10107812 */ /* 0x000fe400078ec0ff */
[----:B------:R-:W-:-:S02]  /*213440*/  LOP3.LUT R17, R17, 0xffff, RZ, 0xc0, !PT ;  /* 0x0000ffff11117812 */ /* 0x000fc400078ec0ff */
[----:B------:R-:W-:Y:S01]  /*213450*/  LOP3.LUT R9, R9, 0xffff, RZ, 0xc0, !PT ;  /* 0x0000ffff09097812 */ /* 0x000fe200078ec0ff */
[----:B------:R-:W4:Y:S01]  /*213460*/  LDL.LU R23, [R1+0x5e0] ;  /* 0x0005e00001177983 */ /* 0x000f220000300800 */
[----:B0-----:R-:W-:Y:S02]  /*213470*/  SHF.R.S32.HI R14, RZ, 0x1f, R8 ;  /* 0x0000001fff0e7819 */ /* 0x001fe40000011408 */
[----:B------:R-:W-:Y:S02]  /*213480*/  PRMT R17, R16, 0x3340, R17 ;  /* 0x0000334010117816 */ /* 0x000fe40000000011 */
[----:B------:R-:W-:Y:S01]  /*213490*/  PRMT R16, R9, 0x3340, R0 ;  /* 0x0000334009107816 */ /* 0x000fe20000000000 */
[----:B------:R-:W-:-:S05]  /*2134a0*/  IMAD.X R29, R14, 0x1, R5, P3 ;  /* 0x000000010e1d7824 */ /* 0x000fca00018e0605 */
[----:B------:R-:W-:Y:S04]  /*2134b0*/  STL.64 [R1+0xba8], R28 ;  /* 0x000ba81c01007387 */ /* 0x000fe80000100a00 */
[----:B------:R-:W-:Y:S04]  /*2134c0*/  STL [R1+0x4d4], R17 ;  /* 0x0004d41101007387 */ /* 0x000fe80000100800 */
[----:B------:R4:W-:Y:S01]  /*2134d0*/  STL [R1+0x2d0], R16 ;  /* 0x0002d01001007387 */ /* 0x0009e20000100800 */
[----:B--2---:R-:W-:Y:S02]  /*2134e0*/  LOP3.LUT R9, R21, 0xffff, RZ, 0xc0, !PT ;  /* 0x0000ffff15097812 */ /* 0x004fe400078ec0ff */
[----:B---3--:R-:W-:-:S02]  /*2134f0*/  LOP3.LUT R13, R13, 0xffff, RZ, 0xc0, !PT ;  /* 0x0000ffff0d0d7812 */ /* 0x008fc400078ec0ff */
[----:B----4-:R-:W-:Y:S02]  /*213500*/  LOP3.LUT R16, R19, 0xffff, RZ, 0xc0, !PT ;  /* 0x0000ffff13107812 */ /* 0x010fe400078ec0ff */
[----:B------:R-:W-:Y:S02]  /*213510*/  PRMT R18, R13, 0x3340, R0 ;  /* 0x000033400d127816 */ /* 0x000fe40000000000 */
[----:B------:R-:W-:-:S04]  /*213520*/  PRMT R17, R9, 0x3340, R16 ;  /* 0x0000334009117816 */ /* 0x000fc80000000010 */
[----:B------:R-:W-:Y:S02]  /*213530*/  PRMT R17, R17, 0x5410, R18 ;  /* 0x0000541011117816 */ /* 0x000fe40000000012 */
[----:B------:R-:W-:-:S05]  /*213540*/  IADD3 R18, P3, R8, R11, RZ ;  /* 0x0000000b08127210 */ /* 0x000fca0007f7e0ff */
[----:B------:R-:W-:Y:S01]  /*213550*/  IMAD.X R19, R14, 0x1, R7, P3 ;  /* 0x000000010e137824 */ /* 0x000fe200018e0607 */
[----:B------:R0:W-:Y:S04]  /*213560*/  STL [R1+0x1b20], R17 ;  /* 0x001b201101007387 */ /* 0x0001e80000100800 */
[----:B------:R-:W2:Y:S01]  /*213570*/  LDL.LU R21, [R1+0x7dc] ;  /* 0x0007dc0001157983 */ /* 0x000ea20000300800 */
[----:B0-----:R-:W-:-:S03]  /*213580*/  SHF.R.U32.HI R17, RZ, 0x8, R15 ;  /* 0x00000008ff117819 */ /* 0x001fc6000001160f */
[----:B------:R-:W3:Y:S04]  /*213590*/  LDL.LU R15, [R1+0x29c] ;  /* 0x00029c00010f7983 */ /* 0x000ee80000300800 */
[----:B------:R0:W-:Y:S04]  /*2135a0*/  STL.64 [R1+0xba0], R18 ;  /* 0x000ba01201007387 */ /* 0x0001e80000100a00 */
[----:B0-----:R-:W4:Y:S01]  /*2135b0*/  LDL.LU R19, [R1+0x5ec] ;  /* 0x0005ec0001137983 */ /* 0x001f220000300800 */
        /* <DEDUP_REMOVED lines=8> */
[----:B------:R0:W-:Y:S01]  /*213640*/  STL [R1+0x4d0], R17 ;  /* 0x0004d01101007387 */ /* 0x0001e20000100800 */
[----:B------:R-:W-:Y:S02]  /*213650*/  LOP3.LUT R16, R27, 0xffff, RZ, 0xc0, !PT ;  /* 0x0000ffff1b107812 */ /* 0x000fe400078ec0ff */
[----:B------:R-:W-:Y:S02]  /*213660*/  LOP3.LUT R9, R25, 0xffff, RZ, 0xc0, !PT ;  /* 0x0000ffff19097812 */ /* 0x000fe400078ec0ff */
[----:B0-----:R-:W-:Y:S02]  /*213670*/  LOP3.LUT R17, R23, 0xffff, RZ, 0xc0, !PT ;  /* 0x0000ffff17117812 */ /* 0x001fe400078ec0ff */
[----:B------:R-:W-:-:S02]  /*213680*/  PRMT R23, R9, 0x3340, R0 ;  /* 0x0000334009177816 */ /* 0x000fc40000000000 */
[--C-:B------:R-:W-:Y:S02]  /*213690*/  PRMT R18, R16, 0x3340, R17.reuse ;  /* 0x0000334010127816 */ /* 0x100fe40000000011 */
[----:B------:R-:W-:Y:S02]  /*2136a0*/  SHF.R.U32.HI R16, RZ, 0x8, R16 ;  /* 0x00000008ff107819 */ /* 0x000fe40000011610 */
[----:B------:R-:W-:Y:S02]  /*2136b0*/  SHF.R.U32.HI R17, RZ, 0x8, R17 ;  /* 0x00000008ff117819 */ /* 0x000fe40000011611 */
[----:B------:R-:W-:Y:S02]  /*2136c0*/  IADD3 R26, P3, R8, R4, RZ ;  /* 0x00000004081a7210 */ /* 0x000fe40007f7e0ff */
[----:B------:R-:W-:Y:S02]  /*2136d0*/  PRMT R18, R18, 0x5410, R23 ;  /* 0x0000541012127816 */ /* 0x000fe40000000017 */
[----:B------:R-:W-:-:S02]  /*2136e0*/  LOP3.LUT R16, R16, 0xffff, RZ, 0xc0, !PT ;  /* 0x0000ffff10107812 */ /* 0x000fc400078ec0ff */
[----:B------:R-:W-:Y:S02]  /*2136f0*/  LOP3.LUT R17, R17, 0xffff, RZ, 0xc0, !PT ;  /* 0x0000ffff11117812 */ /* 0x000fe400078ec0ff */
[----:B------:R-:W-:Y:S01]  /*213700*/  SHF.R.U32.HI R9, RZ, 0x8, R9 ;  /* 0x00000008ff097819 */ /* 0x000fe20000011609 */
[----:B------:R-:W-:Y:S01]  /*213710*/  IMAD.X R27, R14, 0x1, R3, P3 ;  /* 0x000000010e1b7824 */ /* 0x000fe200018e0603 */
[----:B------:R0:W-:Y:S04]  /*213720*/  STL [R1+0x1b18], R18 ;  /* 0x001b181201007387 */ /* 0x0001e80000100800 */
[----:B------:R-:W4:Y:S01]  /*213730*/  LDL.LU R28, [R1+0x208] ;  /* 0x00020800011c7983 */ /* 0x000f220000300800 */
[----:B------:R-:W-:-:S03]  /*213740*/  LOP3.LUT R9, R9, 0xffff, RZ, 0xc0, !PT ;  /* 0x0000ffff09097812 */ /* 0x000fc600078ec0ff */
[----:B------:R1:W-:Y:S01]  /*213750*/  STL.64 [R1+0xb90], R26 ;  /* 0x000b901a01007387 */ /* 0x0003e20000100a00 */
[----:B0-----:R-:W-:Y:S02]  /*213760*/  PRMT R18, R16, 0x3340, R17 ;  /* 0x0000334010127816 */ /* 0x001fe40000000011 */
[----:B------:R-:W-:-:S05]  /*213770*/  IADD3 R16, P3, R8, R2, RZ ;  /* 0x0000000208107210 */ /* 0x000fca0007f7e0ff */
[--C-:B------:R-:W-:Y:S01]  /*213780*/  IMAD.X R17, R14, 0x1, R0.reuse, P3 ;  /* 0x000000010e117824 */ /* 0x100fe200018e0600 */
[----:B-1----:R-:W4:Y:S01]  /*213790*/  LDL.LU R27, [R1+0x76c] ;  /* 0x00076c00011b7983 */ /* 0x002f220000300800 */
[----:B------:R-:W-:-:S03]  /*2137a0*/  PRMT R14, R9, 0x3340, R0 ;  /* 0x00003340090e7816 */ /* 0x000fc60000000000 */
[----:B------:R-:W4:Y:S04]  /*2137b0*/  LDL.LU R25, [R1+0x57c] ;  /* 0x00057c0001197983 */ /* 0x000f280000300800 */
[----:B------:R3:W-:Y:S04]  /*2137c0*/  STL [R1+0x4a0], R18 ;  /* 0x0004a01201007387 */ /* 0x0007e80000100800 */
[----:B------:R0:W-:Y:S04]  /*2137d0*/  STL.64 [R1+0xb98], R16 ;  /* 0x000b981001007387 */ /* 0x0001e80000100a00 */
[----:B------:R4:W-:Y:S01]  /*2137e0*/  STL [R1+0x2c8], R14 ;  /* 0x0002c80e01007387 */ /* 0x0009e20000100800 */
[----:B--2---:R-:W-:-:S02]  /*2137f0*/  LOP3.LUT R9, R21, 0xffff, RZ, 0xc0, !PT ;  /* 0x0000ffff15097812 */ /* 0x004fc400078ec0ff */
[----:B---3--:R-:W-:-:S04]  /*213800*/  LOP3.LUT R18, R15, 0xffff, RZ, 0xc0, !PT ;  /* 0x0000ffff0f127812 */ /* 0x008fc800078ec0ff */
[----:B0-----:R-:W-:Y:S02]  /*213810*/  PRMT R16, R18, 0x3340, R0 ;  /* 0x0000334012107816 */ /* 0x001fe40000000000 */
[----:B----4-:R-:W-:-:S04]  /*213820*/  LOP3.LUT R14, R19, 0xffff, RZ, 0xc0, !PT ;  /* 0x0000ffff130e7812 */ /* 0x010fc800078ec0ff */
[----:B------:R-:W-:Y:S01]  /*213830*/  PRMT R15, R9, 0x3340, R14 ;  /* 0x00003340090f7816 */ /* 0x000fe2000000000e */
[----:B------:R-:W-:Y:S04]  /*213840*/  STL [R1+0x7984], R18 ;  /* 0x0079841201007387 */ /* 0x000fe80000100800 */
[----:B------:R-:W2:Y:S01]  /*213850*/  LDL.LU R21, [R1+0x788] ;  /* 0x0007880001157983 */ /* 0x000ea20000300800 */
[----:B------:R-:W-:Y:S02]  /*213860*/  PRMT R15, R15, 0x5410, R16 ;  /* 0x000054100f0f7816 */ /* 0x000fe40000000010 */
[----:B------:R-:W-:-:S03]  /*213870*/  SHF.R.U32.HI R16, RZ, 0x8, R13 ;  /* 0x00000008ff107819 */ /* 0x000fc6000001160d */
[----:B------:R0:W-:Y:S04]  /*213880*/  STL [R1+0x1af4], R15 ;  /* 0x001af40f01007387 */ /* 0x0001e80000100800 */
[----:B0-----:R-:W3:Y:S04]  /*213890*/  LDL.LU R15, [R1+0x20c] ;  /* 0x00020c00010f7983 */ /* 0x001ee80000300800 */
[----:B------:R-:W4:Y:S04]  /*2138a0*/  LDL.LU R19, [R1+0x584] ;  /* 0x0005840001137983 */ /* 0x000f280000300800 */
[----:B------:R-:W4:Y:S01]  /*2138b0*/  LDL.LU R13, [R1+0x710] ;  /* 0x00071000010d7983 */ /* 0x000f220000300800 */
[----:B------:R-:W-:-:S02]  /*2138c0*/  SHF.R.U32.HI R9, RZ, 0x8, R9 ;  /* 0x00000008ff097819 */ /* 0x000fc40000011609 */
[----:B------:R-:W-:Y:S01]  /*2138d0*/  SHF.R.U32.HI R14, RZ, 0x8, R14 ;  /* 0x00000008ff0e7819 */ /* 0x000fe2000001160e */
[----:B------:R-:W4:Y:S01]  /*2138e0*/  LDL.LU R23, [R1+0x438] ;  /* 0x0004380001177983 */ /* 0x000f220000300800 */
[----:B------:R-:W-:Y:S02]  /*2138f0*/  LOP3.LUT R16, R16, 0xffff, RZ, 0xc0, !PT ;  /* 0x0000ffff10107812 */ /* 0x000fe400078ec0ff */
[----:B------:R-:W-:Y:S02]  /*213900*/  LOP3.LUT R9, R9, 0xffff, RZ, 0xc0, !PT ;  /* 0x0000ffff09097812 */ /* 0x000fe400078ec0ff */
[----:B------:R-:W-:Y:S02]  /*213910*/  LOP3.LUT R14, R14, 0xffff, RZ, 0xc0, !PT ;  /* 0x0000ffff0e0e7812 */ /* 0x000fe400078ec0ff */
[----:B------:R-:W-:Y:S02]  /*213920*/  PRMT R17, R16, 0x3340, R0 ;  /* 0x0000334010117816 */ /* 0x000fe40000000000 */
[----:B------:R-:W-:-:S03]  /*213930*/  PRMT R16, R9, 0x3340, R14 ;  /* 0x0000334009107816 */ /* 0x000fc6000000000e */
[----:B------:R-:W-:Y:S04]  /*213940*/  STL [R1+0x2c4], R17 ;  /* 0x0002c41101007387 */ /* 0x000fe80000100800 */
[----:B------:R0:W-:Y:S01]  /*213950*/  STL [R1+0x16c4], R16 ;  /* 0x0016c41001007387 */ /* 0x0001e20000100800 */
[----:B------:R-:W-:Y:S01]  /*213960*/  LOP3.LUT R9, R28, 0xffff, RZ, 0xc0, !PT ;  /* 0x0000ffff1c097812 */ /* 0x000fe200078ec0ff */
[----:B------:R-:W-:Y:S01]  /*213970*/  VIADD R8, R8, UR5 ;  /* 0x0000000508087c36 */ /* 0x000fe20008000000 */
[----:B------:R-:W-:Y:S02]  /*213980*/  ULDC UR5, c[0x0][0x248] ;  /* 0x0000920000057ab9 */ /* 0x000fe40000000800 */
[----:B------:R-:W-:Y:S02]  /*213990*/  PRMT R18, R9, 0x3340, R0 ;  /* 0x0000334009127816 */ /* 0x000fe40000000000 */
[----:B------:R-:W-:-:S02]  /*2139a0*/  SHF.R.U32.HI R9, RZ, 0x8, R9 ;  /* 0x00000008ff097819 */ /* 0x000fc40000011609 */
[----:B------:R-:W-:Y:S02]  /*2139b0*/  LOP3.LUT R14, R27, 0xffff, RZ, 0xc0, !PT ;  /* 0x0000ffff1b0e7812 */ /* 0x000fe400078ec0ff */
[----:B0-----:R-:W-:-:S04]  /*2139c0*/  LOP3.LUT R16, R25, 0xffff, RZ, 0xc0, !PT ;  /* 0x0000ffff19107812 */ /* 0x001fc800078ec0ff */
[----:B------:R-:W-:Y:S02]  /*2139d0*/  PRMT R17, R14, 0x3340, R16 ;  /* 0x000033400e117816 */ /* 0x000fe40000000010 */
[----:B------:R-:W-:Y:S02]  /*2139e0*/  SHF.R.U32.HI R14, RZ, 0x8, R14 ;  /* 0x00000008ff0e7819 */ /* 0x000fe4000001160e */
[----:B------:R-:W-:Y:S02]  /*2139f0*/  SHF.R.U32.HI R16, RZ, 0x8, R16 ;  /* 0x00000008ff107819 */ /* 0x000fe40000011610 */
[----:B------:R-:W-:Y:S02]  /*213a00*/  IADD3 R26, P3, R8, R6, RZ ;  /* 0x00000006081a7210 */ /* 0x000fe40007f7e0ff */
[----:B------:R-:W-:Y:S02]  /*213a10*/  PRMT R17, R17, 0x5410, R18 ;  /* 0x0000541011117816 */ /* 0x000fe40000000012 */
[----:B------:R-:W-:-:S02]  /*213a20*/  SHF.R.S32.HI R18, RZ, 0x1f, R8 ;  /* 0x0000001fff127819 */ /* 0x000fc40000011408 */
[----:B------:R-:W-:Y:S02]  /*213a30*/  LOP3.LUT R14, R14, 0xffff, RZ, 0xc0, !PT ;  /* 0x0000ffff0e0e7812 */ /* 0x000fe400078ec0ff */
[----:B------:R-:W-:Y:S02]  /*213a40*/  LOP3.LUT R16, R16, 0xffff, RZ, 0xc0, !PT ;  /* 0x0000ffff10107812 */ /* 0x000fe400078ec0ff */
[----:B------:R-:W-:Y:S01]  /*213a50*/  LOP3.LUT R9, R9, 0xffff, RZ, 0xc0, !PT ;  /* 0x0000ffff09097812 */ /* 0x000fe200078ec0ff */
[----:B------:R0:W-:Y:S01]  /*213a60*/  STL [R1+0x1aa4], R17 ;  /* 0x001aa41101007387 */ /* 0x0001e20000100800 */
[----:B------:R-:W-:-:S05]  /*213a70*/  IMAD.X R27, R18, 0x1, R5, P3 ;  /* 0x00000001121b7824 */ /* 0x000fca00018e0605 */
[----:B------:R-:W-:Y:S01]  /*213a80*/  STL.64 [R1+0xb88], R26 ;  /* 0x000b881a01007387 */ /* 0x000fe20000100a00 */
[----:B0-----:R-:W-:Y:S02]  /*213a90*/  PRMT R17, R14, 0x3340, R16 ;  /* 0x000033400e117816 */ /* 0x001fe40000000010 */
[----:B------:R-:W-:-:S03]  /*213aa0*/  PRMT R14, R9, 0x3340, R0 ;  /* 0x00003340090e7816 */ /* 0x000fc60000000000 */
[----:B------:R0:W-:Y:S04]  /*213ab0*/  STL [R1+0x49c], R17 ;  /* 0x00049c1101007387 */ /* 0x0001e80000100800 */
[----:B------:R1:W-:Y:S01]  /*213ac0*/  STL [R1+0x2c0], R14 ;  /* 0x0002c00e01007387 */ /* 0x0003e20000100800 */
[----:B--2---:R-:W-:Y:S02]  /*213ad0*/  LOP3.LUT R16, R21, 0xffff, RZ, 0xc0, !PT ;  /* 0x0000ffff15107812 */ /* 0x004fe400078ec0ff */
[----:B---3--:R-:W-:Y:S02]  /*213ae0*/  LOP3.LUT R9, R15, 0xffff, RZ, 0xc0, !PT ;  /* 0x0000ffff0f097812 */ /* 0x008fe400078ec0ff */
[----:B----4-:R-:W-:Y:S02]  /*213af0*/  LOP3.LUT R21, R13, 0xffff, RZ, 0xc0, !PT ;  /* 0x0000ffff0d157812 */ /* 0x010fe400078ec0ff */
[----:B0-----:R-:W-:Y:S01]  /*213b00*/  LOP3.LUT R17, R19, 0xffff, RZ, 0xc0, !PT ;  /* 0x0000ffff13117812 */ /* 0x001fe200078ec0ff */
[----:B------:R-:W2:Y:S04]  /*213b10*/  LDL.LU R13, [R1+0x7e4] ;  /* 0x0007e400010d7983 */ /* 0x000ea80000300800 */
[----:B------:R-:W3:Y:S04]  /*213b20*/  LDL.LU R15, [R1+0x40c] ;  /* 0x00040c00010f7983 */ /* 0x000ee80000300800 */
[----:B------:R-:W4:Y:S01]  /*213b30*/  LDL.LU R19, [R1+0x690] ;  /* 0x0006900001137983 */ /* 0x000f220000300800 */
[----:B------:R-:W-:-:S02]  /*213b40*/  PRMT R26, R9, 0x3340, R0 ;  /* 0x00003340091a7816 */ /* 0x000fc40000000000 */
[----:B------:R-:W-:Y:S02]  /*213b50*/  PRMT R25, R16, 0x3340, R17 ;  /* 0x0000334010197816 */ /* 0x000fe40000000011 */
[----:B-1----:R-:W-:Y:S02]  /*213b60*/  LOP3.LUT R14, R10, 0xffff, RZ, 0xc0, !PT ;  /* 0x0000ffff0a0e7812 */ /* 0x002fe400078ec0ff */
[----:B------:R-:W-:Y:S01]  /*213b70*/  LOP3.LUT R23, R23, 0xffff, RZ, 0xc0, !PT ;  /* 0x0000ffff17177812 */ /* 0x000fe200078ec0ff */
[----:B------:R-:W4:Y:S01]  /*213b80*/  LDL.LU R10, [R1+0x7a0c] ;  /* 0x007a0c00010a7983 */ /* 0x000f220000300800 */
[----:B------:R-:W-:Y:S02]  /*213b90*/  PRMT R27, R25, 0x5410, R26 ;  /* 0x00005410191b7816 */ /* 0x000fe4000000001a */
[----:B------:R-:W-:Y:S02]  /*213ba0*/  PRMT R26, R14, 0x3340, R0 ;  /* 0x000033400e1a7816 */ /* 0x000fe40000000000 */
[----:B------:R-:W-:-:S02]  /*213bb0*/  PRMT R25, R21, 0x3340, R23 ;  /* 0x0000334015197816 */ /* 0x000fc40000000017 */
[----:B------:R-:W-:Y:S02]  /*213bc0*/  SHF.R.U32.HI R21, RZ, 0x8, R21 ;  /* 0x00000008ff157819 */ /* 0x000fe40000011615 */
[----:B------:R-:W-:Y:S02]  /*213bd0*/  SHF.R.U32.HI R23, RZ, 0x8, R23 ;  /* 0x00000008ff177819 */ /* 0x000fe40000011617 */
[----:B------:R-:W-:Y:S02]  /*213be0*/  PRMT R25, R25, 0x5410, R26 ;  /* 0x0000541019197816 */ /* 0x000fe4000000001a */
[----:B------:R-:W-:Y:S01]  /*213bf0*/  IADD3 R26, P3, R8, R11, RZ ;  /* 0x0000000b081a7210 */ /* 0x000fe20007f7e0ff */
[----:B------:R0:W-:Y:S01]  /*213c00*/  STL [R1+0x1a80], R27 ;  /* 0x001a801b01007387 */ /* 0x0001e20000100800 */
[----:B------:R-:W-:Y:S02]  /*213c10*/  LOP3.LUT R21, R21, 0xffff, RZ, 0xc0, !PT ;  /* 0x0000ffff15157812 */ /* 0x000fe400078ec0ff */
[----:B------:R-:W-:-:S02]  /*213c20*/  LOP3.LUT R23, R23, 0xffff, RZ, 0xc0, !PT ;  /* 0x0000ffff17177812 */ /* 0x000fc400078ec0ff */
[----:B------:R-:W-:Y:S02]  /*213c30*/  SHF.R.U32.HI R16, RZ, 0x8, R16 ;  /* 0x00000008ff107819 */ /* 0x000fe40000011610 */
[----:B------:R-:W-:Y:S01]  /*213c40*/  SHF.R.U32.HI R17, RZ, 0x8, R17 ;  /* 0x00000008ff117819 */ /* 0x000fe20000011611 */
[----:B------:R-:W-:Y:S01]  /*213c50*/  STL [R1+0x1a7c], R25 ;  /* 0x001a7c1901007387 */ /* 0x000fe20000100800 */
[----:B------:R-:W-:Y:S01]  /*213c60*/  PRMT R21, R21, 0x3340, R23 ;  /* 0x0000334015157816 */ /* 0x000fe20000000017 */
[----:B0-----:R-:W-:Y:S01]  /*213c70*/  IMAD.X R27, R18, 0x1, R7, P3 ;  /* 0x00000001121b7824 */ /* 0x001fe200018e0607 */
[----:B------:R-:W-:Y:S02]  /*213c80*/  LOP3.LUT R16, R16, 0xffff, RZ, 0xc0, !PT ;  /* 0x0000ffff10107812 */ /* 0x000fe400078ec0ff */
[----:B------:R-:W-:Y:S02]  /*213c90*/  LOP3.LUT R17, R17, 0xffff, RZ, 0xc0, !PT ;  /* 0x0000ffff11117812 */ /* 0x000fe400078ec0ff */
[----:B------:R-:W-:Y:S04]  /*213ca0*/  STL.64 [R1+0xb60], R26 ;  /* 0x000b601a01007387 */ /* 0x000fe80000100a00 */
[----:B------:R-:W4:Y:S04]  /*213cb0*/  LDL.LU R29, [R1+0x7f0] ;  /* 0x0007f000011d7983 */ /* 0x000f280000300800 */
[----:B------:R-:W4:Y:S04]  /*213cc0*/  LDL.LU R28, [R1+0x410] ;  /* 0x00041000011c7983 */ /* 0x000f280000300800 */
[----:B------:R0:W-:Y:S01]  /*213cd0*/  STL [R1+0x498], R21 ;  /* 0x0004981501007387 */ /* 0x0001e20000100800 */
[----:B------:R-:W-:-:S02]  /*213ce0*/  SHF.R.U32.HI R9, RZ, 0x8, R9 ;  /* 0x00000008ff097819 */ /* 0x000fc40000011609 */
[----:B0-----:R-:W-:Y:S02]  /*213cf0*/  PRMT R21, R16, 0x3340, R17 ;  /* 0x0000334010157816 */ /* 0x001fe40000000011 */
[----:B------:R-:W-:Y:S02]  /*213d00*/  IADD3 R16, P3, R8, R4, RZ ;  /* 0x0000000408107210 */ /* 0x000fe40007f7e0ff */
[----:B------:R-:W-:Y:S01]  /*213d10*/  LOP3.LUT R9, R9, 0xffff, RZ, 0xc0, !PT ;  /* 0x0000ffff09097812 */ /* 0x000fe200078ec0ff */
[----:B------:R-:W4:Y:S02]  /*213d20*/  LDL.LU R27, [R1+0x69c] ;  /* 0x00069c00011b7983 */ /* 0x000f240000300800 */
[----:B------:R-:W-:Y:S02]  /*213d30*/  IMAD.X R17, R18, 0x1, R3, P3 ;  /* 0x0000000112117824 */ /* 0x000fe400018e0603 */
[----:B------:R-:W-:Y:S04]  /*213d40*/  STL [R1+0x494], R21 ;  /* 0x0004941501007387 */ /* 0x000fe80000100800 */
[----:B------:R0:W-:Y:S02]  /*213d50*/  STL.64 [R1+0xb70], R16 ;  /* 0x000b701001007387 */ /* 0x0001e40000100a00 */
[----:B0-----:R-:W-:-:S05]  /*213d60*/  PRMT R16, R9, 0x3340, R0 ;  /* 0x0000334009107816 */ /* 0x001fca0000000000 */
[----:B------:R0:W-:Y:S01]  /*213d70*/  STL [R1+0x2bc], R16 ;  /* 0x0002bc1001007387 */ /* 0x0001e20000100800 */
[----:B------:R-:W-:Y:S02]  /*213d80*/  SHF.R.U32.HI R14, RZ, 0x8, R14 ;  /* 0x00000008ff0e7819 */ /* 0x000fe4000001160e */
[----:B--2---:R-:W-:Y:S02]  /*213d90*/  LOP3.LUT R13, R13, 0xffff, RZ, 0xc0, !PT ;  /* 0x0000ffff0d0d7812 */ /* 0x004fe400078ec0ff */
[----:B---3--:R-:W-:Y:S02]  /*213da0*/  LOP3.LUT R9, R15, 0xffff, RZ, 0xc0, !PT ;  /* 0x0000ffff0f097812 */ /* 0x008fe400078ec0ff */
[----:B----4-:R-:W-:Y:S02]  /*213db0*/  LOP3.LUT R15, R19, 0xffff, RZ, 0xc0, !PT ;  /* 0x0000ffff130f7812 */ /* 0x010fe400078ec0ff */
[----:B------:R-:W-:Y:S02]  /*213dc0*/  PRMT R17, R9, 0x3340, R0 ;  /* 0x0000334009117816 */ /* 0x000fe40000000000 */
[----:B0-----:R-:W-:-:S04]  /*213dd0*/  PRMT R16, R13, 0x3340, R15 ;  /* 0x000033400d107816 */ /* 0x001fc8000000000f */
[----:B------:R-:W-:Y:S02]  /*213de0*/  PRMT R19, R16, 0x5410, R17 ;  /* 0x0000541010137816 */ /* 0x000fe40000000011 */
[----:B------:R-:W-:-:S05]  /*213df0*/  IADD3 R16, P3, R8, R2, RZ ;  /* 0x0000000208107210 */ /* 0x000fca0007f7e0ff */
[----:B------:R-:W-:Y:S01]  /*213e00*/  IMAD.X R17, R18, 0x1, R0, P3 ;  /* 0x0000000112117824 */ /* 0x000fe200018e0600 */
[----:B------:R-:W-:Y:S01]  /*213e10*/  STL [R1+0x1a54], R19 ;  /* 0x001a541301007387 */ /* 0x000fe20000100800 */
[----:B------:R-:W-:-:S03]  /*213e20*/  SHF.R.U32.HI R13, RZ, 0x8, R13 ;  /* 0x00000008ff0d7819 */ /* 0x000fc6000001160d */
[----:B------:R0:W-:Y:S04]  /*213e30*/  STL.64 [R1+0xb58], R16 ;  /* 0x000b581001007387 */ /* 0x0001e80000100a00 */
[----:B------:R-:W2:Y:S04]  /*213e40*/  LDL.LU R25, [R1+0x7f4] ;  /* 0x0007f40001197983 */ /* 0x000ea80000300800 */
[----:B------:R-:W3:Y:S01]  /*213e50*/  LDL.LU R21, [R1+0x3e0] ;  /* 0x0003e00001157983 */ /* 0x000ee20000300800 */
[----:B0-----:R-:W-:Y:S02]  /*213e60*/  SHF.R.U32.HI R16, RZ, 0x8, R15 ;  /* 0x00000008ff107819 */ /* 0x001fe4000001160f */
[----:B------:R-:W-:Y:S01]  /*213e70*/  LOP3.LUT R17, R14, 0xffff, RZ, 0xc0, !PT ;  /* 0x0000ffff0e117812 */ /* 0x000fe200078ec0ff */
[----:B------:R-:W4:Y:S01]  /*213e80*/  LDL.LU R15, [R1+0x634] ;  /* 0x00063400010f7983 */ /* 0x000f220000300800 */
[----:B------:R-:W-:-:S03]  /*213e90*/  LOP3.LUT R14, R13, 0xffff, RZ, 0xc0, !PT ;  /* 0x0000ffff0d0e7812 */ /* 0x000fc600078ec0ff */
[----:B------:R-:W4:Y:S04]  /*213ea0*/  LDL.LU R19, [R1+0x7fc] ;  /* 0x0007fc0001137983 */ /* 0x000f280000300800 */
[----:B------:R-:W4:Y:S01]  /*213eb0*/  LDL.LU R13, [R1+0x3dc] ;  /* 0x0003dc00010d7983 */ /* 0x000f220000300800 */
[----:B------:R-:W-:Y:S02]  /*213ec0*/  LOP3.LUT R16, R16, 0xffff, RZ, 0xc0, !PT ;  /* 0x0000ffff10107812 */ /* 0x000fe400078ec0ff */
[----:B------:R-:W-:Y:S01]  /*213ed0*/  PRMT R18, R17, 0x3340, R0 ;  /* 0x0000334011127816 */ /* 0x000fe20000000000 */
[----:B------:R-:W4:Y:S01]  /*213ee0*/  LDL.LU R23, [R1+0x63c] ;  /* 0x00063c0001177983 */ /* 0x000f220000300800 */
[----:B------:R-:W-:-:S03]  /*213ef0*/  PRMT R17, R14, 0x3340, R16 ;  /* 0x000033400e117816 */ /* 0x000fc60000000010 */
[----:B------:R-:W-:Y:S04]  /*213f00*/  STL [R1+0x2b8], R18 ;  /* 0x0002b81201007387 */ /* 0x000fe80000100800 */
[----:B------:R0:W-:Y:S01]  /*213f10*/  STL [R1+0x8a4], R17 ;  /* 0x0008a41101007387 */ /* 0x0001e20000100800 */
[----:B------:R-:W-:Y:S02]  /*213f20*/  LOP3.LUT R14, R29, 0xffff, RZ, 0xc0, !PT ;  /* 0x0000ffff1d0e7812 */ /* 0x000fe400078ec0ff */
[----:B------:R-:W-:Y:S02]  /*213f30*/  LOP3.LUT R16, R28, 0xffff, RZ, 0xc0, !PT ;  /* 0x0000ffff1c107812 */ /* 0x000fe400078ec0ff */
[----:B0-----:R-:W-:-:S04]  /*213f40*/  LOP3.LUT R17, R27, 0xffff, RZ, 0xc0, !PT ;  /* 0x0000ffff1b117812 */ /* 0x001fc800078ec0ff */
[--C-:B------:R-:W-:Y:S02]  /*213f50*/  PRMT R18, R14, 0x3340, R17.reuse ;  /* 0x000033400e127816 */ /* 0x100fe40000000011 */
[----:B------:R-:W-:Y:S02]  /*213f60*/  SHF.R.U32.HI R14, RZ, 0x8, R14 ;  /* 0x00000008ff0e7819 */ /* 0x000fe4000001160e */
[----:B------:R-:W-:Y:S02]  /*213f70*/  SHF.R.U32.HI R17, RZ, 0x8, R17 ;  /* 0x00000008ff117819 */ /* 0x000fe40000011611 */
[----:B------:R-:W-:Y:S01]  /*213f80*/  PRMT R26, R16, 0x3340, R0 ;  /* 0x00003340101a7816 */ /* 0x000fe20000000000 */
[----:B------:R-:W-:Y:S01]  /*213f90*/  VIADD R8, R8, UR5 ;  /* 0x0000000508087c36 */ /* 0x000fe20008000000 */
[----:B------:R-:W-:Y:S02]  /*213fa0*/  LOP3.LUT R14, R14, 0xffff, RZ, 0xc0, !PT ;  /* 0x0000ffff0e0e7812 */ /* 0x000fe400078ec0ff */
[----:B------:R-:W-:-:S02]  /*213fb0*/  LOP3.LUT R17, R17, 0xffff, RZ, 0xc0, !PT ;  /* 0x0000ffff11117812 */ /* 0x000fc400078ec0ff */
[----:B------:R-:W-:Y:S02]  /*213fc0*/  SHF.R.U32.HI R16, RZ, 0x8, R16 ;  /* 0x00000008ff107819 */ /* 0x000fe40000011610 */
[----:B------:R-:W-:Y:S02]  /*213fd0*/  PRMT R18, R18, 0x5410, R26 ;  /* 0x0000541012127816 */ /* 0x000fe4000000001a */
[----:B------:R-:W-:Y:S02]  /*213fe0*/  IADD3 R26, P3, R8, R6, RZ ;  /* 0x00000006081a7210 */ /* 0x000fe40007f7e0ff */
[----:B------:R-:W-:Y:S02]  /*213ff0*/  PRMT R17, R14, 0x3340, R17 ;  /* 0x000033400e117816 */ /* 0x000fe40000000011 */
[----:B------:R-:W-:Y:S02]  /*214000*/  SHF.R.S32.HI R14, RZ, 0x1f, R8 ;  /* 0x0000001fff0e7819 */ /* 0x000fe40000011408 */
[----:B------:R-:W-:-:S02]  /*214010*/  SHF.R.U32.HI R9, RZ, 0x8, R9 ;  /* 0x00000008ff097819 */ /* 0x000fc40000011609 */
[----:B------:R-:W-:Y:S01]  /*214020*/  LOP3.LUT R16, R16, 0xffff, RZ, 0xc0, !PT ;  /* 0x0000ffff10107812 */ /* 0x000fe200078ec0ff */
[----:B------:R-:W-:Y:S01]  /*214030*/  ULDC UR5, c[0x0][0x248] ;  /* 0x0000920000057ab9 */ /* 0x000fe20000000800 */
[----:B------:R-:W-:Y:S01]  /*214040*/  IMAD.X R27, R14, 0x1, R5, P3 ;  /* 0x000000010e1b7824 */ /* 0x000fe200018e0605 */
[----:B------:R-:W-:Y:S02]  /*214050*/  LOP3.LUT R9, R9, 0xffff, RZ, 0xc0, !PT ;  /* 0x0000ffff09097812 */ /* 0x000fe400078ec0ff */
[--C-:B------:R-:W-:Y:S01]  /*214060*/  PRMT R16, R16, 0x3340, R0.reuse ;  /* 0x0000334010107816 */ /* 0x100fe20000000000 */
[----:B------:R-:W-:Y:S04]  /*214070*/  STL [R1+0x1a34], R18 ;  /* 0x001a341201007387 */ /* 0x000fe80000100800 */
[----:B------:R2:W-:Y:S01]  /*214080*/  STL [R1+0x48c], R17 ;  /* 0x00048c1101007387 */ /* 0x0005e20000100800 */
[----:B------:R-:W-:-:S03]  /*214090*/  PRMT R9, R9, 0x3340, R0 ;  /* 0x0000334009097816 */ /* 0x000fc60000000000 */
[----:B------:R-:W-:Y:S04]  /*2140a0*/  STL.64 [R1+0xb50], R26 ;  /* 0x000b501a01007387 */ /* 0x000fe80000100a00 */
[----:B------:R3:W-:Y:S04]  /*2140b0*/  STL [R1+0x2b4], R16 ;  /* 0x0002b41001007387 */ /* 0x0007e80000100800 */
[----:B------:R0:W-:Y:S01]  /*2140c0*/  STL [R1+0x2b0], R9 ;  /* 0x0002b00901007387 */ /* 0x0001e20000100800 */
[----:B--2---:R-:W-:Y:S02]  /*2140d0*/  LOP3.LUT R17, R25, 0xffff, RZ, 0xc0, !PT ;  /* 0x0000ffff19117812 */ /* 0x004fe400078ec0ff */
[----:B---3--:R-:W-:-:S02]  /*2140e0*/  LOP3.LUT R16, R21, 0xffff, RZ, 0xc0, !PT ;  /* 0x0000ffff15107812 */ /* 0x008fc400078ec0ff */
[----:B----4-:R-:W-:Y:S02]  /*2140f0*/  LOP3.LUT R15, R15, 0xffff, RZ, 0xc0, !PT ;  /* 0x0000ffff0f0f7812 */ /* 0x010fe400078ec0ff */
[----:B------:R-:W-:Y:S02]  /*214100*/  LOP3.LUT R21, R19, 0xffff, RZ, 0xc0, !PT ;  /* 0x0000ffff13157812 */ /* 0x000fe400078ec0ff */
[----:B0-----:R-:W-:Y:S02]  /*214110*/  LOP3.LUT R9, R13, 0xffff, RZ, 0xc0, !PT ;  /* 0x0000ffff0d097812 */ /* 0x001fe400078ec0ff */
[----:B------:R-:W-:Y:S02]  /*214120*/  PRMT R19, R16, 0x3340, R0 ;  /* 0x0000334010137816 */ /* 0x000fe40000000000 */
[----:B------:R-:W-:-:S04]  /*214130*/  PRMT R13, R17, 0x3340, R15 ;  /* 0x00003340110d7816 */ /* 0x000fc8000000000f */
[----:B------:R-:W-:Y:S02]  /*214140*/  PRMT R19, R13, 0x5410, R19 ;  /* 0x000054100d137816 */ /* 0x000fe40000000013 */
[----:B------:R-:W2:Y:S04]  /*214150*/  LDL.LU R13, [R1+0x7b0] ;  /* 0x0007b000010d7983 */ /* 0x000ea80000300800 */
[----:B------:R-:W3:Y:S04]  /*214160*/  LDL.LU R25, [R1+0x238] ;  /* 0x0002380001197983 */ /* 0x000ee80000300800 */
[----:B------:R0:W-:Y:S04]  /*214170*/  STL [R1+0x1a28], R19 ;  /* 0x001a281301007387 */ /* 0x0001e80000100800 */
[----:B0-----:R-:W4:Y:S01]  /*214180*/  LDL.LU R19, [R1+0x5dc] ;  /* 0x0005dc0001137983 */ /* 0x001f220000300800 */
[----:B------:R-:W-:-:S02]  /*214190*/  LOP3.LUT R18, R23, 0xffff, RZ, 0xc0, !PT ;  /* 0x0000ffff17127812 */ /* 0x000fc400078ec0ff */
[----:B------:R-:W-:Y:S02]  /*2141a0*/  PRMT R26, R9, 0x3340, R0 ;  /* 0x00003340091a7816 */ /* 0x000fe40000000000 */
[----:B------:R-:W-:-:S04]  /*2141b0*/  PRMT R23, R21, 0x3340, R18 ;  /* 0x0000334015177816 */ /* 0x000fc80000000012 */
[----:B------:R-:W-:Y:S02]  /*2141c0*/  PRMT R23, R23, 0x5410, R26 ;  /* 0x0000541017177816 */ /* 0x000fe4000000001a */
[----:B------:R-:W-:Y:S02]  /*2141d0*/  IADD3 R26, P3, R8, R11, RZ ;  /* 0x0000000b081a7210 */ /* 0x000fe40007f7e0ff */
[----:B------:R-:W-:Y:S02]  /*2141e0*/  SHF.R.U32.HI R21, RZ, 0x8, R21 ;  /* 0x00000008ff157819 */ /* 0x000fe40000011615 */
[----:B------:R-:W-:Y:S01]  /*2141f0*/  SHF.R.U32.HI R18, RZ, 0x8, R18 ;  /* 0x00000008ff127819 */ /* 0x000fe20000011612 */
[----:B------:R-:W-:Y:S01]  /*214200*/  IMAD.X R27, R14, 0x1, R7, P3 ;  /* 0x000000010e1b7824 */ /* 0x000fe200018e0607 */
[----:B------:R0:W-:Y:S01]  /*214210*/  STL [R1+0x1984], R23 ;  /* 0x0019841701007387 */ /* 0x0001e20000100800 */
[----:B------:R-:W-:Y:S02]  /*214220*/  SHF.R.U32.HI R17, RZ, 0x8, R17 ;  /* 0x00000008ff117819 */ /* 0x000fe40000011611 */
[----:B------:R-:W-:Y:S01]  /*214230*/  SHF.R.U32.HI R15, RZ, 0x8, R15 ;  /* 0x00000008ff0f7819 */ /* 0x000fe2000001160f */
[----:B------:R1:W-:Y:S01]  /*214240*/  STL.64 [R1+0xb68], R26 ;  /* 0x000b681a01007387 */ /* 0x0003e20000100a00 */
[----:B------:R-:W-:-:S02]  /*214250*/  SHF.R.U32.HI R16, RZ, 0x8, R16 ;  /* 0x00000008ff107819 */ /* 0x000fc40000011610 */
[----:B------:R-:W-:Y:S02]  /*214260*/  LOP3.LUT R17, R17, 0xffff, RZ, 0xc0, !PT ;  /* 0x0000ffff11117812 */ /* 0x000fe400078ec0ff */
[----:B------:R-:W-:Y:S01]  /*214270*/  LOP3.LUT R16, R16, 0xffff, RZ, 0xc0, !PT ;  /* 0x0000ffff10107812 */ /* 0x000fe200078ec0ff */
[----:B0-----:R-:W4:Y:S01]  /*214280*/  LDL.LU R23, [R1+0x234] ;  /* 0x0002340001177983 */ /* 0x001f220000300800 */
[----:B-1----:R-:W-:Y:S02]  /*214290*/  LOP3.LUT R26, R21, 0xffff, RZ, 0xc0, !PT ;  /* 0x0000ffff151a7812 */ /* 0x002fe400078ec0ff */
[----:B------:R-:W-:Y:S02]  /*2142a0*/  LOP3.LUT R27, R18, 0xffff, RZ, 0xc0, !PT ;  /* 0x0000ffff121b7812 */ /* 0x000fe400078ec0ff */
[----:B------:R-:W-:Y:S02]  /*2142b0*/  LOP3.LUT R18, R15, 0xffff, RZ, 0xc0, !PT ;  /* 0x0000ffff0f127812 */ /* 0x000fe400078ec0ff */
[----:B------:R-:W4:Y:S01]  /*2142c0*/  LDL.LU R15, [R1+0x7d4] ;  /* 0x0007d400010f7983 */ /* 0x000f220000300800 */
[----:B------:R-:W-:-:S02]  /*2142d0*/  PRMT R28, R26, 0x3340, R27 ;  /* 0x000033401a1c7816 */ /* 0x000fc4000000001b */
[----:B------:R-:W-:Y:S02]  /*2142e0*/  IADD3 R26, P3, R8, R4, RZ ;  /* 0x00000004081a7210 */ /* 0x000fe40007f7e0ff */
[----:B------:R-:W-:Y:S02]  /*2142f0*/  PRMT R17, R17, 0x3340, R18 ;  /* 0x0000334011117816 */ /* 0x000fe40000000012 */
[----:B------:R-:W-:Y:S01]  /*214300*/  PRMT R18, R16, 0x3340, R0 ;  /* 0x0000334010127816 */ /* 0x000fe20000000000 */
[----:B------:R-:W4:Y:S01]  /*214310*/  LDL.LU R21, [R1+0x5e4] ;  /* 0x0005e40001157983 */ /* 0x000f220000300800 */
[----:B------:R-:W-:Y:S01]  /*214320*/  IMAD.X R27, R14, 0x1, R3, P3 ;  /* 0x000000010e1b7824 */ /* 0x000fe200018e0603 */
[----:B------:R-:W-:Y:S02]  /*214330*/  IADD3 R16, P3, R8, R2, RZ ;  /* 0x0000000208107210 */ /* 0x000fe40007f7e0ff */
[----:B------:R-:W-:Y:S01]  /*214340*/  SHF.R.U32.HI R9, RZ, 0x8, R9 ;  /* 0x00000008ff097819 */ /* 0x000fe20000011609 */
[----:B------:R-:W-:Y:S04]  /*214350*/  STL [R1+0x888], R28 ;  /* 0x0008881c01007387 */ /* 0x000fe80000100800 */
[----:B------:R0:W-:Y:S01]  /*214360*/  STL [R1+0x488], R17 ;  /* 0x0004881101007387 */ /* 0x0001e20000100800 */
[----:B------:R-:W-:-:S03]  /*214370*/  LOP3.LUT R9, R9, 0xffff, RZ, 0xc0, !PT ;  /* 0x0000ffff09097812 */ /* 0x000fc600078ec0ff */
[----:B------:R-:W-:Y:S04]  /*214380*/  STL.64 [R1+0xb80], R26 ;  /* 0x000b801a01007387 */ /* 0x000fe80000100a00 */
[----:B------:R-:W-:Y:S01]  /*214390*/  STL [R1+0x2ac], R18 ;  /* 0x0002ac1201007387 */ /* 0x000fe20000100800 */
[--C-:B0-----:R-:W-:Y:S01]  /*2143a0*/  IMAD.X R17, R14, 0x1, R0.reuse, P3 ;  /* 0x000000010e117824 */ /* 0x101fe200018e0600 */
[----:B------:R-:W-:-:S04]  /*2143b0*/  PRMT R14, R9, 0x3340, R0 ;  /* 0x00003340090e7816 */ /* 0x000fc80000000000 */
[----:B------:R0:W-:Y:S04]  /*2143c0*/  STL.64 [R1+0xb78], R16 ;  /* 0x000b781001007387 */ /* 0x0001e80000100a00 */
[----:B------:R1:W-:Y:S01]  /*2143d0*/  STL [R1+0x2a8], R14 ;  /* 0x0002a80e01007387 */ /* 0x0003e20000100800 */
[----:B--2---:R-:W-:Y:S02]  /*2143e0*/  LOP3.LUT R13, R13, 0xffff, RZ, 0xc0, !PT ;  /* 0x0000ffff0d0d7812 */ /* 0x004fe400078ec0ff */
[----:B---3--:R-:W-:-:S04]  /*2143f0*/  LOP3.LUT R9, R25, 0xffff, RZ, 0xc0, !PT ;  /* 0x0000ffff19097812 */ /* 0x008fc800078ec0ff */
[----:B0-----:R-:W-:Y:S02]  /*214400*/  PRMT R17, R9, 0x3340, R0 ;  /* 0x0000334009117816 */ /* 0x001fe40000000000 */
[----:B----4-:R-:W-:-:S04]  /*214410*/  LOP3.LUT R16, R19, 0xffff, RZ, 0xc0, !PT ;  /* 0x0000ffff13107812 */ /* 0x010fc800078ec0ff */
[----:B-1----:R-:W-:-:S04]  /*214420*/  PRMT R14, R13, 0x3340, R16 ;  /* 0x000033400d0e7816 */ /* 0x002fc80000000010 */
[----:B------:R-:W-:Y:S02]  /*214430*/  PRMT R17, R14, 0x5410, R17 ;  /* 0x000054100e117816 */ /* 0x000fe40000000011 */
[----:B------:R-:W-:Y:S02]  /*214440*/  SHF.R.U32.HI R14, RZ, 0x8, R13 ;  /* 0x00000008ff0e7819 */ /* 0x000fe4000001160d */
[----:B------:R-:W2:Y:S04]  /*214450*/  LDL.LU R13, [R1+0x750] ;  /* 0x00075000010d7983 */ /* 0x000ea80000300800 */
[----:B------:R0:W-:Y:S04]  /*214460*/  STL [R1+0x18f4], R17 ;  /* 0x0018f41101007387 */ /* 0x0001e80000100800 */
[----:B------:R-:W3:Y:S01]  /*214470*/  LDL.LU R19, [R1+0x578] ;  /* 0x0005780001137983 */ /* 0x000ee20000300800 */
        /* <DEDUP_REMOVED lines=9> */
[----:B------:R4:W-:Y:S01]  /*214510*/  STL [R1+0x2a4], R14 ;  /* 0x0002a40e01007387 */ /* 0x0009e20000100800 */
[----:B------:R-:W-:Y:S02]  /*214520*/  LOP3.LUT R15, R15, 0xffff, RZ, 0xc0, !PT ;  /* 0x0000ffff0f0f7812 */ /* 0x000fe400078ec0ff */
[----:B0-----:R-:W-:Y:S01]  /*214530*/  PRMT R17, R9, 0x3340, R0 ;  /* 0x0000334009117816 */ /* 0x001fe20000000000 */
[----:B------:R-:W-:Y:S01]  /*214540*/  VIADD R8, R8, UR5 ;  /* 0x0000000508087c36 */ /* 0x000fe20008000000 */
[----:B------:R-:W3:Y:S04]  /*214550*/  LDL.LU R25, [R1+0x778] ;  /* 0x0007780001197983 */ /* 0x000ee80000300800 */
[----:B------:R-:W3:Y:S01]  /*214560*/  LDL.LU R23, [R1+0x1b4] ;  /* 0x0001b40001177983 */ /* 0x000ee20000300800 */
[----:B-1----:R-:W-:-:S02]  /*214570*/  LOP3.LUT R16, R21, 0xffff, RZ, 0xc0, !PT ;  /* 0x0000ffff15107812 */ /* 0x002fc400078ec0ff */
[----:B------:R-:W-:Y:S01]  /*214580*/  SHF.R.U32.HI R9, RZ, 0x8, R9 ;  /* 0x00000008ff097819 */ /* 0x000fe20000011609 */
[----:B------:R-:W-:Y:S01]  /*214590*/  ULDC UR5, c[0x0][0x248] ;  /* 0x0000920000057ab9 */ /* 0x000fe20000000800 */
[----:B----4-:R-:W-:-:S04]  /*2145a0*/  PRMT R14, R15, 0x3340, R16 ;  /* 0x000033400f0e7816 */ /* 0x010fc80000000010 */
[----:B------:R-:W-:Y:S02]  /*2145b0*/  PRMT R14, R14, 0x5410, R17 ;  /* 0x000054100e0e7816 */ /* 0x000fe40000000011 */
[----:B------:R-:W-:Y:S02]  /*2145c0*/  SHF.R.U32.HI R15, RZ, 0x8, R15 ;  /* 0x00000008ff0f7819 */ /* 0x000fe4000001160f */
[----:B------:R-:W-:Y:S01]  /*2145d0*/  SHF.R.U32.HI R16, RZ, 0x8, R16 ;  /* 0x00000008ff107819 */ /* 0x000fe20000011610 */
[----:B------:R0:W-:Y:S04]  /*2145e0*/  STL [R1+0x18f0], R14 ;  /* 0x0018f00e01007387 */ /* 0x0001e80000100800 */
[----:B------:R-:W4:Y:S01]  /*2145f0*/  LDL.LU R21, [R1+0x580] ;  /* 0x0005800001157983 */ /* 0x000f220000300800 */
[----:B------:R-:W-:-:S02]  /*214600*/  IADD3 R26, P3, R8, R6, RZ ;  /* 0x00000006081a7210 */ /* 0x000fc40007f7e0ff */
[----:B------:R-:W-:Y:S02]  /*214610*/  LOP3.LUT R15, R15, 0xffff, RZ, 0xc0, !PT ;  /* 0x0000ffff0f0f7812 */ /* 0x000fe400078ec0ff */
[----:B------:R-:W-:Y:S02]  /*214620*/  LOP3.LUT R16, R16, 0xffff, RZ, 0xc0, !PT ;  /* 0x0000ffff10107812 */ /* 0x000fe400078ec0ff */
[----:B------:R-:W-:Y:S02]  /*214630*/  LOP3.LUT R9, R9, 0xffff, RZ, 0xc0, !PT ;  /* 0x0000ffff09097812 */ /* 0x000fe400078ec0ff */
[----:B0-----:R-:W-:Y:S02]  /*214640*/  SHF.R.S32.HI R14, RZ, 0x1f, R8 ;  /* 0x0000001fff0e7819 */ /* 0x001fe40000011408 */
[----:B------:R-:W-:Y:S02]  /*214650*/  PRMT R16, R15, 0x3340, R16 ;  /* 0x000033400f107816 */ /* 0x000fe40000000010 */
[----:B------:R-:W-:Y:S01]  /*214660*/  PRMT R15, R9, 0x3340, R0 ;  /* 0x00003340090f7816 */ /* 0x000fe20000000000 */
[----:B------:R-:W-:Y:S01]  /*214670*/  IMAD.X R27, R14, 0x1, R5, P3 ;  /* 0x000000010e1b7824 */ /* 0x000fe200018e0605 */
[----:B------:R-:W-:-:S04]  /*214680*/  LOP3.LUT R9, R10, 0xffff, RZ, 0xc0, !PT ;  /* 0x0000ffff0a097812 */ /* 0x000fc800078ec0ff */
[----:B------:R-:W-:Y:S04]  /*214690*/  STL.64 [R1+0xb48], R26 ;  /* 0x000b481a01007387 */ /* 0x000fe80000100a00 */
[----:B------:R0:W-:Y:S04]  /*2146a0*/  STL [R1+0x450], R16 ;  /* 0x0004501001007387 */ /* 0x0001e80000100800 */
[----:B------:R1:W-:Y:S01]  /*2146b0*/  STL [R1+0x2a0], R15 ;  /* 0x0002a00f01007387 */ /* 0x0003e20000100800 */
[----:B------:R-:W-:-:S03]  /*2146c0*/  IADD3 R18, P3, R8, R11, RZ ;  /* 0x0000000b08127210 */ /* 0x000fc60007f7e0ff */
[----:B------:R-:W4:Y:S01]  /*2146d0*/  LDL.LU R10, [R1+0x7a08] ;  /* 0x007a0800010a7983 */ /* 0x000f220000300800 */
[----:B0-----:R-:W-:Y:S02]  /*2146e0*/  PRMT R16, R9, 0x3340, R0 ;  /* 0x0000334009107816 */ /* 0x001fe40000000000 */
[----:B--2---:R-:W-:Y:S02]  /*2146f0*/  LOP3.LUT R13, R13, 0xffff, RZ, 0xc0, !PT ;  /* 0x0000ffff0d0d7812 */ /* 0x004fe400078ec0ff */
[----:B---3--:R-:W-:-:S04]  /*214700*/  LOP3.LUT R17, R19, 0xffff, RZ, 0xc0, !PT ;  /* 0x0000ffff13117812 */ /* 0x008fc800078ec0ff */
[----:B-1----:R-:W-:Y:S01]  /*214710*/  PRMT R15, R13, 0x3340, R17 ;  /* 0x000033400d0f7816 */ /* 0x002fe20000000011 */
[----:B------:R-:W-:-:S03]  /*214720*/  IMAD.X R19, R14, 0x1, R7, P3 ;  /* 0x000000010e137824 */ /* 0x000fc600018e0607 */
[----:B------:R-:W-:Y:S02]  /*214730*/  PRMT R15, R15, 0x5410, R16 ;  /* 0x000054100f0f7816 */ /* 0x000fe40000000010 */
[----:B------:R-:W-:-:S03]  /*214740*/  SHF.R.U32.HI R16, RZ, 0x8, R13 ;  /* 0x00000008ff107819 */ /* 0x000fc6000001160d */
[----:B------:R0:W-:Y:S04]  /*214750*/  STL [R1+0x18c4], R15 ;  /* 0x0018c40f01007387 */ /* 0x0001e80000100800 */
[----:B0-----:R-:W2:Y:S04]  /*214760*/  LDL.LU R15, [R1+0x808] ;  /* 0x00080800010f7983 */ /* 0x001ea80000300800 */
[----:B------:R0:W-:Y:S04]  /*214770*/  STL.64 [R1+0xb40], R18 ;  /* 0x000b401201007387 */ /* 0x0001e80000100a00 */
[----:B0-----:R-:W3:Y:S04]  /*214780*/  LDL.LU R19, [R1+0x418] ;  /* 0x0004180001137983 */ /* 0x001ee80000300800 */
        /* <DEDUP_REMOVED lines=8> */
[----:B------:R-:W-:Y:S02]  /*214810*/  LOP3.LUT R16, R25, 0xffff, RZ, 0xc0, !PT ;  /* 0x0000ffff19107812 */ /* 0x000fe400078ec0ff */
[----:B------:R-:W-:Y:S01]  /*214820*/  LOP3.LUT R9, R23, 0xffff, RZ, 0xc0, !PT ;  /* 0x0000ffff17097812 */ /* 0x000fe200078ec0ff */
[----:B------:R-:W-:Y:S04]  /*214830*/  STL [R1+0x45c], R18 ;  /* 0x00045c1201007387 */ /* 0x000fe80000100800 */
[----:B------:R4:W-:Y:S01]  /*214840*/  STL [R1+0x29c], R17 ;  /* 0x00029c1101007387 */ /* 0x0009e20000100800 */
[----:B------:R-:W-:Y:S02]  /*214850*/  IADD3 R26, P3, R8, R4, RZ ;  /* 0x00000004081a7210 */ /* 0x000fe40007f7e0ff */
[----:B----4-:R-:W-:-:S02]  /*214860*/  LOP3.LUT R17, R21, 0xffff, RZ, 0xc0, !PT ;  /* 0x0000ffff15117812 */ /* 0x010fc400078ec0ff */
[----:B------:R-:W-:Y:S02]  /*214870*/  PRMT R21, R9, 0x3340, R0 ;  /* 0x0000334009157816 */ /* 0x000fe40000000000 */
[--C-:B------:R-:W-:Y:S02]  /*214880*/  PRMT R18, R16, 0x3340, R17.reuse ;  /* 0x0000334010127816 */ /* 0x100fe40000000011 */
[----:B------:R-:W-:Y:S02]  /*214890*/  SHF.R.U32.HI R16, RZ, 0x8, R16 ;  /* 0x00000008ff107819 */ /* 0x000fe40000011610 */
[----:B------:R-:W-:Y:S02]  /*2148a0*/  SHF.R.U32.HI R17, RZ, 0x8, R17 ;  /* 0x00000008ff117819 */ /* 0x000fe40000011611 */
[----:B------:R-:W-:Y:S02]  /*2148b0*/  PRMT R18, R18, 0x5410, R21 ;  /* 0x0000541012127816 */ /* 0x000fe40000000015 */
[----:B------:R-:W-:-:S02]  /*2148c0*/  LOP3.LUT R16, R16, 0xffff, RZ, 0xc0, !PT ;  /* 0x0000ffff10107812 */ /* 0x000fc400078ec0ff */
[----:B------:R-:W-:Y:S01]  /*2148d0*/  LOP3.LUT R17, R17, 0xffff, RZ, 0xc0, !PT ;  /* 0x0000ffff11117812 */ /* 0x000fe200078ec0ff */
[----:B------:R-:W-:Y:S01]  /*2148e0*/  IMAD.X R27, R14, 0x1, R3, P3 ;  /* 0x000000010e1b7824 */ /* 0x000fe200018e0603 */
[----:B------:R0:W-:Y:S01]  /*2148f0*/  STL [R1+0x18c0], R18 ;  /* 0x0018c01201007387 */ /* 0x0001e20000100800 */
[----:B------:R-:W-:-:S03]  /*214900*/  SHF.R.U32.HI R9, RZ, 0x8, R9 ;  /* 0x00000008ff097819 */ /* 0x000fc60000011609 */
[----:B------:R-:W4:Y:S04]  /*214910*/  LDL.LU R29, [R1+0x41c] ;  /* 0x00041c00011d7983 */ /* 0x000f280000300800 */
[----:B------:R1:W-:Y:S04]  /*214920*/  STL.64 [R1+0xb30], R26 ;  /* 0x000b301a01007387 */ /* 0x0003e80000100a00 */
[----:B------:R-:W4:Y:S01]  /*214930*/  LDL.LU R28, [R1+0x80c] ;  /* 0x00080c00011c7983 */ /* 0x000f220000300800 */
[----:B0-----:R-:W-:Y:S02]  /*214940*/  PRMT R18, R16, 0x3340, R17 ;  /* 0x0000334010127816 */ /* 0x001fe40000000011 */
[----:B------:R-:W-:-:S02]  /*214950*/  IADD3 R16, P3, R8, R2, RZ ;  /* 0x0000000208107210 */ /* 0x000fc40007f7e0ff */
[----:B------:R-:W-:Y:S01]  /*214960*/  LOP3.LUT R9, R9, 0xffff, RZ, 0xc0, !PT ;  /* 0x0000ffff09097812 */ /* 0x000fe200078ec0ff */
[----:B-1----:R-:W4:Y:S02]  /*214970*/  LDL.LU R27, [R1+0x728] ;  /* 0x00072800011b7983 */ /* 0x002f240000300800 */
[--C-:B------:R-:W-:Y:S02]  /*214980*/  IMAD.X R17, R14, 0x1, R0.reuse, P3 ;  /* 0x000000010e117824 */ /* 0x100fe400018e0600 */
[----:B------:R-:W-:Y:S04]  /*214990*/  STL [R1+0x44c], R18 ;  /* 0x00044c1201007387 */ /* 0x000fe80000100800 */
[----:B------:R0:W-:Y:S02]  /*2149a0*/  STL.64 [R1+0xb38], R16 ;  /* 0x000b381001007387 */ /* 0x0001e40000100a00 */
[----:B0-----:R-:W-:-:S05]  /*2149b0*/  PRMT R16, R9, 0x3340, R0 ;  /* 0x0000334009107816 */ /* 0x001fca0000000000 */
[----:B------:R0:W-:Y:S01]  /*2149c0*/  STL [R1+0x298], R16 ;  /* 0x0002981001007387 */ /* 0x0001e20000100800 */
[----:B--2---:R-:W-:Y:S02]  /*2149d0*/  LOP3.LUT R14, R15, 0xffff, RZ, 0xc0, !PT ;  /* 0x0000ffff0f0e7812 */ /* 0x004fe400078ec0ff */
[----:B---3--:R-:W-:Y:S02]  /*2149e0*/  LOP3.LUT R9, R19, 0xffff, RZ, 0xc0, !PT ;  /* 0x0000ffff13097812 */ /* 0x008fe400078ec0ff */
[----:B------:R-:W-:Y:S02]  /*2149f0*/  LOP3.LUT R13, R13, 0xffff, RZ, 0xc0, !PT ;  /* 0x0000ffff0d0d7812 */ /* 0x000fe400078ec0ff */
[----:B0-----:R-:W-:Y:S02]  /*214a00*/  PRMT R16, R9, 0x3340, R0 ;  /* 0x0000334009107816 */ /* 0x001fe40000000000 */
[----:B------:R-:W-:-:S04]  /*214a10*/  PRMT R15, R14, 0x3340, R13 ;  /* 0x000033400e0f7816 */ /* 0x000fc8000000000d */
[----:B------:R-:W-:-:S05]  /*214a20*/  PRMT R15, R15, 0x5410, R16 ;  /* 0x000054100f0f7816 */ /* 0x000fca0000000010 */
[----:B------:R0:W-:Y:S04]  /*214a30*/  STL [R1+0x18a8], R15 ;  /* 0x0018a80f01007387 */ /* 0x0001e80000100800 */
[----:B------:R-:W2:Y:S04]  /*214a40*/  LDL.LU R25, [R1+0x7ec] ;  /* 0x0007ec0001197983 */ /* 0x000ea80000300800 */
[----:B------:R-:W3:Y:S04]  /*214a50*/  LDL.LU R23, [R1+0x264] ;  /* 0x0002640001177983 */ /* 0x000ee80000300800 */
[----:B------:R-:W3:Y:S01]  /*214a60*/  LDL.LU R21, [R1+0x618] ;  /* 0x0006180001157983 */ /* 0x000ee20000300800 */
[----:B------:R-:W-:-:S03]  /*214a70*/  SHF.R.U32.HI R13, RZ, 0x8, R13 ;  /* 0x00000008ff0d7819 */ /* 0x000fc6000001160d */
[----:B0-----:R-:W3:Y:S04]  /*214a80*/  LDL.LU R15, [R1+0x81c] ;  /* 0x00081c00010f7983 */ /* 0x001ee80000300800 */
[----:B------:R-:W3:Y:S01]  /*214a90*/  LDL.LU R19, [R1+0x3ec] ;  /* 0x0003ec0001137983 */ /* 0x000ee20000300800 */
[----:B------:R-:W-:-:S03]  /*214aa0*/  LOP3.LUT R16, R13, 0xffff, RZ, 0xc0, !PT ;  /* 0x0000ffff0d107812 */ /* 0x000fc600078ec0ff */
[----:B------:R-:W3:Y:S01]  /*214ab0*/  LDL.LU R13, [R1+0x698] ;  /* 0x00069800010d7983 */ /* 0x000ee20000300800 */
[----:B------:R-:W-:Y:S02]  /*214ac0*/  SHF.R.U32.HI R14, RZ, 0x8, R14 ;  /* 0x00000008ff0e7819 */ /* 0x000fe4000001160e */
[----:B------:R-:W-:Y:S02]  /*214ad0*/  SHF.R.U32.HI R9, RZ, 0x8, R9 ;  /* 0x00000008ff097819 */ /* 0x000fe40000011609 */
[----:B------:R-:W-:Y:S02]  /*214ae0*/  LOP3.LUT R14, R14, 0xffff, RZ, 0xc0, !PT ;  /* 0x0000ffff0e0e7812 */ /* 0x000fe400078ec0ff */
[----:B------:R-:W-:Y:S02]  /*214af0*/  LOP3.LUT R9, R9, 0xffff, RZ, 0xc0, !PT ;  /* 0x0000ffff09097812 */ /* 0x000fe400078ec0ff */
[----:B------:R-:W-:Y:S02]  /*214b00*/  PRMT R14, R14, 0x3340, R16 ;  /* 0x000033400e0e7816 */ /* 0x000fe40000000010 */
[----:B------:R-:W-:-:S03]  /*214b10*/  PRMT R16, R9, 0x3340, R0 ;  /* 0x0000334009107816 */ /* 0x000fc60000000000 */
[----:B------:R0:W-:Y:S04]  /*214b20*/  STL [R1+0x458], R14 ;  /* 0x0004580e01007387 */ /* 0x0001e80000100800 */
[----:B------:R1:W-:Y:S01]  /*214b30*/  STL [R1+0x294], R16 ;  /* 0x0002941001007387 */ /* 0x0003e20000100800 */
[----:B----4-:R-:W-:Y:S01]  /*214b40*/  LOP3.LUT R9, R29, 0xffff, RZ, 0xc0, !PT ;  /* 0x0000ffff1d097812 */ /* 0x010fe200078ec0ff */
[----:B------:R-:W-:Y:S01]  /*214b50*/  VIADD R8, R8, UR5 ;  /* 0x0000000508087c36 */ /* 0x000fe20008000000 */
[----:B------:R-:W-:Y:S02]  /*214b60*/  ULDC UR5, c[0x0][0x248] ;  /* 0x0000920000057ab9 */ /* 0x000fe40000000800 */
[----:B------:R-:W-:Y:S02]  /*214b70*/  PRMT R18, R9, 0x3340, R0 ;  /* 0x0000334009127816 */ /* 0x000fe40000000000 */
[----:B0-----:R-:W-:-:S02]  /*214b80*/  LOP3.LUT R14, R28, 0xffff, RZ, 0xc0, !PT ;  /* 0x0000ffff1c0e7812 */ /* 0x001fc400078ec0ff */
[----:B-1----:R-:W-:-:S04]  /*214b90*/  LOP3.LUT R16, R27, 0xffff, RZ, 0xc0, !PT ;  /* 0x0000ffff1b107812 */ /* 0x002fc800078ec0ff */
[----:B------:R-:W-:Y:S02]  /*214ba0*/  PRMT R17, R14, 0x3340, R16 ;  /* 0x000033400e117816 */ /* 0x000fe40000000010 */
[----:B------:R-:W-:Y:S02]  /*214bb0*/  SHF.R.U32.HI R14, RZ, 0x8, R14 ;  /* 0x00000008ff0e7819 */ /* 0x000fe4000001160e */
[----:B------:R-:W-:Y:S02]  /*214bc0*/  SHF.R.U32.HI R16, RZ, 0x8, R16 ;  /* 0x00000008ff107819 */ /* 0x000fe40000011610 */
[----:B------:R-:W-:Y:S02]  /*214bd0*/  SHF.R.U32.HI R9, RZ, 0x8, R9 ;  /* 0x00000008ff097819 */ /* 0x000fe40000011609 */
[----:B------:R-:W-:Y:S02]  /*214be0*/  PRMT R17, R17, 0x5410, R18 ;  /* 0x0000541011117816 */ /* 0x000fe40000000012 */
[----:B------:R-:W-:-:S02]  /*214bf0*/  SHF.R.S32.HI R18, RZ, 0x1f, R8 ;  /* 0x0000001fff127819 */ /* 0x000fc40000011408 */
        /* <DEDUP_REMOVED lines=9> */
[----:B------:R-:W-:Y:S04]  /*214c90*/  STL [R1+0x448], R17 ;  /* 0x0004481101007387 */ /* 0x000fe80000100800 */
[----:B------:R0:W-:Y:S01]  /*214ca0*/  STL [R1+0x290], R16 ;  /* 0x0002901001007387 */ /* 0x0001e20000100800 */
[----:B--2---:R-:W-:Y:S02]  /*214cb0*/  LOP3.LUT R14, R25, 0xffff, RZ, 0xc0, !PT ;  /* 0x0000ffff190e7812 */ /* 0x004fe400078ec0ff */
[----:B---3--:R-:W-:Y:S02]  /*214cc0*/  LOP3.LUT R9, R23, 0xffff, RZ, 0xc0, !PT ;  /* 0x0000ffff17097812 */ /* 0x008fe400078ec0ff */
[----:B0-----:R-:W-:Y:S01]  /*214cd0*/  LOP3.LUT R16, R21, 0xffff, RZ, 0xc0, !PT ;  /* 0x0000ffff15107812 */ /* 0x001fe200078ec0ff */
[----:B------:R-:W2:Y:S01]  /*214ce0*/  LDL.LU R23, [R1+0x804] ;  /* 0x0008040001177983 */ /* 0x000ea20000300800 */
[----:B------:R-:W-:-:S02]  /*214cf0*/  PRMT R25, R9, 0x3340, R0 ;  /* 0x0000334009197816 */ /* 0x000fc40000000000 */
[----:B------:R-:W-:Y:S02]  /*214d00*/  LOP3.LUT R21, R19, 0xffff, RZ, 0xc0, !PT ;  /* 0x0000ffff13157812 */ /* 0x000fe400078ec0ff */
[----:B------:R-:W-:Y:S02]  /*214d10*/  PRMT R19, R14, 0x3340, R16 ;  /* 0x000033400e137816 */ /* 0x000fe40000000010 */
[----:B------:R-:W-:Y:S02]  /*214d20*/  LOP3.LUT R17, R15, 0xffff, RZ, 0xc0, !PT ;  /* 0x0000ffff0f117812 */ /* 0x000fe400078ec0ff */
[----:B------:R-:W3:Y:S04]  /*214d30*/  LDL.LU R15, [R1+0x268] ;  /* 0x00026800010f7983 */ /* 0x000ee80000300800 */
[----:B------:R-:W4:Y:S01]  /*214d40*/  LDL.LU R28, [R1+0x638] ;  /* 0x00063800011c7983 */ /* 0x000f220000300800 */
[----:B------:R-:W-:-:S02]  /*214d50*/  PRMT R19, R19, 0x5410, R25 ;  /* 0x0000541013137816 */ /* 0x000fc40000000019 */
[----:B------:R-:W-:Y:S01]  /*214d60*/  LOP3.LUT R13, R13, 0xffff, RZ, 0xc0, !PT ;  /* 0x0000ffff0d0d7812 */ /* 0x000fe200078ec0ff */
[----:B------:R-:W-:Y:S04]  /*214d70*/  STL [R1+0x7988], R21 ;  /* 0x0079881501007387 */ /* 0x000fe80000100800 */
[----:B------:R0:W-:Y:S04]  /*214d80*/  STL [R1+0x1848], R19 ;  /* 0x0018481301007387 */ /* 0x0001e80000100800 */
[----:B------:R1:W-:Y:S01]  /*214d90*/  STL [R1+0x79e8], R20 ;  /* 0x0079e81401007387 */ /* 0x0003e20000100800 */
[----:B------:R-:W-:-:S02]  /*214da0*/  PRMT R25, R21, 0x3340, R0 ;  /* 0x0000334015197816 */ /* 0x000fc40000000000 */
[----:B0-----:R-:W-:Y:S02]  /*214db0*/  PRMT R19, R17, 0x3340, R13 ;  /* 0x0000334011137816 */ /* 0x001fe4000000000d */
[----:B-1----:R-:W-:Y:S02]  /*214dc0*/  IADD3 R20, P3, R8, R11, RZ ;  /* 0x0000000b08147210 */ /* 0x002fe40007f7e0ff */
[----:B------:R-:W-:-:S03]  /*214dd0*/  PRMT R19, R19, 0x5410, R25 ;  /* 0x0000541013137816 */ /* 0x000fc60000000019 */
[----:B------:R-:W-:Y:S02]  /*214de0*/  IMAD.X R21, R18, 0x1, R7, P3 ;  /* 0x0000000112157824 */ /* 0x000fe400018e0607 */
[----:B------:R-:W-:Y:S04]  /*214df0*/  STL [R1+0x187c], R19 ;  /* 0x00187c1301007387 */ /* 0x000fe80000100800 */
[----:B------:R0:W-:Y:S04]  /*214e00*/  STL.64 [R1+0xb18], R20 ;  /* 0x000b181401007387 */ /* 0x0001e80000100a00 */
[----:B------:R-:W4:Y:S01]  /*214e10*/  LDL.LU R27, [R1+0x7a4] ;  /* 0x0007a400011b7983 */ /* 0x000f220000300800 */
[----:B0-----:R-:W-:-:S03]  /*214e20*/  SHF.R.U32.HI R20, RZ, 0x8, R13 ;  /* 0x00000008ff147819 */ /* 0x001fc6000001160d */
[----:B------:R-:W4:Y:S04]  /*214e30*/  LDL.LU R13, [R1+0x1d0] ;  /* 0x0001d000010d7983 */ /* 0x000f280000300800 */
[----:B------:R-:W4:Y:S01]  /*214e40*/  LDL.LU R19, [R1+0x5c4] ;  /* 0x0005c40001137983 */ /* 0x000f220000300800 */
[----:B------:R-:W-:Y:S02]  /*214e50*/  SHF.R.U32.HI R17, RZ, 0x8, R17 ;  /* 0x00000008ff117819 */ /* 0x000fe40000011611 */
[----:B------:R-:W-:Y:S02]  /*214e60*/  SHF.R.U32.HI R14, RZ, 0x8, R14 ;  /* 0x00000008ff0e7819 */ /* 0x000fe4000001160e */
[----:B------:R-:W-:Y:S02]  /*214e70*/  SHF.R.U32.HI R16, RZ, 0x8, R16 ;  /* 0x00000008ff107819 */ /* 0x000fe40000011610 */
[----:B------:R-:W-:-:S02]  /*214e80*/  LOP3.LUT R20, R20, 0xffff, RZ, 0xc0, !PT ;  /* 0x0000ffff14147812 */ /* 0x000fc400078ec0ff */
[----:B------:R-:W-:Y:S02]  /*214e90*/  LOP3.LUT R17, R17, 0xffff, RZ, 0xc0, !PT ;  /* 0x0000ffff11117812 */ /* 0x000fe400078ec0ff */
[----:B------:R-:W-:Y:S02]  /*214ea0*/  LOP3.LUT R14, R14, 0xffff, RZ, 0xc0, !PT ;  /* 0x0000ffff0e0e7812 */ /* 0x000fe400078ec0ff */
[----:B------:R-:W-:Y:S02]  /*214eb0*/  LOP3.LUT R16, R16, 0xffff, RZ, 0xc0, !PT ;  /* 0x0000ffff10107812 */ /* 0x000fe400078ec0ff */
[----:B------:R-:W-:Y:S02]  /*214ec0*/  SHF.R.U32.HI R9, RZ, 0x8, R9 ;  /* 0x00000008ff097819 */ /* 0x000fe40000011609 */
[----:B------:R-:W-:Y:S02]  /*214ed0*/  PRMT R20, R17, 0x3340, R20 ;  /* 0x0000334011147816 */ /* 0x000fe40000000014 */
[----:B------:R-:W-:-:S02]  /*214ee0*/  PRMT R14, R14, 0x3340, R16 ;  /* 0x000033400e0e7816 */ /* 0x000fc40000000010 */
[----:B------:R-:W-:Y:S02]  /*214ef0*/  IADD3 R16, P3, R8, R4, RZ ;  /* 0x0000000408107210 */ /* 0x000fe40007f7e0ff */
[----:B------:R-:W-:Y:S01]  /*214f00*/  LOP3.LUT R9, R9, 0xffff, RZ, 0xc0, !PT ;  /* 0x0000ffff09097812 */ /* 0x000fe200078ec0ff */
[----:B------:R-:W-:Y:S04]  /*214f10*/  STL [R1+0x884], R20 ;  /* 0x0008841401007387 */ /* 0x000fe80000100800 */
[----:B------:R0:W-:Y:S01]  /*214f20*/  STL [R1+0x3f4], R14 ;  /* 0x0003f40e01007387 */ /* 0x0001e20000100800 */
[----:B------:R-:W-:-:S05]  /*214f30*/  IMAD.X R17, R18, 0x1, R3, P3 ;  /* 0x0000000112117824 */ /* 0x000fca00018e0603 */
[----:B------:R-:W-:Y:S01]  /*214f40*/  STL.64 [R1+0xb20], R16 ;  /* 0x000b201001007387 */ /* 0x000fe20000100a00 */
[----:B0-----:R-:W-:-:S05]  /*214f50*/  PRMT R14, R9, 0x3340, R0 ;  /* 0x00003340090e7816 */ /* 0x001fca0000000000 */
[----:B------:R4:W-:Y:S04]  /*214f60*/  STL [R1+0x28c], R14 ;  /* 0x00028c0e01007387 */ /* 0x0009e80000100800 */
[----:B------:R-:W4:Y:S01]  /*214f70*/  LDL.LU R25, [R1+0x7b4] ;  /* 0x0007b40001197983 */ /* 0x000f220000300800 */
[----:B--2---:R-:W-:-:S03]  /*214f80*/  LOP3.LUT R9, R23, 0xffff, RZ, 0xc0, !PT ;  /* 0x0000ffff17097812 */ /* 0x004fc600078ec0ff */
[----:B------:R-:W2:Y:S01]  /*214f90*/  LDL.LU R23, [R1+0x5d4] ;  /* 0x0005d40001177983 */ /* 0x000ea20000300800 */
[----:B---3--:R-:W-:Y:S02]  /*214fa0*/  LOP3.LUT R15, R15, 0xffff, RZ, 0xc0, !PT ;  /* 0x0000ffff0f0f7812 */ /* 0x008fe400078ec0ff */
[----:B----4-:R-:W-:Y:S02]  /*214fb0*/  LOP3.LUT R14, R28, 0xffff, RZ, 0xc0, !PT ;  /* 0x0000ffff1c0e7812 */ /* 0x010fe400078ec0ff */
[----:B------:R-:W-:Y:S02]  /*214fc0*/  PRMT R17, R15, 0x3340, R0 ;  /* 0x000033400f117816 */ /* 0x000fe40000000000 */
[--C-:B------:R-:W-:Y:S02]  /*214fd0*/  PRMT R16, R9, 0x3340, R14.reuse ;  /* 0x0000334009107816 */ /* 0x100fe4000000000e */
[----:B------:R-:W-:Y:S02]  /*214fe0*/  SHF.R.U32.HI R9, RZ, 0x8, R9 ;  /* 0x00000008ff097819 */ /* 0x000fe40000011609 */
[----:B------:R-:W-:-:S02]  /*214ff0*/  SHF.R.U32.HI R14, RZ, 0x8, R14 ;  /* 0x00000008ff0e7819 */ /* 0x000fc4000001160e */
[----:B------:R-:W-:Y:S02]  /*215000*/  PRMT R20, R16, 0x5410, R17 ;  /* 0x0000541010147816 */ /* 0x000fe40000000011 */
[----:B------:R-:W-:Y:S02]  /*215010*/  IADD3 R16, P3, R8, R2, RZ ;  /* 0x0000000208107210 */ /* 0x000fe40007f7e0ff */
[----:B------:R-:W-:Y:S02]  /*215020*/  LOP3.LUT R9, R9, 0xffff, RZ, 0xc0, !PT ;  /* 0x0000ffff09097812 */ /* 0x000fe400078ec0ff */
[----:B------:R-:W-:Y:S01]  /*215030*/  LOP3.LUT R14, R14, 0xffff, RZ, 0xc0, !PT ;  /* 0x0000ffff0e0e7812 */ /* 0x000fe200078ec0ff */
[----:B------:R-:W-:-:S03]  /*215040*/  IMAD.X R17, R18, 0x1, R0, P3 ;  /* 0x0000000112117824 */ /* 0x000fc600018e0600 */
[----:B------:R-:W-:Y:S01]  /*215050*/  PRMT R14, R9, 0x3340, R14 ;  /* 0x00003340090e7816 */ /* 0x000fe2000000000e */
[----:B------:R-:W-:Y:S04]  /*215060*/  STL [R1+0x1824], R20 ;  /* 0x0018241401007387 */ /* 0x000fe80000100800 */
[----:B------:R-:W-:Y:S04]  /*215070*/  STL.64 [R1+0xb10], R16 ;  /* 0x000b101001007387 */ /* 0x000fe80000100a00 */
[----:B------:R0:W-:Y:S01]  /*215080*/  STL [R1+0x3f0], R14 ;  /* 0x0003f00e01007387 */ /* 0x0001e20000100800 */
[----:B------:R-:W-:-:S02]  /*215090*/  LOP3.LUT R9, R27, 0xffff, RZ, 0xc0, !PT ;  /* 0x0000ffff1b097812 */ /* 0x000fc400078ec0ff */
[----:B------:R-:W-:Y:S02]  /*2150a0*/  LOP3.LUT R13, R13, 0xffff, RZ, 0xc0, !PT ;  /* 0x0000ffff0d0d7812 */ /* 0x000fe400078ec0ff */
[----:B0-----:R-:W-:Y:S02]  /*2150b0*/  LOP3.LUT R14, R19, 0xffff, RZ, 0xc0, !PT ;  /* 0x0000ffff130e7812 */ /* 0x001fe400078ec0ff */
[----:B------:R-:W-:Y:S02]  /*2150c0*/  PRMT R17, R13, 0x3340, R0 ;  /* 0x000033400d117816 */ /* 0x000fe40000000000 */
[----:B------:R-:W-:-:S04]  /*2150d0*/  PRMT R16, R9, 0x3340, R14 ;  /* 0x0000334009107816 */ /* 0x000fc8000000000e */
[----:B------:R-:W-:Y:S02]  /*2150e0*/  PRMT R17, R16, 0x5410, R17 ;  /* 0x0000541010117816 */ /* 0x000fe40000000011 */
[----:B------:R-:W-:-:S03]  /*2150f0*/  SHF.R.U32.HI R16, RZ, 0x8, R15 ;  /* 0x00000008ff107819 */ /* 0x000fc6000001160f */
[----:B------:R-:W-:Y:S04]  /*215100*/  STL [R1+0x1814], R17 ;  /* 0x0018141101007387 */ /* 0x000fe80000100800 */
[----:B------:R-:W3:Y:S04]  /*215110*/  LDL.LU R28, [R1+0x844] ;  /* 0x00084400011c7983 */ /* 0x000ee80000300800 */
[----:B------:R-:W4:Y:S04]  /*215120*/  LDL.LU R15, [R1+0x56c] ;  /* 0x00056c00010f7983 */ /* 0x000f280000300800 */
        /* <DEDUP_REMOVED lines=9> */
[----:B------:R-:W-:Y:S04]  /*2151c0*/  STL [R1+0x288], R16 ;  /* 0x0002881001007387 */ /* 0x000fe80000100800 */
[----:B------:R-:W4:Y:S04]  /*2151d0*/  LDL.LU R10, [R1+0x7a04] ;  /* 0x007a0400010a7983 */ /* 0x000f280000300800 */
[----:B------:R0:W-:Y:S01]  /*2151e0*/  STL [R1+0x838], R14 ;  /* 0x0008380e01007387 */ /* 0x0001e20000100800 */
[----:B------:R-:W-:Y:S01]  /*2151f0*/  PRMT R18, R9, 0x3340, R0 ;  /* 0x0000334009127816 */ /* 0x000fe20000000000 */
[----:B------:R-:W-:Y:S01]  /*215200*/  VIADD R8, R8, UR5 ;  /* 0x0000000508087c36 */ /* 0x000fe20008000000 */
[----:B0-----:R-:W-:-:S04]  /*215210*/  LOP3.LUT R14, R25, 0xffff, RZ, 0xc0, !PT ;  /* 0x0000ffff190e7812 */ /* 0x001fc800078ec0ff */
[----:B------:R-:W-:Y:S02]  /*215220*/  IADD3 R20, P3, R8, R6, RZ ;  /* 0x0000000608147210 */ /* 0x000fe40007f7e0ff */
[----:B------:R-:W-:Y:S01]  /*215230*/  SHF.R.U32.HI R9, RZ, 0x8, R9 ;  /* 0x00000008ff097819 */ /* 0x000fe20000011609 */
[----:B------:R-:W-:-:S03]  /*215240*/  ULDC UR5, c[0x0][0x248] ;  /* 0x0000920000057ab9 */ /* 0x000fc60000000800 */
[----:B------:R-:W-:Y:S02]  /*215250*/  LOP3.LUT R9, R9, 0xffff, RZ, 0xc0, !PT ;  /* 0x0000ffff09097812 */ /* 0x000fe400078ec0ff */
[----:B--2---:R-:W-:-:S04]  /*215260*/  LOP3.LUT R16, R23, 0xffff, RZ, 0xc0, !PT ;  /* 0x0000ffff17107812 */ /* 0x004fc800078ec0ff */
[----:B------:R-:W-:Y:S02]  /*215270*/  PRMT R17, R14, 0x3340, R16 ;  /* 0x000033400e117816 */ /* 0x000fe40000000010 */
[----:B------:R-:W-:Y:S02]  /*215280*/  SHF.R.U32.HI R14, RZ, 0x8, R14 ;  /* 0x00000008ff0e7819 */ /* 0x000fe4000001160e */
[----:B------:R-:W-:Y:S02]  /*215290*/  SHF.R.U32.HI R16, RZ, 0x8, R16 ;  /* 0x00000008ff107819 */ /* 0x000fe40000011610 */
[----:B------:R-:W-:Y:S02]  /*2152a0*/  PRMT R17, R17, 0x5410, R18 ;  /* 0x0000541011117816 */ /* 0x000fe40000000012 */
[----:B------:R-:W-:Y:S02]  /*2152b0*/  SHF.R.S32.HI R18, RZ, 0x1f, R8 ;  /* 0x0000001fff127819 */ /* 0x000fe40000011408 */
[----:B------:R-:W-:-:S02]  /*2152c0*/  LOP3.LUT R14, R14, 0xffff, RZ, 0xc0, !PT ;  /* 0x0000ffff0e0e7812 */ /* 0x000fc400078ec0ff */
[----:B------:R-:W-:Y:S01]  /*2152d0*/  LOP3.LUT R16, R16, 0xffff, RZ, 0xc0, !PT ;  /* 0x0000ffff10107812 */ /* 0x000fe200078ec0ff */
[----:B------:R-:W-:Y:S01]  /*2152e0*/  IMAD.X R21, R18, 0x1, R5, P3 ;  /* 0x0000000112157824 */ /* 0x000fe200018e0605 */
[----:B------:R0:W-:Y:S04]  /*2152f0*/  STL [R1+0x1810], R17 ;  /* 0x0018101101007387 */ /* 0x0001e80000100800 */
[----:B------:R1:W-:Y:S04]  /*215300*/  STL.64 [R1+0xb08], R20 ;  /* 0x000b081401007387 */ /* 0x0003e80000100a00 */
[----:B------:R-:W2:Y:S04]  /*215310*/  LDL.LU R27, [R1+0x894] ;  /* 0x00089400011b7983 */ /* 0x000ea80000300800 */
[----:B------:R-:W2:Y:S04]  /*215320*/  LDL.LU R25, [R1+0x574] ;  /* 0x0005740001197983 */ /* 0x000ea80000300800 */
[----:B------:R-:W2:Y:S01]  /*215330*/  LDL.LU R23, [R1+0x768] ;  /* 0x0007680001177983 */ /* 0x000ea20000300800 */
[----:B0-----:R-:W-:-:S02]  /*215340*/  PRMT R17, R14, 0x3340, R16 ;  /* 0x000033400e117816 */ /* 0x001fc40000000010 */
[----:B------:R-:W-:-:S03]  /*215350*/  PRMT R16, R9, 0x3340, R0 ;  /* 0x0000334009107816 */ /* 0x000fc60000000000 */
[----:B------:R-:W-:Y:S04]  /*215360*/  STL [R1+0x82c], R17 ;  /* 0x00082c1101007387 */ /* 0x000fe80000100800 */
[----:B------:R0:W-:Y:S01]  /*215370*/  STL [R1+0x284], R16 ;  /* 0x0002841001007387 */ /* 0x0001e20000100800 */
[----:B-1----:R-:W-:-:S05]  /*215380*/  IADD3 R20, P3, R8, R11, RZ ;  /* 0x0000000b08147210 */ /* 0x002fca0007f7e0ff */
[----:B------:R-:W-:Y:S01]  /*215390*/  IMAD.X R21, R18, 0x1, R7, P3 ;  /* 0x0000000112157824 */ /* 0x000fe200018e0607 */
[----:B---3--:R-:W-:Y:S02]  /*2153a0*/  LOP3.LUT R14, R28, 0xffff, RZ, 0xc0, !PT ;  /* 0x0000ffff1c0e7812 */ /* 0x008fe400078ec0ff */
[----:B----4-:R-:W-:Y:S02]  /*2153b0*/  LOP3.LUT R9, R15, 0xffff, RZ, 0xc0, !PT ;  /* 0x0000ffff0f097812 */ /* 0x010fe400078ec0ff */
[----:B0-----:R-:W-:Y:S02]  /*2153c0*/  LOP3.LUT R16, R19, 0xffff, RZ, 0xc0, !PT ;  /* 0x0000ffff13107812 */ /* 0x001fe400078ec0ff */
[----:B------:R-:W-:Y:S02]  /*2153d0*/  PRMT R17, R9, 0x3340, R0 ;  /* 0x0000334009117816 */ /* 0x000fe40000000000 */
[----:B------:R-:W-:-:S04]  /*2153e0*/  PRMT R15, R14, 0x3340, R16 ;  /* 0x000033400e0f7816 */ /* 0x000fc80000000010 */
[----:B------:R-:W-:Y:S02]  /*2153f0*/  PRMT R15, R15, 0x5410, R17 ;  /* 0x000054100f0f7816 */ /* 0x000fe40000000011 */
[----:B------:R-:W-:-:S03]  /*215400*/  SHF.R.U32.HI R17, RZ, 0x8, R13 ;  /* 0x00000008ff117819 */ /* 0x000fc6000001160d */
[----:B------:R0:W-:Y:S04]  /*215410*/  STL [R1+0x17ec], R15 ;  /* 0x0017ec0f01007387 */ /* 0x0001e80000100800 */
[----:B0-----:R-:W3:Y:S04]  /*215420*/  LDL.LU R15, [R1+0x8b0] ;  /* 0x0008b000010f7983 */ /* 0x001ee80000300800 */
[----:B------:R-:W4:Y:S04]  /*215430*/  LDL.LU R19, [R1+0x3fc] ;  /* 0x0003fc0001137983 */ /* 0x000f280000300800 */
[----:B------:R0:W-:Y:S04]  /*215440*/  STL.64 [R1+0xb00], R20 ;  /* 0x000b001401007387 */ /* 0x0001e80000100a00 */
[----:B------:R-:W4:Y:S01]  /*215450*/  LDL.LU R13, [R1+0x700] ;  /* 0x00070000010d7983 */ /* 0x000f220000300800 */
[----:B------:R-:W-:-:S02]  /*215460*/  SHF.R.U32.HI R14, RZ, 0x8, R14 ;  /* 0x00000008ff0e7819 */ /* 0x000fc4000001160e */
[----:B------:R-:W-:Y:S02]  /*215470*/  SHF.R.U32.HI R16, RZ, 0x8, R16 ;  /* 0x00000008ff107819 */ /* 0x000fe40000011610 */
[----:B------:R-:W-:Y:S02]  /*215480*/  LOP3.LUT R14, R14, 0xffff, RZ, 0xc0, !PT ;  /* 0x0000ffff0e0e7812 */ /* 0x000fe400078ec0ff */
[----:B------:R-:W-:Y:S02]  /*215490*/  LOP3.LUT R16, R16, 0xffff, RZ, 0xc0, !PT ;  /* 0x0000ffff10107812 */ /* 0x000fe400078ec0ff */
[----:B------:R-:W-:Y:S02]  /*2154a0*/  LOP3.LUT R17, R17, 0xffff, RZ, 0xc0, !PT ;  /* 0x0000ffff11117812 */ /* 0x000fe400078ec0ff */
[----:B------:R-:W-:Y:S02]  /*2154b0*/  PRMT R14, R14, 0x3340, R16 ;  /* 0x000033400e0e7816 */ /* 0x000fe40000000010 */
[----:B------:R-:W-:-:S02]  /*2154c0*/  IADD3 R16, P3, R8, R4, RZ ;  /* 0x0000000408107210 */ /* 0x000fc40007f7e0ff */
[----:B------:R-:W-:Y:S02]  /*2154d0*/  SHF.R.U32.HI R9, RZ, 0x8, R9 ;  /* 0x00000008ff097819 */ /* 0x000fe40000011609 */
[----:B0-----:R-:W-:Y:S01]  /*2154e0*/  PRMT R20, R17, 0x3340, R0 ;  /* 0x0000334011147816 */ /* 0x001fe20000000000 */
[----:B------:R-:W-:Y:S01]  /*2154f0*/  IMAD.X R17, R18, 0x1, R3, P3 ;  /* 0x0000000112117824 */ /* 0x000fe200018e0603 */
[----:B------:R-:W-:-:S03]  /*215500*/  LOP3.LUT R9, R9, 0xffff, RZ, 0xc0, !PT ;  /* 0x0000ffff09097812 */ /* 0x000fc600078ec0ff */
[----:B------:R-:W-:Y:S04]  /*215510*/  STL [R1+0x280], R20 ;  /* 0x0002801401007387 */ /* 0x000fe80000100800 */
[----:B------:R0:W-:Y:S04]  /*215520*/  STL [R1+0x3ec], R14 ;  /* 0x0003ec0e01007387 */ /* 0x0001e80000100800 */
[----:B------:R-:W-:Y:S01]  /*215530*/  STL.64 [R1+0xaf8], R16 ;  /* 0x000af81001007387 */ /* 0x000fe20000100a00 */
[----:B0-----:R-:W-:-:S05]  /*215540*/  PRMT R14, R9, 0x3340, R0 ;  /* 0x00003340090e7816 */ /* 0x001fca0000000000 */
[----:B------:R0:W-:Y:S04]  /*215550*/  STL [R1+0x27c], R14 ;  /* 0x00027c0e01007387 */ /* 0x0001e80000100800 */
[----:B0-----:R-:W4:Y:S04]  /*215560*/  LDL.LU R14, [R1+0x3f8] ;  /* 0x0003f800010e7983 */ /* 0x001f280000300800 */
[----:B------:R-:W4:Y:S04]  /*215570*/  LDL.LU R29, [R1+0x904] ;  /* 0x00090400011d7983 */ /* 0x000f280000300800 */
[----:B------:R-:W4:Y:S01]  /*215580*/  LDL.LU R28, [R1+0x718] ;  /* 0x00071800011c7983 */ /* 0x000f220000300800 */
[----:B--2---:R-:W-:-:S02]  /*215590*/  LOP3.LUT R9, R27, 0xffff, RZ, 0xc0, !PT ;  /* 0x0000ffff1b097812 */ /* 0x004fc400078ec0ff */
[----:B------:R-:W-:Y:S02]  /*2155a0*/  LOP3.LUT R16, R25, 0xffff, RZ, 0xc0, !PT ;  /* 0x0000ffff19107812 */ /* 0x000fe400078ec0ff */
[----:B------:R-:W-:Y:S02]  /*2155b0*/  LOP3.LUT R17, R23, 0xffff, RZ, 0xc0, !PT ;  /* 0x0000ffff17117812 */ /* 0x000fe400078ec0ff */
[----:B------:R-:W-:Y:S02]  /*2155c0*/  PRMT R21, R16, 0x3340, R0 ;  /* 0x0000334010157816 */ /* 0x000fe40000000000 */
[----:B------:R-:W-:Y:S02]  /*2155d0*/  PRMT R20, R9, 0x3340, R17 ;  /* 0x0000334009147816 */ /* 0x000fe40000000011 */
        /* <DEDUP_REMOVED lines=11> */
[----:B---3--:R-:W-:-:S02]  /*215690*/  LOP3.LUT R15, R15, 0xffff, RZ, 0xc0, !PT ;  /* 0x0000ffff0f0f7812 */ /* 0x008fc400078ec0ff */
[----:B----4-:R-:W-:Y:S02]  /*2156a0*/  LOP3.LUT R9, R19, 0xffff, RZ, 0xc0, !PT ;  /* 0x0000ffff13097812 */ /* 0x010fe400078ec0ff */
[----:B------:R-:W-:Y:S02]  /*2156b0*/  LOP3.LUT R13, R13, 0xffff, RZ, 0xc0, !PT ;  /* 0x0000ffff0d0d7812 */ /* 0x000fe400078ec0ff */
[----:B------:R-:W-:Y:S02]  /*2156c0*/  PRMT R18, R9, 0x3340, R0 ;  /* 0x0000334009127816 */ /* 0x000fe40000000000 */
[----:B0-----:R-:W-:-:S04]  /*2156d0*/  PRMT R17, R15, 0x3340, R13 ;  /* 0x000033400f117816 */ /* 0x001fc8000000000d */
[----:B------:R-:W-:Y:S02]  /*2156e0*/  PRMT R18, R17, 0x5410, R18 ;  /* 0x0000541011127816 */ /* 0x000fe40000000012 */
[----:B------:R-:W-:Y:S02]  /*2156f0*/  SHF.R.U32.HI R15, RZ, 0x8, R15 ;  /* 0x00000008ff0f7819 */ /* 0x000fe4000001160f */
[----:B------:R-:W-:Y:S01]  /*215700*/  SHF.R.U32.HI R17, RZ, 0x8, R13 ;  /* 0x00000008ff117819 */ /* 0x000fe2000001160d */
[----:B------:R0:W-:Y:S04]  /*215710*/  STL [R1+0x17d4], R18 ;  /* 0x0017d41201007387 */ /* 0x0001e80000100800 */
[----:B------:R-:W2:Y:S04]  /*215720*/  LDL.LU R13, [R1+0x850] ;  /* 0x00085000010d7983 */ /* 0x000ea80000300800 */
[----:B------:R-:W3:Y:S04]  /*215730*/  LDL.LU R27, [R1+0x3d0] ;  /* 0x0003d000011b7983 */ /* 0x000ee80000300800 */
[----:B------:R-:W4:Y:S01]  /*215740*/  LDL.LU R25, [R1+0x668] ;  /* 0x0006680001197983 */ /* 0x000f220000300800 */
[----:B------:R-:W-:-:S03]  /*215750*/  LOP3.LUT R15, R15, 0xffff, RZ, 0xc0, !PT ;  /* 0x0000ffff0f0f7812 */ /* 0x000fc600078ec0ff */
[----:B------:R-:W4:Y:S01]  /*215760*/  LDL.LU R23, [R1+0x854] ;  /* 0x0008540001177983 */ /* 0x000f220000300800 */
[----:B------:R-:W-:-:S03]  /*215770*/  LOP3.LUT R17, R17, 0xffff, RZ, 0xc0, !PT ;  /* 0x0000ffff11117812 */ /* 0x000fc600078ec0ff */
[----:B------:R-:W4:Y:S01]  /*215780*/  LDL.LU R19, [R1+0x3cc] ;  /* 0x0003cc0001137983 */ /* 0x000f220000300800 */
[----:B0-----:R-:W-:-:S03]  /*215790*/  PRMT R18, R15, 0x3340, R17 ;  /* 0x000033400f127816 */ /* 0x001fc60000000011 */
[----:B------:R-:W4:Y:S01]  /*2157a0*/  LDL.LU R15, [R1+0x68c] ;  /* 0x00068c00010f7983 */ /* 0x000f220000300800 */
[----:B------:R-:W-:-:S04]  /*2157b0*/  SHF.R.U32.HI R9, RZ, 0x8, R9 ;  /* 0x00000008ff097819 */ /* 0x000fc80000011609 */
[----:B------:R-:W-:-:S04]  /*2157c0*/  LOP3.LUT R9, R9, 0xffff, RZ, 0xc0, !PT ;  /* 0x0000ffff09097812 */ /* 0x000fc800078ec0ff */
[--C-:B------:R-:W-:Y:S01]  /*2157d0*/  PRMT R17, R9, 0x3340, R0.reuse ;  /* 0x0000334009117816 */ /* 0x100fe20000000000 */
[----:B------:R0:W-:Y:S01]  /*2157e0*/  STL [R1+0x80c], R18 ;  /* 0x00080c1201007387 */ /* 0x0001e20000100800 */
[----:B------:R-:W-:Y:S01]  /*2157f0*/  VIADD R8, R8, UR5 ;  /* 0x0000000508087c36 */ /* 0x000fe20008000000 */
[----:B------:R-:W-:Y:S02]  /*215800*/  LOP3.LUT R26, R14, 0xffff, RZ, 0xc0, !PT ;  /* 0x0000ffff0e1a7812 */ /* 0x000fe400078ec0ff */
[----:B------:R-:W-:Y:S02]  /*215810*/  LOP3.LUT R9, R29, 0xffff, RZ, 0xc0, !PT ;  /* 0x0000ffff1d097812 */ /* 0x000fe400078ec0ff */
[----:B------:R-:W-:Y:S01]  /*215820*/  LOP3.LUT R14, R28, 0xffff, RZ, 0xc0, !PT ;  /* 0x0000ffff1c0e7812 */ /* 0x000fe200078ec0ff */
[----:B------:R1:W-:Y:S01]  /*215830*/  STL [R1+0x278], R17 ;  /* 0x0002781101007387 */ /* 0x0003e20000100800 */
[----:B0-----:R-:W-:Y:S02]  /*215840*/  PRMT R18, R26, 0x3340, R0 ;  /* 0x000033401a127816 */ /* 0x001fe40000000000 */
[----:B------:R-:W-:-:S02]  /*215850*/  SHF.R.U32.HI R16, RZ, 0x8, R16 ;  /* 0x00000008ff107819 */ /* 0x000fc40000011610 */
[----:B------:R-:W-:Y:S01]  /*215860*/  IADD3 R20, P3, R8, R6, RZ ;  /* 0x0000000608147210 */ /* 0x000fe20007f7e0ff */
[----:B------:R-:W-:Y:S01]  /*215870*/  ULDC UR5, c[0x0][0x248] ;  /* 0x0000920000057ab9 */ /* 0x000fe20000000800 */
[--C-:B-1----:R-:W-:Y:S02]  /*215880*/  PRMT R17, R9, 0x3340, R14.reuse ;  /* 0x0000334009117816 */ /* 0x102fe4000000000e */
[----:B------:R-:W-:Y:S02]  /*215890*/  SHF.R.U32.HI R9, RZ, 0x8, R9 ;  /* 0x00000008ff097819 */ /* 0x000fe40000011609 */
[----:B------:R-:W-:Y:S02]  /*2158a0*/  SHF.R.U32.HI R14, RZ, 0x8, R14 ;  /* 0x00000008ff0e7819 */ /* 0x000fe4000001160e */
[----:B------:R-:W-:Y:S02]  /*2158b0*/  PRMT R17, R17, 0x5410, R18 ;  /* 0x0000541011117816 */ /* 0x000fe40000000012 */
[----:B------:R-:W-:-:S02]  /*2158c0*/  SHF.R.S32.HI R18, RZ, 0x1f, R8 ;  /* 0x0000001fff127819 */ /* 0x000fc40000011408 */
[----:B------:R-:W-:Y:S02]  /*2158d0*/  LOP3.LUT R16, R16, 0xffff, RZ, 0xc0, !PT ;  /* 0x0000ffff10107812 */ /* 0x000fe400078ec0ff */
[----:B------:R-:W-:Y:S02]  /*2158e0*/  LOP3.LUT R9, R9, 0xffff, RZ, 0xc0, !PT ;  /* 0x0000ffff09097812 */ /* 0x000fe400078ec0ff */
[----:B------:R-:W-:Y:S01]  /*2158f0*/  LOP3.LUT R14, R14, 0xffff, RZ, 0xc0, !PT ;  /* 0x0000ffff0e0e7812 */ /* 0x000fe200078ec0ff */
[----:B------:R-:W-:Y:S01]  /*215900*/  IMAD.X R21, R18, 0x1, R5, P3 ;  /* 0x0000000112157824 */ /* 0x000fe200018e0605 */
[----:B------:R-:W-:Y:S02]  /*215910*/  PRMT R16, R16, 0x3340, R0 ;  /* 0x0000334010107816 */ /* 0x000fe40000000000 */
[----:B------:R-:W-:Y:S01]  /*215920*/  PRMT R9, R9, 0x3340, R14 ;  /* 0x0000334009097816 */ /* 0x000fe2000000000e */
[----:B------:R-:W-:Y:S04]  /*215930*/  STL [R1+0x798c], R26 ;  /* 0x00798c1a01007387 */ /* 0x000fe80000100800 */
[----:B------:R3:W-:Y:S04]  /*215940*/  STL [R1+0x17c4], R17 ;  /* 0x0017c41101007387 */ /* 0x0007e80000100800 */
[----:B------:R-:W-:Y:S04]  /*215950*/  STL.64 [R1+0xae8], R20 ;  /* 0x000ae81401007387 */ /* 0x000fe80000100a00 */
[----:B------:R4:W-:Y:S04]  /*215960*/  STL [R1+0x274], R16 ;  /* 0x0002741001007387 */ /* 0x0009e80000100800 */
[----:B------:R0:W-:Y:S01]  /*215970*/  STL [R1+0x844], R9 ;  /* 0x0008440901007387 */ /* 0x0001e20000100800 */
[----:B--2---:R-:W-:-:S02]  /*215980*/  LOP3.LUT R13, R13, 0xffff, RZ, 0xc0, !PT ;  /* 0x0000ffff0d0d7812 */ /* 0x004fc400078ec0ff */
[----:B---3--:R-:W-:Y:S02]  /*215990*/  LOP3.LUT R17, R27, 0xffff, RZ, 0xc0, !PT ;  /* 0x0000ffff1b117812 */ /* 0x008fe400078ec0ff */
[----:B----4-:R-:W-:Y:S02]  /*2159a0*/  LOP3.LUT R16, R25, 0xffff, RZ, 0xc0, !PT ;  /* 0x0000ffff19107812 */ /* 0x010fe400078ec0ff */
[----:B------:R-:W2:Y:S01]  /*2159b0*/  LDL.LU R25, [R1+0x800] ;  /* 0x0008000001197983 */ /* 0x000ea20000300800 */
[----:B------:R-:W-:-:S03]  /*2159c0*/  LOP3.LUT R14, R23, 0xffff, RZ, 0xc0, !PT ;  /* 0x0000ffff170e7812 */ /* 0x000fc600078ec0ff */
[----:B------:R-:W3:Y:S01]  /*2159d0*/  LDL.LU R23, [R1+0x620] ;  /* 0x0006200001177983 */ /* 0x000ee20000300800 */
[----:B0-----:R-:W-:Y:S02]  /*2159e0*/  LOP3.LUT R9, R19, 0xffff, RZ, 0xc0, !PT ;  /* 0x0000ffff13097812 */ /* 0x001fe400078ec0ff */
[----:B------:R-:W-:Y:S02]  /*2159f0*/  PRMT R20, R17, 0x3340, R0 ;  /* 0x0000334011147816 */ /* 0x000fe40000000000 */
[----:B------:R-:W-:Y:S02]  /*215a00*/  PRMT R19, R13, 0x3340, R16 ;  /* 0x000033400d137816 */ /* 0x000fe40000000010 */
[----:B------:R-:W-:Y:S02]  /*215a10*/  LOP3.LUT R15, R15, 0xffff, RZ, 0xc0, !PT ;  /* 0x0000ffff0f0f7812 */ /* 0x000fe400078ec0ff */
[----:B------:R-:W-:Y:S02]  /*215a20*/  PRMT R21, R19, 0x5410, R20 ;  /* 0x0000541013157816 */ /* 0x000fe40000000014 */
[----:B------:R-:W-:-:S02]  /*215a30*/  PRMT R20, R9, 0x3340, R0 ;  /* 0x0000334009147816 */ /* 0x000fc40000000000 */
[----:B------:R-:W-:-:S04]  /*215a40*/  PRMT R19, R14, 0x3340, R15 ;  /* 0x000033400e137816 */ /* 0x000fc8000000000f */
[----:B------:R-:W-:Y:S02]  /*215a50*/  PRMT R19, R19, 0x5410, R20 ;  /* 0x0000541013137816 */ /* 0x000fe40000000014 */
[----:B------:R-:W-:Y:S01]  /*215a60*/  IADD3 R20, P3, R8, R11, RZ ;  /* 0x0000000b08147210 */ /* 0x000fe20007f7e0ff */
[----:B------:R0:W-:Y:S01]  /*215a70*/  STL [R1+0x1798], R21 ;  /* 0x0017981501007387 */ /* 0x0001e20000100800 */
[----:B------:R-:W-:-:S03]  /*215a80*/  SHF.R.U32.HI R13, RZ, 0x8, R13 ;  /* 0x00000008ff0d7819 */ /* 0x000fc6000001160d */
[----:B------:R-:W-:Y:S01]  /*215a90*/  STL [R1+0x1788], R19 ;  /* 0x0017881301007387 */ /* 0x000fe20000100800 */
[----:B0-----:R-:W-:-:S05]  /*215aa0*/  IMAD.X R21, R18, 0x1, R7, P3 ;  /* 0x0000000112157824 */ /* 0x001fca00018e0607 */
[----:B------:R0:W-:Y:S02]  /*215ab0*/  STL.64 [R1+0xad8], R20 ;  /* 0x000ad81401007387 */ /* 0x0001e40000100a00 */
[----:B0-----:R-:W-:Y:S02]  /*215ac0*/  SHF.R.U32.HI R21, RZ, 0x8, R16 ;  /* 0x00000008ff157819 */ /* 0x001fe40000011610 */
[----:B------:R-:W-:Y:S02]  /*215ad0*/  LOP3.LUT R20, R13, 0xffff, RZ, 0xc0, !PT ;  /* 0x0000ffff0d147812 */ /* 0x000fe400078ec0ff */
[----:B------:R-:W-:Y:S01]  /*215ae0*/  SHF.R.U32.HI R16, RZ, 0x8, R15 ;  /* 0x00000008ff107819 */ /* 0x000fe2000001160f */
[----:B------:R-:W4:Y:S04]  /*215af0*/  LDL.LU R13, [R1+0x918] ;  /* 0x00091800010d7983 */ /* 0x000f280000300800 */
[----:B------:R-:W4:Y:S04]  /*215b00*/  LDL.LU R15, [R1+0x5ac] ;  /* 0x0005ac00010f7983 */ /* 0x000f280000300800 */
[----:B------:R-:W4:Y:S01]  /*215b10*/  LDL.LU R19, [R1+0x7a0] ;  /* 0x0007a00001137983 */ /* 0x000f220000300800 */
[----:B------:R-:W-:-:S02]  /*215b20*/  LOP3.LUT R21, R21, 0xffff, RZ, 0xc0, !PT ;  /* 0x0000ffff15157812 */ /* 0x000fc400078ec0ff */
[----:B------:R-:W-:Y:S02]  /*215b30*/  SHF.R.U32.HI R14, RZ, 0x8, R14 ;  /* 0x00000008ff0e7819 */ /* 0x000fe4000001160e */
[----:B------:R-:W-:Y:S02]  /*215b40*/  SHF.R.U32.HI R9, RZ, 0x8, R9 ;  /* 0x00000008ff097819 */ /* 0x000fe40000011609 */
[----:B------:R-:W-:Y:S02]  /*215b50*/  LOP3.LUT R16, R16, 0xffff, RZ, 0xc0, !PT ;  /* 0x0000ffff10107812 */ /* 0x000fe400078ec0ff */
[----:B------:R-:W-:Y:S02]  /*215b60*/  PRMT R26, R20, 0x3340, R21 ;  /* 0x00003340141a7816 */ /* 0x000fe40000000015 */
[----:B------:R-:W-:Y:S02]  /*215b70*/  LOP3.LUT R14, R14, 0xffff, RZ, 0xc0, !PT ;  /* 0x0000ffff0e0e7812 */ /* 0x000fe400078ec0ff */
[----:B------:R-:W-:-:S02]  /*215b80*/  IADD3 R20, P3, R8, R4, RZ ;  /* 0x0000000408147210 */ /* 0x000fc40007f7e0ff */
[----:B------:R-:W-:Y:S02]  /*215b90*/  LOP3.LUT R9, R9, 0xffff, RZ, 0xc0, !PT ;  /* 0x0000ffff09097812 */ /* 0x000fe400078ec0ff */
[----:B------:R-:W-:Y:S01]  /*215ba0*/  PRMT R14, R14, 0x3340, R16 ;  /* 0x000033400e0e7816 */ /* 0x000fe20000000010 */
[----:B------:R-:W-:Y:S01]  /*215bb0*/  IMAD.X R21, R18, 0x1, R3, P3 ;  /* 0x0000000112157824 */ /* 0x000fe200018e0603 */
[----:B------:R-:W-:Y:S01]  /*215bc0*/  PRMT R16, R9, 0x3340, R0 ;  /* 0x0000334009107816 */ /* 0x000fe20000000000 */
[----:B------:R-:W-:Y:S04]  /*215bd0*/  STL [R1+0x808], R26 ;  /* 0x0008081a01007387 */ /* 0x000fe80000100800 */
[----:B------:R-:W-:Y:S04]  /*215be0*/  STL [R1+0x804], R14 ;  /* 0x0008040e01007387 */ /* 0x000fe80000100800 */
[----:B------:R0:W-:Y:S01]  /*215bf0*/  STL.64 [R1+0xae0], R20 ;  /* 0x000ae01401007387 */ /* 0x0001e20000100a00 */
[----:B------:R-:W-:-:S03]  /*215c00*/  LOP3.LUT R9, R10, 0xffff, RZ, 0xc0, !PT ;  /* 0x0000ffff0a097812 */ /* 0x000fc600078ec0ff */
[----:B------:R3:W-:Y:S01]  /*215c10*/  STL [R1+0x270], R16 ;  /* 0x0002701001007387 */ /* 0x0007e20000100800 */
[----:B------:R-:W-:-:S03]  /*215c20*/  SHF.R.U32.HI R17, RZ, 0x8, R17 ;  /* 0x00000008ff117819 */ /* 0x000fc60000011611 */
[----:B------:R-:W4:Y:S01]  /*215c30*/  LDL.LU R10, [R1+0x7a00] ;  /* 0x007a0000010a7983 */ /* 0x000f220000300800 */
[----:B0-----:R-:W-:Y:S02]  /*215c40*/  PRMT R21, R9, 0x3340, R0 ;  /* 0x0000334009157816 */ /* 0x001fe40000000000 */
[----:B------:R-:W-:-:S04]  /*215c50*/  LOP3.LUT R17, R17, 0xffff, RZ, 0xc0, !PT ;  /* 0x0000ffff11117812 */ /* 0x000fc800078ec0ff */
[----:B------:R-:W-:Y:S02]  /*215c60*/  PRMT R17, R17, 0x3340, R0 ;  /* 0x0000334011117816 */ /* 0x000fe40000000000 */
[----:B--2---:R-:W-:Y:S02]  /*215c70*/  LOP3.LUT R14, R25, 0xffff, RZ, 0xc0, !PT ;  /* 0x0000ffff190e7812 */ /* 0x004fe400078ec0ff */
[----:B---3--:R-:W-:-:S04]  /*215c80*/  LOP3.LUT R16, R23, 0xffff, RZ, 0xc0, !PT ;  /* 0x0000ffff17107812 */ /* 0x008fc800078ec0ff */
[----:B------:R-:W-:-:S04]  /*215c90*/  PRMT R20, R14, 0x3340, R16 ;  /* 0x000033400e147816 */ /* 0x000fc80000000010 */
[----:B------:R-:W-:Y:S02]  /*215ca0*/  PRMT R23, R20, 0x5410, R21 ;  /* 0x0000541014177816 */ /* 0x000fe40000000015 */
[----:B------:R-:W-:Y:S02]  /*215cb0*/  IADD3 R20, P3, R8, R2, RZ ;  /* 0x0000000208147210 */ /* 0x000fe40007f7e0ff */
[----:B------:R-:W-:Y:S02]  /*215cc0*/  SHF.R.U32.HI R14, RZ, 0x8, R14 ;  /* 0x00000008ff0e7819 */ /* 0x000fe4000001160e */
[----:B------:R-:W-:Y:S01]  /*215cd0*/  SHF.R.U32.HI R16, RZ, 0x8, R16 ;  /* 0x00000008ff107819 */ /* 0x000fe20000011610 */
[----:B------:R-:W-:Y:S01]  /*215ce0*/  IMAD.X R21, R18, 0x1, R0, P3 ;  /* 0x0000000112157824 */ /* 0x000fe200018e0600 */
[----:B------:R0:W-:Y:S01]  /*215cf0*/  STL [R1+0x1778], R23 ;  /* 0x0017781701007387 */ /* 0x0001e20000100800 */
[----:B------:R-:W-:Y:S02]  /*215d00*/  LOP3.LUT R14, R14, 0xffff, RZ, 0xc0, !PT ;  /* 0x0000ffff0e0e7812 */ /* 0x000fe400078ec0ff */
[----:B------:R-:W-:Y:S01]  /*215d10*/  LOP3.LUT R16, R16, 0xffff, RZ, 0xc0, !PT ;  /* 0x0000ffff10107812 */ /* 0x000fe200078ec0ff */
[----:B------:R-:W-:Y:S04]  /*215d20*/  STL.64 [R1+0xad0], R20 ;  /* 0x000ad01401007387 */ /* 0x000fe80000100a00 */
[----:B------:R-:W2:Y:S04]  /*215d30*/  LDL.LU R27, [R1+0x91c] ;  /* 0x00091c00011b7983 */ /* 0x000ea80000300800 */
[----:B------:R-:W3:Y:S01]  /*215d40*/  LDL.LU R25, [R1+0x5c0] ;  /* 0x0005c00001197983 */ /* 0x000ee20000300800 */
[----:B------:R-:W-:-:S03]  /*215d50*/  PRMT R16, R14, 0x3340, R16 ;  /* 0x000033400e107816 */ /* 0x000fc60000000010 */
[----:B0-----:R-:W3:Y:S04]  /*215d60*/  LDL.LU R23, [R1+0x7c8] ;  /* 0x0007c80001177983 */ /* 0x001ee80000300800 */
[----:B------:R-:W-:Y:S04]  /*215d70*/  STL [R1+0x26c], R17 ;  /* 0x00026c1101007387 */ /* 0x000fe80000100800 */
[----:B------:R0:W-:Y:S01]  /*215d80*/  STL [R1+0x7fc], R16 ;  /* 0x0007fc1001007387 */ /* 0x0001e20000100800 */
[----:B----4-:R-:W-:Y:S02]  /*215d90*/  LOP3.LUT R13, R13, 0xffff, RZ, 0xc0, !PT ;  /* 0x0000ffff0d0d7812 */ /* 0x010fe400078ec0ff */
[----:B------:R-:W-:-:S02]  /*215da0*/  LOP3.LUT R14, R15, 0xffff, RZ, 0xc0, !PT ;  /* 0x0000ffff0f0e7812 */ /* 0x000fc400078ec0ff */
[----:B------:R-:W-:-:S04]  /*215db0*/  LOP3.LUT R15, R19, 0xffff, RZ, 0xc0, !PT ;  /* 0x0000ffff130f7812 */ /* 0x000fc800078ec0ff */
[----:B0-----:R-:W-:Y:S02]  /*215dc0*/  PRMT R16, R13, 0x3340, R15 ;  /* 0x000033400d107816 */ /* 0x001fe4000000000f */
[----:B------:R-:W-:Y:S02]  /*215dd0*/  SHF.R.U32.HI R13, RZ, 0x8, R13 ;  /* 0x00000008ff0d7819 */ /* 0x000fe4000001160d */
[----:B------:R-:W-:Y:S02]  /*215de0*/  SHF.R.U32.HI R15, RZ, 0x8, R15 ;  /* 0x00000008ff0f7819 */ /* 0x000fe4000001160f */
[----:B------:R-:W-:Y:S02]  /*215df0*/  PRMT R17, R14, 0x3340, R0 ;  /* 0x000033400e117816 */ /* 0x000fe40000000000 */
[----:B------:R-:W-:Y:S02]  /*215e00*/  LOP3.LUT R13, R13, 0xffff, RZ, 0xc0, !PT ;  /* 0x0000ffff0d0d7812 */ /* 0x000fe400078ec0ff */
[----:B------:R-:W-:-:S02]  /*215e10*/  LOP3.LUT R15, R15, 0xffff, RZ, 0xc0, !PT ;  /* 0x0000ffff0f0f7812 */ /* 0x000fc400078ec0ff */
[----:B------:R-:W-:Y:S02]  /*215e20*/  PRMT R16, R16, 0x5410, R17 ;  /* 0x0000541010107816 */ /* 0x000fe40000000011 */
[----:B------:R-:W-:-:S03]  /*215e30*/  PRMT R13, R13, 0x3340, R15 ;  /* 0x000033400d0d7816 */ /* 0x000fc6000000000f */
[----:B------:R-:W-:Y:S04]  /*215e40*/  STL [R1+0x1770], R16 ;  /* 0x0017701001007387 */ /* 0x000fe80000100800 */
[----:B------:R-:W4:Y:S04]  /*215e50*/  LDL.LU R15, [R1+0x920] ;  /* 0x00092000010f7983 */ /* 0x000f280000300800 */
[----:B------:R-:W4:Y:S04]  /*215e60*/  LDL.LU R19, [R1+0x408] ;  /* 0x0004080001137983 */ /* 0x000f280000300800 */
[----:B------:R0:W-:Y:S04]  /*215e70*/  STL [R1+0x3dc], R13 ;  /* 0x0003dc0d01007387 */ /* 0x0001e80000100800 */
[----:B0-----:R-:W4:Y:S01]  /*215e80*/  LDL.LU R13, [R1+0x744] ;  /* 0x00074400010d7983 */ /* 0x001f220000300800 */
[----:B------:R-:W-:Y:S01]  /*215e90*/  VIADD R8, R8, UR5 ;  /* 0x0000000508087c36 */ /* 0x000fe20008000000 */
[----:B------:R-:W-:-:S02]  /*215ea0*/  SHF.R.U32.HI R14, RZ, 0x8, R14 ;  /* 0x00000008ff0e7819 */ /* 0x000fc4000001160e */
[----:B------:R-:W-:Y:S01]  /*215eb0*/  SHF.R.U32.HI R9, RZ, 0x8, R9 ;  /* 0x00000008ff097819 */ /* 0x000fe20000011609 */
[----:B------:R-:W-:Y:S01]  /*215ec0*/  ULDC UR5, c[0x0][0x248] ;  /* 0x0000920000057ab9 */ /* 0x000fe20000000800 */
[----:B------:R-:W-:Y:S02]  /*215ed0*/  SHF.R.S32.HI R18, RZ, 0x1f, R8 ;  /* 0x0000001fff127819 */ /* 0x000fe40000011408 */
[----:B------:R-:W-:Y:S02]  /*215ee0*/  IADD3 R16, P3, R8, R6, RZ ;  /* 0x0000000608107210 */ /* 0x000fe40007f7e0ff */
[----:B------:R-:W-:-:S03]  /*215ef0*/  LOP3.LUT R14, R14, 0xffff, RZ, 0xc0, !PT ;  /* 0x0000ffff0e0e7812 */ /* 0x000fc600078ec0ff */
[----:B------:R-:W-:Y:S01]  /*215f00*/  IMAD.X R17, R18, 0x1, R5, P3 ;  /* 0x0000000112117824 */ /* 0x000fe200018e0605 */
[----:B------:R-:W-:-:S04]  /*215f10*/  LOP3.LUT R9, R9, 0xffff, RZ, 0xc0, !PT ;  /* 0x0000ffff09097812 */ /* 0x000fc800078ec0ff */
[----:B------:R0:W-:Y:S02]  /*215f20*/  STL.64 [R1+0xac8], R16 ;  /* 0x000ac81001007387 */ /* 0x0001e40000100a00 */
[--C-:B0-----:R-:W-:Y:S02]  /*215f30*/  PRMT R17, R14, 0x3340, R0.reuse ;  /* 0x000033400e117816 */ /* 0x101fe40000000000 */
[----:B------:R-:W-:-:S03]  /*215f40*/  PRMT R14, R9, 0x3340, R0 ;  /* 0x00003340090e7816 */ /* 0x000fc60000000000 */
[----:B------:R0:W-:Y:S04]  /*215f50*/  STL [R1+0x268], R17 ;  /* 0x0002681101007387 */ /* 0x0001e80000100800 */
[----:B------:R1:W-:Y:S01]  /*215f60*/  STL [R1+0x264], R14 ;  /* 0x0002640e01007387 */ /* 0x0003e20000100800 */
[----:B--2---:R-:W-:Y:S02]  /*215f70*/  LOP3.LUT R16, R27, 0xffff, RZ, 0xc0, !PT ;  /* 0x0000ffff1b107812 */ /* 0x004fe400078ec0ff */
[----:B---3--:R-:W-:Y:S02]  /*215f80*/  LOP3.LUT R9, R25, 0xffff, RZ, 0xc0, !PT ;  /* 0x0000ffff19097812 */ /* 0x008fe400078ec0ff */
[----:B0-----:R-:W-:Y:S02]  /*215f90*/  LOP3.LUT R17, R23, 0xffff, RZ, 0xc0, !PT ;  /* 0x0000ffff17117812 */ /* 0x001fe400078ec0ff */
[----:B------:R-:W-:-:S02]  /*215fa0*/  PRMT R20, R9, 0x3340, R0 ;  /* 0x0000334009147816 */ /* 0x000fc40000000000 */
[----:B-1----:R-:W-:-:S04]  /*215fb0*/  PRMT R14, R16, 0x3340, R17 ;  /* 0x00003340100e7816 */ /* 0x002fc80000000011 */
[----:B------:R-:W-:Y:S02]  /*215fc0*/  PRMT R20, R14, 0x5410, R20 ;  /* 0x000054100e147816 */ /* 0x000fe40000000014 */
[----:B------:R-:W2:Y:S04]  /*215fd0*/  LDL.LU R14, [R1+0x928] ;  /* 0x00092800010e7983 */ /* 0x000ea80000300800 */
[----:B------:R-:W3:Y:S04]  /*215fe0*/  LDL.LU R29, [R1+0x568] ;  /* 0x00056800011d7983 */ /* 0x000ee80000300800 */
[----:B------:R0:W-:Y:S01]  /*215ff0*/  STL [R1+0x175c], R20 ;  /* 0x00175c1401007387 */ /* 0x0001e20000100800 */
[----:B------:R-:W-:-:S02]  /*216000*/  SHF.R.U32.HI R16, RZ, 0x8, R16 ;  /* 0x00000008ff107819 */ /* 0x000fc40000011610 */
[----:B------:R-:W-:Y:S01]  /*216010*/  SHF.R.U32.HI R17, RZ, 0x8, R17 ;  /* 0x00000008ff117819 */ /* 0x000fe20000011611 */
[----:B------:R-:W3:Y:S01]  /*216020*/  LDL.LU R28, [R1+0x764] ;  /* 0x00076400011c7983 */ /* 0x000ee20000300800 */
[----:B------:R-:W-:Y:S02]  /*216030*/  SHF.R.U32.HI R9, RZ, 0x8, R9 ;  /* 0x00000008ff097819 */ /* 0x000fe40000011609 */
[----:B------:R-:W-:Y:S02]  /*216040*/  LOP3.LUT R16, R16, 0xffff, RZ, 0xc0, !PT ;  /* 0x0000ffff10107812 */ /* 0x000fe400078ec0ff */
[----:B------:R-:W-:Y:S02]  /*216050*/  LOP3.LUT R17, R17, 0xffff, RZ, 0xc0, !PT ;  /* 0x0000ffff11117812 */ /* 0x000fe400078ec0ff */
[----:B0-----:R-:W-:Y:S02]  /*216060*/  IADD3 R20, P3, R8, R11, RZ ;  /* 0x0000000b08147210 */ /* 0x001fe40007f7e0ff */
[----:B------:R-:W-:-:S02]  /*216070*/  LOP3.LUT R9, R9, 0xffff, RZ, 0xc0, !PT ;  /* 0x0000ffff09097812 */ /* 0x000fc400078ec0ff */
[----:B------:R-:W-:Y:S01]  /*216080*/  PRMT R17, R16, 0x3340, R17 ;  /* 0x0000334010117816 */ /* 0x000fe20000000011 */
[----:B------:R-:W-:Y:S01]  /*216090*/  IMAD.X R21, R18, 0x1, R7, P3 ;  /* 0x0000000112157824 */ /* 0x000fe200018e0607 */
[----:B------:R-:W-:-:S04]  /*2160a0*/  PRMT R16, R9, 0x3340, R0 ;  /* 0x0000334009107816 */ /* 0x000fc80000000000 */
[----:B------:R-:W-:Y:S04]  /*2160b0*/  STL.64 [R1+0xac0], R20 ;  /* 0x000ac01401007387 */ /* 0x000fe80000100a00 */
[----:B------:R0:W-:Y:S04]  /*2160c0*/  STL [R1+0x7ec], R17 ;  /* 0x0007ec1101007387 */ /* 0x0001e80000100800 */
[----:B------:R1:W-:Y:S04]  /*2160d0*/  STL [R1+0x260], R16 ;  /* 0x0002601001007387 */ /* 0x0003e80000100800 */
[----:B------:R-:W3:Y:S04]  /*2160e0*/  LDL.LU R27, [R1+0x8a0] ;  /* 0x0008a000011b7983 */ /* 0x000ee80000300800 */
[----:B------:R-:W3:Y:S01]  /*2160f0*/  LDL.LU R25, [R1+0x3d8] ;  /* 0x0003d80001197983 */ /* 0x000ee20000300800 */
[----:B----4-:R-:W-:-:S02]  /*216100*/  LOP3.LUT R15, R15, 0xffff, RZ, 0xc0, !PT ;  /* 0x0000ffff0f0f7812 */ /* 0x010fc400078ec0ff */
[----:B------:R-:W-:-:S04]  /*216110*/  LOP3.LUT R9, R19, 0xffff, RZ, 0xc0, !PT ;  /* 0x0000ffff13097812 */ /* 0x000fc800078ec0ff */
[----:B0-----:R-:W-:Y:S02]  /*216120*/  PRMT R17, R9, 0x3340, R0 ;  /* 0x0000334009117816 */ /* 0x001fe40000000000 */
[----:B------:R-:W-:-:S04]  /*216130*/  LOP3.LUT R13, R13, 0xffff, RZ, 0xc0, !PT ;  /* 0x0000ffff0d0d7812 */ /* 0x000fc800078ec0ff */
[----:B-1----:R-:W-:-:S04]  /*216140*/  PRMT R16, R15, 0x3340, R13 ;  /* 0x000033400f107816 */ /* 0x002fc8000000000d */
[----:B------:R-:W-:-:S05]  /*216150*/  PRMT R16, R16, 0x5410, R17 ;  /* 0x0000541010107816 */ /* 0x000fca0000000011 */
[----:B------:R0:W-:Y:S04]  /*216160*/  STL [R1+0x1754], R16 ;  /* 0x0017541001007387 */ /* 0x0001e80000100800 */
[----:B------:R-:W4:Y:S01]  /*216170*/  LDL.LU R23, [R1+0x6fc] ;  /* 0x0006fc0001177983 */ /* 0x000f220000300800 */
[----:B0-----:R-:W-:-:S05]  /*216180*/  IADD3 R16, P3, R8, R4, RZ ;  /* 0x0000000408107210 */ /* 0x001fca0007f7e0ff */
[----:B------:R-:W-:-:S05]  /*216190*/  IMAD.X R17, R18, 0x1, R3, P3 ;  /* 0x0000000112117824 */ /* 0x000fca00018e0603 */
[----:B------:R0:W-:Y:S02]  /*2161a0*/  STL.64 [R1+0xab8], R16 ;  /* 0x000ab81001007387 */ /* 0x0001e40000100a00 */
[----:B0-----:R-:W-:Y:S02]  /*2161b0*/  SHF.R.U32.HI R16, RZ, 0x8, R15 ;  /* 0x00000008ff107819 */ /* 0x001fe4000001160f */
[----:B------:R-:W-:Y:S01]  /*2161c0*/  SHF.R.U32.HI R17, RZ, 0x8, R13 ;  /* 0x00000008ff117819 */ /* 0x000fe2000001160d */
[----:B------:R-:W4:Y:S04]  /*2161d0*/  LDL.LU R15, [R1+0x3d4] ;  /* 0x0003d400010f7983 */ /* 0x000f280000300800 */
[----:B------:R-:W4:Y:S04]  /*2161e0*/  LDL.LU R13, [R1+0x8c0] ;  /* 0x0008c000010d7983 */ /* 0x000f280000300800 */
[----:B------:R-:W4:Y:S01]  /*2161f0*/  LDL.LU R19, [R1+0x708] ;  /* 0x0007080001137983 */ /* 0x000f220000300800 */
[----:B------:R-:W-:-:S02]  /*216200*/  LOP3.LUT R16, R16, 0xffff, RZ, 0xc0, !PT ;  /* 0x0000ffff10107812 */ /* 0x000fc400078ec0ff */
[----:B------:R-:W-:-:S04]  /*216210*/  LOP3.LUT R17, R17, 0xffff, RZ, 0xc0, !PT ;  /* 0x0000ffff11117812 */ /* 0x000fc800078ec0ff */
[----:B------:R-:W-:-:S05]  /*216220*/  PRMT R17, R16, 0x3340, R17 ;  /* 0x0000334010117816 */ /* 0x000fca0000000011 */
[----:B------:R0:W-:Y:S01]  /*216230*/  STL [R1+0x7e4], R17 ;  /* 0x0007e41101007387 */ /* 0x0001e20000100800 */
[----:B------:R-:W-:-:S04]  /*216240*/  SHF.R.U32.HI R9, RZ, 0x8, R9 ;  /* 0x00000008ff097819 */ /* 0x000fc80000011609 */
[----:B------:R-:W-:Y:S02]  /*216250*/  LOP3.LUT R9, R9, 0xffff, RZ, 0xc0, !PT ;  /* 0x0000ffff09097812 */ /* 0x000fe400078ec0ff */
[----:B--2---:R-:W-:Y:S02]  /*216260*/  LOP3.LUT R16, R14, 0xffff, RZ, 0xc0, !PT ;  /* 0x0000ffff0e107812 */ /* 0x004fe400078ec0ff */
[----:B---3--:R-:W-:Y:S02]  /*216270*/  LOP3.LUT R14, R29, 0xffff, RZ, 0xc0, !PT ;  /* 0x0000ffff1d0e7812 */ /* 0x008fe400078ec0ff */
[----:B0-----:R-:W-:Y:S02]  /*216280*/  LOP3.LUT R17, R28, 0xffff, RZ, 0xc0, !PT ;  /* 0x0000ffff1c117812 */ /* 0x001fe400078ec0ff */
[----:B------:R-:W-:Y:S02]  /*216290*/  PRMT R21, R14, 0x3340, R0 ;  /* 0x000033400e157816 */ /* 0x000fe40000000000 */
[----:B------:R-:W-:-:S02]  /*2162a0*/  PRMT R20, R16, 0x3340, R17 ;  /* 0x0000334010147816 */ /* 0x000fc40000000011 */
[----:B------:R-:W-:Y:S02]  /*2162b0*/  SHF.R.U32.HI R16, RZ, 0x8, R16 ;  /* 0x00000008ff107819 */ /* 0x000fe40000011610 */
[----:B------:R-:W-:Y:S02]  /*2162c0*/  SHF.R.U32.HI R17, RZ, 0x8, R17 ;  /* 0x00000008ff117819 */ /* 0x000fe40000011611 */
[----:B------:R-:W-:Y:S02]  /*2162d0*/  PRMT R26, R20, 0x5410, R21 ;  /* 0x00005410141a7816 */ /* 0x000fe40000000015 */
[----:B------:R-:W-:Y:S02]  /*2162e0*/  IADD3 R20, P3, R8, R2, RZ ;  /* 0x0000000208147210 */ /* 0x000fe40007f7e0ff */
[----:B------:R-:W-:Y:S02]  /*2162f0*/  LOP3.LUT R16, R16, 0xffff, RZ, 0xc0, !PT ;  /* 0x0000ffff10107812 */ /* 0x000fe400078ec0ff */
[----:B------:R-:W-:-:S02]  /*216300*/  LOP3.LUT R17, R17, 0xffff, RZ, 0xc0, !PT ;  /* 0x0000ffff11117812 */ /* 0x000fc400078ec0ff */
[----:B------:R-:W-:Y:S01]  /*216310*/  SHF.R.U32.HI R14, RZ, 0x8, R14 ;  /* 0x00000008ff0e7819 */ /* 0x000fe2000001160e */
[--C-:B------:R-:W-:Y:S01]  /*216320*/  IMAD.X R21, R18, 0x1, R0.reuse, P3 ;  /* 0x0000000112157824 */ /* 0x100fe200018e0600 */
[----:B------:R-:W-:Y:S02]  /*216330*/  PRMT R16, R16, 0x3340, R17 ;  /* 0x0000334010107816 */ /* 0x000fe40000000011 */
[----:B------:R-:W-:Y:S01]  /*216340*/  LOP3.LUT R14, R14, 0xffff, RZ, 0xc0, !PT ;  /* 0x0000ffff0e0e7812 */ /* 0x000fe200078ec0ff */
[----:B------:R-:W-:Y:S04]  /*216350*/  STL [R1+0x174c], R26 ;  /* 0x00174c1a01007387 */ /* 0x000fe80000100800 */
[----:B------:R-:W-:Y:S04]  /*216360*/  STL.64 [R1+0xab0], R20 ;  /* 0x000ab01401007387 */ /* 0x000fe80000100a00 */
[----:B------:R0:W-:Y:S02]  /*216370*/  STL [R1+0x7dc], R16 ;  /* 0x0007dc1001007387 */ /* 0x0001e40000100800 */
[----:B0-----:R-:W-:-:S02]  /*216380*/  PRMT R16, R14, 0x3340, R0 ;  /* 0x000033400e107816 */ /* 0x001fc40000000000 */
[--C-:B------:R-:W-:Y:S02]  /*216390*/  PRMT R14, R9, 0x3340, R0.reuse ;  /* 0x00003340090e7816 */ /* 0x100fe40000000000 */
[----:B------:R-:W-:Y:S02]  /*2163a0*/  LOP3.LUT R20, R27, 0xffff, RZ, 0xc0, !PT ;  /* 0x0000ffff1b147812 */ /* 0x000fe400078ec0ff */
[----:B------:R-:W-:Y:S01]  /*2163b0*/  LOP3.LUT R9, R25, 0xffff, RZ, 0xc0, !PT ;  /* 0x0000ffff19097812 */ /* 0x000fe200078ec0ff */
[----:B------:R0:W-:Y:S04]  /*2163c0*/  STL [R1+0x25c], R16 ;  /* 0x00025c1001007387 */ /* 0x0001e80000100800 */
[----:B------:R1:W-:Y:S01]  /*2163d0*/  STL [R1+0x258], R14 ;  /* 0x0002580e01007387 */ /* 0x0003e20000100800 */
[----:B0-----:R-:W-:-:S02]  /*2163e0*/  PRMT R16, R9, 0x3340, R0 ;  /* 0x0000334009107816 */ /* 0x001fc40000000000 */
[----:B----4-:R-:W-:-:S04]  /*2163f0*/  LOP3.LUT R18, R23, 0xffff, RZ, 0xc0, !PT ;  /* 0x0000ffff17127812 */ /* 0x010fc800078ec0ff */
[----:B-1----:R-:W-:-:S04]  /*216400*/  PRMT R14, R20, 0x3340, R18 ;  /* 0x00003340140e7816 */ /* 0x002fc80000000012 */
[----:B------:R-:W-:-:S05]  /*216410*/  PRMT R16, R14, 0x5410, R16 ;  /* 0x000054100e107816 */ /* 0x000fca0000000010 */
[----:B------:R0:W-:Y:S04]  /*216420*/  STL [R1+0x172c], R16 ;  /* 0x00172c1001007387 */ /* 0x0001e80000100800 */
[----:B------:R-:W2:Y:S01]  /*216430*/  LDL.LU R23, [R1+0x840] ;  /* 0x0008400001177983 */ /* 0x000ea20000300800 */
[----:B------:R-:W-:Y:S02]  /*216440*/  LOP3.LUT R14, R15, 0xffff, RZ, 0xc0, !PT ;  /* 0x0000ffff0f0e7812 */ /* 0x000fe400078ec0ff */
[----:B0-----:R-:W-:Y:S01]  /*216450*/  LOP3.LUT R16, R19, 0xffff, RZ, 0xc0, !PT ;  /* 0x0000ffff13107812 */ /* 0x001fe200078ec0ff */
[----:B------:R-:W3:Y:S04]  /*216460*/  LDL.LU R15, [R1+0x218] ;  /* 0x00021800010f7983 */ /* 0x000ee80000300800 */
[----:B------:R-:W4:Y:S01]  /*216470*/  LDL.LU R19, [R1+0x664] ;  /* 0x0006640001137983 */ /* 0x000f220000300800 */
[----:B------:R-:W-:-:S02]  /*216480*/  LOP3.LUT R13, R13, 0xffff, RZ, 0xc0, !PT ;  /* 0x0000ffff0d0d7812 */ /* 0x000fc400078ec0ff */
[----:B------:R-:W-:Y:S01]  /*216490*/  PRMT R21, R14, 0x3340, R0 ;  /* 0x000033400e157816 */ /* 0x000fe20000000000 */
[----:B------:R-:W-:Y:S01]  /*2164a0*/  VIADD R8, R8, UR5 ;  /* 0x0000000508087c36 */ /* 0x000fe20008000000 */
[----:B------:R-:W-:Y:S02]  /*2164b0*/  PRMT R17, R13, 0x3340, R16 ;  /* 0x000033400d117816 */ /* 0x000fe40000000010 */
[----:B------:R-:W-:Y:S02]  /*2164c0*/  SHF.R.U32.HI R20, RZ, 0x8, R20 ;  /* 0x00000008ff147819 */ /* 0x000fe40000011614 */
[----:B------:R-:W-:Y:S02]  /*2164d0*/  SHF.R.U32.HI R14, RZ, 0x8, R14 ;  /* 0x00000008ff0e7819 */ /* 0x000fe4000001160e */
[----:B------:R-:W-:Y:S02]  /*2164e0*/  IADD3 R26, P3, R8, R6, RZ ;  /* 0x00000006081a7210 */ /* 0x000fe40007f7e0ff */
[----:B------:R-:W-:-:S02]  /*2164f0*/  PRMT R21, R17, 0x5410, R21 ;  /* 0x0000541011157816 */ /* 0x000fc40000000015 */
[----:B------:R-:W-:Y:S02]  /*216500*/  SHF.R.S32.HI R17, RZ, 0x1f, R8 ;  /* 0x0000001fff117819 */ /* 0x000fe40000011408 */
[----:B------:R-:W-:Y:S02]  /*216510*/  SHF.R.U32.HI R13, RZ, 0x8, R13 ;  /* 0x00000008ff0d7819 */ /* 0x000fe4000001160d */
[----:B------:R-:W-:Y:S01]  /*216520*/  SHF.R.U32.HI R9, RZ, 0x8, R9 ;  /* 0x00000008ff097819 */ /* 0x000fe20000011609 */
[----:B------:R-:W-:Y:S01]  /*216530*/  ULDC UR5, c[0x0][0x248] ;  /* 0x0000920000057ab9 */ /* 0x000fe20000000800 */
[----:B------:R-:W-:Y:S01]  /*216540*/  IMAD.X R27, R17, 0x1, R5, P3 ;  /* 0x00000001111b7824 */ /* 0x000fe200018e0605 */
[----:B------:R0:W-:Y:S04]  /*216550*/  STL [R1+0x1728], R21 ;  /* 0x0017281501007387 */ /* 0x0001e80000100800 */
[----:B------:R1:W-:Y:S01]  /*216560*/  STL.64 [R1+0xaa0], R26 ;  /* 0x000aa01a01007387 */ /* 0x0003e20000100a00 */
[----:B0-----:R-:W-:-:S02]  /*216570*/  SHF.R.U32.HI R21, RZ, 0x8, R18 ;  /* 0x00000008ff157819 */ /* 0x001fc40000011612 */
[----:B------:R-:W-:Y:S02]  /*216580*/  SHF.R.U32.HI R18, RZ, 0x8, R16 ;  /* 0x00000008ff127819 */ /* 0x000fe40000011610 */
[----:B------:R-:W-:Y:S02]  /*216590*/  LOP3.LUT R16, R13, 0xffff, RZ, 0xc0, !PT ;  /* 0x0000ffff0d107812 */ /* 0x000fe400078ec0ff */
[----:B------:R-:W4:Y:S04]  /*2165a0*/  LDL.LU R13, [R1+0x868] ;  /* 0x00086800010d7983 */ /* 0x000f280000300800 */
[----:B------:R-:W4:Y:S01]  /*2165b0*/  LDL.LU R25, [R1+0x694] ;  /* 0x0006940001197983 */ /* 0x000f220000300800 */
[----:B------:R-:W-:Y:S02]  /*2165c0*/  LOP3.LUT R20, R20, 0xffff, RZ, 0xc0, !PT ;  /* 0x0000ffff14147812 */ /* 0x000fe400078ec0ff */
[----:B------:R-:W-:-:S02]  /*2165d0*/  LOP3.LUT R21, R21, 0xffff, RZ, 0xc0, !PT ;  /* 0x0000ffff15157812 */ /* 0x000fc400078ec0ff */
[----:B------:R-:W-:Y:S02]  /*2165e0*/  LOP3.LUT R18, R18, 0xffff, RZ, 0xc0, !PT ;  /* 0x0000ffff12127812 */ /* 0x000fe400078ec0ff */
[----:B-1----:R-:W-:Y:S02]  /*2165f0*/  PRMT R26, R20, 0x3340, R21 ;  /* 0x00003340141a7816 */ /* 0x002fe40000000015 */
[----:B------:R-:W-:Y:S02]  /*216600*/  IADD3 R20, P3, R8, R11, RZ ;  /* 0x0000000b08147210 */ /* 0x000fe40007f7e0ff */
[----:B------:R-:W-:Y:S02]  /*216610*/  PRMT R16, R16, 0x3340, R18 ;  /* 0x0000334010107816 */ /* 0x000fe40000000012 */
[----:B------:R-:W-:Y:S02]  /*216620*/  LOP3.LUT R14, R14, 0xffff, RZ, 0xc0, !PT ;  /* 0x0000ffff0e0e7812 */ /* 0x000fe400078ec0ff */
[----:B------:R-:W-:Y:S01]  /*216630*/  LOP3.LUT R9, R9, 0xffff, RZ, 0xc0, !PT ;  /* 0x0000ffff09097812 */ /* 0x000fe200078ec0ff */
[----:B------:R-:W-:Y:S01]  /*216640*/  STL [R1+0x6a0], R26 ;  /* 0x0006a01a01007387 */ /* 0x000fe20000100800 */
[----:B------:R-:W-:-:S03]  /*216650*/  IMAD.X R21, R17, 0x1, R7, P3 ;  /* 0x0000000111157824 */ /* 0x000fc600018e0607 */
[----:B------:R0:W-:Y:S01]  /*216660*/  STL [R1+0x69c], R16 ;  /* 0x00069c1001007387 */ /* 0x0001e20000100800 */
[----:B------:R-:W-:-:S03]  /*216670*/  PRMT R18, R14, 0x3340, R0 ;  /* 0x000033400e127816 */ /* 0x000fc60000000000 */
[----:B------:R-:W-:Y:S04]  /*216680*/  STL.64 [R1+0xaa8], R20 ;  /* 0x000aa81401007387 */ /* 0x000fe80000100a00 */
[----:B------:R-:W-:Y:S01]  /*216690*/  STL [R1+0x254], R18 ;  /* 0x0002541201007387 */ /* 0x000fe20000100800 */
[----:B0-----:R-:W-:-:S05]  /*2166a0*/  PRMT R16, R9, 0x3340, R0 ;  /* 0x0000334009107816 */ /* 0x001fca0000000000 */
[----:B------:R4:W-:Y:S01]  /*2166b0*/  STL [R1+0x250], R16 ;  /* 0x0002501001007387 */ /* 0x0009e20000100800 */
[----:B--2---:R-:W-:-:S03]  /*2166c0*/  LOP3.LUT R14, R23, 0xffff, RZ, 0xc0, !PT ;  /* 0x0000ffff170e7812 */ /* 0x004fc600078ec0ff */
[----:B------:R-:W2:Y:S01]  /*2166d0*/  LDL.LU R23, [R1+0x61c] ;  /* 0x00061c0001177983 */ /* 0x000ea20000300800 */
[----:B---3--:R-:W-:Y:S02]  /*2166e0*/  LOP3.LUT R9, R15, 0xffff, RZ, 0xc0, !PT ;  /* 0x0000ffff0f097812 */ /* 0x008fe400078ec0ff */
[----:B----4-:R-:W-:Y:S02]  /*2166f0*/  LOP3.LUT R16, R19, 0xffff, RZ, 0xc0, !PT ;  /* 0x0000ffff13107812 */ /* 0x010fe400078ec0ff */
[----:B------:R-:W-:Y:S02]  /*216700*/  PRMT R18, R9, 0x3340, R0 ;  /* 0x0000334009127816 */ /* 0x000fe40000000000 */
[----:B------:R-:W-:-:S04]  /*216710*/  PRMT R15, R14, 0x3340, R16 ;  /* 0x000033400e0f7816 */ /* 0x000fc80000000010 */
[----:B------:R-:W-:Y:S02]  /*216720*/  PRMT R18, R15, 0x5410, R18 ;  /* 0x000054100f127816 */ /* 0x000fe40000000012 */
[----:B------:R-:W3:Y:S04]  /*216730*/  LDL.LU R15, [R1+0x934] ;  /* 0x00093400010f7983 */ /* 0x000ee80000300800 */
[----:B------:R-:W-:Y:S04]  /*216740*/  STL [R1+0x171c], R18 ;  /* 0x00171c1201007387 */ /* 0x000fe80000100800 */
[----:B------:R-:W4:Y:S01]  /*216750*/  LDL.LU R19, [R1+0x810] ;  /* 0x0008100001137983 */ /* 0x000f220000300800 */
[----:B------:R-:W-:-:S02]  /*216760*/  SHF.R.U32.HI R14, RZ, 0x8, R14 ;  /* 0x00000008ff0e7819 */ /* 0x000fc4000001160e */
[----:B------:R-:W-:Y:S02]  /*216770*/  SHF.R.U32.HI R16, RZ, 0x8, R16 ;  /* 0x00000008ff107819 */ /* 0x000fe40000011610 */
[----:B------:R-:W-:Y:S02]  /*216780*/  IADD3 R20, P3, R8, R4, RZ ;  /* 0x0000000408147210 */ /* 0x000fe40007f7e0ff */
[----:B------:R-:W-:Y:S02]  /*216790*/  LOP3.LUT R14, R14, 0xffff, RZ, 0xc0, !PT ;  /* 0x0000ffff0e0e7812 */ /* 0x000fe400078ec0ff */
[----:B------:R-:W-:Y:S01]  /*2167a0*/  LOP3.LUT R16, R16, 0xffff, RZ, 0xc0, !PT ;  /* 0x0000ffff10107812 */ /* 0x000fe200078ec0ff */
[----:B------:R-:W-:-:S03]  /*2167b0*/  IMAD.X R21, R17, 0x1, R3, P3 ;  /* 0x0000000111157824 */ /* 0x000fc600018e0603 */
[----:B------:R-:W-:Y:S02]  /*2167c0*/  PRMT R16, R14, 0x3340, R16 ;  /* 0x000033400e107816 */ /* 0x000fe40000000010 */
[----:B------:R-:W-:Y:S01]  /*2167d0*/  LOP3.LUT R14, R10, 0xffff, RZ, 0xc0, !PT ;  /* 0x0000ffff0a0e7812 */ /* 0x000fe200078ec0ff */
[----:B------:R-:W-:Y:S04]  /*2167e0*/  STL.64 [R1+0xa98], R20 ;  /* 0x000a981401007387 */ /* 0x000fe80000100a00 */
[----:B------:R0:W-:Y:S04]  /*2167f0*/  STL [R1+0x698], R16 ;  /* 0x0006981001007387 */ /* 0x0001e80000100800 */
[----:B------:R-:W4:Y:S01]  /*216800*/  LDL.LU R10, [R1+0x79fc] ;  /* 0x0079fc00010a7983 */ /* 0x000f220000300800 */
[----:B------:R-:W-:-:S02]  /*216810*/  LOP3.LUT R13, R13, 0xffff, RZ, 0xc0, !PT ;  /* 0x0000ffff0d0d7812 */ /* 0x000fc400078ec0ff */
[----:B0-----:R-:W-:Y:S02]  /*216820*/  LOP3.LUT R16, R25, 0xffff, RZ, 0xc0, !PT ;  /* 0x0000ffff19107812 */ /* 0x001fe400078ec0ff */
        /* <DEDUP_REMOVED lines=10> */
[----:B------:R-:W-:Y:S04]  /*2168d0*/  STL [R1+0x1710], R18 ;  /* 0x0017101201007387 */ /* 0x000fe80000100800 */
[----:B------:R-:W-:Y:S04]  /*2168e0*/  STL.64 [R1+0xa90], R20 ;  /* 0x000a901401007387 */ /* 0x000fe80000100a00 */
[----:B------:R-:W4:Y:S04]  /*2168f0*/  LDL.LU R27, [R1+0x938] ;  /* 0x00093800011b7983 */ /* 0x000f280000300800 */
[----:B------:R-:W4:Y:S04]  /*216900*/  LDL.LU R25, [R1+0x630] ;  /* 0x0006300001197983 */ /* 0x000f280000300800 */
[----:B------:R0:W-:Y:S01]  /*216910*/  STL [R1+0x694], R13 ;  /* 0x0006940d01007387 */ /* 0x0001e20000100800 */
[----:B------:R-:W-:-:S02]  /*216920*/  SHF.R.U32.HI R14, RZ, 0x8, R14 ;  /* 0x00000008ff0e7819 */ /* 0x000fc4000001160e */
[----:B------:R-:W-:Y:S01]  /*216930*/  SHF.R.U32.HI R9, RZ, 0x8, R9 ;  /* 0x00000008ff097819 */ /* 0x000fe20000011609 */
[----:B0-----:R-:W4:Y:S01]  /*216940*/  LDL.LU R13, [R1+0x824] ;  /* 0x00082400010d7983 */ /* 0x001f220000300800 */
[----:B------:R-:W-:Y:S02]  /*216950*/  LOP3.LUT R14, R14, 0xffff, RZ, 0xc0, !PT ;  /* 0x0000ffff0e0e7812 */ /* 0x000fe400078ec0ff */
[----:B------:R-:W-:Y:S02]  /*216960*/  LOP3.LUT R9, R9, 0xffff, RZ, 0xc0, !PT ;  /* 0x0000ffff09097812 */ /* 0x000fe400078ec0ff */
[--C-:B------:R-:W-:Y:S02]  /*216970*/  PRMT R14, R14, 0x3340, R0.reuse ;  /* 0x000033400e0e7816 */ /* 0x100fe40000000000 */
[----:B------:R-:W-:-:S03]  /*216980*/  PRMT R16, R9, 0x3340, R0 ;  /* 0x0000334009107816 */ /* 0x000fc60000000000 */
[----:B------:R3:W-:Y:S04]  /*216990*/  STL [R1+0x24c], R14 ;  /* 0x00024c0e01007387 */ /* 0x0007e80000100800 */
[----:B------:R4:W-:Y:S01]  /*2169a0*/  STL [R1+0x248], R16 ;  /* 0x0002481001007387 */ /* 0x0009e20000100800 */
[----:B--2---:R-:W-:-:S03]  /*2169b0*/  LOP3.LUT R9, R23, 0xffff, RZ, 0xc0, !PT ;  /* 0x0000ffff17097812 */ /* 0x004fc600078ec0ff */
[----:B------:R-:W2:Y:S01]  /*2169c0*/  LDL.LU R23, [R1+0x93c] ;  /* 0x00093c0001177983 */ /* 0x000ea20000300800 */
[----:B------:R-:W-:Y:S02]  /*2169d0*/  PRMT R17, R9, 0x3340, R0 ;  /* 0x0000334009117816 */ /* 0x000fe40000000000 */
[----:B---3--:R-:W-:Y:S02]  /*2169e0*/  LOP3.LUT R14, R15, 0xffff, RZ, 0xc0, !PT ;  /* 0x0000ffff0f0e7812 */ /* 0x008fe400078ec0ff */
[----:B----4-:R-:W-:-:S04]  /*2169f0*/  LOP3.LUT R16, R19, 0xffff, RZ, 0xc0, !PT ;  /* 0x0000ffff13107812 */ /* 0x010fc800078ec0ff */
[----:B------:R-:W-:-:S04]  /*216a00*/  PRMT R15, R14, 0x3340, R16 ;  /* 0x000033400e0f7816 */ /* 0x000fc80000000010 */
[----:B------:R-:W-:Y:S02]  /*216a10*/  PRMT R17, R15, 0x5410, R17 ;  /* 0x000054100f117816 */ /* 0x000fe40000000011 */
[----:B------:R-:W3:Y:S04]  /*216a20*/  LDL.LU R15, [R1+0x5bc] ;  /* 0x0005bc00010f7983 */ /* 0x000ee80000300800 */
[----:B------:R0:W-:Y:S04]  /*216a30*/  STL [R1+0x1704], R17 ;  /* 0x0017041101007387 */ /* 0x0001e80000100800 */
[----:B------:R-:W4:Y:S01]  /*216a40*/  LDL.LU R19, [R1+0x7c4] ;  /* 0x0007c40001137983 */ /* 0x000f220000300800 */
[----:B------:R-:W-:Y:S01]  /*216a50*/  VIADD R8, R8, UR5 ;  /* 0x0000000508087c36 */ /* 0x000fe20008000000 */
[----:B------:R-:W-:-:S02]  /*216a60*/  SHF.R.U32.HI R14, RZ, 0x8, R14 ;  /* 0x00000008ff0e7819 */ /* 0x000fc4000001160e */
[----:B------:R-:W-:Y:S02]  /*216a70*/  SHF.R.U32.HI R16, RZ, 0x8, R16 ;  /* 0x00000008ff107819 */ /* 0x000fe40000011610 */
[----:B------:R-:W-:Y:S01]  /*216a80*/  SHF.R.U32.HI R9, RZ, 0x8, R9 ;  /* 0x00000008ff097819 */ /* 0x000fe20000011609 */
[----:B------:R-:W-:Y:S01]  /*216a90*/  ULDC UR5, c[0x0][0x248] ;  /* 0x0000920000057ab9 */ /* 0x000fe20000000800 */
[----:B------:R-:W-:Y:S02]  /*216aa0*/  IADD3 R20, P3, R8, R6, RZ ;  /* 0x0000000608147210 */ /* 0x000fe40007f7e0ff */
[----:B------:R-:W-:Y:S02]  /*216ab0*/  LOP3.LUT R14, R14, 0xffff, RZ, 0xc0, !PT ;  /* 0x0000ffff0e0e7812 */ /* 0x000fe400078ec0ff */
[----:B0-----:R-:W-:Y:S02]  /*216ac0*/  SHF.R.S32.HI R17, RZ, 0x1f, R8 ;  /* 0x0000001fff117819 */ /* 0x001fe40000011408 */
[----:B------:R-:W-:-:S02]  /*216ad0*/  LOP3.LUT R16, R16, 0xffff, RZ, 0xc0, !PT ;  /* 0x0000ffff10107812 */ /* 0x000fc400078ec0ff */
[----:B------:R-:W-:Y:S01]  /*216ae0*/  LOP3.LUT R9, R9, 0xffff, RZ, 0xc0, !PT ;  /* 0x0000ffff09097812 */ /* 0x000fe200078ec0ff */
[----:B------:R-:W-:Y:S01]  /*216af0*/  IMAD.X R21, R17, 0x1, R5, P3 ;  /* 0x0000000111157824 */ /* 0x000fe200018e0605 */
[----:B------:R-:W-:Y:S02]  /*216b00*/  PRMT R18, R14, 0x3340, R16 ;  /* 0x000033400e127816 */ /* 0x000fe40000000010 */
[----:B------:R-:W-:Y:S02]  /*216b10*/  PRMT R16, R9, 0x3340, R0 ;  /* 0x0000334009107816 */ /* 0x000fe40000000000 */
[----:B------:R-:W-:Y:S04]  /*216b20*/  STL.64 [R1+0xa78], R20 ;  /* 0x000a781401007387 */ /* 0x000fe80000100a00 */
[----:B------:R-:W-:Y:S04]  /*216b30*/  STL [R1+0x668], R18 ;  /* 0x0006681201007387 */ /* 0x000fe80000100800 */
[----:B------:R0:W-:Y:S01]  /*216b40*/  STL [R1+0x23c], R16 ;  /* 0x00023c1001007387 */ /* 0x0001e20000100800 */
[----:B------:R-:W-:-:S02]  /*216b50*/  LOP3.LUT R14, R27, 0xffff, RZ, 0xc0, !PT ;  /* 0x0000ffff1b0e7812 */ /* 0x000fc400078ec0ff */
[----:B------:R-:W-:-:S04]  /*216b60*/  LOP3.LUT R9, R25, 0xffff, RZ, 0xc0, !PT ;  /* 0x0000ffff19097812 */ /* 0x000fc800078ec0ff */
[----:B0-----:R-:W-:Y:S02]  /*216b70*/  PRMT R16, R9, 0x3340, R0 ;  /* 0x0000334009107816 */ /* 0x001fe40000000000 */
[----:B------:R-:W-:-:S04]  /*216b80*/  LOP3.LUT R18, R13, 0xffff, RZ, 0xc0, !PT ;  /* 0x0000ffff0d127812 */ /* 0x000fc800078ec0ff */
[----:B------:R-:W-:-:S04]  /*216b90*/  PRMT R13, R14, 0x3340, R18 ;  /* 0x000033400e0d7816 */ /* 0x000fc80000000012 */
[----:B------:R-:W-:Y:S02]  /*216ba0*/  PRMT R16, R13, 0x5410, R16 ;  /* 0x000054100d107816 */ /* 0x000fe40000000010 */
[----:B------:R-:W4:Y:S04]  /*216bb0*/  LDL.LU R13, [R1+0x924] ;  /* 0x00092400010d7983 */ /* 0x000f280000300800 */
[----:B------:R0:W-:Y:S01]  /*216bc0*/  STL [R1+0x16f8], R16 ;  /* 0x0016f81001007387 */ /* 0x0001e20000100800 */
[----:B------:R-:W-:Y:S02]  /*216bd0*/  SHF.R.U32.HI R18, RZ, 0x8, R18 ;  /* 0x00000008ff127819 */ /* 0x000fe40000011612 */
[----:B------:R-:W-:Y:S02]  /*216be0*/  SHF.R.U32.HI R9, RZ, 0x8, R9 ;  /* 0x00000008ff097819 */ /* 0x000fe40000011609 */
[----:B0-----:R-:W-:-:S02]  /*216bf0*/  SHF.R.U32.HI R16, RZ, 0x8, R14 ;  /* 0x00000008ff107819 */ /* 0x001fc4000001160e */
[----:B------:R-:W4:Y:S04]  /*216c00*/  LDL.LU R14, [R1+0x3e8] ;  /* 0x0003e800010e7983 */ /* 0x000f280000300800 */
[----:B------:R-:W4:Y:S01]  /*216c10*/  LDL.LU R29, [R1+0x748] ;  /* 0x00074800011d7983 */ /* 0x000f220000300800 */
[----:B------:R-:W-:Y:S02]  /*216c20*/  IADD3 R20, P3, R8, R11, RZ ;  /* 0x0000000b08147210 */ /* 0x000fe40007f7e0ff */
[----:B------:R-:W-:Y:S02]  /*216c30*/  LOP3.LUT R16, R16, 0xffff, RZ, 0xc0, !PT ;  /* 0x0000ffff10107812 */ /* 0x000fe400078ec0ff */
[----:B------:R-:W-:Y:S02]  /*216c40*/  LOP3.LUT R18, R18, 0xffff, RZ, 0xc0, !PT ;  /* 0x0000ffff12127812 */ /* 0x000fe400078ec0ff */
[----:B------:R-:W-:Y:S01]  /*216c50*/  LOP3.LUT R9, R9, 0xffff, RZ, 0xc0, !PT ;  /* 0x0000ffff09097812 */ /* 0x000fe200078ec0ff */
[----:B------:R-:W-:Y:S01]  /*216c60*/  IMAD.X R21, R17, 0x1, R7, P3 ;  /* 0x0000000111157824 */ /* 0x000fe200018e0607 */
[----:B------:R-:W-:-:S02]  /*216c70*/  PRMT R18, R16, 0x3340, R18 ;  /* 0x0000334010127816 */ /* 0x000fc40000000012 */
[----:B------:R-:W-:Y:S02]  /*216c80*/  PRMT R16, R9, 0x3340, R0 ;  /* 0x0000334009107816 */ /* 0x000fe40000000000 */
[----:B------:R-:W-:Y:S04]  /*216c90*/  STL.64 [R1+0xa58], R20 ;  /* 0x000a581401007387 */ /* 0x000fe80000100a00 */
[----:B------:R0:W-:Y:S04]  /*216ca0*/  STL [R1+0x664], R18 ;  /* 0x0006641201007387 */ /* 0x0001e80000100800 */
[----:B------:R1:W-:Y:S04]  /*216cb0*/  STL [R1+0x238], R16 ;  /* 0x0002381001007387 */ /* 0x0003e80000100800 */
[----:B------:R-:W4:Y:S04]  /*216cc0*/  LDL.LU R28, [R1+0x92c] ;  /* 0x00092c00011c7983 */ /* 0x000f280000300800 */
[----:B------:R-:W4:Y:S01]  /*216cd0*/  LDL.LU R25, [R1+0x3e4] ;  /* 0x0003e40001197983 */ /* 0x000f220000300800 */
[----:B--2---:R-:W-:-:S02]  /*216ce0*/  LOP3.LUT R9, R23, 0xffff, RZ, 0xc0, !PT ;  /* 0x0000ffff17097812 */ /* 0x004fc400078ec0ff */
[----:B---3--:R-:W-:Y:S02]  /*216cf0*/  LOP3.LUT R23, R15, 0xffff, RZ, 0xc0, !PT ;  /* 0x0000ffff0f177812 */ /* 0x008fe400078ec0ff */
[----:B----4-:R-:W-:Y:S02]  /*216d00*/  LOP3.LUT R15, R19, 0xffff, RZ, 0xc0, !PT ;  /* 0x0000ffff130f7812 */ /* 0x010fe400078ec0ff */
[----:B------:R-:W2:Y:S01]  /*216d10*/  LDL.LU R19, [R1+0x758] ;  /* 0x0007580001137983 */ /* 0x000ea20000300800 */
[----:B0-----:R-:W-:Y:S02]  /*216d20*/  PRMT R18, R23, 0x3340, R0 ;  /* 0x0000334017127816 */ /* 0x001fe40000000000 */
[----:B-1----:R-:W-:Y:S02]  /*216d30*/  PRMT R16, R9, 0x3340, R15 ;  /* 0x0000334009107816 */ /* 0x002fe4000000000f */
[----:B------:R-:W-:Y:S02]  /*216d40*/  SHF.R.U32.HI R9, RZ, 0x8, R9 ;  /* 0x00000008ff097819 */ /* 0x000fe40000011609 */
[----:B------:R-:W-:-:S02]  /*216d50*/  SHF.R.U32.HI R15, RZ, 0x8, R15 ;  /* 0x00000008ff0f7819 */ /* 0x000fc4000001160f */
[----:B------:R-:W-:Y:S02]  /*216d60*/  IADD3 R20, P3, R8, R4, RZ ;  /* 0x0000000408147210 */ /* 0x000fe40007f7e0ff */
[----:B------:R-:W-:Y:S02]  /*216d70*/  PRMT R16, R16, 0x5410, R18 ;  /* 0x0000541010107816 */ /* 0x000fe40000000012 */
[----:B------:R-:W-:Y:S02]  /*216d80*/  LOP3.LUT R9, R9, 0xffff, RZ, 0xc0, !PT ;  /* 0x0000ffff09097812 */ /* 0x000fe400078ec0ff */
[----:B------:R-:W-:Y:S01]  /*216d90*/  LOP3.LUT R15, R15, 0xffff, RZ, 0xc0, !PT ;  /* 0x0000ffff0f0f7812 */ /* 0x000fe200078ec0ff */
[----:B------:R-:W-:Y:S04]  /*216da0*/  STL [R1+0x7990], R23 ;  /* 0x0079901701007387 */ /* 0x000fe80000100800 */
[----:B------:R-:W-:Y:S01]  /*216db0*/  STL [R1+0x79f0], R22 ;  /* 0x0079f01601007387 */ /* 0x000fe20000100800 */
[----:B------:R-:W-:-:S03]  /*216dc0*/  IMAD.X R21, R17, 0x1, R3, P3 ;  /* 0x0000000111157824 */ /* 0x000fc600018e0603 */
[----:B------:R-:W-:Y:S01]  /*216dd0*/  STL [R1+0x16f4], R16 ;  /* 0x0016f41001007387 */ /* 0x000fe20000100800 */
[----:B------:R-:W-:-:S03]  /*216de0*/  PRMT R15, R9, 0x3340, R15 ;  /* 0x00003340090f7816 */ /* 0x000fc6000000000f */
[----:B------:R-:W-:Y:S04]  /*216df0*/  STL.64 [R1+0xa40], R20 ;  /* 0x000a401401007387 */ /* 0x000fe80000100a00 */
[----:B------:R-:W3:Y:S04]  /*216e00*/  LDL.LU R27, [R1+0x240] ;  /* 0x00024000011b7983 */ /* 0x000ee80000300800 */
[----:B------:R0:W-:Y:S01]  /*216e10*/  STL [R1+0x6a4], R15 ;  /* 0x0006a40f01007387 */ /* 0x0001e20000100800 */
[----:B------:R-:W-:-:S03]  /*216e20*/  LOP3.LUT R9, R13, 0xffff, RZ, 0xc0, !PT ;  /* 0x0000ffff0d097812 */ /* 0x000fc600078ec0ff */
[----:B------:R-:W4:Y:S04]  /*216e30*/  LDL.LU R13, [R1+0x898] ;  /* 0x00089800010d7983 */ /* 0x000f280000300800 */
[----:B0-----:R-:W4:Y:S01]  /*216e40*/  LDL.LU R15, [R1+0x6ec] ;  /* 0x0006ec00010f7983 */ /* 0x001f220000300800 */
[----:B------:R-:W-:Y:S02]  /*216e50*/  LOP3.LUT R16, R14, 0xffff, RZ, 0xc0, !PT ;  /* 0x0000ffff0e107812 */ /* 0x000fe400078ec0ff */
[----:B------:R-:W-:Y:S02]  /*216e60*/  LOP3.LUT R14, R29, 0xffff, RZ, 0xc0, !PT ;  /* 0x0000ffff1d0e7812 */ /* 0x000fe400078ec0ff */
[----:B------:R-:W-:Y:S02]  /*216e70*/  PRMT R20, R16, 0x3340, R0 ;  /* 0x0000334010147816 */ /* 0x000fe40000000000 */
[----:B------:R-:W-:-:S02]  /*216e80*/  PRMT R18, R9, 0x3340, R14 ;  /* 0x0000334009127816 */ /* 0x000fc4000000000e */
[----:B------:R-:W-:Y:S02]  /*216e90*/  SHF.R.U32.HI R9, RZ, 0x8, R9 ;  /* 0x00000008ff097819 */ /* 0x000fe40000011609 */
[----:B------:R-:W-:Y:S02]  /*216ea0*/  SHF.R.U32.HI R14, RZ, 0x8, R14 ;  /* 0x00000008ff0e7819 */ /* 0x000fe4000001160e */
[----:B------:R-:W-:Y:S02]  /*216eb0*/  PRMT R18, R18, 0x5410, R20 ;  /* 0x0000541012127816 */ /* 0x000fe40000000014 */
[----:B------:R-:W-:Y:S02]  /*216ec0*/  IADD3 R20, P3, R8, R2, RZ ;  /* 0x0000000208147210 */ /* 0x000fe40007f7e0ff */
[----:B------:R-:W-:Y:S02]  /*216ed0*/  LOP3.LUT R9, R9, 0xffff, RZ, 0xc0, !PT ;  /* 0x0000ffff09097812 */ /* 0x000fe400078ec0ff */
[----:B------:R-:W-:Y:S01]  /*216ee0*/  LOP3.LUT R14, R14, 0xffff, RZ, 0xc0, !PT ;  /* 0x0000ffff0e0e7812 */ /* 0x000fe200078ec0ff */
[----:B------:R-:W-:-:S03]  /*216ef0*/  IMAD.X R21, R17, 0x1, R0, P3 ;  /* 0x0000000111157824 */ /* 0x000fc600018e0600 */
[----:B------:R-:W-:Y:S01]  /*216f00*/  PRMT R14, R9, 0x3340, R14 ;  /* 0x00003340090e7816 */ /* 0x000fe2000000000e */
[----:B------:R-:W-:Y:S04]  /*216f10*/  STL [R1+0x16c8], R18 ;  /* 0x0016c81201007387 */ /* 0x000fe80000100800 */
[----:B------:R-:W-:Y:S01]  /*216f20*/  STL.64 [R1+0xa38], R20 ;  /* 0x000a381401007387 */ /* 0x000fe20000100a00 */
[----:B------:R-:W-:Y:S02]  /*216f30*/  LOP3.LUT R9, R28, 0xffff, RZ, 0xc0, !PT ;  /* 0x0000ffff1c097812 */ /* 0x000fe400078ec0ff */
[----:B------:R-:W-:Y:S01]  /*216f40*/  LOP3.LUT R17, R25, 0xffff, RZ, 0xc0, !PT ;  /* 0x0000ffff19117812 */ /* 0x000fe200078ec0ff */
[----:B------:R2:W-:Y:S04]  /*216f50*/  STL [R1+0x660], R14 ;  /* 0x0006600e01007387 */ /* 0x0005e80000100800 */
[----:B------:R-:W4:Y:S01]  /*216f60*/  LDL.LU R25, [R1+0x8c8] ;  /* 0x0008c80001197983 */ /* 0x000f220000300800 */
[----:B--2---:R-:W-:-:S02]  /*216f70*/  LOP3.LUT R14, R19, 0xffff, RZ, 0xc0, !PT ;  /* 0x0000ffff130e7812 */ /* 0x004fc400078ec0ff */
[----:B------:R-:W-:Y:S02]  /*216f80*/  PRMT R19, R17, 0x3340, R0 ;  /* 0x0000334011137816 */ /* 0x000fe40000000000 */
[----:B------:R-:W-:-:S04]  /*216f90*/  PRMT R18, R9, 0x3340, R14 ;  /* 0x0000334009127816 */ /* 0x000fc8000000000e */
[----:B------:R-:W-:-:S05]  /*216fa0*/  PRMT R18, R18, 0x5410, R19 ;  /* 0x0000541012127816 */ /* 0x000fca0000000013 */
[----:B------:R-:W-:Y:S04]  /*216fb0*/  STL [R1+0x16c0], R18 ;  /* 0x0016c01201007387 */ /* 0x000fe80000100800 */
[----:B------:R-:W2:Y:S01]  /*216fc0*/  LDL.LU R19, [R1+0x70c] ;  /* 0x00070c0001137983 */ /* 0x000ea20000300800 */
[----:B------:R-:W-:Y:S02]  /*216fd0*/  SHF.R.U32.HI R16, RZ, 0x8, R16 ;  /* 0x00000008ff107819 */ /* 0x000fe40000011610 */
[----:B------:R-:W-:Y:S02]  /*216fe0*/  SHF.R.U32.HI R9, RZ, 0x8, R9 ;  /* 0x00000008ff097819 */ /* 0x000fe40000011609 */
[----:B------:R-:W-:Y:S02]  /*216ff0*/  SHF.R.U32.HI R14, RZ, 0x8, R14 ;  /* 0x00000008ff0e7819 */ /* 0x000fe4000001160e */
[----:B------:R-:W-:-:S02]  /*217000*/  LOP3.LUT R16, R16, 0xffff, RZ, 0xc0, !PT ;  /* 0x0000ffff10107812 */ /* 0x000fc400078ec0ff */
[----:B------:R-:W-:Y:S02]  /*217010*/  LOP3.LUT R9, R9, 0xffff, RZ, 0xc0, !PT ;  /* 0x0000ffff09097812 */ /* 0x000fe400078ec0ff */
[----:B------:R-:W-:Y:S02]  /*217020*/  LOP3.LUT R14, R14, 0xffff, RZ, 0xc0, !PT ;  /* 0x0000ffff0e0e7812 */ /* 0x000fe400078ec0ff */
[----:B------:R-:W-:Y:S02]  /*217030*/  PRMT R16, R16, 0x3340, R0 ;  /* 0x0000334010107816 */ /* 0x000fe40000000000 */
[----:B------:R-:W-:Y:S02]  /*217040*/  PRMT R14, R9, 0x3340, R14 ;  /* 0x00003340090e7816 */ /* 0x000fe4000000000e */
[----:B---3--:R-:W-:Y:S01]  /*217050*/  LOP3.LUT R9, R27, 0xffff, RZ, 0xc0, !PT ;  /* 0x0000ffff1b097812 */ /* 0x008fe200078ec0ff */
[----:B------:R-:W-:Y:S04]  /*217060*/  STL [R1+0x234], R16 ;  /* 0x0002341001007387 */ /* 0x000fe80000100800 */
[----:B------:R0:W-:Y:S01]  /*217070*/  STL [R1+0x65c], R14 ;  /* 0x00065c0e01007387 */ /* 0x0001e20000100800 */
[----:B------:R-:W-:Y:S01]  /*217080*/  VIADD R8, R8, UR5 ;  /* 0x0000000508087c36 */ /* 0x000fe20008000000 */
[----:B----4-:R-:W-:-:S02]  /*217090*/  LOP3.LUT R13, R13, 0xffff, RZ, 0xc0, !PT ;  /* 0x0000ffff0d0d7812 */ /* 0x010fc400078ec0ff */
[----:B0-----:R-:W-:Y:S02]  /*2170a0*/  LOP3.LUT R14, R15, 0xffff, RZ, 0xc0, !PT ;  /* 0x0000ffff0f0e7812 */ /* 0x001fe400078ec0ff */
[----:B------:R-:W-:Y:S02]  /*2170b0*/  PRMT R16, R9, 0x3340, R0 ;  /* 0x0000334009107816 */ /* 0x000fe40000000000 */
[----:B------:R-:W-:Y:S02]  /*2170c0*/  SHF.R.S32.HI R20, RZ, 0x1f, R8 ;  /* 0x0000001fff147819 */ /* 0x000fe40000011408 */
[----:B------:R-:W-:Y:S02]  /*2170d0*/  IADD3 R22, P3, R8, R6, RZ ;  /* 0x0000000608167210 */ /* 0x000fe40007f7e0ff */
[----:B------:R-:W-:Y:S02]  /*2170e0*/  PRMT R15, R13, 0x3340, R14 ;  /* 0x000033400d0f7816 */ /* 0x000fe4000000000e */
[----:B------:R-:W-:-:S02]  /*2170f0*/  SHF.R.U32.HI R13, RZ, 0x8, R13 ;  /* 0x00000008ff0d7819 */ /* 0x000fc4000001160d */
[----:B------:R-:W-:Y:S02]  /*217100*/  SHF.R.U32.HI R9, RZ, 0x8, R9 ;  /* 0x00000008ff097819 */ /* 0x000fe40000011609 */
[----:B------:R-:W-:Y:S02]  /*217110*/  SHF.R.U32.HI R17, RZ, 0x8, R17 ;  /* 0x00000008ff117819 */ /* 0x000fe40000011611 */
[----:B------:R-:W-:Y:S02]  /*217120*/  PRMT R15, R15, 0x5410, R16 ;  /* 0x000054100f0f7816 */ /* 0x000fe40000000010 */
[----:B------:R-:W-:Y:S01]  /*217130*/  SHF.R.U32.HI R16, RZ, 0x8, R14 ;  /* 0x00000008ff107819 */ /* 0x000fe2000001160e */
[----:B------:R-:W-:Y:S01]  /*217140*/  IMAD.X R23, R20, 0x1, R5, P3 ;  /* 0x0000000114177824 */ /* 0x000fe200018e0605 */
[----:B------:R-:W-:Y:S02]  /*217150*/  LOP3.LUT R14, R13, 0xffff, RZ, 0xc0, !PT ;  /* 0x0000ffff0d0e7812 */ /* 0x000fe400078ec0ff */
[----:B------:R-:W-:-:S02]  /*217160*/  LOP3.LUT R9, R9, 0xffff, RZ, 0xc0, !PT ;  /* 0x0000ffff09097812 */ /* 0x000fc400078ec0ff */
[----:B------:R-:W-:Y:S01]  /*217170*/  LOP3.LUT R16, R16, 0xffff, RZ, 0xc0, !PT ;  /* 0x0000ffff10107812 */ /* 0x000fe200078ec0ff */
[----:B------:R0:W-:Y:S04]  /*217180*/  STL [R1+0x16a8], R15 ;  /* 0x0016a80f01007387 */ /* 0x0001e80000100800 */
[----:B------:R-:W-:Y:S01]  /*217190*/  STL.64 [R1+0x9f0], R22 ;  /* 0x0009f01601007387 */ /* 0x000fe20000100a00 */
[----:B------:R-:W-:Y:S01]  /*2171a0*/  ULDC UR5, c[0x0][0x248] ;  /* 0x0000920000057ab9 */ /* 0x000fe20000000800 */
[----:B------:R-:W-:Y:S02]  /*2171b0*/  PRMT R14, R14, 0x3340, R16 ;  /* 0x000033400e0e7816 */ /* 0x000fe40000000010 */
[----:B------:R-:W-:Y:S01]  /*2171c0*/  PRMT R16, R9, 0x3340, R0 ;  /* 0x0000334009107816 */ /* 0x000fe20000000000 */
[----:B0-----:R-:W3:Y:S04]  /*2171d0*/  LDL.LU R15, [R1+0x950] ;  /* 0x00095000010f7983 */ /* 0x001ee80000300800 */
[----:B------:R-:W4:Y:S04]  /*2171e0*/  LDL.LU R13, [R1+0x674] ;  /* 0x00067400010d7983 */ /* 0x000f280000300800 */
[----:B------:R-:W4:Y:S04]  /*2171f0*/  LDL.LU R29, [R1+0x834] ;  /* 0x00083400011d7983 */ /* 0x000f280000300800 */
[----:B------:R0:W-:Y:S04]  /*217200*/  STL [R1+0x658], R14 ;  /* 0x0006580e01007387 */ /* 0x0001e80000100800 */
[----:B------:R2:W-:Y:S01]  /*217210*/  STL [R1+0x230], R16 ;  /* 0x0002301001007387 */ /* 0x0005e20000100800 */
[----:B------:R-:W-:-:S03]  /*217220*/  LOP3.LUT R9, R10, 0xffff, RZ, 0xc0, !PT ;  /* 0x0000ffff0a097812 */ /* 0x000fc600078ec0ff */
[----:B------:R-:W4:Y:S01]  /*217230*/  LDL.LU R10, [R1+0x79f8] ;  /* 0x0079f800010a7983 */ /* 0x000f220000300800 */
[----:B0-----:R-:W-:Y:S02]  /*217240*/  LOP3.LUT R14, R25, 0xffff, RZ, 0xc0, !PT ;  /* 0x0000ffff190e7812 */ /* 0x001fe400078ec0ff */
[----:B--2---:R-:W-:Y:S02]  /*217250*/  LOP3.LUT R16, R19, 0xffff, RZ, 0xc0, !PT ;  /* 0x0000ffff13107812 */ /* 0x004fe400078ec0ff */
[----:B------:R-:W-:Y:S02]  /*217260*/  PRMT R19, R9, 0x3340, R0 ;  /* 0x0000334009137816 */ /* 0x000fe40000000000 */
[----:B------:R-:W-:-:S04]  /*217270*/  PRMT R18, R14, 0x3340, R16 ;  /* 0x000033400e127816 */ /* 0x000fc80000000010 */
[----:B------:R-:W-:Y:S02]  /*217280*/  PRMT R21, R18, 0x5410, R19 ;  /* 0x0000541012157816 */ /* 0x000fe40000000013 */
[----:B------:R-:W-:-:S05]  /*217290*/  IADD3 R18, P3, R8, R11, RZ ;  /* 0x0000000b08127210 */ /* 0x000fca0007f7e0ff */
[----:B------:R-:W-:Y:S01]  /*2172a0*/  IMAD.X R19, R20, 0x1, R7, P3 ;  /* 0x0000000114137824 */ /* 0x000fe200018e0607 */
[----:B------:R-:W-:Y:S04]  /*2172b0*/  STL [R1+0x16a4], R21 ;  /* 0x0016a41501007387 */ /* 0x000fe80000100800 */
[----:B------:R-:W2:Y:S04]  /*2172c0*/  LDL.LU R27, [R1+0x954] ;  /* 0x00095400011b7983 */ /* 0x000ea80000300800 */
[----:B------:R-:W2:Y:S04]  /*2172d0*/  LDL.LU R25, [R1+0x688] ;  /* 0x0006880001197983 */ /* 0x000ea80000300800 */
[----:B------:R0:W-:Y:S04]  /*2172e0*/  STL.64 [R1+0x9d8], R18 ;  /* 0x0009d81201007387 */ /* 0x0001e80000100a00 */
[----:B0-----:R-:W2:Y:S01]  /*2172f0*/  LDL.LU R19, [R1+0x864] ;  /* 0x0008640001137983 */ /* 0x001ea20000300800 */
[----:B------:R-:W-:-:S02]  /*217300*/  SHF.R.U32.HI R14, RZ, 0x8, R14 ;  /* 0x00000008ff0e7819 */ /* 0x000fc4000001160e */
[----:B------:R-:W-:Y:S02]  /*217310*/  SHF.R.U32.HI R16, RZ, 0x8, R16 ;  /* 0x00000008ff107819 */ /* 0x000fe40000011610 */
[----:B------:R-:W-:Y:S02]  /*217320*/  LOP3.LUT R17, R17, 0xffff, RZ, 0xc0, !PT ;  /* 0x0000ffff11117812 */ /* 0x000fe400078ec0ff */
[----:B------:R-:W-:Y:S02]  /*217330*/  LOP3.LUT R14, R14, 0xffff, RZ, 0xc0, !PT ;  /* 0x0000ffff0e0e7812 */ /* 0x000fe400078ec0ff */
[----:B------:R-:W-:Y:S02]  /*217340*/  LOP3.LUT R16, R16, 0xffff, RZ, 0xc0, !PT ;  /* 0x0000ffff10107812 */ /* 0x000fe400078ec0ff */
[----:B------:R-:W-:Y:S02]  /*217350*/  SHF.R.U32.HI R9, RZ, 0x8, R9 ;  /* 0x00000008ff097819 */ /* 0x000fe40000011609 */
[----:B------:R-:W-:-:S02]  /*217360*/  PRMT R18, R17, 0x3340, R0 ;  /* 0x0000334011127816 */ /* 0x000fc40000000000 */
[----:B------:R-:W-:Y:S02]  /*217370*/  PRMT R14, R14, 0x3340, R16 ;  /* 0x000033400e0e7816 */ /* 0x000fe40000000010 */
        /* <DEDUP_REMOVED lines=8> */
[----:B------:R-:W2:Y:S01]  /*217400*/  LDL.LU R28, [R1+0x60c] ;  /* 0x00060c00011c7983 */ /* 0x000ea20000300800 */
[----:B---3--:R-:W-:Y:S02]  /*217410*/  LOP3.LUT R9, R15, 0xffff, RZ, 0xc0, !PT ;  /* 0x0000ffff0f097812 */ /* 0x008fe400078ec0ff */
[----:B----4-:R-:W-:Y:S01]  /*217420*/  LOP3.LUT R18, R13, 0xffff, RZ, 0xc0, !PT ;  /* 0x0000ffff0d127812 */ /* 0x010fe200078ec0ff */
[----:B------:R-:W3:Y:S04]  /*217430*/  LDL.LU R15, [R1+0x958] ;  /* 0x00095800010f7983 */ /* 0x000ee80000300800 */
[----:B------:R-:W4:Y:S01]  /*217440*/  LDL.LU R13, [R1+0x7f8] ;  /* 0x0007f800010d7983 */ /* 0x000f220000300800 */
[----:B0-----:R-:W-:-:S02]  /*217450*/  LOP3.LUT R14, R29, 0xffff, RZ, 0xc0, !PT ;  /* 0x0000ffff1d0e7812 */ /* 0x001fc400078ec0ff */
[----:B------:R-:W-:Y:S02]  /*217460*/  PRMT R17, R18, 0x3340, R0 ;  /* 0x0000334012117816 */ /* 0x000fe40000000000 */
        /* <DEDUP_REMOVED lines=9> */
[----:B------:R0:W-:Y:S02]  /*217500*/  STL.64 [R1+0x9c0], R16 ;  /* 0x0009c01001007387 */ /* 0x0001e40000100a00 */
[----:B0-----:R-:W-:-:S05]  /*217510*/  PRMT R16, R9, 0x3340, R14 ;  /* 0x0000334009107816 */ /* 0x001fca000000000e */
[----:B------:R0:W-:Y:S01]  /*217520*/  STL [R1+0x64c], R16 ;  /* 0x00064c1001007387 */ /* 0x0001e20000100800 */
[----:B--2---:R-:W-:Y:S02]  /*217530*/  LOP3.LUT R14, R27, 0xffff, RZ, 0xc0, !PT ;  /* 0x0000ffff1b0e7812 */ /* 0x004fe400078ec0ff */
[----:B------:R-:W-:Y:S02]  /*217540*/  LOP3.LUT R9, R25, 0xffff, RZ, 0xc0, !PT ;  /* 0x0000ffff19097812 */ /* 0x000fe400078ec0ff */
[----:B0-----:R-:W-:Y:S02]  /*217550*/  LOP3.LUT R16, R19, 0xffff, RZ, 0xc0, !PT ;  /* 0x0000ffff13107812 */ /* 0x001fe400078ec0ff */
[----:B------:R-:W-:Y:S02]  /*217560*/  PRMT R19, R9, 0x3340, R0 ;  /* 0x0000334009137816 */ /* 0x000fe40000000000 */
[----:B------:R-:W-:-:S04]  /*217570*/  PRMT R17, R14, 0x3340, R16 ;  /* 0x000033400e117816 */ /* 0x000fc80000000010 */
[----:B------:R-:W-:-:S05]  /*217580*/  PRMT R17, R17, 0x5410, R19 ;  /* 0x0000541011117816 */ /* 0x000fca0000000013 */
[----:B------:R0:W-:Y:S04]  /*217590*/  STL [R1+0x1698], R17 ;  /* 0x0016981101007387 */ /* 0x0001e80000100800 */
[----:B------:R-:W2:Y:S04]  /*2175a0*/  LDL.LU R27, [R1+0x95c] ;  /* 0x00095c00011b7983 */ /* 0x000ea80000300800 */
[----:B------:R-:W2:Y:S04]  /*2175b0*/  LDL.LU R25, [R1+0x628] ;  /* 0x0006280001197983 */ /* 0x000ea80000300800 */
[----:B------:R-:W2:Y:S01]  /*2175c0*/  LDL.LU R19, [R1+0x820] ;  /* 0x0008200001137983 */ /* 0x000ea20000300800 */
        /* <DEDUP_REMOVED lines=8> */
[----:B0-----:R-:W-:Y:S01]  /*217650*/  LOP3.LUT R17, R28, 0xffff, RZ, 0xc0, !PT ;  /* 0x0000ffff1c117812 */ /* 0x001fe200078ec0ff */
[----:B------:R4:W-:Y:S01]  /*217660*/  STL [R1+0x648], R16 ;  /* 0x0006481001007387 */ /* 0x0009e20000100800 */
[----:B---3--:R-:W-:-:S03]  /*217670*/  LOP3.LUT R9, R15, 0xffff, RZ, 0xc0, !PT ;  /* 0x0000ffff0f097812 */ /* 0x008fc600078ec0ff */
[----:B------:R0:W-:Y:S01]  /*217680*/  STL [R1+0x224], R14 ;  /* 0x0002240e01007387 */ /* 0x0001e20000100800 */
[----:B----4-:R-:W-:Y:S02]  /*217690*/  LOP3.LUT R16, R13, 0xffff, RZ, 0xc0, !PT ;  /* 0x0000ffff0d107812 */ /* 0x010fe400078ec0ff */
[----:B0-----:R-:W-:Y:S02]  /*2176a0*/  PRMT R14, R17, 0x3340, R0 ;  /* 0x00003340110e7816 */ /* 0x001fe40000000000 */
[----:B------:R-:W-:Y:S01]  /*2176b0*/  PRMT R13, R9, 0x3340, R16 ;  /* 0x00003340090d7816 */ /* 0x000fe20000000010 */
[----:B------:R-:W-:Y:S01]  /*2176c0*/  VIADD R8, R8, UR5 ;  /* 0x0000000508087c36 */ /* 0x000fe20008000000 */
[----:B------:R-:W-:Y:S02]  /*2176d0*/  SHF.R.U32.HI R18, RZ, 0x8, R18 ;  /* 0x00000008ff127819 */ /* 0x000fe40000011612 */
[----:B------:R-:W-:Y:S02]  /*2176e0*/  SHF.R.U32.HI R9, RZ, 0x8, R9 ;  /* 0x00000008ff097819 */ /* 0x000fe40000011609 */
[----:B------:R-:W-:-:S02]  /*2176f0*/  PRMT R13, R13, 0x5410, R14 ;  /* 0x000054100d0d7816 */ /* 0x000fc4000000000e */
[----:B------:R-:W-:Y:S02]  /*217700*/  SHF.R.U32.HI R16, RZ, 0x8, R16 ;  /* 0x00000008ff107819 */ /* 0x000fe40000011610 */
[----:B------:R-:W-:Y:S02]  /*217710*/  SHF.R.S32.HI R14, RZ, 0x1f, R8 ;  /* 0x0000001fff0e7819 */ /* 0x000fe40000011408 */
[----:B------:R-:W-:Y:S02]  /*217720*/  IADD3 R20, P3, R8, R6, RZ ;  /* 0x0000000608147210 */ /* 0x000fe40007f7e0ff */
[----:B--2---:R-:W-:Y:S01]  /*217730*/  LOP3.LUT R29, R25, 0xffff, RZ, 0xc0, !PT ;  /* 0x0000ffff191d7812 */ /* 0x004fe200078ec0ff */
[----:B------:R0:W-:Y:S04]  /*217740*/  STL [R1+0x1690], R13 ;  /* 0x0016900d01007387 */ /* 0x0001e80000100800 */
[----:B------:R-:W2:Y:S04]  /*217750*/  LDL.LU R28, [R1+0x940] ;  /* 0x00094000011c7983 */ /* 0x000ea80000300800 */
[----:B------:R-:W3:Y:S01]  /*217760*/  LDL.LU R15, [R1+0x5b4] ;  /* 0x0005b400010f7983 */ /* 0x000ee20000300800 */
[----:B------:R-:W-:-:S02]  /*217770*/  LOP3.LUT R18, R18, 0xffff, RZ, 0xc0, !PT ;  /* 0x0000ffff12127812 */ /* 0x000fc400078ec0ff */
[----:B------:R-:W-:Y:S02]  /*217780*/  LOP3.LUT R9, R9, 0xffff, RZ, 0xc0, !PT ;  /* 0x0000ffff09097812 */ /* 0x000fe400078ec0ff */
[----:B------:R-:W-:Y:S01]  /*217790*/  LOP3.LUT R16, R16, 0xffff, RZ, 0xc0, !PT ;  /* 0x0000ffff10107812 */ /* 0x000fe200078ec0ff */
[----:B------:R-:W-:Y:S01]  /*2177a0*/  IMAD.X R21, R14, 0x1, R5, P3 ;  /* 0x000000010e157824 */ /* 0x000fe200018e0605 */
[----:B------:R-:W-:Y:S01]  /*2177b0*/  SHF.R.U32.HI R17, RZ, 0x8, R17 ;  /* 0x00000008ff117819 */ /* 0x000fe20000011611 */
[----:B------:R-:W-:Y:S01]  /*2177c0*/  ULDC UR5, c[0x0][0x248] ;  /* 0x0000920000057ab9 */ /* 0x000fe20000000800 */
[----:B0-----:R-:W4:Y:S01]  /*2177d0*/  LDL.LU R13, [R1+0x7ac] ;  /* 0x0007ac00010d7983 */ /* 0x001f220000300800 */
[----:B------:R-:W-:Y:S02]  /*2177e0*/  PRMT R18, R18, 0x3340, R0 ;  /* 0x0000334012127816 */ /* 0x000fe40000000000 */
[----:B------:R-:W-:Y:S01]  /*2177f0*/  PRMT R16, R9, 0x3340, R16 ;  /* 0x0000334009107816 */ /* 0x000fe20000000010 */
[----:B------:R-:W-:Y:S01]  /*217800*/  STL.64 [R1+0x990], R20 ;  /* 0x0009901401007387 */ /* 0x000fe20000100a00 */
[----:B------:R-:W-:-:S03]  /*217810*/  LOP3.LUT R9, R27, 0xffff, RZ, 0xc0, !PT ;  /* 0x0000ffff1b097812 */ /* 0x000fc600078ec0ff */
[----:B------:R-:W-:Y:S04]  /*217820*/  STL [R1+0x220], R18 ;  /* 0x0002201201007387 */ /* 0x000fe80000100800 */
[----:B------:R0:W-:Y:S02]  /*217830*/  STL [R1+0x644], R16 ;  /* 0x0006441001007387 */ /* 0x0001e40000100800 */
[----:B0-----:R-:W-:Y:S02]  /*217840*/  LOP3.LUT R16, R19, 0xffff, RZ, 0xc0, !PT ;  /* 0x0000ffff13107812 */ /* 0x001fe400078ec0ff */
[----:B------:R-:W-:Y:S02]  /*217850*/  PRMT R19, R29, 0x3340, R0 ;  /* 0x000033401d137816 */ /* 0x000fe40000000000 */
[----:B------:R-:W-:-:S04]  /*217860*/  PRMT R18, R9, 0x3340, R16 ;  /* 0x0000334009127816 */ /* 0x000fc80000000010 */
[----:B------:R-:W-:Y:S02]  /*217870*/  PRMT R20, R18, 0x5410, R19 ;  /* 0x0000541012147816 */ /* 0x000fe40000000013 */
[----:B------:R-:W-:Y:S01]  /*217880*/  IADD3 R18, P3, R8, R11, RZ ;  /* 0x0000000b08127210 */ /* 0x000fe20007f7e0ff */
[----:B------:R-:W-:Y:S04]  /*217890*/  STL [R1+0x7994], R29 ;  /* 0x0079941d01007387 */ /* 0x000fe80000100800 */
[----:B------:R-:W-:Y:S01]  /*2178a0*/  STL [R1+0x168c], R20 ;  /* 0x00168c1401007387 */ /* 0x000fe20000100800 */
[----:B------:R-:W-:-:S03]  /*2178b0*/  IMAD.X R19, R14, 0x1, R7, P3 ;  /* 0x000000010e137824 */ /* 0x000fc600018e0607 */
[----:B------:R-:W4:Y:S04]  /*2178c0*/  LDL.LU R27, [R1+0x944] ;  /* 0x00094400011b7983 */ /* 0x000f280000300800 */
[----:B------:R-:W4:Y:S04]  /*2178d0*/  LDL.LU R25, [R1+0x5d0] ;  /* 0x0005d00001197983 */ /* 0x000f280000300800 */
[----:B------:R0:W-:Y:S04]  /*2178e0*/  STL.64 [R1+0x978], R18 ;  /* 0x0009781201007387 */ /* 0x0001e80000100a00 */
[----:B0-----:R-:W4:Y:S01]  /*2178f0*/  LDL.LU R19, [R1+0x7e8] ;  /* 0x0007e80001137983 */ /* 0x001f220000300800 */
        /* <DEDUP_REMOVED lines=9> */
[----:B------:R-:W-:-:S05]  /*217990*/  IADD3 R20, P3, R8, R4, RZ ;  /* 0x0000000408147210 */ /* 0x000fca0007f7e0ff */
[----:B------:R-:W-:Y:S01]  /*2179a0*/  IMAD.X R21, R14, 0x1, R3, P3 ;  /* 0x000000010e157824 */ /* 0x000fe200018e0603 */
[----:B--2---:R-:W-:Y:S02]  /*2179b0*/  LOP3.LUT R16, R28, 0xffff, RZ, 0xc0, !PT ;  /* 0x0000ffff1c107812 */ /* 0x004fe400078ec0ff */
[----:B---3--:R-:W-:-:S04]  /*2179c0*/  LOP3.LUT R9, R15, 0xffff, RZ, 0xc0, !PT ;  /* 0x0000ffff0f097812 */ /* 0x008fc800078ec0ff */
[----:B------:R-:W-:Y:S02]  /*2179d0*/  PRMT R15, R9, 0x3340, R0 ;  /* 0x00003340090f7816 */ /* 0x000fe40000000000 */
[----:B----4-:R-:W-:-:S04]  /*2179e0*/  LOP3.LUT R17, R13, 0xffff, RZ, 0xc0, !PT ;  /* 0x0000ffff0d117812 */ /* 0x010fc800078ec0ff */
[--C-:B------:R-:W-:Y:S02]  /*2179f0*/  PRMT R13, R16, 0x3340, R17.reuse ;  /* 0x00003340100d7816 */ /* 0x100fe40000000011 */
[----:B------:R-:W-:Y:S02]  /*217a00*/  SHF.R.U32.HI R16, RZ, 0x8, R16 ;  /* 0x00000008ff107819 */ /* 0x000fe40000011610 */
[----:B------:R-:W-:Y:S02]  /*217a10*/  SHF.R.U32.HI R17, RZ, 0x8, R17 ;  /* 0x00000008ff117819 */ /* 0x000fe40000011611 */
[----:B------:R-:W-:Y:S02]  /*217a20*/  PRMT R18, R13, 0x5410, R15 ;  /* 0x000054100d127816 */ /* 0x000fe4000000000f */
[----:B------:R-:W-:Y:S02]  /*217a30*/  LOP3.LUT R16, R16, 0xffff, RZ, 0xc0, !PT ;  /* 0x0000ffff10107812 */ /* 0x000fe400078ec0ff */
[----:B------:R-:W-:Y:S01]  /*217a40*/  LOP3.LUT R17, R17, 0xffff, RZ, 0xc0, !PT ;  /* 0x0000ffff11117812 */ /* 0x000fe200078ec0ff */
[----:B------:R-:W2:Y:S04]  /*217a50*/  LDL.LU R15, [R1+0x930] ;  /* 0x00093000010f7983 */ /* 0x000ea80000300800 */
[----:B------:R-:W3:Y:S04]  /*217a60*/  LDL.LU R13, [R1+0x754] ;  /* 0x00075400010d7983 */ /* 0x000ee80000300800 */
[----:B------:R0:W-:Y:S01]  /*217a70*/  STL [R1+0x1680], R18 ;  /* 0x0016801201007387 */ /* 0x0001e20000100800 */
[----:B------:R-:W-:-:S02]  /*217a80*/  SHF.R.U32.HI R9, RZ, 0x8, R9 ;  /* 0x00000008ff097819 */ /* 0x000fc40000011609 */
[----:B0-----:R-:W-:Y:S02]  /*217a90*/  PRMT R18, R16, 0x3340, R17 ;  /* 0x0000334010127816 */ /* 0x001fe40000000011 */
[----:B------:R-:W-:Y:S02]  /*217aa0*/  IADD3 R16, P3, R8, R2, RZ ;  /* 0x0000000208107210 */ /* 0x000fe40007f7e0ff */
[----:B------:R-:W-:Y:S01]  /*217ab0*/  LOP3.LUT R9, R9, 0xffff, RZ, 0xc0, !PT ;  /* 0x0000ffff09097812 */ /* 0x000fe200078ec0ff */
[----:B------:R-:W-:Y:S02]  /*217ac0*/  STL.64 [R1+0x958], R20 ;  /* 0x0009581401007387 */ /* 0x000fe40000100a00 */
[----:B------:R-:W-:Y:S02]  /*217ad0*/  IMAD.X R17, R14, 0x1, R0, P3 ;  /* 0x000000010e117824 */ /* 0x000fe400018e0600 */
[----:B------:R-:W-:Y:S04]  /*217ae0*/  STL [R1+0x640], R18 ;  /* 0x0006401201007387 */ /* 0x000fe80000100800 */
[----:B------:R0:W-:Y:S01]  /*217af0*/  STL.64 [R1+0x970], R16 ;  /* 0x0009701001007387 */ /* 0x0001e20000100a00 */
[----:B------:R-:W-:-:S02]  /*217b00*/  LOP3.LUT R14, R27, 0xffff, RZ, 0xc0, !PT ;  /* 0x0000ffff1b0e7812 */ /* 0x000fc400078ec0ff */
[----:B0-----:R-:W-:Y:S02]  /*217b10*/  PRMT R16, R9, 0x3340, R0 ;  /* 0x0000334009107816 */ /* 0x001fe40000000000 */
[----:B------:R-:W-:-:S03]  /*217b20*/  LOP3.LUT R9, R25, 0xffff, RZ, 0xc0, !PT ;  /* 0x0000ffff19097812 */ /* 0x000fc600078ec0ff */
[----:B------:R0:W-:Y:S01]  /*217b30*/  STL [R1+0x218], R16 ;  /* 0x0002181001007387 */ /* 0x0001e20000100800 */
[----:B------:R-:W-:Y:S02]  /*217b40*/  PRMT R18, R9, 0x3340, R0 ;  /* 0x0000334009127816 */ /* 0x000fe40000000000 */
[----:B0-----:R-:W-:-:S04]  /*217b50*/  LOP3.LUT R16, R19, 0xffff, RZ, 0xc0, !PT ;  /* 0x0000ffff13107812 */ /* 0x001fc800078ec0ff */
[----:B------:R-:W-:-:S04]  /*217b60*/  PRMT R17, R14, 0x3340, R16 ;  /* 0x000033400e117816 */ /* 0x000fc80000000010 */
[----:B------:R-:W-:-:S05]  /*217b70*/  PRMT R17, R17, 0x5410, R18 ;  /* 0x0000541011117816 */ /* 0x000fca0000000012 */
[----:B------:R-:W-:Y:S04]  /*217b80*/  STL [R1+0x8c8], R17 ;  /* 0x0008c81101007387 */ /* 0x000fe80000100800 */
[----:B------:R-:W4:Y:S04]  /*217b90*/  LDL.LU R27, [R1+0x96c] ;  /* 0x00096c00011b7983 */ /* 0x000f280000300800 */
[----:B------:R-:W4:Y:S04]  /*217ba0*/  LDL.LU R25, [R1+0x6e8] ;  /* 0x0006e80001197983 */ /* 0x000f280000300800 */
[----:B------:R-:W4:Y:S01]  /*217bb0*/  LDL.LU R19, [R1+0x900] ;  /* 0x0009000001137983 */ /* 0x000f220000300800 */
        /* <DEDUP_REMOVED lines=8> */
[----:B------:R-:W-:Y:S01]  /*217c40*/  LOP3.LUT R9, R10, 0xffff, RZ, 0xc0, !PT ;  /* 0x0000ffff0a097812 */ /* 0x000fe200078ec0ff */
[----:B------:R-:W-:Y:S04]  /*217c50*/  STL [R1+0x63c], R16 ;  /* 0x00063c1001007387 */ /* 0x000fe80000100800 */
[----:B------:R-:W4:Y:S04]  /*217c60*/  LDL.LU R10, [R1+0x79f4] ;  /* 0x0079f400010a7983 */ /* 0x000f280000300800 */
[----:B------:R0:W-:Y:S01]  /*217c70*/  STL [R1+0x214], R14 ;  /* 0x0002140e01007387 */ /* 0x0001e20000100800 */
[----:B------:R-:W-:-:S03]  /*217c80*/  VIADD R8, R8, UR5 ;  /* 0x0000000508087c36 */ /* 0x000fc60008000000 */
[----:B------:R-:W4:Y:S01]  /*217c90*/  LDL.LU R28, [R1+0x984] ;  /* 0x00098400011c7983 */ /* 0x000f220000300800 */
[----:B------:R-:W-:Y:S01]  /*217ca0*/  ULDC UR5, c[0x0][0x248] ;  /* 0x0000920000057ab9 */ /* 0x000fe20000000800 */
[----:B0-----:R-:W-:Y:S02]  /*217cb0*/  PRMT R14, R9, 0x3340, R0 ;  /* 0x00003340090e7816 */ /* 0x001fe40000000000 */
[----:B------:R-:W-:Y:S02]  /*217cc0*/  SHF.R.U32.HI R9, RZ, 0x8, R9 ;  /* 0x00000008ff097819 */ /* 0x000fe40000011609 */
[----:B------:R-:W-:Y:S02]  /*217cd0*/  IADD3 R20, P3, R8, R6, RZ ;  /* 0x0000000608147210 */ /* 0x000fe40007f7e0ff */
[----:B------:R-:W-:Y:S02]  /*217ce0*/  LOP3.LUT R9, R9, 0xffff, RZ, 0xc0, !PT ;  /* 0x0000ffff09097812 */ /* 0x000fe400078ec0ff */
[----:B--2---:R-:W-:-:S02]  /*217cf0*/  LOP3.LUT R16, R15, 0xffff, RZ, 0xc0, !PT ;  /* 0x0000ffff0f107812 */ /* 0x004fc400078ec0ff */
[----:B---3--:R-:W-:Y:S01]  /*217d00*/  LOP3.LUT R17, R13, 0xffff, RZ, 0xc0, !PT ;  /* 0x0000ffff0d117812 */ /* 0x008fe200078ec0ff */
[----:B------:R-:W2:Y:S03]  /*217d10*/  LDL.LU R15, [R1+0x704] ;  /* 0x00070400010f7983 */ /* 0x000ea60000300800 */
[--C-:B------:R-:W-:Y:S02]  /*217d20*/  PRMT R13, R16, 0x3340, R17.reuse ;  /* 0x00003340100d7816 */ /* 0x100fe40000000011 */
[----:B------:R-:W-:Y:S02]  /*217d30*/  SHF.R.U32.HI R16, RZ, 0x8, R16 ;  /* 0x00000008ff107819 */ /* 0x000fe40000011610 */
[----:B------:R-:W-:Y:S02]  /*217d40*/  SHF.R.U32.HI R17, RZ, 0x8, R17 ;  /* 0x00000008ff117819 */ /* 0x000fe40000011611 */
[----:B------:R-:W-:-:S02]  /*217d50*/  PRMT R13, R13, 0x5410, R14 ;  /* 0x000054100d0d7816 */ /* 0x000fc4000000000e */
[----:B------:R-:W-:Y:S02]  /*217d60*/  SHF.R.S32.HI R14, RZ, 0x1f, R8 ;  /* 0x0000001fff0e7819 */ /* 0x000fe40000011408 */
[----:B------:R-:W-:Y:S02]  /*217d70*/  LOP3.LUT R16, R16, 0xffff, RZ, 0xc0, !PT ;  /* 0x0000ffff10107812 */ /* 0x000fe400078ec0ff */
[----:B------:R-:W-:Y:S01]  /*217d80*/  LOP3.LUT R17, R17, 0xffff, RZ, 0xc0, !PT ;  /* 0x0000ffff11117812 */ /* 0x000fe200078ec0ff */
[----:B------:R0:W-:Y:S01]  /*217d90*/  STL [R1+0x8c0], R13 ;  /* 0x0008c00d01007387 */ /* 0x0001e20000100800 */
[----:B------:R-:W-:Y:S02]  /*217da0*/  IMAD.X R21, R14, 0x1, R5, P3 ;  /* 0x000000010e157824 */ /* 0x000fe400018e0605 */
[----:B------:R-:W-:Y:S02]  /*217db0*/  PRMT R18, R16, 0x3340, R17 ;  /* 0x0000334010127816 */ /* 0x000fe40000000011 */
[----:B------:R-:W-:Y:S01]  /*217dc0*/  PRMT R17, R9, 0x3340, R0 ;  /* 0x0000334009117816 */ /* 0x000fe20000000000 */
[----:B0-----:R-:W3:Y:S04]  /*217dd0*/  LDL.LU R13, [R1+0x908] ;  /* 0x00090800010d7983 */ /* 0x001ee80000300800 */
[----:B------:R-:W-:Y:S04]  /*217de0*/  STL.64 [R1+0x918], R20 ;  /* 0x0009181401007387 */ /* 0x000fe80000100a00 */
[----:B------:R-:W-:Y:S04]  /*217df0*/  STL [R1+0x638], R18 ;  /* 0x0006381201007387 */ /* 0x000fe80000100800 */
[----:B------:R0:W-:Y:S01]  /*217e00*/  STL [R1+0x210], R17 ;  /* 0x0002101101007387 */ /* 0x0001e20000100800 */
[----:B----4-:R-:W-:-:S02]  /*217e10*/  LOP3.LUT R16, R27, 0xffff, RZ, 0xc0, !PT ;  /* 0x0000ffff1b107812 */ /* 0x010fc400078ec0ff */
[----:B------:R-:W-:Y:S02]  /*217e20*/  LOP3.LUT R9, R25, 0xffff, RZ, 0xc0, !PT ;  /* 0x0000ffff19097812 */ /* 0x000fe400078ec0ff */
[----:B0-----:R-:W-:Y:S02]  /*217e30*/  LOP3.LUT R17, R19, 0xffff, RZ, 0xc0, !PT ;  /* 0x0000ffff13117812 */ /* 0x001fe400078ec0ff */
[----:B------:R-:W-:Y:S02]  /*217e40*/  PRMT R19, R9, 0x3340, R0 ;  /* 0x0000334009137816 */ /* 0x000fe40000000000 */
[----:B------:R-:W-:-:S04]  /*217e50*/  PRMT R18, R16, 0x3340, R17 ;  /* 0x0000334010127816 */ /* 0x000fc80000000011 */
[----:B------:R-:W-:Y:S02]  /*217e60*/  PRMT R20, R18, 0x5410, R19 ;  /* 0x0000541012147816 */ /* 0x000fe40000000013 */
[----:B------:R-:W-:-:S05]  /*217e70*/  IADD3 R18, P3, R8, R11, RZ ;  /* 0x0000000b08127210 */ /* 0x000fca0007f7e0ff */
[----:B------:R-:W-:Y:S01]  /*217e80*/  IMAD.X R19, R14, 0x1, R7, P3 ;  /* 0x000000010e137824 */ /* 0x000fe200018e0607 */
[----:B------:R-:W-:Y:S04]  /*217e90*/  STL [R1+0x8b0], R20 ;  /* 0x0008b01401007387 */ /* 0x000fe80000100800 */
[----:B------:R-:W4:Y:S04]  /*217ea0*/  LDL.LU R27, [R1+0x988] ;  /* 0x00098800011b7983 */ /* 0x000f280000300800 */
[----:B------:R-:W4:Y:S04]  /*217eb0*/  LDL.LU R25, [R1+0x678] ;  /* 0x0006780001197983 */ /* 0x000f280000300800 */
[----:B------:R0:W-:Y:S04]  /*217ec0*/  STL.64 [R1+0x920], R18 ;  /* 0x0009201201007387 */ /* 0x0001e80000100a00 */
[----:B0-----:R-:W4:Y:S01]  /*217ed0*/  LDL.LU R19, [R1+0x860] ;  /* 0x0008600001137983 */ /* 0x001f220000300800 */
        /* <DEDUP_REMOVED lines=10> */
[----:B------:R3:W-:Y:S01]  /*217f80*/  STL [R1+0x20c], R17 ;  /* 0x00020c1101007387 */ /* 0x0007e20000100800 */
[----:B------:R-:W-:-:S03]  /*217f90*/  IADD3 R20, P3, R8, R4, RZ ;  /* 0x0000000408147210 */ /* 0x000fc60007f7e0ff */
[----:B------:R-:W4:Y:S02]  /*217fa0*/  LDL.LU R28, [R1+0x680] ;  /* 0x00068000011c7983 */ /* 0x000f240000300800 */
[----:B------:R-:W-:Y:S01]  /*217fb0*/  IMAD.X R21, R14, 0x1, R3, P3 ;  /* 0x000000010e157824 */ /* 0x000fe200018e0603 */
[----:B--2---:R-:W-:-:S04]  /*217fc0*/  LOP3.LUT R9, R15, 0xffff, RZ, 0xc0, !PT ;  /* 0x0000ffff0f097812 */ /* 0x004fc800078ec0ff */
[----:B------:R-:W-:Y:S02]  /*217fd0*/  PRMT R15, R9, 0x3340, R0 ;  /* 0x00003340090f7816 */ /* 0x000fe40000000000 */
[----:B------:R-:W-:Y:S02]  /*217fe0*/  SHF.R.U32.HI R9, RZ, 0x8, R9 ;  /* 0x00000008ff097819 */ /* 0x000fe40000011609 */
[----:B---3--:R-:W-:-:S04]  /*217ff0*/  LOP3.LUT R17, R13, 0xffff, RZ, 0xc0, !PT ;  /* 0x0000ffff0d117812 */ /* 0x008fc800078ec0ff */
[--C-:B------:R-:W-:Y:S02]  /*218000*/  PRMT R13, R16, 0x3340, R17.reuse ;  /* 0x00003340100d7816 */ /* 0x100fe40000000011 */
[----:B------:R-:W-:Y:S02]  /*218010*/  SHF.R.U32.HI R16, RZ, 0x8, R16 ;  /* 0x00000008ff107819 */ /* 0x000fe40000011610 */
[----:B------:R-:W-:Y:S02]  /*218020*/  SHF.R.U32.HI R17, RZ, 0x8, R17 ;  /* 0x00000008ff117819 */ /* 0x000fe40000011611 */
[----:B------:R-:W-:Y:S02]  /*218030*/  PRMT R13, R13, 0x5410, R15 ;  /* 0x000054100d0d7816 */ /* 0x000fe4000000000f */
[----:B------:R-:W-:Y:S02]  /*218040*/  LOP3.LUT R16, R16, 0xffff, RZ, 0xc0, !PT ;  /* 0x0000ffff10107812 */ /* 0x000fe400078ec0ff */
[----:B------:R-:W-:Y:S01]  /*218050*/  LOP3.LUT R17, R17, 0xffff, RZ, 0xc0, !PT ;  /* 0x0000ffff11117812 */ /* 0x000fe200078ec0ff */
[----:B------:R-:W2:Y:S04]  /*218060*/  LDL.LU R15, [R1+0x98c] ;  /* 0x00098c00010f7983 */ /* 0x000ea80000300800 */
[----:B------:R0:W-:Y:S01]  /*218070*/  STL [R1+0x8a0], R13 ;  /* 0x0008a00d01007387 */ /* 0x0001e20000100800 */
[----:B------:R-:W-:-:S02]  /*218080*/  PRMT R18, R16, 0x3340, R17 ;  /* 0x0000334010127816 */ /* 0x000fc40000000011 */
[----:B------:R-:W-:Y:S01]  /*218090*/  IADD3 R16, P3, R8, R2, RZ ;  /* 0x0000000208107210 */ /* 0x000fe20007f7e0ff */
[----:B0-----:R-:W3:Y:S04]  /*2180a0*/  LDL.LU R13, [R1+0x870] ;  /* 0x00087000010d7983 */ /* 0x001ee80000300800 */
[--C-:B------:R-:W-:Y:S01]  /*2180b0*/  IMAD.X R17, R14, 0x1, R0.reuse, P3 ;  /* 0x000000010e117824 */ /* 0x100fe200018e0600 */
[----:B------:R-:W-:Y:S01]  /*2180c0*/  LOP3.LUT R9, R9, 0xffff, RZ, 0xc0, !PT ;  /* 0x0000ffff09097812 */ /* 0x000fe200078ec0ff */
[----:B------:R-:W-:Y:S04]  /*2180d0*/  STL.64 [R1+0x930], R20 ;  /* 0x0009301401007387 */ /* 0x000fe80000100a00 */
[----:B------:R-:W-:Y:S04]  /*2180e0*/  STL [R1+0x630], R18 ;  /* 0x0006301201007387 */ /* 0x000fe80000100800 */
[----:B------:R0:W-:Y:S02]  /*2180f0*/  STL.64 [R1+0x940], R16 ;  /* 0x0009401001007387 */ /* 0x0001e40000100a00 */
[----:B0-----:R-:W-:-:S05]  /*218100*/  PRMT R16, R9, 0x3340, R0 ;  /* 0x0000334009107816 */ /* 0x001fca0000000000 */
[----:B------:R0:W-:Y:S01]  /*218110*/  STL [R1+0x208], R16 ;  /* 0x0002081001007387 */ /* 0x0001e20000100800 */
[----:B----4-:R-:W-:Y:S02]  /*218120*/  LOP3.LUT R14, R27, 0xffff, RZ, 0xc0, !PT ;  /* 0x0000ffff1b0e7812 */ /* 0x010fe400078ec0ff */
[----:B------:R-:W-:-:S04]  /*218130*/  LOP3.LUT R9, R25, 0xffff, RZ, 0xc0, !PT ;  /* 0x0000ffff19097812 */ /* 0x000fc800078ec0ff */
        /* <DEDUP_REMOVED lines=17> */
[----:B------:R2:W-:Y:S04]  /*218250*/  STL [R1+0x62c], R14 ;  /* 0x00062c0e01007387 */ /* 0x0005e80000100800 */
[----:B------:R3:W-:Y:S04]  /*218260*/  STL [R1+0x204], R16 ;  /* 0x0002041001007387 */ /* 0x0007e80000100800 */
[----:B------:R-:W4:Y:S01]  /*218270*/  LDL.LU R28, [R1+0x968] ;  /* 0x00096800011c7983 */ /* 0x000f220000300800 */
[----:B------:R-:W-:Y:S01]  /*218280*/  VIADD R8, R8, UR5 ;  /* 0x0000000508087c36 */ /* 0x000fe20008000000 */
[----:B------:R-:W-:-:S04]  /*218290*/  ULDC UR5, c[0x0][0x248] ;  /* 0x0000920000057ab9 */ /* 0x000fc80000000800 */
[----:B------:R-:W-:Y:S02]  /*2182a0*/  SHF.R.S32.HI R20, RZ, 0x1f, R8 ;  /* 0x0000001fff147819 */ /* 0x000fe40000011408 */
[----:B------:R-:W-:-:S05]  /*2182b0*/  IADD3 R22, P3, R8, R6, RZ ;  /* 0x0000000608167210 */ /* 0x000fca0007f7e0ff */
[----:B------:R-:W-:Y:S01]  /*2182c0*/  IMAD.X R23, R20, 0x1, R5, P3 ;  /* 0x0000000114177824 */ /* 0x000fe200018e0605 */
[----:B--2---:R-:W-:Y:S02]  /*2182d0*/  LOP3.LUT R14, R15, 0xffff, RZ, 0xc0, !PT ;  /* 0x0000ffff0f0e7812 */ /* 0x004fe400078ec0ff */
[----:B------:R-:W-:Y:S02]  /*2182e0*/  PRMT R15, R9, 0x3340, R0 ;  /* 0x00003340090f7816 */ /* 0x000fe40000000000 */
[----:B---3--:R-:W-:-:S04]  /*2182f0*/  LOP3.LUT R16, R13, 0xffff, RZ, 0xc0, !PT ;  /* 0x0000ffff0d107812 */ /* 0x008fc800078ec0ff */
[----:B------:R-:W-:-:S04]  /*218300*/  PRMT R13, R14, 0x3340, R16 ;  /* 0x000033400e0d7816 */ /* 0x000fc80000000010 */
[----:B------:R-:W-:Y:S02]  /*218310*/  PRMT R13, R13, 0x5410, R15 ;  /* 0x000054100d0d7816 */ /* 0x000fe4000000000f */
[----:B------:R-:W2:Y:S04]  /*218320*/  LDL.LU R15, [R1+0x66c] ;  /* 0x00066c00010f7983 */ /* 0x000ea80000300800 */
[----:B------:R0:W-:Y:S01]  /*218330*/  STL [R1+0x894], R13 ;  /* 0x0008940d01007387 */ /* 0x0001e20000100800 */
[----:B------:R-:W-:Y:S02]  /*218340*/  SHF.R.U32.HI R14, RZ, 0x8, R14 ;  /* 0x00000008ff0e7819 */ /* 0x000fe4000001160e */
[----:B------:R-:W-:Y:S02]  /*218350*/  SHF.R.U32.HI R16, RZ, 0x8, R16 ;  /* 0x00000008ff107819 */ /* 0x000fe40000011610 */
[----:B------:R-:W-:Y:S01]  /*218360*/  SHF.R.U32.HI R9, RZ, 0x8, R9 ;  /* 0x00000008ff097819 */ /* 0x000fe20000011609 */
[----:B0-----:R-:W3:Y:S01]  /*218370*/  LDL.LU R13, [R1+0x828] ;  /* 0x00082800010d7983 */ /* 0x001ee20000300800 */
[----:B------:R-:W-:-:S02]  /*218380*/  LOP3.LUT R14, R14, 0xffff, RZ, 0xc0, !PT ;  /* 0x0000ffff0e0e7812 */ /* 0x000fc400078ec0ff */
[----:B------:R-:W-:Y:S02]  /*218390*/  LOP3.LUT R16, R16, 0xffff, RZ, 0xc0, !PT ;  /* 0x0000ffff10107812 */ /* 0x000fe400078ec0ff */
[----:B------:R-:W-:Y:S02]  /*2183a0*/  LOP3.LUT R9, R9, 0xffff, RZ, 0xc0, !PT ;  /* 0x0000ffff09097812 */ /* 0x000fe400078ec0ff */
[----:B------:R-:W-:Y:S02]  /*2183b0*/  PRMT R17, R14, 0x3340, R16 ;  /* 0x000033400e117816 */ /* 0x000fe40000000010 */
[----:B------:R-:W-:Y:S01]  /*2183c0*/  PRMT R16, R9, 0x3340, R0 ;  /* 0x0000334009107816 */ /* 0x000fe20000000000 */
[----:B------:R-:W-:Y:S04]  /*2183d0*/  STL.64 [R1+0x928], R22 ;  /* 0x0009281601007387 */ /* 0x000fe80000100a00 */
[----:B------:R-:W-:Y:S04]  /*2183e0*/  STL [R1+0x628], R17 ;  /* 0x0006281101007387 */ /* 0x000fe80000100800 */
[----:B------:R0:W-:Y:S01]  /*2183f0*/  STL [R1+0x200], R16 ;  /* 0x0002001001007387 */ /* 0x0001e20000100800 */
[----:B----4-:R-:W-:-:S02]  /*218400*/  LOP3.LUT R14, R27, 0xffff, RZ, 0xc0, !PT ;  /* 0x0000ffff1b0e7812 */ /* 0x010fc400078ec0ff */
[----:B------:R-:W-:Y:S01]  /*218410*/  LOP3.LUT R9, R25, 0xffff, RZ, 0xc0, !PT ;  /* 0x0000ffff19097812 */ /* 0x000fe200078ec0ff */
[----:B------:R-:W4:Y:S01]  /*218420*/  LDL.LU R27, [R1+0x948] ;  /* 0x00094800011b7983 */ /* 0x000f220000300800 */
[----:B0-----:R-:W-:-:S03]  /*218430*/  LOP3.LUT R16, R19, 0xffff, RZ, 0xc0, !PT ;  /* 0x0000ffff13107812 */ /* 0x001fc600078ec0ff */
[----:B------:R-:W4:Y:S04]  /*218440*/  LDL.LU R25, [R1+0x5b0] ;  /* 0x0005b00001197983 */ /* 0x000f280000300800 */
[----:B------:R-:W4:Y:S01]  /*218450*/  LDL.LU R19, [R1+0x7a8] ;  /* 0x0007a80001137983 */ /* 0x000f220000300800 */
[----:B------:R-:W-:Y:S02]  /*218460*/  PRMT R18, R9, 0x3340, R0 ;  /* 0x0000334009127816 */ /* 0x000fe40000000000 */
[----:B------:R-:W-:Y:S02]  /*218470*/  PRMT R17, R14, 0x3340, R16 ;  /* 0x000033400e117816 */ /* 0x000fe40000000010 */
[----:B------:R-:W-:Y:S02]  /*218480*/  SHF.R.U32.HI R14, RZ, 0x8, R14 ;  /* 0x00000008ff0e7819 */ /* 0x000fe4000001160e */
[----:B------:R-:W-:-:S02]  /*218490*/  SHF.R.U32.HI R16, RZ, 0x8, R16 ;  /* 0x00000008ff107819 */ /* 0x000fc40000011610 */
[----:B------:R-:W-:Y:S02]  /*2184a0*/  IADD3 R22, P3, R8, R11, RZ ;  /* 0x0000000b08167210 */ /* 0x000fe40007f7e0ff */
[----:B------:R-:W-:Y:S02]  /*2184b0*/  SHF.R.U32.HI R9, RZ, 0x8, R9 ;  /* 0x00000008ff097819 */ /* 0x000fe40000011609 */
[----:B------:R-:W-:Y:S02]  /*2184c0*/  LOP3.LUT R14, R14, 0xffff, RZ, 0xc0, !PT ;  /* 0x0000ffff0e0e7812 */ /* 0x000fe400078ec0ff */
[----:B------:R-:W-:Y:S02]  /*2184d0*/  LOP3.LUT R16, R16, 0xffff, RZ, 0xc0, !PT ;  /* 0x0000ffff10107812 */ /* 0x000fe400078ec0ff */
[----:B------:R-:W-:Y:S02]  /*2184e0*/  PRMT R17, R17, 0x5410, R18 ;  /* 0x0000541011117816 */ /* 0x000fe40000000012 */
[----:B------:R-:W-:Y:S01]  /*2184f0*/  LOP3.LUT R9, R9, 0xffff, RZ, 0xc0, !PT ;  /* 0x0000ffff09097812 */ /* 0x000fe200078ec0ff */
[----:B------:R-:W-:Y:S01]  /*218500*/  IMAD.X R23, R20, 0x1, R7, P3 ;  /* 0x0000000114177824 */ /* 0x000fe200018e0607 */
[----:B------:R-:W-:-:S02]  /*218510*/  PRMT R16, R14, 0x3340, R16 ;  /* 0x000033400e107816 */ /* 0x000fc40000000010 */
[----:B------:R-:W-:Y:S01]  /*218520*/  PRMT R14, R9, 0x3340, R0 ;  /* 0x00003340090e7816 */ /* 0x000fe20000000000 */
[----:B------:R-:W-:Y:S04]  /*218530*/  STL [R1+0x870], R17 ;  /* 0x0008701101007387 */ /* 0x000fe80000100800 */
[----:B------:R0:W-:Y:S01]  /*218540*/  STL.64 [R1+0x938], R22 ;  /* 0x0009381601007387 */ /* 0x0001e20000100a00 */
[----:B------:R-:W-:-:S03]  /*218550*/  LOP3.LUT R9, R28, 0xffff, RZ, 0xc0, !PT ;  /* 0x0000ffff1c097812 */ /* 0x000fc600078ec0ff */
[----:B0-----:R-:W4:Y:S04]  /*218560*/  LDL.LU R22, [R1+0x79f0] ;  /* 0x0079f00001167983 */ /* 0x001f280000300800 */
[----:B------:R-:W-:Y:S04]  /*218570*/  STL [R1+0x624], R16 ;  /* 0x0006241001007387 */ /* 0x000fe80000100800 */
[----:B------:R3:W-:Y:S01]  /*218580*/  STL [R1+0x1fc], R14 ;  /* 0x0001fc0e01007387 */ /* 0x0007e20000100800 */
[----:B------:R-:W-:-:S05]  /*218590*/  IADD3 R28, P3, R8, R4, RZ ;  /* 0x00000004081c7210 */ /* 0x000fca0007f7e0ff */
[----:B------:R-:W-:Y:S01]  /*2185a0*/  IMAD.X R29, R20, 0x1, R3, P3 ;  /* 0x00000001141d7824 */ /* 0x000fe200018e0603 */
[----:B--2---:R-:W-:-:S04]  /*2185b0*/  LOP3.LUT R17, R15, 0xffff, RZ, 0xc0, !PT ;  /* 0x0000ffff0f117812 */ /* 0x004fc800078ec0ff */
[----:B------:R-:W-:Y:S02]  /*2185c0*/  PRMT R18, R17, 0x3340, R0 ;  /* 0x0000334011127816 */ /* 0x000fe40000000000 */
[----:B---3--:R-:W-:Y:S02]  /*2185d0*/  LOP3.LUT R14, R13, 0xffff, RZ, 0xc0, !PT ;  /* 0x0000ffff0d0e7812 */ /* 0x008fe400078ec0ff */
[----:B------:R-:W2:Y:S04]  /*2185e0*/  LDL.LU R13, [R1+0x94c] ;  /* 0x00094c00010d7983 */ /* 0x000ea80000300800 */
[----:B------:R-:W3:Y:S01]  /*2185f0*/  LDL.LU R15, [R1+0x7e0] ;  /* 0x0007e000010f7983 */ /* 0x000ee20000300800 */
[----:B------:R-:W-:Y:S02]  /*218600*/  PRMT R16, R9, 0x3340, R14 ;  /* 0x0000334009107816 */ /* 0x000fe4000000000e */
[----:B------:R-:W-:-:S02]  /*218610*/  SHF.R.U32.HI R9, RZ, 0x8, R9 ;  /* 0x00000008ff097819 */ /* 0x000fc40000011609 */
[----:B------:R-:W-:Y:S02]  /*218620*/  SHF.R.U32.HI R14, RZ, 0x8, R14 ;  /* 0x00000008ff0e7819 */ /* 0x000fe4000001160e */
[----:B------:R-:W-:Y:S02]  /*218630*/  PRMT R16, R16, 0x5410, R18 ;  /* 0x0000541010107816 */ /* 0x000fe40000000012 */
[----:B------:R-:W-:Y:S02]  /*218640*/  LOP3.LUT R9, R9, 0xffff, RZ, 0xc0, !PT ;  /* 0x0000ffff09097812 */ /* 0x000fe400078ec0ff */
[----:B------:R-:W-:Y:S01]  /*218650*/  LOP3.LUT R14, R14, 0xffff, RZ, 0xc0, !PT ;  /* 0x0000ffff0e0e7812 */ /* 0x000fe200078ec0ff */
[----:B------:R0:W-:Y:S04]  /*218660*/  STL [R1+0x868], R16 ;  /* 0x0008681001007387 */ /* 0x0001e80000100800 */
[----:B------:R-:W-:Y:S01]  /*218670*/  STL.64 [R1+0x950], R28 ;  /* 0x0009501c01007387 */ /* 0x000fe20000100a00 */
[----:B0-----:R-:W-:-:S05]  /*218680*/  PRMT R16, R9, 0x3340, R14 ;  /* 0x0000334009107816 */ /* 0x001fca000000000e */
[----:B------:R0:W-:Y:S01]  /*218690*/  STL [R1+0x620], R16 ;  /* 0x0006201001007387 */ /* 0x0001e20000100800 */
[----:B----4-:R-:W-:Y:S02]  /*2186a0*/  LOP3.LUT R14, R27, 0xffff, RZ, 0xc0, !PT ;  /* 0x0000ffff1b0e7812 */ /* 0x010fe400078ec0ff */
        /* <DEDUP_REMOVED lines=8> */
[----:B------:R0:W-:Y:S04]  /*218730*/  STL.64 [R1+0x968], R18 ;  /* 0x0009681201007387 */ /* 0x0001e80000100a00 */
[----:B------:R-:W4:Y:S04]  /*218740*/  LDL.LU R27, [R1+0x9a0] ;  /* 0x0009a000011b7983 */ /* 0x000f280000300800 */
[----:B------:R-:W4:Y:S04]  /*218750*/  LDL.LU R25, [R1+0x760] ;  /* 0x0007600001197983 */ /* 0x000f280000300800 */
        /* <DEDUP_REMOVED lines=13> */
[----:B0-----:R-:W-:Y:S01]  /*218830*/  PRMT R17, R14, 0x3340, R0 ;  /* 0x000033400e117816 */ /* 0x001fe20000000000 */
[----:B------:R-:W-:Y:S01]  /*218840*/  VIADD R8, R8, UR5 ;  /* 0x0000000508087c36 */ /* 0x000fe20008000000 */
[----:B------:R-:W-:-:S02]  /*218850*/  SHF.R.U32.HI R14, RZ, 0x8, R14 ;  /* 0x00000008ff0e7819 */ /* 0x000fc4000001160e */
[----:B------:R-:W-:Y:S01]  /*218860*/  SHF.R.U32.HI R9, RZ, 0x8, R9 ;  /* 0x00000008ff097819 */ /* 0x000fe20000011609 */
[----:B------:R-:W-:Y:S01]  /*218870*/  ULDC UR5, c[0x0][0x248] ;  /* 0x0000920000057ab9 */ /* 0x000fe20000000800 */
[----:B------:R-:W-:Y:S02]  /*218880*/  IADD3 R20, P3, R8, R6, RZ ;  /* 0x0000000608147210 */ /* 0x000fe40007f7e0ff */
[----:B------:R-:W-:Y:S02]  /*218890*/  LOP3.LUT R14, R14, 0xffff, RZ, 0xc0, !PT ;  /* 0x0000ffff0e0e7812 */ /* 0x000fe400078ec0ff */
[----:B------:R-:W-:Y:S02]  /*2188a0*/  LOP3.LUT R9, R9, 0xffff, RZ, 0xc0, !PT ;  /* 0x0000ffff09097812 */ /* 0x000fe400078ec0ff */
[--C-:B------:R-:W-:Y:S02]  /*2188b0*/  PRMT R18, R14, 0x3340, R0.reuse ;  /* 0x000033400e127816 */ /* 0x100fe40000000000 */
[----:B------:R-:W-:-:S02]  /*2188c0*/  PRMT R14, R9, 0x3340, R0 ;  /* 0x00003340090e7816 */ /* 0x000fc40000000000 */
[----:B--2---:R-:W-:Y:S02]  /*2188d0*/  LOP3.LUT R13, R13, 0xffff, RZ, 0xc0, !PT ;  /* 0x0000ffff0d0d7812 */ /* 0x004fe400078ec0ff */
[----:B---3--:R-:W-:-:S04]  /*2188e0*/  LOP3.LUT R15, R15, 0xffff, RZ, 0xc0, !PT ;  /* 0x0000ffff0f0f7812 */ /* 0x008fc800078ec0ff */
[----:B-1----:R-:W-:Y:S02]  /*2188f0*/  PRMT R16, R13, 0x3340, R15 ;  /* 0x000033400d107816 */ /* 0x002fe4000000000f */
[----:B------:R-:W-:Y:S02]  /*218900*/  SHF.R.U32.HI R13, RZ, 0x8, R13 ;  /* 0x00000008ff0d7819 */ /* 0x000fe4000001160d */
[----:B------:R-:W-:Y:S02]  /*218910*/  SHF.R.U32.HI R15, RZ, 0x8, R15 ;  /* 0x00000008ff0f7819 */ /* 0x000fe4000001160f */
[----:B------:R-:W-:Y:S02]  /*218920*/  PRMT R16, R16, 0x5410, R17 ;  /* 0x0000541010107816 */ /* 0x000fe40000000011 */
[----:B------:R-:W-:Y:S02]  /*218930*/  LOP3.LUT R13, R13, 0xffff, RZ, 0xc0, !PT ;  /* 0x0000ffff0d0d7812 */ /* 0x000fe400078ec0ff */
[----:B------:R-:W-:-:S04]  /*218940*/  LOP3.LUT R15, R15, 0xffff, RZ, 0xc0, !PT ;  /* 0x0000ffff0f0f7812 */ /* 0x000fc800078ec0ff */
[----:B------:R-:W-:Y:S01]  /*218950*/  PRMT R13, R13, 0x3340, R15 ;  /* 0x000033400d0d7816 */ /* 0x000fe2000000000f */
[----:B------:R0:W-:Y:S04]  /*218960*/  STL [R1+0x860], R16 ;  /* 0x0008601001007387 */ /* 0x0001e80000100800 */
[----:B------:R-:W2:Y:S04]  /*218970*/  LDL.LU R15, [R1+0x9a4] ;  /* 0x0009a400010f7983 */ /* 0x000ea80000300800 */
[----:B0-----:R-:W3:Y:S04]  /*218980*/  LDL.LU R16, [R1+0x77c] ;  /* 0x00077c0001107983 */ /* 0x001ee80000300800 */
[----:B------:R0:W-:Y:S04]  /*218990*/  STL [R1+0x610], R13 ;  /* 0x0006100d01007387 */ /* 0x0001e80000100800 */
[----:B------:R-:W3:Y:S01]  /*2189a0*/  LDL.LU R28, [R1+0x980] ;  /* 0x00098000011c7983 */ /* 0x000ee20000300800 */
[----:B0-----:R-:W-:-:S05]  /*2189b0*/  SHF.R.S32.HI R13, RZ, 0x1f, R8 ;  /* 0x0000001fff0d7819 */ /* 0x001fca0000011408 */
[----:B------:R-:W-:-:S05]  /*2189c0*/  IMAD.X R21, R13, 0x1, R5, P3 ;  /* 0x000000010d157824 */ /* 0x000fca00018e0605 */
[----:B------:R-:W-:Y:S04]  /*2189d0*/  STL.64 [R1+0x948], R20 ;  /* 0x0009481401007387 */ /* 0x000fe80000100a00 */
[----:B------:R-:W-:Y:S04]  /*2189e0*/  STL [R1+0x1f4], R18 ;  /* 0x0001f41201007387 */ /* 0x000fe80000100800 */
[----:B------:R0:W-:Y:S01]  /*2189f0*/  STL [R1+0x1f0], R14 ;  /* 0x0001f00e01007387 */ /* 0x0001e20000100800 */
[----:B----4-:R-:W-:Y:S02]  /*218a00*/  LOP3.LUT R17, R27, 0xffff, RZ, 0xc0, !PT ;  /* 0x0000ffff1b117812 */ /* 0x010fe400078ec0ff */
[----:B------:R-:W-:-:S02]  /*218a10*/  LOP3.LUT R9, R25, 0xffff, RZ, 0xc0, !PT ;  /* 0x0000ffff19097812 */ /* 0x000fc400078ec0ff */
[----:B0-----:R-:W-:Y:S02]  /*218a20*/  LOP3.LUT R14, R19, 0xffff, RZ, 0xc0, !PT ;  /* 0x0000ffff130e7812 */ /* 0x001fe400078ec0ff */
[----:B------:R-:W-:Y:S02]  /*218a30*/  PRMT R19, R9, 0x3340, R0 ;  /* 0x0000334009137816 */ /* 0x000fe40000000000 */
[----:B------:R-:W-:-:S04]  /*218a40*/  PRMT R18, R17, 0x3340, R14 ;  /* 0x0000334011127816 */ /* 0x000fc8000000000e */
[----:B------:R-:W-:Y:S02]  /*218a50*/  PRMT R20, R18, 0x5410, R19 ;  /* 0x0000541012147816 */ /* 0x000fe40000000013 */
[----:B------:R-:W-:-:S05]  /*218a60*/  IADD3 R18, P3, R8, R11, RZ ;  /* 0x0000000b08127210 */ /* 0x000fca0007f7e0ff */
[----:B------:R-:W-:Y:S01]  /*218a70*/  IMAD.X R19, R13, 0x1, R7, P3 ;  /* 0x000000010d137824 */ /* 0x000fe200018e0607 */
[----:B------:R0:W-:Y:S04]  /*218a80*/  STL [R1+0x854], R20 ;  /* 0x0008541401007387 */ /* 0x0001e80000100800 */
[----:B------:R1:W-:Y:S01]  /*218a90*/  STL.64 [R1+0x960], R18 ;  /* 0x0009601201007387 */ /* 0x0003e20000100a00 */
[----:B0-----:R-:W-:Y:S02]  /*218aa0*/  SHF.R.U32.HI R20, RZ, 0x8, R14 ;  /* 0x00000008ff147819 */ /* 0x001fe4000001160e */
[----:B-1----:R-:W-:Y:S02]  /*218ab0*/  SHF.R.U32.HI R18, RZ, 0x8, R17 ;  /* 0x00000008ff127819 */ /* 0x002fe40000011611 */
[----:B------:R-:W4:Y:S04]  /*218ac0*/  LDL.LU R17, [R1+0x99c] ;  /* 0x00099c0001117983 */ /* 0x000f280000300800 */
[----:B------:R-:W4:Y:S04]  /*218ad0*/  LDL.LU R14, [R1+0x670] ;  /* 0x00067000010e7983 */ /* 0x000f280000300800 */
[----:B------:R-:W4:Y:S04]  /*218ae0*/  LDL.LU R27, [R1+0x830] ;  /* 0x00083000011b7983 */ /* 0x000f280000300800 */
[----:B------:R-:W4:Y:S04]  /*218af0*/  LDL.LU R19, [R1+0x9ac] ;  /* 0x0009ac0001137983 */ /* 0x000f280000300800 */
[----:B------:R-:W4:Y:S01]  /*218b00*/  LDL.LU R25, [R1+0x914] ;  /* 0x0009140001197983 */ /* 0x000f220000300800 */
[----:B------:R-:W-:-:S02]  /*218b10*/  SHF.R.U32.HI R9, RZ, 0x8, R9 ;  /* 0x00000008ff097819 */ /* 0x000fc40000011609 */
[----:B------:R-:W-:Y:S02]  /*218b20*/  LOP3.LUT R18, R18, 0xffff, RZ, 0xc0, !PT ;  /* 0x0000ffff12127812 */ /* 0x000fe400078ec0ff */
[----:B------:R-:W-:Y:S02]  /*218b30*/  LOP3.LUT R20, R20, 0xffff, RZ, 0xc0, !PT ;  /* 0x0000ffff14147812 */ /* 0x000fe400078ec0ff */
[----:B------:R-:W-:Y:S02]  /*218b40*/  LOP3.LUT R9, R9, 0xffff, RZ, 0xc0, !PT ;  /* 0x0000ffff09097812 */ /* 0x000fe400078ec0ff */
[----:B------:R-:W-:Y:S02]  /*218b50*/  PRMT R20, R18, 0x3340, R20 ;  /* 0x0000334012147816 */ /* 0x000fe40000000014 */
[----:B------:R-:W-:-:S03]  /*218b60*/  PRMT R18, R9, 0x3340, R0 ;  /* 0x0000334009127816 */ /* 0x000fc60000000000 */
[----:B------:R0:W-:Y:S04]  /*218b70*/  STL [R1+0x618], R20 ;  /* 0x0006181401007387 */ /* 0x0001e80000100800 */
[----:B------:R1:W-:Y:S01]  /*218b80*/  STL [R1+0x1ec], R18 ;  /* 0x0001ec1201007387 */ /* 0x0003e20000100800 */
[----:B------:R-:W-:Y:S02]  /*218b90*/  LOP3.LUT R10, R10, 0xffff, RZ, 0xc0, !PT ;  /* 0x0000ffff0a0a7812 */ /* 0x000fe400078ec0ff */
[----:B--2---:R-:W-:Y:S02]  /*218ba0*/  LOP3.LUT R15, R15, 0xffff, RZ, 0xc0, !PT ;  /* 0x0000ffff0f0f7812 */ /* 0x004fe400078ec0ff */
[----:B---3--:R-:W-:Y:S02]  /*218bb0*/  LOP3.LUT R9, R16, 0xffff, RZ, 0xc0, !PT ;  /* 0x0000ffff10097812 */ /* 0x008fe400078ec0ff */
[----:B------:R-:W-:-:S02]  /*218bc0*/  LOP3.LUT R16, R28, 0xffff, RZ, 0xc0, !PT ;  /* 0x0000ffff1c107812 */ /* 0x000fc400078ec0ff */
[----:B0-----:R-:W-:Y:S02]  /*218bd0*/  PRMT R20, R9, 0x3340, R0 ;  /* 0x0000334009147816 */ /* 0x001fe40000000000 */
[----:B-1----:R-:W-:-:S04]  /*218be0*/  PRMT R18, R15, 0x3340, R16 ;  /* 0x000033400f127816 */ /* 0x002fc80000000010 */
[----:B------:R-:W-:Y:S02]  /*218bf0*/  PRMT R18, R18, 0x5410, R20 ;  /* 0x0000541012127816 */ /* 0x000fe40000000014 */
[----:B------:R-:W-:Y:S02]  /*218c00*/  IADD3 R20, P3, R8, R4, RZ ;  /* 0x0000000408147210 */ /* 0x000fe40007f7e0ff */
[----:B------:R-:W-:Y:S02]  /*218c10*/  SHF.R.U32.HI R15, RZ, 0x8, R15 ;  /* 0x00000008ff0f7819 */ /* 0x000fe4000001160f */
[----:B------:R-:W-:Y:S01]  /*218c20*/  SHF.R.U32.HI R16, RZ, 0x8, R16 ;  /* 0x00000008ff107819 */ /* 0x000fe20000011610 */
[----:B------:R-:W-:Y:S01]  /*218c30*/  IMAD.X R21, R13, 0x1, R3, P3 ;  /* 0x000000010d157824 */ /* 0x000fe200018e0603 */
[----:B------:R-:W-:Y:S01]  /*218c40*/  STL [R1+0x850], R18 ;  /* 0x0008501201007387 */ /* 0x000fe20000100800 */
[----:B------:R-:W-:Y:S02]  /*218c50*/  LOP3.LUT R15, R15, 0xffff, RZ, 0xc0, !PT ;  /* 0x0000ffff0f0f7812 */ /* 0x000fe400078ec0ff */
[----:B------:R-:W-:Y:S01]  /*218c60*/  LOP3.LUT R16, R16, 0xffff, RZ, 0xc0, !PT ;  /* 0x0000ffff10107812 */ /* 0x000fe200078ec0ff */
[----:B------:R0:W-:Y:S03]  /*218c70*/  STL.64 [R1+0x988], R20 ;  /* 0x0009881401007387 */ /* 0x0001e60000100a00 */
[----:B------:R-:W-:-:S02]  /*218c80*/  PRMT R15, R15, 0x3340, R16 ;  /* 0x000033400f0f7816 */ /* 0x000fc40000000010 */
[----:B------:R-:W-:Y:S02]  /*218c90*/  SHF.R.U32.HI R9, RZ, 0x8, R9 ;  /* 0x00000008ff097819 */ /* 0x000fe40000011609 */
[----:B0-----:R-:W-:Y:S01]  /*218ca0*/  IADD3 R20, P3, R8, R2, RZ ;  /* 0x0000000208147210 */ /* 0x001fe20007f7e0ff */
[----:B------:R0:W-:Y:S04]  /*218cb0*/  STL [R1+0x614], R15 ;  /* 0x0006140f01007387 */ /* 0x0001e80000100800 */
[----:B------:R-:W2:Y:S01]  /*218cc0*/  LDL.LU R28, [R1+0x67c] ;  /* 0x00067c00011c7983 */ /* 0x000ea20000300800 */
[--C-:B------:R-:W-:Y:S01]  /*218cd0*/  IMAD.X R21, R13, 0x1, R0.reuse, P3 ;  /* 0x000000010d157824 */ /* 0x100fe200018e0600 */
[----:B------:R-:W-:Y:S02]  /*218ce0*/  LOP3.LUT R9, R9, 0xffff, RZ, 0xc0, !PT ;  /* 0x0000ffff09097812 */ /* 0x000fe400078ec0ff */
[----:B0-----:R-:W3:Y:S04]  /*218cf0*/  LDL.LU R15, [R1+0x9a8] ;  /* 0x0009a800010f7983 */ /* 0x001ee80000300800 */
[----:B------:R-:W-:Y:S04]  /*218d00*/  STL.64 [R1+0x9a0], R20 ;  /* 0x0009a01401007387 */ /* 0x000fe80000100a00 */
[----:B------:R-:W2:Y:S01]  /*218d10*/  LDL.LU R13, [R1+0x8f0] ;  /* 0x0008f000010d7983 */ /* 0x000ea20000300800 */
[----:B------:R-:W-:-:S05]  /*218d20*/  PRMT R18, R9, 0x3340, R0 ;  /* 0x0000334009127816 */ /* 0x000fca0000000000 */
[----:B------:R0:W-:Y:S04]  /*218d30*/  STL [R1+0x1e8], R18 ;  /* 0x0001e81201007387 */ /* 0x0001e80000100800 */
[----:B------:R-:W-:Y:S01]  /*218d40*/  STL [R1+0x79d0], R10 ;  /* 0x0079d00a01007387 */ /* 0x000fe20000100800 */
[----:B----4-:R-:W-:Y:S02]  /*218d50*/  LOP3.LUT R9, R17, 0xffff, RZ, 0xc0, !PT ;  /* 0x0000ffff11097812 */ /* 0x010fe400078ec0ff */
[----:B------:R-:W-:Y:S02]  /*218d60*/  LOP3.LUT R16, R14, 0xffff, RZ, 0xc0, !PT ;  /* 0x0000ffff0e107812 */ /* 0x000fe400078ec0ff */
[----:B0-----:R-:W-:Y:S02]  /*218d70*/  LOP3.LUT R18, R27, 0xffff, RZ, 0xc0, !PT ;  /* 0x0000ffff1b127812 */ /* 0x001fe400078ec0ff */
[----:B------:R-:W-:-:S02]  /*218d80*/  LOP3.LUT R14, R19, 0xffff, RZ, 0xc0, !PT ;  /* 0x0000ffff130e7812 */ /* 0x000fc400078ec0ff */
[----:B------:R-:W-:Y:S02]  /*218d90*/  PRMT R20, R16, 0x3340, R0 ;  /* 0x0000334010147816 */ /* 0x000fe40000000000 */
[----:B------:R-:W-:Y:S02]  /*218da0*/  PRMT R19, R9, 0x3340, R18 ;  /* 0x0000334009137816 */ /* 0x000fe40000000012 */
[----:B------:R-:W-:Y:S02]  /*218db0*/  LOP3.LUT R17, R25, 0xffff, RZ, 0xc0, !PT ;  /* 0x0000ffff19117812 */ /* 0x000fe400078ec0ff */
[----:B------:R-:W-:Y:S02]  /*218dc0*/  PRMT R19, R19, 0x5410, R20 ;  /* 0x0000541013137816 */ /* 0x000fe40000000014 */
[----:B------:R-:W-:-:S03]  /*218dd0*/  PRMT R20, R10, 0x3340, R0 ;  /* 0x000033400a147816 */ /* 0x000fc60000000000 */
[----:B------:R0:W-:Y:S02]  /*218de0*/  STL [R1+0x834], R19 ;  /* 0x0008341301007387 */ /* 0x0001e40000100800 */
[----:B0-----:R-:W-:-:S04]  /*218df0*/  PRMT R19, R14, 0x3340, R17 ;  /* 0x000033400e137816 */ /* 0x001fc80000000011 */
[----:B------:R-:W-:-:S05]  /*218e00*/  PRMT R10, R19, 0x5410, R20 ;  /* 0x00005410130a7816 */ /* 0x000fca0000000014 */
[----:B------:R0:W-:Y:S04]  /*218e10*/  STL [R1+0x840], R10 ;  /* 0x0008400a01007387 */ /* 0x0001e80000100800 */
[----:B------:R-:W4:Y:S04]  /*218e20*/  LDL.LU R27, [R1+0x998] ;  /* 0x00099800011b7983 */ /* 0x000f280000300800 */
[----:B------:R-:W4:Y:S04]  /*218e30*/  LDL.LU R25, [R1+0x604] ;  /* 0x0006040001197983 */ /* 0x000f280000300800 */
[----:B------:R-:W4:Y:S01]  /*218e40*/  LDL.LU R19, [R1+0x814] ;  /* 0x0008140001137983 */ /* 0x000f220000300800 */
[----:B------:R-:W-:-:S02]  /*218e50*/  SHF.R.U32.HI R14, RZ, 0x8, R14 ;  /* 0x00000008ff0e7819 */ /* 0x000fc4000001160e */
[----:B------:R-:W-:Y:S02]  /*218e60*/  SHF.R.U32.HI R17, RZ, 0x8, R17 ;  /* 0x00000008ff117819 */ /* 0x000fe40000011611 */
[----:B------:R-:W-:Y:S02]  /*218e70*/  SHF.R.U32.HI R9, RZ, 0x8, R9 ;  /* 0x00000008ff097819 */ /* 0x000fe40000011609 */
[----:B0-----:R-:W-:Y:S02]  /*218e80*/  SHF.R.U32.HI R10, RZ, 0x8, R18 ;  /* 0x00000008ff0a7819 */ /* 0x001fe40000011612 */
[----:B------:R-:W-:Y:S02]  /*218e90*/  LOP3.LUT R14, R14, 0xffff, RZ, 0xc0, !PT ;  /* 0x0000ffff0e0e7812 */ /* 0x000fe400078ec0ff */
[----:B------:R-:W-:Y:S02]  /*218ea0*/  LOP3.LUT R17, R17, 0xffff, RZ, 0xc0, !PT ;  /* 0x0000ffff11117812 */ /* 0x000fe400078ec0ff */
[----:B------:R-:W-:-:S02]  /*218eb0*/  LOP3.LUT R9, R9, 0xffff, RZ, 0xc0, !PT ;  /* 0x0000ffff09097812 */ /* 0x000fc400078ec0ff */
[----:B------:R-:W-:Y:S02]  /*218ec0*/  LOP3.LUT R10, R10, 0xffff, RZ, 0xc0, !PT ;  /* 0x0000ffff0a0a7812 */ /* 0x000fe400078ec0ff */
[----:B------:R-:W-:Y:S02]  /*218ed0*/  PRMT R17, R14, 0x3340, R17 ;  /* 0x000033400e117816 */ /* 0x000fe40000000011 */
[----:B------:R-:W-:Y:S01]  /*218ee0*/  PRMT R14, R9, 0x3340, R10 ;  /* 0x00003340090e7816 */ /* 0x000fe2000000000a */
[----:B------:R-:W-:Y:S01]  /*218ef0*/  VIADD R8, R8, UR5 ;  /* 0x0000000508087c36 */ /* 0x000fe20008000000 */
[----:B--2---:R-:W-:Y:S02]  /*218f00*/  LOP3.LUT R13, R13, 0xffff, RZ, 0xc0, !PT ;  /* 0x0000ffff0d0d7812 */ /* 0x004fe400078ec0ff */
[----:B------:R-:W-:Y:S02]  /*218f10*/  LOP3.LUT R9, R28, 0xffff, RZ, 0xc0, !PT ;  /* 0x0000ffff1c097812 */ /* 0x000fe400078ec0ff */
[----:B---3--:R-:W-:Y:S01]  /*218f20*/  LOP3.LUT R10, R15, 0xffff, RZ, 0xc0, !PT ;  /* 0x0000ffff0f0a7812 */ /* 0x008fe200078ec0ff */
[----:B------:R-:W-:Y:S04]  /*218f30*/  STL [R1+0x670], R17 ;  /* 0x0006701101007387 */ /* 0x000fe80000100800 */
[----:B------:R0:W-:Y:S01]  /*218f40*/  STL [R1+0x60c], R14 ;  /* 0x00060c0e01007387 */ /* 0x0001e20000100800 */
[----:B------:R-:W-:-:S02]  /*218f50*/  PRMT R15, R9, 0x3340, R0 ;  /* 0x00003340090f7816 */ /* 0x000fc40000000000 */
[----:B------:R-:W-:Y:S02]  /*218f60*/  SHF.R.S32.HI R18, RZ, 0x1f, R8 ;  /* 0x0000001fff127819 */ /* 0x000fe40000011408 */
[----:B------:R-:W-:Y:S01]  /*218f70*/  SHF.R.U32.HI R16, RZ, 0x8, R16 ;  /* 0x00000008ff107819 */ /* 0x000fe20000011610 */
[----:B------:R-:W-:Y:S01]  /*218f80*/  ULDC UR5, c[0x0][0x248] ;  /* 0x0000920000057ab9 */ /* 0x000fe20000000800 */
[----:B0-----:R-:W-:-:S04]  /*218f90*/  PRMT R14, R10, 0x3340, R13 ;  /* 0x000033400a0e7816 */ /* 0x001fc8000000000d */
[----:B------:R-:W-:Y:S02]  /*218fa0*/  PRMT R17, R14, 0x5410, R15 ;  /* 0x000054100e117816 */ /* 0x000fe4000000000f */
[----:B------:R-:W-:-:S05]  /*218fb0*/  IADD3 R14, P3, R8, R6, RZ ;  /* 0x00000006080e7210 */ /* 0x000fca0007f7e0ff */
[----:B------:R-:W-:Y:S01]  /*218fc0*/  IMAD.X R15, R18, 0x1, R5, P3 ;  /* 0x00000001120f7824 */ /* 0x000fe200018e0605 */
[----:B------:R-:W-:Y:S01]  /*218fd0*/  STL [R1+0x830], R17 ;  /* 0x0008301101007387 */ /* 0x000fe20000100800 */
[----:B------:R-:W-:Y:S02]  /*218fe0*/  SHF.R.U32.HI R10, RZ, 0x8, R10 ;  /* 0x00000008ff0a7819 */ /* 0x000fe4000001160a */
[----:B------:R-:W-:Y:S01]  /*218ff0*/  SHF.R.U32.HI R9, RZ, 0x8, R9 ;  /* 0x00000008ff097819 */ /* 0x000fe20000011609 */
[----:B------:R0:W-:Y:S01]  /*219000*/  STL.64 [R1+0x980], R14 ;  /* 0x0009800e01007387 */ /* 0x0001e20000100a00 */
[----:B------:R-:W-:Y:S02]  /*219010*/  LOP3.LUT R10, R10, 0xffff, RZ, 0xc0, !PT ;  /* 0x0000ffff0a0a7812 */ /* 0x000fe400078ec0ff */
[----:B------:R-:W-:Y:S02]  /*219020*/  LOP3.LUT R9, R9, 0xffff, RZ, 0xc0, !PT ;  /* 0x0000ffff09097812 */ /* 0x000fe400078ec0ff */
[----:B0-----:R-:W-:Y:S01]  /*219030*/  SHF.R.U32.HI R14, RZ, 0x8, R13 ;  /* 0x00000008ff0e7819 */ /* 0x001fe2000001160d */
[----:B------:R-:W2:Y:S04]  /*219040*/  LDL.LU R15, [R1+0x9b0] ;  /* 0x0009b000010f7983 */ /* 0x000ea80000300800 */
[----:B------:R-:W3:Y:S04]  /*219050*/  LDL.LU R13, [R1+0x654] ;  /* 0x00065400010d7983 */ /* 0x000ee80000300800 */
[----:B------:R-:W3:Y:S01]  /*219060*/  LDL.LU R17, [R1+0x8d4] ;  /* 0x0008d40001117983 */ /* 0x000ee20000300800 */
[----:B------:R-:W-:-:S04]  /*219070*/  LOP3.LUT R14, R14, 0xffff, RZ, 0xc0, !PT ;  /* 0x0000ffff0e0e7812 */ /* 0x000fc800078ec0ff */
[----:B------:R-:W-:Y:S02]  /*219080*/  PRMT R10, R10, 0x3340, R14 ;  /* 0x000033400a0a7816 */ /* 0x000fe4000000000e */
[----:B------:R-:W-:-:S03]  /*219090*/  PRMT R14, R9, 0x3340, R0 ;  /* 0x00003340090e7816 */ /* 0x000fc60000000000 */
[----:B------:R4:W-:Y:S04]  /*2190a0*/  STL [R1+0x600], R10 ;  /* 0x0006000a01007387 */ /* 0x0009e80000100800 */
[----:B------:R0:W-:Y:S01]  /*2190b0*/  STL [R1+0x1e4], R14 ;  /* 0x0001e40e01007387 */ /* 0x0001e20000100800 */
[----:B----4-:R-:W-:Y:S02]  /*2190c0*/  LOP3.LUT R10, R27, 0xffff, RZ, 0xc0, !PT ;  /* 0x0000ffff1b0a7812 */ /* 0x010fe400078ec0ff */
[----:B------:R-:W-:Y:S02]  /*2190d0*/  LOP3.LUT R9, R25, 0xffff, RZ, 0xc0, !PT ;  /* 0x0000ffff19097812 */ /* 0x000fe400078ec0ff */
[----:B0-----:R-:W-:Y:S02]  /*2190e0*/  LOP3.LUT R14, R19, 0xffff, RZ, 0xc0, !PT ;  /* 0x0000ffff130e7812 */ /* 0x001fe400078ec0ff */
[----:B------:R-:W-:-:S02]  /*2190f0*/  PRMT R20, R9, 0x3340, R0 ;  /* 0x0000334009147816 */ /* 0x000fc40000000000 */
[----:B------:R-:W-:-:S04]  /*219100*/  PRMT R19, R10, 0x3340, R14 ;  /* 0x000033400a137816 */ /* 0x000fc8000000000e */
[----:B------:R-:W-:Y:S02]  /*219110*/  PRMT R19, R19, 0x5410, R20 ;  /* 0x0000541013137816 */ /* 0x000fe40000000014 */
[----:B------:R-:W-:-:S05]  /*219120*/  IADD3 R20, P3, R8, R11, RZ ;  /* 0x0000000b08147210 */ /* 0x000fca0007f7e0ff */
[----:B------:R-:W-:Y:S01]  /*219130*/  IMAD.X R21, R18, 0x1, R7, P3 ;  /* 0x0000000112157824 */ /* 0x000fe200018e0607 */
[----:B------:R0:W-:Y:S04]  /*219140*/  STL [R1+0x828], R19 ;  /* 0x0008281301007387 */ /* 0x0001e80000100800 */
[----:B------:R-:W4:Y:S04]  /*219150*/  LDL.LU R27, [R1+0x9cc] ;  /* 0x0009cc00011b7983 */ /* 0x000f280000300800 */
[----:B0-----:R-:W4:Y:S04]  /*219160*/  LDL.LU R19, [R1+0x7bc] ;  /* 0x0007bc0001137983 */ /* 0x001f280000300800 */
[----:B------:R0:W-:Y:S04]  /*219170*/  STL.64 [R1+0x998], R20 ;  /* 0x0009981401007387 */ /* 0x0001e80000100a00 */
[----:B------:R-:W4:Y:S01]  /*219180*/  LDL.LU R25, [R1+0x9b8] ;  /* 0x0009b80001197983 */ /* 0x000f220000300800 */
        /* <DEDUP_REMOVED lines=8> */
[----:B0-----:R-:W-:Y:S02]  /*219210*/  IADD3 R20, P3, R8, R4, RZ ;  /* 0x0000000408147210 */ /* 0x001fe40007f7e0ff */
[----:B------:R-:W-:Y:S01]  /*219220*/  LOP3.LUT R9, R9, 0xffff, RZ, 0xc0, !PT ;  /* 0x0000ffff09097812 */ /* 0x000fe200078ec0ff */
[----:B------:R-:W-:Y:S04]  /*219230*/  STL [R1+0x1e0], R16 ;  /* 0x0001e01001007387 */ /* 0x000fe80000100800 */
[----:B------:R0:W-:Y:S01]  /*219240*/  STL [R1+0x608], R10 ;  /* 0x0006080a01007387 */ /* 0x0001e20000100800 */
[----:B------:R-:W-:-:S05]  /*219250*/  IMAD.X R21, R18, 0x1, R3, P3 ;  /* 0x0000000112157824 */ /* 0x000fca00018e0603 */
[----:B------:R-:W-:Y:S01]  /*219260*/  STL.64 [R1+0x9a8], R20 ;  /* 0x0009a81401007387 */ /* 0x000fe20000100a00 */
[----:B0-----:R-:W-:-:S05]  /*219270*/  PRMT R10, R9, 0x3340, R0 ;  /* 0x00003340090a7816 */ /* 0x001fca0000000000 */
[----:B------:R0:W-:Y:S04]  /*219280*/  STL [R1+0x1dc], R10 ;  /* 0x0001dc0a01007387 */ /* 0x0001e80000100800 */
[----:B------:R-:W4:Y:S04]  /*219290*/  LDL.LU R14, [R1+0x7d8] ;  /* 0x0007d800010e7983 */ /* 0x000f280000300800 */
[----:B------:R-:W4:Y:S01]  /*2192a0*/  LDL.LU R28, [R1+0x9e8] ;  /* 0x0009e800011c7983 */ /* 0x000f220000300800 */
[----:B--2---:R-:W-:Y:S02]  /*2192b0*/  LOP3.LUT R9, R15, 0xffff, RZ, 0xc0, !PT ;  /* 0x0000ffff0f097812 */ /* 0x004fe400078ec0ff */
[----:B---3--:R-:W-:-:S02]  /*2192c0*/  LOP3.LUT R15, R13, 0xffff, RZ, 0xc0, !PT ;  /* 0x0000ffff0d0f7812 */ /* 0x008fc400078ec0ff */
[----:B0-----:R-:W-:Y:S01]  /*2192d0*/  LOP3.LUT R10, R17, 0xffff, RZ, 0xc0, !PT ;  /* 0x0000ffff110a7812 */ /* 0x001fe200078ec0ff */
[----:B------:R-:W2:Y:S01]  /*2192e0*/  LDL.LU R13, [R1+0x9bc] ;  /* 0x0009bc00010d7983 */ /* 0x000ea20000300800 */
        /* <DEDUP_REMOVED lines=13> */
[----:B------:R-:W-:-:S02]  /*2193c0*/  SHF.R.U32.HI R15, RZ, 0x8, R15 ;  /* 0x00000008ff0f7819 */ /* 0x000fc4000001160f */
[----:B----4-:R-:W-:Y:S02]  /*2193d0*/  LOP3.LUT R9, R27, 0xffff, RZ, 0xc0, !PT ;  /* 0x0000ffff1b097812 */ /* 0x010fe400078ec0ff */
[----:B------:R-:W-:Y:S02]  /*2193e0*/  LOP3.LUT R19, R19, 0xffff, RZ, 0xc0, !PT ;  /* 0x0000ffff13137812 */ /* 0x000fe400078ec0ff */
[----:B0-----:R-:W-:Y:S02]  /*2193f0*/  LOP3.LUT R10, R25, 0xffff, RZ, 0xc0, !PT ;  /* 0x0000ffff190a7812 */ /* 0x001fe400078ec0ff */
[----:B------:R-:W-:Y:S02]  /*219400*/  PRMT R17, R19, 0x3340, R0 ;  /* 0x0000334013117816 */ /* 0x000fe40000000000 */
[----:B------:R-:W-:-:S04]  /*219410*/  PRMT R16, R9, 0x3340, R10 ;  /* 0x0000334009107816 */ /* 0x000fc8000000000a */
[----:B------:R-:W-:-:S05]  /*219420*/  PRMT R16, R16, 0x5410, R17 ;  /* 0x0000541010107816 */ /* 0x000fca0000000011 */
[----:B------:R0:W-:Y:S04]  /*219430*/  STL [R1+0x820], R16 ;  /* 0x0008201001007387 */ /* 0x0001e80000100800 */
[----:B------:R-:W3:Y:S04]  /*219440*/  LDL.LU R27, [R1+0x9ec] ;  /* 0x0009ec00011b7983 */ /* 0x000ee80000300800 */
[----:B------:R-:W4:Y:S01]  /*219450*/  LDL.LU R25, [R1+0x75c] ;  /* 0x00075c0001197983 */ /* 0x000f220000300800 */
[----:B0-----:R-:W-:-:S03]  /*219460*/  LOP3.LUT R16, R15, 0xffff, RZ, 0xc0, !PT ;  /* 0x0000ffff0f107812 */ /* 0x001fc600078ec0ff */
[----:B------:R-:W4:Y:S01]  /*219470*/  LDL.LU R15, [R1+0x9c8] ;  /* 0x0009c800010f7983 */ /* 0x000f220000300800 */
[----:B------:R-:W-:Y:S02]  /*219480*/  SHF.R.U32.HI R9, RZ, 0x8, R9 ;  /* 0x00000008ff097819 */ /* 0x000fe40000011609 */
[----:B------:R-:W-:Y:S02]  /*219490*/  SHF.R.U32.HI R10, RZ, 0x8, R10 ;  /* 0x00000008ff0a7819 */ /* 0x000fe4000001160a */
        /* <DEDUP_REMOVED lines=8> */
[----:B------:R-:W-:Y:S01]  /*219520*/  VIADD R8, R8, UR5 ;  /* 0x0000000508087c36 */ /* 0x000fe20008000000 */
[----:B------:R-:W-:Y:S01]  /*219530*/  SHF.R.U32.HI R19, RZ, 0x8, R19 ;  /* 0x00000008ff137819 */ /* 0x000fe20000011613 */
[----:B------:R-:W-:Y:S01]  /*219540*/  ULDC UR5, c[0x0][0x248] ;  /* 0x0000920000057ab9 */ /* 0x000fe20000000800 */
[----:B0-----:R-:W-:-:S02]  /*219550*/  PRMT R16, R9, 0x3340, R0 ;  /* 0x0000334009107816 */ /* 0x001fc40000000000 */
[----:B------:R-:W-:Y:S02]  /*219560*/  SHF.R.S32.HI R18, RZ, 0x1f, R8 ;  /* 0x0000001fff127819 */ /* 0x000fe40000011408 */
[----:B------:R-:W-:-:S04]  /*219570*/  SHF.R.U32.HI R9, RZ, 0x8, R9 ;  /* 0x00000008ff097819 */ /* 0x000fc80000011609 */
[----:B------:R-:W-:-:S04]  /*219580*/  LOP3.LUT R9, R9, 0xffff, RZ, 0xc0, !PT ;  /* 0x0000ffff09097812 */ /* 0x000fc800078ec0ff */
[----:B------:R-:W-:Y:S02]  /*219590*/  PRMT R20, R9, 0x3340, R0 ;  /* 0x0000334009147816 */ /* 0x000fe40000000000 */
[----:B------:R-:W-:-:S04]  /*2195a0*/  LOP3.LUT R19, R19, 0xffff, RZ, 0xc0, !PT ;  /* 0x0000ffff13137812 */ /* 0x000fc800078ec0ff */
[----:B------:R-:W-:Y:S02]  /*2195b0*/  PRMT R19, R19, 0x3340, R0 ;  /* 0x0000334013137816 */ /* 0x000fe40000000000 */
[----:B--2---:R-:W-:-:S04]  /*2195c0*/  LOP3.LUT R13, R13, 0xffff, RZ, 0xc0, !PT ;  /* 0x0000ffff0d0d7812 */ /* 0x004fc800078ec0ff */
        /* <DEDUP_REMOVED lines=10> */
[----:B------:R0:W-:Y:S04]  /*219670*/  STL.64 [R1+0x9b8], R16 ;  /* 0x0009b81001007387 */ /* 0x0001e80000100a00 */
[----:B0-----:R-:W2:Y:S04]  /*219680*/  LDL.LU R17, [R1+0x2f18] ;  /* 0x002f180001117983 */ /* 0x001ea80000300800 */
[----:B------:R-:W2:Y:S04]  /*219690*/  LDL.LU R13, [R1+0x784] ;  /* 0x00078400010d7983 */ /* 0x000ea80000300800 */
[----:B------:R3:W-:Y:S04]  /*2196a0*/  STL [R1+0x5f4], R10 ;  /* 0x0005f40a01007387 */ /* 0x0007e80000100800 */
[----:B------:R-:W2:Y:S04]  /*2196b0*/  LDL.LU R14, [R1+0x9e4] ;  /* 0x0009e400010e7983 */ /* 0x000ea80000300800 */
[----:B------:R-:W2:Y:S04]  /*2196c0*/  LDL.LU R16, [R1+0xa4c] ;  /* 0x000a4c0001107983 */ /* 0x000ea80000300800 */
[----:B------:R-:W2:Y:S04]  /*2196d0*/  LDL.LU R28, [R1+0x6f0] ;  /* 0x0006f000011c7983 */ /* 0x000ea80000300800 */
[----:B------:R0:W-:Y:S01]  /*2196e0*/  STL [R1+0x1d4], R20 ;  /* 0x0001d41401007387 */ /* 0x0001e20000100800 */
[----:B---3--:R-:W-:-:S02]  /*2196f0*/  LOP3.LUT R10, R27, 0xffff, RZ, 0xc0, !PT ;  /* 0x0000ffff1b0a7812 */ /* 0x008fc400078ec0ff */
[----:B----4-:R-:W-:Y:S01]  /*219700*/  LOP3.LUT R9, R25, 0xffff, RZ, 0xc0, !PT ;  /* 0x0000ffff19097812 */ /* 0x010fe200078ec0ff */
[----:B------:R-:W3:Y:S03]  /*219710*/  LDL.LU R27, [R1+0x910] ;  /* 0x00091000011b7983 */ /* 0x000ee60000300800 */
[----:B------:R-:W-:Y:S02]  /*219720*/  PRMT R21, R9, 0x3340, R0 ;  /* 0x0000334009157816 */ /* 0x000fe40000000000 */
[----:B------:R-:W-:-:S04]  /*219730*/  LOP3.LUT R15, R15, 0xffff, RZ, 0xc0, !PT ;  /* 0x0000ffff0f0f7812 */ /* 0x000fc800078ec0ff */
[----:B0-----:R-:W-:-:S04]  /*219740*/  PRMT R20, R10, 0x3340, R15 ;  /* 0x000033400a147816 */ /* 0x001fc8000000000f */
[----:B------:R-:W-:Y:S02]  /*219750*/  PRMT R23, R20, 0x5410, R21 ;  /* 0x0000541014177816 */ /* 0x000fe40000000015 */
[----:B------:R-:W-:Y:S02]  /*219760*/  IADD3 R20, P3, R8, R11, RZ ;  /* 0x0000000b08147210 */ /* 0x000fe40007f7e0ff */
[----:B------:R-:W-:Y:S02]  /*219770*/  SHF.R.U32.HI R10, RZ, 0x8, R10 ;  /* 0x00000008ff0a7819 */ /* 0x000fe4000001160a */
[----:B------:R-:W-:Y:S01]  /*219780*/  SHF.R.U32.HI R15, RZ, 0x8, R15 ;  /* 0x00000008ff0f7819 */ /* 0x000fe2000001160f */
[----:B------:R-:W-:Y:S01]  /*219790*/  IMAD.X R21, R18, 0x1, R7, P3 ;  /* 0x0000000112157824 */ /* 0x000fe200018e0607 */
[----:B------:R-:W-:Y:S01]  /*2197a0*/  STL [R1+0x814], R23 ;  /* 0x0008141701007387 */ /* 0x000fe20000100800 */
[----:B------:R-:W-:Y:S02]  /*2197b0*/  LOP3.LUT R10, R10, 0xffff, RZ, 0xc0, !PT ;  /* 0x0000ffff0a0a7812 */ /* 0x000fe400078ec0ff */
[----:B------:R-:W-:-:S02]  /*2197c0*/  LOP3.LUT R15, R15, 0xffff, RZ, 0xc0, !PT ;  /* 0x0000ffff0f0f7812 */ /* 0x000fc400078ec0ff */
[----:B------:R-:W-:Y:S01]  /*2197d0*/  SHF.R.U32.HI R9, RZ, 0x8, R9 ;  /* 0x00000008ff097819 */ /* 0x000fe20000011609 */
[----:B------:R0:W-:Y:S01]  /*2197e0*/  STL.64 [R1+0x9c8], R20 ;  /* 0x0009c81401007387 */ /* 0x0001e20000100a00 */
[----:B------:R-:W-:Y:S02]  /*2197f0*/  PRMT R10, R10, 0x3340, R15 ;  /* 0x000033400a0a7816 */ /* 0x000fe4000000000f */
[----:B------:R-:W-:Y:S01]  /*219800*/  LOP3.LUT R9, R9, 0xffff, RZ, 0xc0, !PT ;  /* 0x0000ffff09097812 */ /* 0x000fe200078ec0ff */
[----:B------:R1:W-:Y:S01]  /*219810*/  STL [R1+0x1d0], R19 ;  /* 0x0001d01301007387 */ /* 0x0003e20000100800 */
[----:B0-----:R-:W-:Y:S02]  /*219820*/  IADD3 R20, P3, R8, R4, RZ ;  /* 0x0000000408147210 */ /* 0x001fe40007f7e0ff */
[----:B------:R-:W-:-:S03]  /*219830*/  PRMT R9, R9, 0x3340, R0 ;  /* 0x0000334009097816 */ /* 0x000fc60000000000 */
[----:B------:R-:W-:Y:S01]  /*219840*/  IMAD.X R21, R18, 0x1, R3, P3 ;  /* 0x0000000112157824 */ /* 0x000fe200018e0603 */
[----:B------:R0:W-:Y:S04]  /*219850*/  STL [R1+0x5f8], R10 ;  /* 0x0005f80a01007387 */ /* 0x0001e80000100800 */
[----:B------:R4:W-:Y:S04]  /*219860*/  STL.64 [R1+0x9e8], R20 ;  /* 0x0009e81401007387 */ /* 0x0009e80000100a00 */
[----:B------:R-:W3:Y:S04]  /*219870*/  LDL.LU R25, [R1+0xa50] ;  /* 0x000a500001197983 */ /* 0x000ee80000300800 */
[----:B------:R-:W3:Y:S04]  /*219880*/  LDL.LU R15, [R1+0x724] ;  /* 0x00072400010f7983 */ /* 0x000ee80000300800 */
[----:B------:R4:W-:Y:S04]  /*219890*/  STL [R1+0x1cc], R9 ;  /* 0x0001cc0901007387 */ /* 0x0009e80000100800 */
[----:B-1----:R-:W3:Y:S01]  /*2198a0*/  LDL.LU R19, [R1+0x9e0] ;  /* 0x0009e00001137983 */ /* 0x002ee20000300800 */
[----:B--2---:R-:W-:-:S02]  /*2198b0*/  LOP3.LUT R17, R17, 0xffff, RZ, 0xc0, !PT ;  /* 0x0000ffff11117812 */ /* 0x004fc400078ec0ff */
[----:B------:R-:W-:Y:S02]  /*2198c0*/  LOP3.LUT R13, R13, 0xffff, RZ, 0xc0, !PT ;  /* 0x0000ffff0d0d7812 */ /* 0x000fe400078ec0ff */
[----:B------:R-:W-:Y:S02]  /*2198d0*/  LOP3.LUT R14, R14, 0xffff, RZ, 0xc0, !PT ;  /* 0x0000ffff0e0e7812 */ /* 0x000fe400078ec0ff */
[----:B0-----:R-:W-:Y:S02]  /*2198e0*/  LOP3.LUT R10, R16, 0xffff, RZ, 0xc0, !PT ;  /* 0x0000ffff100a7812 */ /* 0x001fe400078ec0ff */
[----:B----4-:R-:W-:Y:S02]  /*2198f0*/  PRMT R21, R13, 0x3340, R0 ;  /* 0x000033400d157816 */ /* 0x010fe40000000000 */
[----:B------:R-:W-:Y:S02]  /*219900*/  PRMT R20, R17, 0x3340, R14 ;  /* 0x0000334011147816 */ /* 0x000fe4000000000e */
[----:B------:R-:W-:Y:S01]  /*219910*/  LOP3.LUT R9, R28, 0xffff, RZ, 0xc0, !PT ;  /* 0x0000ffff1c097812 */ /* 0x000fe200078ec0ff */
[----:B------:R0:W-:Y:S01]  /*219920*/  STL.64 [R1+0x79d8], R12 ;  /* 0x0079d80c01007387 */ /* 0x0001e20000100a00 */
[----:B------:R-:W-:-:S05]  /*219930*/  PRMT R20, R20, 0x5410, R21 ;  /* 0x0000541014147816 */ /* 0x000fca0000000015 */
[----:B------:R1:W-:Y:S01]  /*219940*/  STL [R1+0x810], R20 ;  /* 0x0008101401007387 */ /* 0x0003e20000100800 */
[----:B0-----:R-:W-:Y:S02]  /*219950*/  PRMT R13, R9, 0x3340, R0 ;  /* 0x00003340090d7816 */ /* 0x001fe40000000000 */
[----:B------:R-:W-:Y:S02]  /*219960*/  SHF.R.U32.HI R14, RZ, 0x8, R14 ;  /* 0x00000008ff0e7819 */ /* 0x000fe4000001160e */
[----:B---3--:R-:W-:-:S04]  /*219970*/  LOP3.LUT R16, R27, 0xffff, RZ, 0xc0, !PT ;  /* 0x0000ffff1b107812 */ /* 0x008fc800078ec0ff */
[----:B------:R-:W-:-:S04]  /*219980*/  PRMT R12, R10, 0x3340, R16 ;  /* 0x000033400a0c7816 */ /* 0x000fc80000000010 */
[----:B-1----:R-:W-:Y:S02]  /*219990*/  PRMT R20, R12, 0x5410, R13 ;  /* 0x000054100c147816 */ /* 0x002fe4000000000d */
[----:B------:R-:W-:-:S05]  /*2199a0*/  IADD3 R12, P3, R8, R2, RZ ;  /* 0x00000002080c7210 */ /* 0x000fca0007f7e0ff */
[----:B------:R-:W-:Y:S01]  /*2199b0*/  IMAD.X R13, R18, 0x1, R0, P3 ;  /* 0x00000001120d7824 */ /* 0x000fe200018e0600 */
[----:B------:R-:W-:Y:S01]  /*2199c0*/  STL [R1+0x800], R20 ;  /* 0x0008001401007387 */ /* 0x000fe20000100800 */
[----:B------:R-:W-:-:S03]  /*2199d0*/  SHF.R.U32.HI R10, RZ, 0x8, R10 ;  /* 0x00000008ff0a7819 */ /* 0x000fc6000001160a */
[----:B------:R0:W-:Y:S01]  /*2199e0*/  STL.64 [R1+0xa00], R12 ;  /* 0x000a000c01007387 */ /* 0x0001e20000100a00 */
[----:B------:R-:W-:Y:S02]  /*2199f0*/  LOP3.LUT R14, R14, 0xffff, RZ, 0xc0, !PT ;  /* 0x0000ffff0e0e7812 */ /* 0x000fe400078ec0ff */
[----:B------:R-:W-:Y:S02]  /*219a00*/  LOP3.LUT R10, R10, 0xffff, RZ, 0xc0, !PT ;  /* 0x0000ffff0a0a7812 */ /* 0x000fe400078ec0ff */
[----:B0-----:R-:W-:Y:S02]  /*219a10*/  SHF.R.U32.HI R13, RZ, 0x8, R17 ;  /* 0x00000008ff0d7819 */ /* 0x001fe40000011611 */
[----:B------:R-:W-:Y:S01]  /*219a20*/  SHF.R.U32.HI R12, RZ, 0x8, R16 ;  /* 0x00000008ff0c7819 */ /* 0x000fe20000011610 */
[----:B------:R-:W2:Y:S04]  /*219a30*/  LDL.LU R17, [R1+0xa48] ;  /* 0x000a480001117983 */ /* 0x000ea80000300800 */
[----:B------:R-:W3:Y:S01]  /*219a40*/  LDL.LU R28, [R1+0x684] ;  /* 0x00068400011c7983 */ /* 0x000ee20000300800 */
[----:B------:R-:W-:-:S02]  /*219a50*/  LOP3.LUT R13, R13, 0xffff, RZ, 0xc0, !PT ;  /* 0x0000ffff0d0d7812 */ /* 0x000fc400078ec0ff */
[----:B------:R-:W-:Y:S01]  /*219a60*/  LOP3.LUT R12, R12, 0xffff, RZ, 0xc0, !PT ;  /* 0x0000ffff0c0c7812 */ /* 0x000fe200078ec0ff */
[----:B------:R-:W4:Y:S01]  /*219a70*/  LDL.LU R27, [R1+0x8f4] ;  /* 0x0008f400011b7983 */ /* 0x000f220000300800 */
        /* <DEDUP_REMOVED lines=11> */
[----:B------:R-:W-:Y:S02]  /*219b30*/  PRMT R14, R14, 0x5410, R15 ;  /* 0x000054100e0e7816 */ /* 0x000fe4000000000f */
[----:B------:R-:W-:Y:S02]  /*219b40*/  LOP3.LUT R12, R12, 0xffff, RZ, 0xc0, !PT ;  /* 0x0000ffff0c0c7812 */ /* 0x000fe400078ec0ff */
[----:B------:R-:W-:-:S04]  /*219b50*/  LOP3.LUT R13, R13, 0xffff, RZ, 0xc0, !PT ;  /* 0x0000ffff0d0d7812 */ /* 0x000fc800078ec0ff */
[----:B------:R-:W-:Y:S01]  /*219b60*/  PRMT R12, R12, 0x3340, R13 ;  /* 0x000033400c0c7816 */ /* 0x000fe2000000000d */
[----:B------:R0:W-:Y:S04]  /*219b70*/  STL [R1+0x7f8], R14 ;  /* 0x0007f80e01007387 */ /* 0x0001e80000100800 */
[----:B------:R-:W4:Y:S04]  /*219b80*/  LDL.LU R25, [R1+0x59a0] ;  /* 0x0059a00001197983 */ /* 0x000f280000300800 */
[----:B------:R-:W4:Y:S04]  /*219b90*/  LDL.LU R15, [R1+0x8d0] ;  /* 0x0008d000010f7983 */ /* 0x000f280000300800 */
[----:B------:R1:W-:Y:S04]  /*219ba0*/  STL [R1+0x5e4], R12 ;  /* 0x0005e40c01007387 */ /* 0x0003e80000100800 */
[----:B------:R-:W4:Y:S01]  /*219bb0*/  LDL.LU R19, [R1+0xa30] ;  /* 0x000a300001137983 */ /* 0x000f220000300800 */
[----:B------:R-:W-:Y:S01]  /*219bc0*/  VIADD R8, R8, UR5 ;  /* 0x0000000508087c36 */ /* 0x000fe20008000000 */
[----:B------:R-:W-:-:S02]  /*219bd0*/  SHF.R.U32.HI R10, RZ, 0x8, R10 ;  /* 0x00000008ff0a7819 */ /* 0x000fc4000001160a */
[----:B------:R-:W-:Y:S01]  /*219be0*/  SHF.R.U32.HI R9, RZ, 0x8, R9 ;  /* 0x00000008ff097819 */ /* 0x000fe20000011609 */
[----:B------:R-:W-:Y:S01]  /*219bf0*/  ULDC UR5, c[0x0][0x248] ;  /* 0x0000920000057ab9 */ /* 0x000fe20000000800 */
[----:B0-----:R-:W-:Y:S02]  /*219c00*/  SHF.R.S32.HI R14, RZ, 0x1f, R8 ;  /* 0x0000001fff0e7819 */ /* 0x001fe40000011408 */
[----:B-1----:R-:W-:Y:S02]  /*219c10*/  IADD3 R12, P3, R8, R6, RZ ;  /* 0x00000006080c7210 */ /* 0x002fe40007f7e0ff */
[----:B------:R-:W-:Y:S02]  /*219c20*/  LOP3.LUT R10, R10, 0xffff, RZ, 0xc0, !PT ;  /* 0x0000ffff0a0a7812 */ /* 0x000fe400078ec0ff */
[----:B------:R-:W-:Y:S01]  /*219c30*/  LOP3.LUT R9, R9, 0xffff, RZ, 0xc0, !PT ;  /* 0x0000ffff09097812 */ /* 0x000fe200078ec0ff */
[----:B------:R-:W-:-:S05]  /*219c40*/  IMAD.X R13, R14, 0x1, R5, P3 ;  /* 0x000000010e0d7824 */ /* 0x000fca00018e0605 */
[----:B------:R0:W-:Y:S02]  /*219c50*/  STL.64 [R1+0x9e0], R12 ;  /* 0x0009e00c01007387 */ /* 0x0001e40000100a00 */
[--C-:B0-----:R-:W-:Y:S02]  /*219c60*/  PRMT R13, R10, 0x3340, R0.reuse ;  /* 0x000033400a0d7816 */ /* 0x101fe40000000000 */
[----:B------:R-:W-:-:S03]  /*219c70*/  PRMT R12, R9, 0x3340, R0 ;  /* 0x00003340090c7816 */ /* 0x000fc60000000000 */
[----:B------:R-:W-:Y:S04]  /*219c80*/  STL [R1+0x1c8], R13 ;  /* 0x0001c80d01007387 */ /* 0x000fe80000100800 */
[----:B------:R4:W-:Y:S01]  /*219c90*/  STL [R1+0x1c4], R12 ;  /* 0x0001c40c01007387 */ /* 0x0009e20000100800 */
[----:B------:R-:W-:-:S05]  /*219ca0*/  IADD3 R20, P3, R8, R11, RZ ;  /* 0x0000000b08147210 */ /* 0x000fca0007f7e0ff */
[----:B------:R-:W-:Y:S01]  /*219cb0*/  IMAD.X R21, R14, 0x1, R7, P3 ;  /* 0x000000010e157824 */ /* 0x000fe200018e0607 */
[----:B--2---:R-:W-:Y:S02]  /*219cc0*/  LOP3.LUT R10, R17, 0xffff, RZ, 0xc0, !PT ;  /* 0x0000ffff110a7812 */ /* 0x004fe400078ec0ff */
[----:B---3--:R-:W-:Y:S01]  /*219cd0*/  LOP3.LUT R9, R28, 0xffff, RZ, 0xc0, !PT ;  /* 0x0000ffff1c097812 */ /* 0x008fe200078ec0ff */
[----:B------:R-:W2:Y:S04]  /*219ce0*/  LDL.LU R17, [R1+0x59a4] ;  /* 0x0059a40001117983 */ /* 0x000ea80000300800 */
[----:B------:R-:W3:Y:S01]  /*219cf0*/  LDL.LU R28, [R1+0x8d8] ;  /* 0x0008d800011c7983 */ /* 0x000ee20000300800 */
[----:B----4-:R-:W-:-:S03]  /*219d00*/  LOP3.LUT R12, R27, 0xffff, RZ, 0xc0, !PT ;  /* 0x0000ffff1b0c7812 */ /* 0x010fc600078ec0ff */
[----:B------:R-:W4:Y:S01]  /*219d10*/  LDL.LU R27, [R1+0xa34] ;  /* 0x000a3400011b7983 */ /* 0x000f220000300800 */
[----:B------:R-:W-:Y:S02]  /*219d20*/  PRMT R16, R9, 0x3340, R0 ;  /* 0x0000334009107816 */ /* 0x000fe40000000000 */
[----:B------:R-:W-:Y:S02]  /*219d30*/  PRMT R13, R10, 0x3340, R12 ;  /* 0x000033400a0d7816 */ /* 0x000fe4000000000c */
[----:B------:R-:W-:Y:S02]  /*219d40*/  SHF.R.U32.HI R10, RZ, 0x8, R10 ;  /* 0x00000008ff0a7819 */ /* 0x000fe4000001160a */
[----:B------:R-:W-:Y:S02]  /*219d50*/  SHF.R.U32.HI R12, RZ, 0x8, R12 ;  /* 0x00000008ff0c7819 */ /* 0x000fe4000001160c */
[----:B------:R-:W-:Y:S02]  /*219d60*/  SHF.R.U32.HI R9, RZ, 0x8, R9 ;  /* 0x00000008ff097819 */ /* 0x000fe40000011609 */
[----:B------:R-:W-:-:S02]  /*219d70*/  PRMT R13, R13, 0x5410, R16 ;  /* 0x000054100d0d7816 */ /* 0x000fc40000000010 */
[----:B------:R-:W-:Y:S02]  /*219d80*/  LOP3.LUT R10, R10, 0xffff, RZ, 0xc0, !PT ;  /* 0x0000ffff0a0a7812 */ /* 0x000fe400078ec0ff */
[----:B------:R-:W-:Y:S02]  /*219d90*/  LOP3.LUT R12, R12, 0xffff, RZ, 0xc0, !PT ;  /* 0x0000ffff0c0c7812 */ /* 0x000fe400078ec0ff */
[----:B------:R-:W-:Y:S01]  /*219da0*/  LOP3.LUT R9, R9, 0xffff, RZ, 0xc0, !PT ;  /* 0x0000ffff09097812 */ /* 0x000fe200078ec0ff */
[----:B------:R0:W-:Y:S04]  /*219db0*/  STL [R1+0x7f4], R13 ;  /* 0x0007f40d01007387 */ /* 0x0001e80000100800 */
[----:B------:R-:W-:Y:S01]  /*219dc0*/  STL.64 [R1+0x9f8], R20 ;  /* 0x0009f81401007387 */ /* 0x000fe20000100a00 */
[----:B0-----:R-:W-:-:S02]  /*219dd0*/  PRMT R13, R10, 0x3340, R12 ;  /* 0x000033400a0d7816 */ /* 0x001fc4000000000c */
[----:B------:R-:W-:-:S03]  /*219de0*/  PRMT R12, R9, 0x3340, R0 ;  /* 0x00003340090c7816 */ /* 0x000fc60000000000 */
[----:B------:R-:W-:Y:S04]  /*219df0*/  STL [R1+0x5e8], R13 ;  /* 0x0005e80d01007387 */ /* 0x000fe80000100800 */
[----:B------:R0:W-:Y:S01]  /*219e00*/  STL [R1+0x1c0], R12 ;  /* 0x0001c00c01007387 */ /* 0x0001e20000100800 */
[----:B------:R-:W-:Y:S02]  /*219e10*/  LOP3.LUT R10, R25, 0xffff, RZ, 0xc0, !PT ;  /* 0x0000ffff190a7812 */ /* 0x000fe400078ec0ff */
[----:B------:R-:W-:Y:S01]  /*219e20*/  LOP3.LUT R9, R15, 0xffff, RZ, 0xc0, !PT ;  /* 0x0000ffff0f097812 */ /* 0x000fe200078ec0ff */
[----:B------:R-:W4:Y:S01]  /*219e30*/  LDL.LU R25, [R1+0x7d0] ;  /* 0x0007d00001197983 */ /* 0x000f220000300800 */
[----:B0-----:R-:W-:Y:S02]  /*219e40*/  LOP3.LUT R12, R19, 0xffff, RZ, 0xc0, !PT ;  /* 0x0000ffff130c7812 */ /* 0x001fe400078ec0ff */
[----:B------:R-:W-:-:S02]  /*219e50*/  PRMT R15, R9, 0x3340, R0 ;  /* 0x00003340090f7816 */ /* 0x000fc40000000000 */
[----:B------:R-:W-:-:S04]  /*219e60*/  PRMT R13, R10, 0x3340, R12 ;  /* 0x000033400a0d7816 */ /* 0x000fc8000000000c */
[----:B------:R-:W-:Y:S02]  /*219e70*/  PRMT R13, R13, 0x5410, R15 ;  /* 0x000054100d0d7816 */ /* 0x000fe4000000000f */
[----:B------:R-:W4:Y:S04]  /*219e80*/  LDL.LU R15, [R1+0x2f38] ;  /* 0x002f3800010f7983 */ /* 0x000f280000300800 */
[----:B------:R0:W-:Y:S04]  /*219e90*/  STL [R1+0x7f0], R13 ;  /* 0x0007f00d01007387 */ /* 0x0001e80000100800 */
[----:B------:R-:W4:Y:S01]  /*219ea0*/  LDL.LU R19, [R1+0xa20] ;  /* 0x000a200001137983 */ /* 0x000f220000300800 */
[----:B------:R-:W-:-:S02]  /*219eb0*/  SHF.R.U32.HI R10, RZ, 0x8, R10 ;  /* 0x00000008ff0a7819 */ /* 0x000fc4000001160a */
[----:B------:R-:W-:Y:S02]  /*219ec0*/  SHF.R.U32.HI R12, RZ, 0x8, R12 ;  /* 0x00000008ff0c7819 */ /* 0x000fe4000001160c */
[----:B------:R-:W-:Y:S02]  /*219ed0*/  IADD3 R20, P3, R8, R4, RZ ;  /* 0x0000000408147210 */ /* 0x000fe40007f7e0ff */
[----:B------:R-:W-:Y:S02]  /*219ee0*/  LOP3.LUT R10, R10, 0xffff, RZ, 0xc0, !PT ;  /* 0x0000ffff0a0a7812 */ /* 0x000fe400078ec0ff */
[----:B------:R-:W-:Y:S01]  /*219ef0*/  LOP3.LUT R12, R12, 0xffff, RZ, 0xc0, !PT ;  /* 0x0000ffff0c0c7812 */ /* 0x000fe200078ec0ff */
[----:B------:R-:W-:-:S03]  /*219f00*/  IMAD.X R21, R14, 0x1, R3, P3 ;  /* 0x000000010e157824 */ /* 0x000fc600018e0603 */
[----:B0-----:R-:W-:Y:S02]  /*219f10*/  PRMT R13, R10, 0x3340, R12 ;  /* 0x000033400a0d7816 */ /* 0x001fe4000000000c */
[----:B------:R-:W-:Y:S04]  /*219f20*/  STL.64 [R1+0xa10], R20 ;  /* 0x000a101401007387 */ /* 0x000fe80000100a00 */
[----:B------:R4:W-:Y:S01]  /*219f30*/  STL [R1+0x5ec], R13 ;  /* 0x0005ec0d01007387 */ /* 0x0009e20000100800 */
[----:B------:R-:W-:-:S04]  /*219f40*/  SHF.R.U32.HI R9, RZ, 0x8, R9 ;  /* 0x00000008ff097819 */ /* 0x000fc80000011609 */
[----:B------:R-:W-:Y:S02]  /*219f50*/  LOP3.LUT R9, R9, 0xffff, RZ, 0xc0, !PT ;  /* 0x0000ffff09097812 */ /* 0x000fe400078ec0ff */
[----:B--2---:R-:W-:Y:S02]  /*219f60*/  LOP3.LUT R12, R17, 0xffff, RZ, 0xc0, !PT ;  /* 0x0000ffff110c7812 */ /* 0x004fe400078ec0ff */
[----:B---3--:R-:W-:Y:S02]  /*219f70*/  LOP3.LUT R10, R28, 0xffff, RZ, 0xc0, !PT ;  /* 0x0000ffff1c0a7812 */ /* 0x008fe400078ec0ff */
[----:B----4-:R-:W-:Y:S02]  /*219f80*/  LOP3.LUT R13, R27, 0xffff, RZ, 0xc0, !PT ;  /* 0x0000ffff1b0d7812 */ /* 0x010fe400078ec0ff */
        /* <DEDUP_REMOVED lines=11> */
[----:B------:R0:W-:Y:S01]  /*21a040*/  STL.64 [R1+0xa30], R16 ;  /* 0x000a301001007387 */ /* 0x0001e20000100a00 */
[----:B------:R-:W-:-:S03]  /*21a050*/  SHF.R.U32.HI R10, RZ, 0x8, R10 ;  /* 0x00000008ff0a7819 */ /* 0x000fc6000001160a */
[----:B0-----:R-:W2:Y:S04]  /*21a060*/  LDL.LU R17, [R1+0x2f28] ;  /* 0x002f280001117983 */ /* 0x001ea80000300800 */
[----:B------:R-:W3:Y:S04]  /*21a070*/  LDL.LU R28, [R1+0x8a8] ;  /* 0x0008a800011c7983 */ /* 0x000ee80000300800 */
[----:B------:R0:W-:Y:S04]  /*21a080*/  STL [R1+0x5e0], R12 ;  /* 0x0005e00c01007387 */ /* 0x0001e80000100800 */
[----:B------:R-:W4:Y:S01]  /*21a090*/  LDL.LU R27, [R1+0xa24] ;  /* 0x000a2400011b7983 */ /* 0x000f220000300800 */
[----:B------:R-:W-:-:S04]  /*21a0a0*/  LOP3.LUT R10, R10, 0xffff, RZ, 0xc0, !PT ;  /* 0x0000ffff0a0a7812 */ /* 0x000fc800078ec0ff */
[--C-:B------:R-:W-:Y:S02]  /*21a0b0*/  PRMT R10, R10, 0x3340, R0.reuse ;  /* 0x000033400a0a7816 */ /* 0x100fe40000000000 */
[----:B0-----:R-:W-:-:S03]  /*21a0c0*/  PRMT R12, R9, 0x3340, R0 ;  /* 0x00003340090c7816 */ /* 0x001fc60000000000 */
[----:B------:R0:W-:Y:S01]  /*21a0d0*/  STL [R1+0x1bc], R10 ;  /* 0x0001bc0a01007387 */ /* 0x0001e20000100800 */
[----:B------:R-:W-:-:S03]  /*21a0e0*/  LOP3.LUT R9, R25, 0xffff, RZ, 0xc0, !PT ;  /* 0x0000ffff19097812 */ /* 0x000fc600078ec0ff */
[----:B------:R1:W-:Y:S01]  /*21a0f0*/  STL [R1+0x1b8], R12 ;  /* 0x0001b80c01007387 */ /* 0x0003e20000100800 */
[----:B------:R-:W-:-:S03]  /*21a100*/  PRMT R14, R9, 0x3340, R0 ;  /* 0x00003340090e7816 */ /* 0x000fc60000000000 */
[----:B------:R-:W4:Y:S01]  /*21a110*/  LDL.LU R25, [R1+0xa54] ;  /* 0x000a540001197983 */ /* 0x000f220000300800 */
[----:B0-----:R-:W-:-:S03]  /*21a120*/  LOP3.LUT R10, R15, 0xffff, RZ, 0xc0, !PT ;  /* 0x0000ffff0f0a7812 */ /* 0x001fc600078ec0ff */
[----:B------:R-:W4:Y:S01]  /*21a130*/  LDL.LU R15, [R1+0x774] ;  /* 0x00077400010f7983 */ /* 0x000f220000300800 */
[----:B-1----:R-:W-:-:S04]  /*21a140*/  LOP3.LUT R12, R19, 0xffff, RZ, 0xc0, !PT ;  /* 0x0000ffff130c7812 */ /* 0x002fc800078ec0ff */
[----:B------:R-:W-:-:S04]  /*21a150*/  PRMT R13, R10, 0x3340, R12 ;  /* 0x000033400a0d7816 */ /* 0x000fc8000000000c */
[----:B------:R-:W-:-:S05]  /*21a160*/  PRMT R13, R13, 0x5410, R14 ;  /* 0x000054100d0d7816 */ /* 0x000fca000000000e */
[----:B------:R0:W-:Y:S04]  /*21a170*/  STL [R1+0x7e0], R13 ;  /* 0x0007e00d01007387 */ /* 0x0001e80000100800 */
[----:B------:R-:W4:Y:S01]  /*21a180*/  LDL.LU R19, [R1+0xa28] ;  /* 0x000a280001137983 */ /* 0x000f220000300800 */
[----:B------:R-:W-:Y:S01]  /*21a190*/  VIADD R8, R8, UR5 ;  /* 0x0000000508087c36 */ /* 0x000fe20008000000 */
[----:B------:R-:W-:Y:S02]  /*21a1a0*/  SHF.R.U32.HI R10, RZ, 0x8, R10 ;  /* 0x00000008ff0a7819 */ /* 0x000fe4000001160a */
[----:B------:R-:W-:Y:S02]  /*21a1b0*/  SHF.R.U32.HI R12, RZ, 0x8, R12 ;  /* 0x00000008ff0c7819 */ /* 0x000fe4000001160c */
[----:B------:R-:W-:Y:S01]  /*21a1c0*/  SHF.R.U32.HI R9, RZ, 0x8, R9 ;  /* 0x00000008ff097819 */ /* 0x000fe20000011609 */
[----:B------:R-:W-:Y:S01]  /*21a1d0*/  ULDC UR5, c[0x0][0x248] ;  /* 0x0000920000057ab9 */ /* 0x000fe20000000800 */
[----:B------:R-:W-:-:S02]  /*21a1e0*/  SHF.R.S32.HI R14, RZ, 0x1f, R8 ;  /* 0x0000001fff0e7819 */ /* 0x000fc40000011408 */
[----:B------:R-:W-:Y:S02]  /*21a1f0*/  IADD3 R20, P3, R8, R6, RZ ;  /* 0x0000000608147210 */ /* 0x000fe40007f7e0ff */
[----:B------:R-:W-:Y:S02]  /*21a200*/  LOP3.LUT R10, R10, 0xffff, RZ, 0xc0, !PT ;  /* 0x0000ffff0a0a7812 */ /* 0x000fe400078ec0ff */
[----:B------:R-:W-:Y:S02]  /*21a210*/  LOP3.LUT R12, R12, 0xffff, RZ, 0xc0, !PT ;  /* 0x0000ffff0c0c7812 */ /* 0x000fe400078ec0ff */
[----:B------:R-:W-:Y:S01]  /*21a220*/  LOP3.LUT R9, R9, 0xffff, RZ, 0xc0, !PT ;  /* 0x0000ffff09097812 */ /* 0x000fe200078ec0ff */
[----:B------:R-:W-:Y:S01]  /*21a230*/  IMAD.X R21, R14, 0x1, R5, P3 ;  /* 0x000000010e157824 */ /* 0x000fe200018e0605 */
[----:B0-----:R-:W-:Y:S02]  /*21a240*/  PRMT R13, R10, 0x3340, R12 ;  /* 0x000033400a0d7816 */ /* 0x001fe4000000000c */
[----:B------:R-:W-:-:S02]  /*21a250*/  PRMT R12, R9, 0x3340, R0 ;  /* 0x00003340090c7816 */ /* 0x000fc40000000000 */
[----:B------:R0:W-:Y:S04]  /*21a260*/  STL.64 [R1+0xa08], R20 ;  /* 0x000a081401007387 */ /* 0x0001e80000100a00 */
[----:B------:R-:W-:Y:S04]  /*21a270*/  STL [R1+0x5dc], R13 ;  /* 0x0005dc0d01007387 */ /* 0x000fe80000100800 */
[----:B------:R4:W-:Y:S01]  /*21a280*/  STL [R1+0x1b4], R12 ;  /* 0x0001b40c01007387 */ /* 0x0009e20000100800 */
[----:B0-----:R-:W-:-:S05]  /*21a290*/  IADD3 R20, P3, R8, R11, RZ ;  /* 0x0000000b08147210 */ /* 0x001fca0007f7e0ff */
[----:B------:R-:W-:Y:S01]  /*21a2a0*/  IMAD.X R21, R14, 0x1, R7, P3 ;  /* 0x000000010e157824 */ /* 0x000fe200018e0607 */
[----:B--2---:R-:W-:Y:S02]  /*21a2b0*/  LOP3.LUT R10, R17, 0xffff, RZ, 0xc0, !PT ;  /* 0x0000ffff110a7812 */ /* 0x004fe400078ec0ff */
[----:B---3--:R-:W-:Y:S01]  /*21a2c0*/  LOP3.LUT R9, R28, 0xffff, RZ, 0xc0, !PT ;  /* 0x0000ffff1c097812 */ /* 0x008fe200078ec0ff */
[----:B------:R-:W2:Y:S01]  /*21a2d0*/  LDL.LU R17, [R1+0xa74] ;  /* 0x000a740001117983 */ /* 0x000ea20000300800 */
[----:B----4-:R-:W-:-:S03]  /*21a2e0*/  LOP3.LUT R12, R27, 0xffff, RZ, 0xc0, !PT ;  /* 0x0000ffff1b0c7812 */ /* 0x010fc600078ec0ff */
[----:B------:R-:W3:Y:S04]  /*21a2f0*/  LDL.LU R28, [R1+0x6f8] ;  /* 0x0006f800011c7983 */ /* 0x000ee80000300800 */
[----:B------:R-:W4:Y:S01]  /*21a300*/  LDL.LU R27, [R1+0x90c] ;  /* 0x00090c00011b7983 */ /* 0x000f220000300800 */
[----:B------:R-:W-:Y:S02]  /*21a310*/  PRMT R16, R9, 0x3340, R0 ;  /* 0x0000334009107816 */ /* 0x000fe40000000000 */
[----:B------:R-:W-:Y:S02]  /*21a320*/  PRMT R13, R10, 0x3340, R12 ;  /* 0x000033400a0d7816 */ /* 0x000fe4000000000c */
[----:B------:R-:W-:Y:S02]  /*21a330*/  SHF.R.U32.HI R10, RZ, 0x8, R10 ;  /* 0x00000008ff0a7819 */ /* 0x000fe4000001160a */
[----:B------:R-:W-:-:S02]  /*21a340*/  SHF.R.U32.HI R12, RZ, 0x8, R12 ;  /* 0x00000008ff0c7819 */ /* 0x000fc4000001160c */
[----:B------:R-:W-:Y:S02]  /*21a350*/  SHF.R.U32.HI R9, RZ, 0x8, R9 ;  /* 0x00000008ff097819 */ /* 0x000fe40000011609 */
[----:B------:R-:W-:Y:S02]  /*21a360*/  LOP3.LUT R10, R10, 0xffff, RZ, 0xc0, !PT ;  /* 0x0000ffff0a0a7812 */ /* 0x000fe400078ec0ff */
[----:B------:R-:W-:Y:S02]  /*21a370*/  LOP3.LUT R12, R12, 0xffff, RZ, 0xc0, !PT ;  /* 0x0000ffff0c0c7812 */ /* 0x000fe400078ec0ff */
[----:B------:R-:W-:Y:S02]  /*21a380*/  LOP3.LUT R9, R9, 0xffff, RZ, 0xc0, !PT ;  /* 0x0000ffff09097812 */ /* 0x000fe400078ec0ff */
[----:B------:R-:W-:Y:S02]  /*21a390*/  PRMT R13, R13, 0x5410, R16 ;  /* 0x000054100d0d7816 */ /* 0x000fe40000000010 */
[----:B------:R-:W-:-:S02]  /*21a3a0*/  PRMT R12, R10, 0x3340, R12 ;  /* 0x000033400a0c7816 */ /* 0x000fc4000000000c */
[----:B------:R-:W-:Y:S01]  /*21a3b0*/  PRMT R10, R9, 0x3340, R0 ;  /* 0x00003340090a7816 */ /* 0x000fe20000000000 */
[----:B------:R0:W-:Y:S04]  /*21a3c0*/  STL [R1+0x7d8], R13 ;  /* 0x0007d80d01007387 */ /* 0x0001e80000100800 */
[----:B------:R-:W-:Y:S04]  /*21a3d0*/  STL.64 [R1+0xa20], R20 ;  /* 0x000a201401007387 */ /* 0x000fe80000100a00 */
[----:B------:R-:W-:Y:S01]  /*21a3e0*/  STL [R1+0x5d8], R12 ;  /* 0x0005d80c01007387 */ /* 0x000fe20000100800 */
[----:B------:R-:W-:-:S03]  /*21a3f0*/  LOP3.LUT R9, R25, 0xffff, RZ, 0xc0, !PT ;  /* 0x0000ffff19097812 */ /* 0x000fc600078ec0ff */
[----:B------:R1:W-:Y:S04]  /*21a400*/  STL [R1+0x1b0], R10 ;  /* 0x0001b00a01007387 */ /* 0x0003e80000100800 */
[----:B------:R-:W4:Y:S01]  /*21a410*/  LDL.LU R25, [R1+0x2d58] ;  /* 0x002d580001197983 */ /* 0x000f220000300800 */
[----:B0-----:R-:W-:-:S03]  /*21a420*/  LOP3.LUT R13, R15, 0xffff, RZ, 0xc0, !PT ;  /* 0x0000ffff0f0d7812 */ /* 0x001fc600078ec0ff */
[----:B------:R-:W4:Y:S01]  /*21a430*/  LDL.LU R15, [R1+0x798] ;  /* 0x00079800010f7983 */ /* 0x000f220000300800 */
[----:B-1----:R-:W-:-:S03]  /*21a440*/  LOP3.LUT R10, R19, 0xffff, RZ, 0xc0, !PT ;  /* 0x0000ffff130a7812 */ /* 0x002fc600078ec0ff */
[----:B------:R-:W4:Y:S01]  /*21a450*/  LDL.LU R19, [R1+0xa2c] ;  /* 0x000a2c0001137983 */ /* 0x000f220000300800 */
[----:B------:R-:W-:Y:S02]  /*21a460*/  PRMT R16, R13, 0x3340, R0 ;  /* 0x000033400d107816 */ /* 0x000fe40000000000 */
[--C-:B------:R-:W-:Y:S02]  /*21a470*/  PRMT R12, R9, 0x3340, R10.reuse ;  /* 0x00003340090c7816 */ /* 0x100fe4000000000a */
[----:B------:R-:W-:Y:S02]  /*21a480*/  SHF.R.U32.HI R9, RZ, 0x8, R9 ;  /* 0x00000008ff097819 */ /* 0x000fe40000011609 */
[----:B------:R-:W-:Y:S02]  /*21a490*/  SHF.R.U32.HI R10, RZ, 0x8, R10 ;  /* 0x00000008ff0a7819 */ /* 0x000fe4000001160a */
[----:B------:R-:W-:Y:S02]  /*21a4a0*/  IADD3 R20, P3, R8, R4, RZ ;  /* 0x0000000408147210 */ /* 0x000fe40007f7e0ff */
[----:B------:R-:W-:-:S02]  /*21a4b0*/  PRMT R12, R12, 0x5410, R16 ;  /* 0x000054100c0c7816 */ /* 0x000fc40000000010 */
[----:B------:R-:W-:Y:S02]  /*21a4c0*/  LOP3.LUT R9, R9, 0xffff, RZ, 0xc0, !PT ;  /* 0x0000ffff09097812 */ /* 0x000fe400078ec0ff */
[----:B------:R-:W-:Y:S01]  /*21a4d0*/  LOP3.LUT R10, R10, 0xffff, RZ, 0xc0, !PT ;  /* 0x0000ffff0a0a7812 */ /* 0x000fe200078ec0ff */
[----:B------:R-:W-:Y:S01]  /*21a4e0*/  IMAD.X R21, R14, 0x1, R3, P3 ;  /* 0x000000010e157824 */ /* 0x000fe200018e0603 */
[----:B------:R0:W-:Y:S04]  /*21a4f0*/  STL [R1+0x7d4], R12 ;  /* 0x0007d40c01007387 */ /* 0x0001e80000100800 */
[----:B------:R1:W-:Y:S01]  /*21a500*/  STL.64 [R1+0xa50], R20 ;  /* 0x000a501401007387 */ /* 0x0003e20000100a00 */
[----:B0-----:R-:W-:-:S03]  /*21a510*/  PRMT R12, R9, 0x3340, R10 ;  /* 0x00003340090c7816 */ /* 0x001fc6000000000a */
[----:B-1----:R-:W4:Y:S04]  /*21a520*/  LDL.LU R20, [R1+0x79e8] ;  /* 0x0079e80001147983 */ /* 0x002f280000300800 */
[----:B------:R4:W-:Y:S01]  /*21a530*/  STL [R1+0x5d4], R12 ;  /* 0x0005d40c01007387 */ /* 0x0009e20000100800 */
[----:B------:R-:W-:-:S04]  /*21a540*/  SHF.R.U32.HI R13, RZ, 0x8, R13 ;  /* 0x00000008ff0d7819 */ /* 0x000fc8000001160d */
[----:B------:R-:W-:Y:S02]  /*21a550*/  LOP3.LUT R13, R13, 0xffff, RZ, 0xc0, !PT ;  /* 0x0000ffff0d0d7812 */ /* 0x000fe400078ec0ff */
[----:B--2---:R-:W-:Y:S02]  /*21a560*/  LOP3.LUT R10, R17, 0xffff, RZ, 0xc0, !PT ;  /* 0x0000ffff110a7812 */ /* 0x004fe400078ec0ff */
[----:B---3--:R-:W-:Y:S02]  /*21a570*/  LOP3.LUT R9, R28, 0xffff, RZ, 0xc0, !PT ;  /* 0x0000ffff1c097812 */ /* 0x008fe400078ec0ff */
[----:B----4-:R-:W-:Y:S02]  /*21a580*/  LOP3.LUT R12, R27, 0xffff, RZ, 0xc0, !PT ;  /* 0x0000ffff1b0c7812 */ /* 0x010fe400078ec0ff */
[----:B------:R-:W-:Y:S02]  /*21a590*/  PRMT R17, R9, 0x3340, R0 ;  /* 0x0000334009117816 */ /* 0x000fe40000000000 */
[----:B------:R-:W-:-:S04]  /*21a5a0*/  PRMT R16, R10, 0x3340, R12 ;  /* 0x000033400a107816 */ /* 0x000fc8000000000c */
[----:B------:R-:W-:Y:S02]  /*21a5b0*/  PRMT R18, R16, 0x5410, R17 ;  /* 0x0000541010127816 */ /* 0x000fe40000000011 */
[----:B------:R-:W-:Y:S02]  /*21a5c0*/  IADD3 R16, P3, R8, R2, RZ ;  /* 0x0000000208107210 */ /* 0x000fe40007f7e0ff */
[----:B------:R-:W-:-:S03]  /*21a5d0*/  SHF.R.U32.HI R10, RZ, 0x8, R10 ;  /* 0x00000008ff0a7819 */ /* 0x000fc6000001160a */
[----:B------:R-:W-:Y:S01]  /*21a5e0*/  IMAD.X R17, R14, 0x1, R0, P3 ;  /* 0x000000010e117824 */ /* 0x000fe200018e0600 */
[----:B------:R-:W-:Y:S01]  /*21a5f0*/  STL [R1+0x7b8], R18 ;  /* 0x0007b81201007387 */ /* 0x000fe20000100800 */
[----:B------:R-:W-:-:S03]  /*21a600*/  SHF.R.U32.HI R12, RZ, 0x8, R12 ;  /* 0x00000008ff0c7819 */ /* 0x000fc6000001160c */
[----:B------:R0:W-:Y:S04]  /*21a610*/  STL.64 [R1+0xa48], R16 ;  /* 0x000a481001007387 */ /* 0x0001e80000100a00 */
[----:B------:R-:W2:Y:S04]  /*21a620*/  LDL.LU R14, [R1+0xa8c] ;  /* 0x000a8c00010e7983 */ /* 0x000ea80000300800 */
[----:B------:R-:W3:Y:S01]  /*21a630*/  LDL.LU R28, [R1+0x730] ;  /* 0x00073000011c7983 */ /* 0x000ee20000300800 */
[----:B------:R-:W-:-:S03]  /*21a640*/  LOP3.LUT R10, R10, 0xffff, RZ, 0xc0, !PT ;  /* 0x0000ffff0a0a7812 */ /* 0x000fc600078ec0ff */
[----:B------:R-:W4:Y:S01]  /*21a650*/  LDL.LU R27, [R1+0xa70] ;  /* 0x000a7000011b7983 */ /* 0x000f220000300800 */
[----:B------:R-:W-:Y:S02]  /*21a660*/  LOP3.LUT R12, R12, 0xffff, RZ, 0xc0, !PT ;  /* 0x0000ffff0c0c7812 */ /* 0x000fe400078ec0ff */
[----:B0-----:R-:W-:Y:S02]  /*21a670*/  PRMT R16, R13, 0x3340, R0 ;  /* 0x000033400d107816 */ /* 0x001fe40000000000 */
[----:B------:R-:W-:Y:S02]  /*21a680*/  PRMT R13, R10, 0x3340, R12 ;  /* 0x000033400a0d7816 */ /* 0x000fe4000000000c */
[----:B------:R-:W-:Y:S01]  /*21a690*/  LOP3.LUT R12, R25, 0xffff, RZ, 0xc0, !PT ;  /* 0x0000ffff190c7812 */ /* 0x000fe200078ec0ff */
[----:B------:R-:W-:Y:S04]  /*21a6a0*/  STL [R1+0x1ac], R16 ;  /* 0x0001ac1001007387 */ /* 0x000fe80000100800 */
[----:B------:R0:W-:Y:S01]  /*21a6b0*/  STL [R1+0x5d0], R13 ;  /* 0x0005d00d01007387 */ /* 0x0001e20000100800 */
[----:B------:R-:W-:-:S02]  /*21a6c0*/  LOP3.LUT R10, R15, 0xffff, RZ, 0xc0, !PT ;  /* 0x0000ffff0f0a7812 */ /* 0x000fc400078ec0ff */
[----:B0-----:R-:W-:Y:S02]  /*21a6d0*/  LOP3.LUT R13, R19, 0xffff, RZ, 0xc0, !PT ;  /* 0x0000ffff130d7812 */ /* 0x001fe400078ec0ff */
[----:B------:R-:W-:Y:S02]  /*21a6e0*/  PRMT R16, R10, 0x3340, R0 ;  /* 0x000033400a107816 */ /* 0x000fe40000000000 */
[--C-:B------:R-:W-:Y:S02]  /*21a6f0*/  PRMT R15, R12, 0x3340, R13.reuse ;  /* 0x000033400c0f7816 */ /* 0x100fe4000000000d */
[----:B------:R-:W-:Y:S02]  /*21a700*/  SHF.R.U32.HI R12, RZ, 0x8, R12 ;  /* 0x00000008ff0c7819 */ /* 0x000fe4000001160c */
[----:B------:R-:W-:Y:S02]  /*21a710*/  SHF.R.U32.HI R13, RZ, 0x8, R13 ;  /* 0x00000008ff0d7819 */ /* 0x000fe4000001160d */
[----:B------:R-:W-:-:S02]  /*21a720*/  PRMT R15, R15, 0x5410, R16 ;  /* 0x000054100f0f7816 */ /* 0x000fc40000000010 */
[----:B------:R-:W-:Y:S02]  /*21a730*/  LOP3.LUT R12, R12, 0xffff, RZ, 0xc0, !PT ;  /* 0x0000ffff0c0c7812 */ /* 0x000fe400078ec0ff */
[----:B------:R-:W-:-:S04]  /*21a740*/  LOP3.LUT R13, R13, 0xffff, RZ, 0xc0, !PT ;  /* 0x0000ffff0d0d7812 */ /* 0x000fc800078ec0ff */
[----:B------:R-:W-:Y:S01]  /*21a750*/  PRMT R12, R12, 0x3340, R13 ;  /* 0x000033400c0c7816 */ /* 0x000fe2000000000d */
[----:B------:R0:W-:Y:S04]  /*21a760*/  STL [R1+0x7b4], R15 ;  /* 0x0007b40f01007387 */ /* 0x0001e80000100800 */
[----:B------:R-:W4:Y:S04]  /*21a770*/  LDL.LU R25, [R1+0x59a8] ;  /* 0x0059a80001197983 */ /* 0x000f280000300800 */
[----:B0-----:R-:W4:Y:S04]  /*21a780*/  LDL.LU R15, [R1+0x8f8] ;  /* 0x0008f800010f7983 */ /* 0x001f280000300800 */
[----:B------:R0:W-:Y:S04]  /*21a790*/  STL [R1+0x5c0], R12 ;  /* 0x0005c00c01007387 */ /* 0x0001e80000100800 */
[----:B------:R-:W4:Y:S01]  /*21a7a0*/  LDL.LU R19, [R1+0xa88] ;  /* 0x000a880001137983 */ /* 0x000f220000300800 */
[----:B------:R-:W-:Y:S01]  /*21a7b0*/  VIADD R8, R8, UR5 ;  /* 0x0000000508087c36 */ /* 0x000fe20008000000 */
[----:B------:R-:W-:-:S02]  /*21a7c0*/  SHF.R.U32.HI R10, RZ, 0x8, R10 ;  /* 0x00000008ff0a7819 */ /* 0x000fc4000001160a */
[----:B------:R-:W-:Y:S01]  /*21a7d0*/  SHF.R.U32.HI R9, RZ, 0x8, R9 ;  /* 0x00000008ff097819 */ /* 0x000fe20000011609 */
[----:B------:R-:W-:Y:S01]  /*21a7e0*/  ULDC UR5, c[0x0][0x248] ;  /* 0x0000920000057ab9 */ /* 0x000fe20000000800 */
[----:B------:R-:W-:Y:S02]  /*21a7f0*/  SHF.R.S32.HI R18, RZ, 0x1f, R8 ;  /* 0x0000001fff127819 */ /* 0x000fe40000011408 */
[----:B0-----:R-:W-:Y:S02]  /*21a800*/  IADD3 R12, P3, R8, R6, RZ ;  /* 0x00000006080c7210 */ /* 0x001fe40007f7e0ff */
[----:B------:R-:W-:Y:S02]  /*21a810*/  LOP3.LUT R10, R10, 0xffff, RZ, 0xc0, !PT ;  /* 0x0000ffff0a0a7812 */ /* 0x000fe400078ec0ff */
[----:B------:R-:W-:Y:S01]  /*21a820*/  LOP3.LUT R9, R9, 0xffff, RZ, 0xc0, !PT ;  /* 0x0000ffff09097812 */ /* 0x000fe200078ec0ff */
[----:B------:R-:W-:Y:S01]  /*21a830*/  IMAD.X R13, R18, 0x1, R5, P3 ;  /* 0x00000001120d7824 */ /* 0x000fe200018e0605 */
[----:B------:R-:W-:-:S04]  /*21a840*/  PRMT R10, R10, 0x3340, R0 ;  /* 0x000033400a0a7816 */ /* 0x000fc80000000000 */
[----:B------:R0:W-:Y:S04]  /*21a850*/  STL.64 [R1+0xa28], R12 ;  /* 0x000a280c01007387 */ /* 0x0001e80000100a00 */
[----:B------:R3:W-:Y:S01]  /*21a860*/  STL [R1+0x1a8], R10 ;  /* 0x0001a80a01007387 */ /* 0x0007e20000100800 */
[----:B0-----:R-:W-:-:S05]  /*21a870*/  PRMT R12, R9, 0x3340, R0 ;  /* 0x00003340090c7816 */ /* 0x001fca0000000000 */
[----:B------:R4:W-:Y:S01]  /*21a880*/  STL [R1+0x1a4], R12 ;  /* 0x0001a40c01007387 */ /* 0x0009e20000100800 */
[----:B------:R-:W-:-:S05]  /*21a890*/  IADD3 R16, P3, R8, R11, RZ ;  /* 0x0000000b08107210 */ /* 0x000fca0007f7e0ff */
[----:B------:R-:W-:Y:S01]  /*21a8a0*/  IMAD.X R17, R18, 0x1, R7, P3 ;  /* 0x0000000112117824 */ /* 0x000fe200018e0607 */
[----:B--2---:R-:W-:Y:S02]  /*21a8b0*/  LOP3.LUT R9, R14, 0xffff, RZ, 0xc0, !PT ;  /* 0x0000ffff0e097812 */ /* 0x004fe400078ec0ff */
[----:B---3--:R-:W-:Y:S02]  /*21a8c0*/  LOP3.LUT R10, R28, 0xffff, RZ, 0xc0, !PT ;  /* 0x0000ffff1c0a7812 */ /* 0x008fe400078ec0ff */
[----:B----4-:R-:W-:Y:S02]  /*21a8d0*/  LOP3.LUT R12, R27, 0xffff, RZ, 0xc0, !PT ;  /* 0x0000ffff1b0c7812 */ /* 0x010fe400078ec0ff */
[----:B------:R-:W-:Y:S02]  /*21a8e0*/  PRMT R14, R10, 0x3340, R0 ;  /* 0x000033400a0e7816 */ /* 0x000fe40000000000 */
[----:B------:R-:W-:-:S04]  /*21a8f0*/  PRMT R13, R9, 0x3340, R12 ;  /* 0x00003340090d7816 */ /* 0x000fc8000000000c */
[----:B------:R-:W-:Y:S02]  /*21a900*/  PRMT R13, R13, 0x5410, R14 ;  /* 0x000054100d0d7816 */ /* 0x000fe4000000000e */
[----:B------:R-:W-:Y:S02]  /*21a910*/  SHF.R.U32.HI R9, RZ, 0x8, R9 ;  /* 0x00000008ff097819 */ /* 0x000fe40000011609 */
[----:B------:R-:W-:Y:S01]  /*21a920*/  SHF.R.U32.HI R10, RZ, 0x8, R10 ;  /* 0x00000008ff0a7819 */ /* 0x000fe2000001160a */
[----:B------:R0:W-:Y:S04]  /*21a930*/  STL [R1+0x7b0], R13 ;  /* 0x0007b00d01007387 */ /* 0x0001e80000100800 */
[----:B------:R1:W-:Y:S01]  /*21a940*/  STL.64 [R1+0xa70], R16 ;  /* 0x000a701001007387 */ /* 0x0003e20000100a00 */
[----:B------:R-:W-:-:S02]  /*21a950*/  LOP3.LUT R10, R10, 0xffff, RZ, 0xc0, !PT ;  /* 0x0000ffff0a0a7812 */ /* 0x000fc400078ec0ff */
[----:B0-----:R-:W-:Y:S02]  /*21a960*/  SHF.R.U32.HI R13, RZ, 0x8, R12 ;  /* 0x00000008ff0d7819 */ /* 0x001fe4000001160c */
[----:B------:R-:W-:Y:S02]  /*21a970*/  LOP3.LUT R12, R9, 0xffff, RZ, 0xc0, !PT ;  /* 0x0000ffff090c7812 */ /* 0x000fe400078ec0ff */
[----:B------:R-:W2:Y:S01]  /*21a980*/  LDL.LU R9, [R1+0x59ac] ;  /* 0x0059ac0001097983 */ /* 0x000ea20000300800 */
[----:B------:R-:W-:-:S03]  /*21a990*/  LOP3.LUT R13, R13, 0xffff, RZ, 0xc0, !PT ;  /* 0x0000ffff0d0d7812 */ /* 0x000fc600078ec0ff */
[----:B-1----:R-:W3:Y:S04]  /*21a9a0*/  LDL.LU R16, [R1+0x8fc] ;  /* 0x0008fc0001107983 */ /* 0x002ee80000300800 */
[----:B------:R-:W4:Y:S01]  /*21a9b0*/  LDL.LU R17, [R1+0x2798] ;  /* 0x0027980001117983 */ /* 0x000f220000300800 */
[----:B------:R-:W-:Y:S02]  /*21a9c0*/  PRMT R14, R12, 0x3340, R13 ;  /* 0x000033400c0e7816 */ /* 0x000fe4000000000d */
[----:B------:R-:W-:-:S03]  /*21a9d0*/  PRMT R13, R10, 0x3340, R0 ;  /* 0x000033400a0d7816 */ /* 0x000fc60000000000 */
[----:B------:R-:W-:Y:S04]  /*21a9e0*/  STL [R1+0x5c8], R14 ;  /* 0x0005c80e01007387 */ /* 0x000fe80000100800 */
[----:B------:R0:W-:Y:S04]  /*21a9f0*/  STL [R1+0x1a0], R13 ;  /* 0x0001a00d01007387 */ /* 0x0001e80000100800 */
[----:B------:R-:W4:Y:S01]  /*21aa00*/  LDL.LU R27, [R1+0x2d68] ;  /* 0x002d6800011b7983 */ /* 0x000f220000300800 */
[----:B------:R-:W-:Y:S02]  /*21aa10*/  LOP3.LUT R12, R25, 0xffff, RZ, 0xc0, !PT ;  /* 0x0000ffff190c7812 */ /* 0x000fe400078ec0ff */
[----:B------:R-:W-:-:S02]  /*21aa20*/  LOP3.LUT R10, R15, 0xffff, RZ, 0xc0, !PT ;  /* 0x0000ffff0f0a7812 */ /* 0x000fc400078ec0ff */
[----:B0-----:R-:W-:Y:S02]  /*21aa30*/  LOP3.LUT R13, R19, 0xffff, RZ, 0xc0, !PT ;  /* 0x0000ffff130d7812 */ /* 0x001fe400078ec0ff */
[----:B------:R-:W-:Y:S02]  /*21aa40*/  PRMT R15, R10, 0x3340, R0 ;  /* 0x000033400a0f7816 */ /* 0x000fe40000000000 */
[----:B------:R-:W-:-:S04]  /*21aa50*/  PRMT R14, R12, 0x3340, R13 ;  /* 0x000033400c0e7816 */ /* 0x000fc8000000000d */
[----:B------:R-:W-:Y:S02]  /*21aa60*/  PRMT R14, R14, 0x5410, R15 ;  /* 0x000054100e0e7816 */ /* 0x000fe4000000000f */
[----:B------:R-:W4:Y:S04]  /*21aa70*/  LDL.LU R15, [R1+0x7c0] ;  /* 0x0007c000010f7983 */ /* 0x000f280000300800 */
[----:B------:R0:W-:Y:S04]  /*21aa80*/  STL [R1+0x7ac], R14 ;  /* 0x0007ac0e01007387 */ /* 0x0001e80000100800 */
[----:B------:R-:W4:Y:S01]  /*21aa90*/  LDL.LU R19, [R1+0xa80] ;  /* 0x000a800001137983 */ /* 0x000f220000300800 */
[----:B------:R-:W-:-:S02]  /*21aaa0*/  IADD3 R28, P3, R8, R4, RZ ;  /* 0x00000004081c7210 */ /* 0x000fc40007f7e0ff */
[----:B------:R-:W-:Y:S02]  /*21aab0*/  SHF.R.U32.HI R12, RZ, 0x8, R12 ;  /* 0x00000008ff0c7819 */ /* 0x000fe4000001160c */
[----:B------:R-:W-:Y:S02]  /*21aac0*/  SHF.R.U32.HI R13, RZ, 0x8, R13 ;  /* 0x00000008ff0d7819 */ /* 0x000fe4000001160d */
[----:B------:R-:W-:Y:S02]  /*21aad0*/  LOP3.LUT R12, R12, 0xffff, RZ, 0xc0, !PT ;  /* 0x0000ffff0c0c7812 */ /* 0x000fe400078ec0ff */
[----:B------:R-:W-:Y:S01]  /*21aae0*/  LOP3.LUT R13, R13, 0xffff, RZ, 0xc0, !PT ;  /* 0x0000ffff0d0d7812 */ /* 0x000fe200078ec0ff */
[----:B------:R-:W-:-:S03]  /*21aaf0*/  IMAD.X R29, R18, 0x1, R3, P3 ;  /* 0x00000001121d7824 */ /* 0x000fc600018e0603 */
[----:B------:R-:W-:Y:S02]  /*21ab00*/  PRMT R12, R12, 0x3340, R13 ;  /* 0x000033400c0c7816 */ /* 0x000fe4000000000d */
[----:B------:R-:W-:Y:S04]  /*21ab10*/  STL.64 [R1+0xa68], R28 ;  /* 0x000a681c01007387 */ /* 0x000fe80000100a00 */
[----:B------:R-:W4:Y:S04]  /*21ab20*/  LDL.LU R25, [R1+0x8dc] ;  /* 0x0008dc0001197983 */ /* 0x000f280000300800 */
[----:B0-----:R-:W4:Y:S04]  /*21ab30*/  LDL.LU R14, [R1+0x2f48] ;  /* 0x002f4800010e7983 */ /* 0x001f280000300800 */
[----:B------:R0:W-:Y:S01]  /*21ab40*/  STL [R1+0x5c4], R12 ;  /* 0x0005c40c01007387 */ /* 0x0001e20000100800 */
[----:B------:R-:W-:-:S02]  /*21ab50*/  SHF.R.U32.HI R10, RZ, 0x8, R10 ;  /* 0x00000008ff0a7819 */ /* 0x000fc4000001160a */
[----:B0-----:R-:W-:Y:S02]  /*21ab60*/  IADD3 R12, P3, R8, R2, RZ ;  /* 0x00000002080c7210 */ /* 0x001fe40007f7e0ff */
[----:B------:R-:W-:Y:S01]  /*21ab70*/  LOP3.LUT R10, R10, 0xffff, RZ, 0xc0, !PT ;  /* 0x0000ffff0a0a7812 */ /* 0x000fe200078ec0ff */
[----:B------:R-:W4:Y:S02]  /*21ab80*/  LDL.LU R28, [R1+0x25c8] ;  /* 0x0025c800011c7983 */ /* 0x000f240000300800 */
[----:B------:R-:W-:-:S05]  /*21ab90*/  IMAD.X R13, R18, 0x1, R0, P3 ;  /* 0x00000001120d7824 */ /* 0x000fca00018e0600 */
[----:B------:R0:W-:Y:S02]  /*21aba0*/  STL.64 [R1+0xa88], R12 ;  /* 0x000a880c01007387 */ /* 0x0001e40000100a00 */
[----:B0-----:R-:W-:-:S05]  /*21abb0*/  PRMT R12, R10, 0x3340, R0 ;  /* 0x000033400a0c7816 */ /* 0x001fca0000000000 */
[----:B------:R4:W-:Y:S01]  /*21abc0*/  STL [R1+0x19c], R12 ;  /* 0x00019c0c01007387 */ /* 0x0009e20000100800 */
[----:B--2---:R-:W-:Y:S02]  /*21abd0*/  LOP3.LUT R10, R9, 0xffff, RZ, 0xc0, !PT ;  /* 0x0000ffff090a7812 */ /* 0x004fe400078ec0ff */
[----:B---3--:R-:W-:Y:S02]  /*21abe0*/  LOP3.LUT R9, R16, 0xffff, RZ, 0xc0, !PT ;  /* 0x0000ffff10097812 */ /* 0x008fe400078ec0ff */
[----:B----4-:R-:W-:Y:S02]  /*21abf0*/  LOP3.LUT R12, R17, 0xffff, RZ, 0xc0, !PT ;  /* 0x0000ffff110c7812 */ /* 0x010fe400078ec0ff */
[----:B------:R-:W-:Y:S02]  /*21ac00*/  PRMT R16, R9, 0x3340, R0 ;  /* 0x0000334009107816 */ /* 0x000fe40000000000 */
[----:B------:R-:W-:Y:S02]  /*21ac10*/  PRMT R13, R10, 0x3340, R12 ;  /* 0x000033400a0d7816 */ /* 0x000fe4000000000c */
[----:B------:R-:W-:-:S02]  /*21ac20*/  SHF.R.U32.HI R10, RZ, 0x8, R10 ;  /* 0x00000008ff0a7819 */ /* 0x000fc4000001160a */
[----:B------:R-:W-:Y:S02]  /*21ac30*/  SHF.R.U32.HI R12, RZ, 0x8, R12 ;  /* 0x00000008ff0c7819 */ /* 0x000fe4000001160c */
[----:B------:R-:W-:Y:S02]  /*21ac40*/  SHF.R.U32.HI R9, RZ, 0x8, R9 ;  /* 0x00000008ff097819 */ /* 0x000fe40000011609 */
[----:B------:R-:W-:Y:S02]  /*21ac50*/  PRMT R13, R13, 0x5410, R16 ;  /* 0x000054100d0d7816 */ /* 0x000fe40000000010 */
[----:B------:R-:W-:Y:S02]  /*21ac60*/  LOP3.LUT R10, R10, 0xffff, RZ, 0xc0, !PT ;  /* 0x0000ffff0a0a7812 */ /* 0x000fe400078ec0ff */
[----:B------:R-:W-:Y:S02]  /*21ac70*/  LOP3.LUT R12, R12, 0xffff, RZ, 0xc0, !PT ;  /* 0x0000ffff0c0c7812 */ /* 0x000fe400078ec0ff */
[----:B------:R-:W-:Y:S01]  /*21ac80*/  LOP3.LUT R9, R9, 0xffff, RZ, 0xc0, !PT ;  /* 0x0000ffff09097812 */ /* 0x000fe200078ec0ff */
[----:B------:R0:W-:Y:S02]  /*21ac90*/  STL [R1+0x7a8], R13 ;  /* 0x0007a80d01007387 */ /* 0x0001e40000100800 */
[----:B0-----:R-:W-:-:S02]  /*21aca0*/  PRMT R13, R10, 0x3340, R12 ;  /* 0x000033400a0d7816 */ /* 0x001fc4000000000c */
[----:B------:R-:W-:Y:S02]  /*21acb0*/  PRMT R12, R9, 0x3340, R0 ;  /* 0x00003340090c7816 */ /* 0x000fe40000000000 */
[----:B------:R-:W-:Y:S01]  /*21acc0*/  LOP3.LUT R10, R27, 0xffff, RZ, 0xc0, !PT ;  /* 0x0000ffff1b0a7812 */ /* 0x000fe200078ec0ff */
[----:B------:R-:W-:Y:S04]  /*21acd0*/  STL [R1+0x5bc], R13 ;  /* 0x0005bc0d01007387 */ /* 0x000fe80000100800 */
[----:B------:R0:W-:Y:S04]  /*21ace0*/  STL [R1+0x198], R12 ;  /* 0x0001980c01007387 */ /* 0x0001e80000100800 */
[----:B------:R-:W2:Y:S01]  /*21acf0*/  LDL.LU R27, [R1+0x2d78] ;  /* 0x002d7800011b7983 */ /* 0x000ea20000300800 */
[----:B------:R-:W-:-:S03]  /*21ad00*/  LOP3.LUT R9, R15, 0xffff, RZ, 0xc0, !PT ;  /* 0x0000ffff0f097812 */ /* 0x000fc600078ec0ff */
[----:B------:R-:W3:Y:S01]  /*21ad10*/  LDL.LU R15, [R1+0x8b4] ;  /* 0x0008b400010f7983 */ /* 0x000ee20000300800 */
[----:B0-----:R-:W-:-:S03]  /*21ad20*/  LOP3.LUT R12, R19, 0xffff, RZ, 0xc0, !PT ;  /* 0x0000ffff130c7812 */ /* 0x001fc600078ec0ff */
[----:B------:R-:W4:Y:S01]  /*21ad30*/  LDL.LU R19, [R1+0xa84] ;  /* 0x000a840001137983 */ /* 0x000f220000300800 */
[----:B------:R-:W-:Y:S02]  /*21ad40*/  PRMT R16, R9, 0x3340, R0 ;  /* 0x0000334009107816 */ /* 0x000fe40000000000 */
[----:B------:R-:W-:-:S04]  /*21ad50*/  PRMT R13, R10, 0x3340, R12 ;  /* 0x000033400a0d7816 */ /* 0x000fc8000000000c */
[----:B------:R-:W-:Y:S02]  /*21ad60*/  PRMT R13, R13, 0x5410, R16 ;  /* 0x000054100d0d7816 */ /* 0x000fe40000000010 */
[----:B------:R-:W-:Y:S02]  /*21ad70*/  LOP3.LUT R25, R25, 0xffff, RZ, 0xc0, !PT ;  /* 0x0000ffff19197812 */ /* 0x000fe400078ec0ff */
[----:B------:R-:W-:Y:S01]  /*21ad80*/  LOP3.LUT R14, R14, 0xffff, RZ, 0xc0, !PT ;  /* 0x0000ffff0e0e7812 */ /* 0x000fe200078ec0ff */
[----:B------:R-:W-:Y:S01]  /*21ad90*/  VIADD R8, R8, UR5 ;  /* 0x0000000508087c36 */ /* 0x000fe20008000000 */
[----:B------:R-:W-:Y:S01]  /*21ada0*/  SHF.R.U32.HI R10, RZ, 0x8, R10 ;  /* 0x00000008ff0a7819 */ /* 0x000fe2000001160a */
[----:B------:R0:W-:Y:S01]  /*21adb0*/  STL [R1+0x7a0], R13 ;  /* 0x0007a00d01007387 */ /* 0x0001e20000100800 */
[----:B------:R-:W-:-:S03]  /*21adc0*/  PRMT R17, R25, 0x3340, R0 ;  /* 0x0000334019117816 */ /* 0x000fc60000000000 */
[----:B------:R1:W-:Y:S01]  /*21add0*/  STL.64 [R1+0x79e0], R24 ;  /* 0x0079e01801007387 */ /* 0x0003e20000100a00 */
[----:B------:R-:W-:Y:S02]  /*21ade0*/  LOP3.LUT R16, R28, 0xffff, RZ, 0xc0, !PT ;  /* 0x0000ffff1c107812 */ /* 0x000fe400078ec0ff */
[----:B------:R-:W-:Y:S02]  /*21adf0*/  SHF.R.U32.HI R12, RZ, 0x8, R12 ;  /* 0x00000008ff0c7819 */ /* 0x000fe4000001160c */
[----:B------:R-:W-:Y:S01]  /*21ae00*/  SHF.R.U32.HI R9, RZ, 0x8, R9 ;  /* 0x00000008ff097819 */ /* 0x000fe20000011609 */
[----:B------:R-:W-:Y:S01]  /*21ae10*/  ULDC UR5, c[0x0][0x248] ;  /* 0x0000920000057ab9 */ /* 0x000fe20000000800 */
[----:B0-----:R-:W-:Y:S02]  /*21ae20*/  PRMT R13, R14, 0x3340, R16 ;  /* 0x000033400e0d7816 */ /* 0x001fe40000000010 */
[----:B-1----:R-:W-:Y:S02]  /*21ae30*/  IADD3 R24, P3, R8, R6, RZ ;  /* 0x0000000608187210 */ /* 0x002fe40007f7e0ff */
[----:B------:R-:W-:-:S02]  /*21ae40*/  SHF.R.U32.HI R14, RZ, 0x8, R14 ;  /* 0x00000008ff0e7819 */ /* 0x000fc4000001160e */
[----:B------:R-:W-:Y:S02]  /*21ae50*/  PRMT R17, R13, 0x5410, R17 ;  /* 0x000054100d117816 */ /* 0x000fe40000000011 */
[----:B------:R-:W-:Y:S02]  /*21ae60*/  SHF.R.S32.HI R13, RZ, 0x1f, R8 ;  /* 0x0000001fff0d7819 */ /* 0x000fe40000011408 */
[----:B------:R-:W-:Y:S02]  /*21ae70*/  SHF.R.U32.HI R16, RZ, 0x8, R16 ;  /* 0x00000008ff107819 */ /* 0x000fe40000011610 */
[----:B------:R-:W-:Y:S02]  /*21ae80*/  LOP3.LUT R14, R14, 0xffff, RZ, 0xc0, !PT ;  /* 0x0000ffff0e0e7812 */ /* 0x000fe400078ec0ff */
[----:B------:R-:W-:Y:S02]  /*21ae90*/  LOP3.LUT R10, R10, 0xffff, RZ, 0xc0, !PT ;  /* 0x0000ffff0a0a7812 */ /* 0x000fe400078ec0ff */
[----:B------:R-:W-:Y:S01]  /*21aea0*/  LOP3.LUT R12, R12, 0xffff, RZ, 0xc0, !PT ;  /* 0x0000ffff0c0c7812 */ /* 0x000fe200078ec0ff */
[----:B------:R-:W-:Y:S01]  /*21aeb0*/  IMAD.X R25, R13, 0x1, R5, P3 ;  /* 0x000000010d197824 */ /* 0x000fe200018e0605 */
[----:B------:R-:W-:Y:S01]  /*21aec0*/  LOP3.LUT R16, R16, 0xffff, RZ, 0xc0, !PT ;  /* 0x0000ffff10107812 */ /* 0x000fe200078ec0ff */
[----:B------:R0:W-:Y:S04]  /*21aed0*/  STL [R1+0x7a4], R17 ;  /* 0x0007a41101007387 */ /* 0x0001e80000100800 */
[----:B------:R-:W-:Y:S01]  /*21aee0*/  STL.64 [R1+0xa60], R24 ;  /* 0x000a601801007387 */ /* 0x000fe20000100a00 */
[----:B------:R-:W-:-:S02]  /*21aef0*/  PRMT R18, R14, 0x3340, R16 ;  /* 0x000033400e127816 */ /* 0x000fc40000000010 */
[----:B------:R-:W-:Y:S01]  /*21af00*/  PRMT R16, R10, 0x3340, R12 ;  /* 0x000033400a107816 */ /* 0x000fe2000000000c */
[----:B0-----:R-:W4:Y:S04]  /*21af10*/  LDL.LU R17, [R1+0x2b98] ;  /* 0x002b980001117983 */ /* 0x001f280000300800 */
[----:B------:R-:W4:Y:S04]  /*21af20*/  LDL.LU R28, [R1+0x780] ;  /* 0x00078000011c7983 */ /* 0x000f280000300800 */
[----:B------:R-:W4:Y:S04]  /*21af30*/  LDL.LU R14, [R1+0x23f8] ;  /* 0x0023f800010e7983 */ /* 0x000f280000300800 */
[----:B------:R-:W-:Y:S04]  /*21af40*/  STL [R1+0x654], R18 ;  /* 0x0006541201007387 */ /* 0x000fe80000100800 */
[----:B------:R4:W-:Y:S01]  /*21af50*/  STL [R1+0x5b8], R16 ;  /* 0x0005b81001007387 */ /* 0x0009e20000100800 */
[----:B--2---:R-:W-:-:S02]  /*21af60*/  LOP3.LUT R12, R27, 0xffff, RZ, 0xc0, !PT ;  /* 0x0000ffff1b0c7812 */ /* 0x004fc400078ec0ff */
[----:B---3--:R-:W-:Y:S02]  /*21af70*/  LOP3.LUT R10, R15, 0xffff, RZ, 0xc0, !PT ;  /* 0x0000ffff0f0a7812 */ /* 0x008fe400078ec0ff */
[----:B----4-:R-:W-:Y:S02]  /*21af80*/  LOP3.LUT R16, R19, 0xffff, RZ, 0xc0, !PT ;  /* 0x0000ffff13107812 */ /* 0x010fe400078ec0ff */
[----:B------:R-:W-:Y:S02]  /*21af90*/  PRMT R18, R10, 0x3340, R0 ;  /* 0x000033400a127816 */ /* 0x000fe40000000000 */
[----:B------:R-:W-:-:S04]  /*21afa0*/  PRMT R15, R12, 0x3340, R16 ;  /* 0x000033400c0f7816 */ /* 0x000fc80000000010 */
[----:B------:R-:W-:Y:S02]  /*21afb0*/  PRMT R15, R15, 0x5410, R18 ;  /* 0x000054100f0f7816 */ /* 0x000fe40000000012 */
[----:B------:R-:W-:-:S05]  /*21afc0*/  IADD3 R18, P3, R8, R11, RZ ;  /* 0x0000000b08127210 */ /* 0x000fca0007f7e0ff */
[----:B------:R-:W-:Y:S01]  /*21afd0*/  IMAD.X R19, R13, 0x1, R7, P3 ;  /* 0x000000010d137824 */ /* 0x000fe200018e0607 */
[----:B------:R0:W-:Y:S04]  /*21afe0*/  STL [R1+0x790], R15 ;  /* 0x0007900f01007387 */ /* 0x0001e80000100800 */
[----:B------:R-:W2:Y:S04]  /*21aff0*/  LDL.LU R27, [R1+0x2988] ;  /* 0x00298800011b7983 */ /* 0x000ea80000300800 */
[----:B0-----:R-:W3:Y:S04]  /*21b000*/  LDL.LU R15, [R1+0x794] ;  /* 0x00079400010f7983 */ /* 0x001ee80000300800 */
        /* <DEDUP_REMOVED lines=8> */
[----:B------:R-:W-:-:S02]  /*21b090*/  IADD3 R24, P3, R8, R4, RZ ;  /* 0x0000000408187210 */ /* 0x000fc40007f7e0ff */
[----:B------:R-:W-:Y:S02]  /*21b0a0*/  PRMT R12, R12, 0x3340, R16 ;  /* 0x000033400c0c7816 */ /* 0x000fe40000000010 */
[--C-:B------:R-:W-:Y:S02]  /*21b0b0*/  PRMT R10, R10, 0x3340, R0.reuse ;  /* 0x000033400a0a7816 */ /* 0x100fe40000000000 */
[----:B------:R-:W-:Y:S01]  /*21b0c0*/  LOP3.LUT R9, R9, 0xffff, RZ, 0xc0, !PT ;  /* 0x0000ffff09097812 */ /* 0x000fe200078ec0ff */
[----:B------:R-:W-:Y:S01]  /*21b0d0*/  IMAD.X R25, R13, 0x1, R3, P3 ;  /* 0x000000010d197824 */ /* 0x000fe200018e0603 */
[----:B------:R-:W-:Y:S04]  /*21b0e0*/  STL [R1+0x5b4], R12 ;  /* 0x0005b40c01007387 */ /* 0x000fe80000100800 */
[----:B------:R0:W-:Y:S04]  /*21b0f0*/  STL [R1+0x194], R10 ;  /* 0x0001940a01007387 */ /* 0x0001e80000100800 */
[----:B------:R-:W-:Y:S01]  /*21b100*/  STL.64 [R1+0xa18], R24 ;  /* 0x000a181801007387 */ /* 0x000fe20000100a00 */
[----:B0-----:R-:W-:-:S02]  /*21b110*/  PRMT R10, R9, 0x3340, R0 ;  /* 0x00003340090a7816 */ /* 0x001fc40000000000 */
[----:B------:R-:W-:Y:S02]  /*21b120*/  LOP3.LUT R9, R17, 0xffff, RZ, 0xc0, !PT ;  /* 0x0000ffff11097812 */ /* 0x000fe400078ec0ff */
[----:B------:R-:W-:Y:S01]  /*21b130*/  LOP3.LUT R12, R28, 0xffff, RZ, 0xc0, !PT ;  /* 0x0000ffff1c0c7812 */ /* 0x000fe200078ec0ff */
[----:B------:R0:W-:Y:S04]  /*21b140*/  STL [R1+0x190], R10 ;  /* 0x0001900a01007387 */ /* 0x0001e80000100800 */
[----:B------:R-:W4:Y:S04]  /*21b150*/  LDL.LU R16, [R1+0x23d8] ;  /* 0x0023d80001107983 */ /* 0x000f280000300800 */
[----:B------:R-:W4:Y:S04]  /*21b160*/  LDL.LU R17, [R1+0x59b0] ;  /* 0x0059b00001117983 */ /* 0x000f280000300800 */
[----:B------:R-:W4:Y:S01]  /*21b170*/  LDL.LU R28, [R1+0x27b8] ;  /* 0x0027b800011c7983 */ /* 0x000f220000300800 */
[----:B0-----:R-:W-:-:S02]  /*21b180*/  LOP3.LUT R10, R14, 0xffff, RZ, 0xc0, !PT ;  /* 0x0000ffff0e0a7812 */ /* 0x001fc400078ec0ff */
[----:B------:R-:W-:Y:S02]  /*21b190*/  PRMT R18, R12, 0x3340, R0 ;  /* 0x000033400c127816 */ /* 0x000fe40000000000 */
[--C-:B------:R-:W-:Y:S02]  /*21b1a0*/  PRMT R14, R9, 0x3340, R10.reuse ;  /* 0x00003340090e7816 */ /* 0x100fe4000000000a */
[----:B------:R-:W-:Y:S02]  /*21b1b0*/  SHF.R.U32.HI R9, RZ, 0x8, R9 ;  /* 0x00000008ff097819 */ /* 0x000fe40000011609 */
[----:B------:R-:W-:Y:S02]  /*21b1c0*/  SHF.R.U32.HI R10, RZ, 0x8, R10 ;  /* 0x00000008ff0a7819 */ /* 0x000fe4000001160a */
[----:B------:R-:W-:Y:S02]  /*21b1d0*/  IADD3 R24, P3, R8, R2, RZ ;  /* 0x0000000208187210 */ /* 0x000fe40007f7e0ff */
[----:B------:R-:W-:-:S02]  /*21b1e0*/  LOP3.LUT R9, R9, 0xffff, RZ, 0xc0, !PT ;  /* 0x0000ffff09097812 */ /* 0x000fc400078ec0ff */
[----:B------:R-:W-:Y:S02]  /*21b1f0*/  LOP3.LUT R10, R10, 0xffff, RZ, 0xc0, !PT ;  /* 0x0000ffff0a0a7812 */ /* 0x000fe400078ec0ff */
[----:B------:R-:W-:Y:S01]  /*21b200*/  PRMT R14, R14, 0x5410, R18 ;  /* 0x000054100e0e7816 */ /* 0x000fe20000000012 */
[----:B------:R-:W-:Y:S01]  /*21b210*/  IMAD.X R25, R13, 0x1, R0, P3 ;  /* 0x000000010d197824 */ /* 0x000fe200018e0600 */
[----:B------:R-:W-:-:S03]  /*21b220*/  PRMT R10, R9, 0x3340, R10 ;  /* 0x00003340090a7816 */ /* 0x000fc6000000000a */
[----:B------:R3:W-:Y:S04]  /*21b230*/  STL [R1+0x798], R14 ;  /* 0x0007980e01007387 */ /* 0x0007e80000100800 */
[----:B------:R-:W-:Y:S04]  /*21b240*/  STL.64 [R1+0x910], R24 ;  /* 0x0009101801007387 */ /* 0x000fe80000100a00 */
[----:B------:R4:W-:Y:S01]  /*21b250*/  STL [R1+0x5b0], R10 ;  /* 0x0005b00a01007387 */ /* 0x0009e20000100800 */
[----:B------:R-:W-:-:S04]  /*21b260*/  SHF.R.U32.HI R12, RZ, 0x8, R12 ;  /* 0x00000008ff0c7819 */ /* 0x000fc8000001160c */
[----:B------:R-:W-:-:S04]  /*21b270*/  LOP3.LUT R12, R12, 0xffff, RZ, 0xc0, !PT ;  /* 0x0000ffff0c0c7812 */ /* 0x000fc800078ec0ff */
[----:B------:R-:W-:Y:S02]  /*21b280*/  PRMT R12, R12, 0x3340, R0 ;  /* 0x000033400c0c7816 */ /* 0x000fe40000000000 */
[----:B--2---:R-:W-:Y:S02]  /*21b290*/  LOP3.LUT R9, R27, 0xffff, RZ, 0xc0, !PT ;  /* 0x0000ffff1b097812 */ /* 0x004fe400078ec0ff */
[----:B---3--:R-:W-:-:S04]  /*21b2a0*/  LOP3.LUT R14, R15, 0xffff, RZ, 0xc0, !PT ;  /* 0x0000ffff0f0e7812 */ /* 0x008fc800078ec0ff */
[----:B------:R-:W-:Y:S02]  /*21b2b0*/  PRMT R15, R14, 0x3340, R0 ;  /* 0x000033400e0f7816 */ /* 0x000fe40000000000 */
[----:B----4-:R-:W-:-:S04]  /*21b2c0*/  LOP3.LUT R10, R19, 0xffff, RZ, 0xc0, !PT ;  /* 0x0000ffff130a7812 */ /* 0x010fc800078ec0ff */
[----:B------:R-:W-:-:S04]  /*21b2d0*/  PRMT R13, R9, 0x3340, R10 ;  /* 0x00003340090d7816 */ /* 0x000fc8000000000a */
[----:B------:R-:W-:-:S05]  /*21b2e0*/  PRMT R13, R13, 0x5410, R15 ;  /* 0x000054100d0d7816 */ /* 0x000fca000000000f */
[----:B------:R0:W-:Y:S04]  /*21b2f0*/  STL [R1+0x79c], R13 ;  /* 0x00079c0d01007387 */ /* 0x0001e80000100800 */
[----:B------:R-:W2:Y:S04]  /*21b300*/  LDL.LU R27, [R1+0x59b4] ;  /* 0x0059b400011b7983 */ /* 0x000ea80000300800 */
[----:B------:R-:W3:Y:S04]  /*21b310*/  LDL.LU R15, [R1+0x23dc] ;  /* 0x0023dc00010f7983 */ /* 0x000ee80000300800 */
[----:B------:R1:W-:Y:S04]  /*21b320*/  STL [R1+0x18c], R12 ;  /* 0x00018c0c01007387 */ /* 0x0003e80000100800 */
[----:B------:R-:W4:Y:S01]  /*21b330*/  LDL.LU R19, [R1+0x27a8] ;  /* 0x0027a80001137983 */ /* 0x000f220000300800 */
[----:B------:R-:W-:-:S02]  /*21b340*/  SHF.R.U32.HI R9, RZ, 0x8, R9 ;  /* 0x00000008ff097819 */ /* 0x000fc40000011609 */
[----:B------:R-:W-:Y:S02]  /*21b350*/  SHF.R.U32.HI R10, RZ, 0x8, R10 ;  /* 0x00000008ff0a7819 */ /* 0x000fe4000001160a */
[----:B------:R-:W-:Y:S02]  /*21b360*/  LOP3.LUT R9, R9, 0xffff, RZ, 0xc0, !PT ;  /* 0x0000ffff09097812 */ /* 0x000fe400078ec0ff */
[----:B------:R-:W-:-:S04]  /*21b370*/  LOP3.LUT R10, R10, 0xffff, RZ, 0xc0, !PT ;  /* 0x0000ffff0a0a7812 */ /* 0x000fc800078ec0ff */
[----:B------:R-:W-:Y:S01]  /*21b380*/  PRMT R10, R9, 0x3340, R10 ;  /* 0x00003340090a7816 */ /* 0x000fe2000000000a */
[----:B------:R-:W-:Y:S01]  /*21b390*/  VIADD R8, R8, UR5 ;  /* 0x0000000508087c36 */ /* 0x000fe20008000000 */
[----:B------:R-:W-:Y:S01]  /*21b3a0*/  SHF.R.U32.HI R14, RZ, 0x8, R14 ;  /* 0x00000008ff0e7819 */ /* 0x000fe2000001160e */
[----:B------:R-:W-:Y:S01]  /*21b3b0*/  ULDC UR5, c[0x0][0x248] ;  /* 0x0000920000057ab9 */ /* 0x000fe20000000800 */
[----:B0-----:R-:W-:Y:S02]  /*21b3c0*/  LOP3.LUT R13, R16, 0xffff, RZ, 0xc0, !PT ;  /* 0x0000ffff100d7812 */ /* 0x001fe400078ec0ff */
[----:B------:R-:W-:Y:S02]  /*21b3d0*/  LOP3.LUT R9, R17, 0xffff, RZ, 0xc0, !PT ;  /* 0x0000ffff11097812 */ /* 0x000fe400078ec0ff */
[----:B-1----:R-:W-:Y:S01]  /*21b3e0*/  LOP3.LUT R12, R28, 0xffff, RZ, 0xc0, !PT ;  /* 0x0000ffff1c0c7812 */ /* 0x002fe200078ec0ff */
[----:B------:R0:W-:Y:S01]  /*21b3f0*/  STL [R1+0x5ac], R10 ;  /* 0x0005ac0a01007387 */ /* 0x0001e20000100800 */
[----:B------:R-:W-:-:S02]  /*21b400*/  PRMT R16, R13, 0x3340, R0 ;  /* 0x000033400d107816 */ /* 0x000fc40000000000 */
[----:B------:R-:W-:Y:S02]  /*21b410*/  LOP3.LUT R14, R14, 0xffff, RZ, 0xc0, !PT ;  /* 0x0000ffff0e0e7812 */ /* 0x000fe400078ec0ff */
[--C-:B0-----:R-:W-:Y:S02]  /*21b420*/  PRMT R10, R9, 0x3340, R12.reuse ;  /* 0x00003340090a7816 */ /* 0x101fe4000000000c */
[----:B------:R-:W-:Y:S02]  /*21b430*/  SHF.R.U32.HI R9, RZ, 0x8, R9 ;  /* 0x00000008ff097819 */ /* 0x000fe40000011609 */
[----:B------:R-:W-:Y:S02]  /*21b440*/  SHF.R.U32.HI R12, RZ, 0x8, R12 ;  /* 0x00000008ff0c7819 */ /* 0x000fe4000001160c */
[----:B------:R-:W-:Y:S02]  /*21b450*/  PRMT R18, R10, 0x5410, R16 ;  /* 0x000054100a127816 */ /* 0x000fe40000000010 */
[----:B------:R-:W-:-:S02]  /*21b460*/  SHF.R.S32.HI R10, RZ, 0x1f, R8 ;  /* 0x0000001fff0a7819 */ /* 0x000fc40000011408 */
[----:B------:R-:W-:Y:S02]  /*21b470*/  IADD3 R16, P3, R8, R6, RZ ;  /* 0x0000000608107210 */ /* 0x000fe40007f7e0ff */
[----:B------:R-:W-:Y:S02]  /*21b480*/  LOP3.LUT R9, R9, 0xffff, RZ, 0xc0, !PT ;  /* 0x0000ffff09097812 */ /* 0x000fe400078ec0ff */
[----:B------:R-:W-:Y:S02]  /*21b490*/  LOP3.LUT R12, R12, 0xffff, RZ, 0xc0, !PT ;  /* 0x0000ffff0c0c7812 */ /* 0x000fe400078ec0ff */
[----:B------:R-:W-:Y:S01]  /*21b4a0*/  PRMT R14, R14, 0x3340, R0 ;  /* 0x000033400e0e7816 */ /* 0x000fe20000000000 */
[----:B------:R-:W-:Y:S01]  /*21b4b0*/  IMAD.X R17, R10, 0x1, R5, P3 ;  /* 0x000000010a117824 */ /* 0x000fe200018e0605 */
[----:B------:R-:W-:Y:S01]  /*21b4c0*/  PRMT R9, R9, 0x3340, R12 ;  /* 0x0000334009097816 */ /* 0x000fe2000000000c */
[----:B------:R-:W-:Y:S01]  /*21b4d0*/  VIADD R12, R8, UR5 ;  /* 0x00000005080c7c36 */ /* 0x000fe20008000000 */
[----:B------:R-:W-:Y:S04]  /*21b4e0*/  STL [R1+0x78c], R18 ;  /* 0x00078c1201007387 */ /* 0x000fe80000100800 */
[----:B------:R-:W-:Y:S04]  /*21b4f0*/  STL.64 [R1+0x908], R16 ;  /* 0x0009081001007387 */ /* 0x000fe80000100a00 */
[----:B------:R-:W-:Y:S04]  /*21b500*/  STL [R1+0x188], R14 ;  /* 0x0001880e01007387 */ /* 0x000fe80000100800 */
[----:B------:R0:W-:Y:S01]  /*21b510*/  STL [R1+0x5a8], R9 ;  /* 0x0005a80901007387 */ /* 0x0001e20000100800 */
[----:B------:R-:W-:Y:S01]  /*21b520*/  ULDC UR5, c[0x0][0x228] ;  /* 0x00008a0000057ab9 */ /* 0x000fe20000000800 */
[----:B0-----:R-:W-:-:S02]  /*21b530*/  SHF.R.S32.HI R9, RZ, 0x1f, R12 ;  /* 0x0000001fff097819 */ /* 0x001fc4000001140c */
[----:B------:R-:W-:-:S05]  /*21b540*/  IADD3 R16, P3, R12, R6, RZ ;  /* 0x000000060c107210 */ /* 0x000fca0007f7e0ff */
[----:B------:R-:W-:Y:S01]  /*21b550*/  IMAD.X R17, R9, 0x1, R5, P3 ;  /* 0x0000000109117824 */ /* 0x000fe200018e0605 */
[----:B------:R-:W-:-:S04]  /*21b560*/  SHF.R.U32.HI R5, RZ, 0x8, R13 ;  /* 0x00000008ff057819 */ /* 0x000fc8000001160d */
[----:B------:R-:W-:Y:S01]  /*21b570*/  LOP3.LUT R5, R5, 0xffff, RZ, 0xc0, !PT ;  /* 0x0000ffff05057812 */ /* 0x000fe200078ec0ff */
[----:B------:R2:W-:Y:S03]  /*21b580*/  STL.64 [R1+0x900], R16 ;  /* 0x0009001001007387 */ /* 0x0005e60000100a00 */
[----:B------:R-:W-:Y:S02]  /*21b590*/  PRMT R5, R5, 0x3340, R0 ;  /* 0x0000334005057816 */ /* 0x000fe40000000000 */
[----:B------:R-:W-:-:S03]  /*21b5a0*/  IADD3 R24, P3, R8, R11, RZ ;  /* 0x0000000b08187210 */ /* 0x000fc60007f7e0ff */
[----:B------:R0:W-:Y:S02]  /*21b5b0*/  STL [R1+0x184], R5 ;  /* 0x0001840501007387 */ /* 0x0001e40000100800 */
[----:B------:R-:W-:Y:S01]  /*21b5c0*/  IMAD.X R25, R10, 0x1, R7, P3 ;  /* 0x000000010a197824 */ /* 0x000fe200018e0607 */
[----:B--2---:R-:W-:Y:S02]  /*21b5d0*/  LOP3.LUT R16, R27, 0xffff, RZ, 0xc0, !PT ;  /* 0x0000ffff1b107812 */ /* 0x004fe400078ec0ff */
[----:B---3--:R-:W-:Y:S02]  /*21b5e0*/  LOP3.LUT R14, R15, 0xffff, RZ, 0xc0, !PT ;  /* 0x0000ffff0f0e7812 */ /* 0x008fe400078ec0ff */
[----:B----4-:R-:W-:Y:S02]  /*21b5f0*/  LOP3.LUT R19, R19, 0xffff, RZ, 0xc0, !PT ;  /* 0x0000ffff13137812 */ /* 0x010fe400078ec0ff */
[----:B0-----:R-:W-:Y:S02]  /*21b600*/  PRMT R5, R14, 0x3340, R0 ;  /* 0x000033400e057816 */ /* 0x001fe40000000000 */
[----:B------:R-:W-:-:S04]  /*21b610*/  PRMT R6, R16, 0x3340, R19 ;  /* 0x0000334010067816 */ /* 0x000fc80000000013 */
[----:B------:R-:W-:-:S05]  /*21b620*/  PRMT R5, R6, 0x5410, R5 ;  /* 0x0000541006057816 */ /* 0x000fca0000000005 */
[----:B------:R0:W-:Y:S04]  /*21b630*/  STL [R1+0x788], R5 ;  /* 0x0007880501007387 */ /* 0x0001e80000100800 */
[----:B------:R-:W2:Y:S04]  /*21b640*/  LDL.LU R29, [R1+0x104] ;  /* 0x00010400011d7983 */ /* 0x000ea80000300800 */
[----:B0-----:R-:W3:Y:S04]  /*21b650*/  LDL.LU R5, [R1+0xf8] ;  /* 0x0000f80001057983 */ /* 0x001ee80000300800 */
[----:B------:R-:W4:Y:S04]  /*21b660*/  LDL.LU R23, [R1+0x11c] ;  /* 0x00011c0001177983 */ /* 0x000f280000300800 */
[----:B------:R0:W-:Y:S04]  /*21b670*/  STL.64 [R1+0x8f8], R24 ;  /* 0x0008f81801007387 */ /* 0x0001e80000100a00 */
[----:B------:R1:W-:Y:S04]  /*21b680*/  STL [R1+0x7508], R11 ;  /* 0x0075080b01007387 */ /* 0x0003e80000100800 */
[----:B------:R-:W3:Y:S04]  /*21b690*/  LDL.LU R21, [R1+0x144] ;  /* 0x0001440001157983 */ /* 0x000ee80000300800 */
[----:B------:R-:W3:Y:S04]  /*21b6a0*/  LDL.LU R26, [R1+0x130] ;  /* 0x00013000011a7983 */ /* 0x000ee80000300800 */
[----:B------:R-:W3:Y:S01]  /*21b6b0*/  LDL.LU R18, [R1+0x17c] ;  /* 0x00017c0001127983 */ /* 0x000ee20000300800 */
[----:B0-----:R-:W-:-:S05]  /*21b6c0*/  IADD3 R24, P3, R12, R11, RZ ;  /* 0x0000000b0c187210 */ /* 0x001fca0007f7e0ff */
[----:B------:R-:W-:-:S05]  /*21b6d0*/  IMAD.X R25, R9, 0x1, R7, P3 ;  /* 0x0000000109197824 */ /* 0x000fca00018e0607 */
[----:B------:R0:W-:Y:S04]  /*21b6e0*/  STL.64 [R1+0x8f0], R24 ;  /* 0x0008f01801007387 */ /* 0x0001e80000100a00 */
[----:B------:R-:W3:Y:S04]  /*21b6f0*/  LDL.LU R6, [R1+0x148] ;  /* 0x0001480001067983 */ /* 0x000ee80000300800 */
[----:B------:R-:W3:Y:S04]  /*21b700*/  LDL.LU R27, [R1+0x4a8] ;  /* 0x0004a800011b7983 */ /* 0x000ee80000300800 */
[----:B------:R-:W3:Y:S04]  /*21b710*/  LDL.LU R28, [R1+0x180] ;  /* 0x00018000011c7983 */ /* 0x000ee80000300800 */
[----:B------:R-:W3:Y:S04]  /*21b720*/  LDL.LU R17, [R1+0x1688] ;  /* 0x0016880001117983 */ /* 0x000ee80000300800 */
[----:B-1----:R-:W3:Y:S04]  /*21b730*/  LDL.LU R11, [R1+0x1684] ;  /* 0x00168400010b7983 */ /* 0x002ee80000300800 */
[----:B------:R-:W3:Y:S01]  /*21b740*/  LDL.LU R15, [R1+0x23bc] ;  /* 0x0023bc00010f7983 */ /* 0x000ee20000300800 */
[----:B0-----:R-:W-:-:S03]  /*21b750*/  IADD3 R24, P3, R8, R4, RZ ;  /* 0x0000000408187210 */ /* 0x001fc60007f7e0ff */
[----:B------:R0:W-:Y:S02]  /*21b760*/  STL [R1+0x73ec], R7 ;  /* 0x0073ec0701007387 */ /* 0x0001e40000100800 */
[----:B------:R-:W-:Y:S02]  /*21b770*/  IMAD.X R25, R10, 0x1, R3, P3 ;  /* 0x000000010a197824 */ /* 0x000fe400018e0603 */
[----:B0-----:R-:W2:Y:S04]  /*21b780*/  LDL.LU R7, [R1+0x100] ;  /* 0x0001000001077983 */ /* 0x001ea80000300800 */
[----:B------:R0:W-:Y:S02]  /*21b790*/  STL.64 [R1+0x8e8], R24 ;  /* 0x0008e81801007387 */ /* 0x0001e40000100a00 */
[----:B0-----:R-:W-:-:S05]  /*21b7a0*/  IADD3 R24, P3, R12, R4, RZ ;  /* 0x000000040c187210 */ /* 0x001fca0007f7e0ff */
[----:B------:R-:W-:Y:S01]  /*21b7b0*/  IMAD.X R25, R9, 0x1, R3, P3 ;  /* 0x0000000109197824 */ /* 0x000fe200018e0603 */
[----:B------:R-:W-:-:S05]  /*21b7c0*/  IADD3 R12, P3, R12, R2, RZ ;  /* 0x000000020c0c7210 */ /* 0x000fca0007f7e0ff */
[--C-:B------:R-:W-:Y:S01]  /*21b7d0*/  IMAD.X R13, R9, 0x1, R0.reuse, P3 ;  /* 0x00000001090d7824 */ /* 0x100fe200018e0600 */
[----:B------:R-:W-:Y:S01]  /*21b7e0*/  IADD3 R8, P3, R8, R2, RZ ;  /* 0x0000000208087210 */ /* 0x000fe20007f7e0ff */
[----:B------:R0:W-:Y:S04]  /*21b7f0*/  STL.64 [R1+0x8e0], R24 ;  /* 0x0008e01801007387 */ /* 0x0001e80000100a00 */
[----:B------:R-:W-:Y:S01]  /*21b800*/  IMAD.X R9, R10, 0x1, R0, P3 ;  /* 0x000000010a097824 */ /* 0x000fe200018e0600 */
[----:B0-----:R-:W4:Y:S04]  /*21b810*/  LDL.LU.64 R24, [R1+0x79e0] ;  /* 0x0079e00001187983 */ /* 0x001f280000300a00 */
[----:B------:R0:W-:Y:S04]  /*21b820*/  STL.64 [R1+0x8d8], R12 ;  /* 0x0008d80c01007387 */ /* 0x0001e80000100a00 */
[----:B0-----:R-:W3:Y:S04]  /*21b830*/  LDL.LU.64 R12, [R1+0x79d8] ;  /* 0x0079d800010c7983 */ /* 0x001ee80000300a00 */
[----:B------:R-:W2:Y:S04]  /*21b840*/  LDL.LU R10, [R1+0x79d0] ;  /* 0x0079d000010a7983 */ /* 0x000ea80000300800 */
[----:B------:R0:W-:Y:S04]  /*21b850*/  STL.64 [R1+0x8d0], R8 ;  /* 0x0008d00801007387 */ /* 0x0001e80000100a00 */
[----:B0-----:R-:W3:Y:S01]  /*21b860*/  LDL.LU.64 R8, [R1+0x79c8] ;  /* 0x0079c80001087983 */ /* 0x001ee20000300a00 */
[----:B----4-:R-:W-:-:S02]  /*21b870*/  PRMT R24, R24, 0x3340, R20 ;  /* 0x0000334018187816 */ /* 0x010fc40000000014 */
[----:B---3--:R-:W-:Y:S02]  /*21b880*/  PRMT R12, R12, 0x3340, R9 ;  /* 0x000033400c0c7816 */ /* 0x008fe40000000009 */
[----:B------:R-:W-:Y:S01]  /*21b890*/  PRMT R0, R8, 0x3340, R0 ;  /* 0x0000334008007816 */ /* 0x000fe20000000000 */
[----:B------:R-:W3:Y:S04]  /*21b8a0*/  LDL.LU R9, [R1+0x79c0] ;  /* 0x0079c00001097983 */ /* 0x000ee80000300800 */
[----:B------:R-:W4:Y:S04]  /*21b8b0*/  LDL.LU R8, [R1+0x79bc] ;  /* 0x0079bc0001087983 */ /* 0x000f280000300800 */
[----:B------:R-:W4:Y:S01]  /*21b8c0*/  LDL.LU R20, [R1+0x79b8] ;  /* 0x0079b80001147983 */ /* 0x000f220000300800 */
[----:B------:R-:W-:-:S03]  /*21b8d0*/  PRMT R3, R22, 0x3340, R3 ;  /* 0x0000334016037816 */ /* 0x000fc60000000003 */
[----:B------:R-:W2:Y:S01]  /*21b8e0*/  LDL.LU R22, [R1+0x1650] ;  /* 0x0016500001167983 */ /* 0x000ea20000300800 */
[----:B---3--:R-:W-:Y:S02]  /*21b8f0*/  PRMT R2, R9, 0x3340, R2 ;  /* 0x0000334009027816 */ /* 0x008fe40000000002 */
[----:B----4-:R-:W-:Y:S02]  /*21b900*/  PRMT R8, R8, 0x3340, R20 ;  /* 0x0000334008087816 */ /* 0x010fe40000000014 */
[----:B------:R-:W3:Y:S04]  /*21b910*/  LDL.LU R20, [R1+0x79b4] ;  /* 0x0079b40001147983 */ /* 0x000ee80000300800 */
[----:B------:R-:W4:Y:S01]  /*21b920*/  LDL.LU R9, [R1+0x79b0] ;  /* 0x0079b00001097983 */ /* 0x000f220000300800 */
[----:B--2---:R-:W-:-:S03]  /*21b930*/  PRMT R29, R29, 0x3340, R7 ;  /* 0x000033401d1d7816 */ /* 0x004fc60000000007 */
[----:B------:R-:W2:Y:S01]  /*21b940*/  LDL.LU R7, [R1+0x1648] ;  /* 0x0016480001077983 */ /* 0x000ea20000300800 */
[----:B----4-:R-:W-:-:S03]  /*21b950*/  PRMT R23, R23, 0x3340, R9 ;  /* 0x0000334017177816 */ /* 0x010fc60000000009 */
[----:B------:R-:W4:Y:S01]  /*21b960*/  LDL.LU R9, [R1+0x79ac] ;  /* 0x0079ac0001097983 */ /* 0x000f220000300800 */
[----:B---3--:R-:W-:-:S03]  /*21b970*/  PRMT R4, R20, 0x3340, R4 ;  /* 0x0000334014047816 */ /* 0x008fc60000000004 */
[----:B------:R-:W3:Y:S01]  /*21b980*/  LDL.LU R20, [R1+0x15c] ;  /* 0x00015c0001147983 */ /* 0x000ee20000300800 */
[----:B----4-:R-:W-:-:S03]  /*21b990*/  PRMT R21, R21, 0x3340, R9 ;  /* 0x0000334015157816 */ /* 0x010fc60000000009 */
[----:B------:R-:W4:Y:S02]  /*21b9a0*/  LDL.LU R9, [R1+0x79a8] ;  /* 0x0079a80001097983 */ /* 0x000f240000300800 */
[----:B----4-:R-:W-:Y:S02]  /*21b9b0*/  PRMT R18, R18, 0x3340, R9 ;  /* 0x0000334012127816 */ /* 0x010fe40000000009 */
[----:B------:R-:W4:Y:S02]  /*21b9c0*/  LDL.LU R9, [R1+0x79a4] ;  /* 0x0079a40001097983 */ /* 0x000f240000300800 */
[----:B----4-:R-:W-:Y:S02]  /*21b9d0*/  PRMT R27, R27, 0x3340, R9 ;  /* 0x000033401b1b7816 */ /* 0x010fe40000000009 */
[----:B------:R-:W4:Y:S01]  /*21b9e0*/  LDL.LU R9, [R1+0x79a0] ;  /* 0x0079a00001097983 */ /* 0x000f220000300800 */
[----:B------:R-:W-:Y:S02]  /*21b9f0*/  PRMT R0, R12, 0x5410, R0 ;  /* 0x000054100c007816 */ /* 0x000fe40000000000 */
[----:B------:R-:W-:-:S02]  /*21ba00*/  LOP3.LUT R15, R15, 0xffff, RZ, 0xc0, !PT ;  /* 0x0000ffff0f0f7812 */ /* 0x000fc400078ec0ff */
[----:B----4-:R-:W-:Y:S02]  /*21ba10*/  PRMT R9, R9, 0x3340, R17 ;  /* 0x0000334009097816 */ /* 0x010fe40000000011 */
[----:B------:R-:W4:Y:S04]  /*21ba20*/  LDL.LU R17, [R1+0x799c] ;  /* 0x00799c0001117983 */ /* 0x000f280000300800 */
[----:B------:R-:W2:Y:S04]  /*21ba30*/  LDL.LU R12, [R1+0x7998] ;  /* 0x00799800010c7983 */ /* 0x000ea80000300800 */
[----:B------:R0:W-:Y:S01]  /*21ba40*/  STL [R1+0x1684], R0 ;  /* 0x0016840001007387 */ /* 0x0001e20000100800 */
[----:B------:R-:W-:-:S03]  /*21ba50*/  PRMT R24, R24, 0x5410, R3 ;  /* 0x0000541018187816 */ /* 0x000fc60000000003 */
[----:B------:R-:W3:Y:S01]  /*21ba60*/  LDL.LU R3, [R1+0x114] ;  /* 0x0001140001037983 */ /* 0x000ee20000300800 */
[----:B0-----:R-:W-:-:S03]  /*21ba70*/  PRMT R0, R15, 0x3340, R1 ;  /* 0x000033400f007816 */ /* 0x001fc60000000001 */
[----:B------:R-:W-:Y:S01]  /*21ba80*/  STL [R1+0x1688], R24 ;  /* 0x0016881801007387 */ /* 0x000fe20000100800 */
[----:B----4-:R-:W-:Y:S02]  /*21ba90*/  PRMT R17, R17, 0x5410, R0 ;  /* 0x0000541011117816 */ /* 0x010fe40000000000 */
[----:B------:R-:W-:-:S03]  /*21baa0*/  PRMT R0, R8, 0x5410, R2 ;  /* 0x0000541008007816 */ /* 0x000fc60000000002 */
[----:B------:R0:W-:Y:S04]  /*21bab0*/  STL [R1+0x1694], R17 ;  /* 0x0016941101007387 */ /* 0x0001e80000100800 */
[----:B------:R-:W4:Y:S01]  /*21bac0*/  LDL.LU R2, [R1+0xe8] ;  /* 0x0000e80001027983 */ /* 0x000f220000300800 */
[----:B--2---:R-:W-:Y:S02]  /*21bad0*/  LOP3.LUT R12, R12, 0xffff, RZ, 0xc0, !PT ;  /* 0x0000ffff0c0c7812 */ /* 0x004fe400078ec0ff */
[----:B------:R-:W-:Y:S01]  /*21bae0*/  PRMT R5, R5, 0x3340, R1 ;  /* 0x0000334005057816 */ /* 0x000fe20000000001 */
[----:B0-----:R-:W2:Y:S04]  /*21baf0*/  LDL.LU R17, [R1+0x2f58] ;  /* 0x002f580001117983 */ /* 0x001ea80000300800 */
[----:B------:R0:W-:Y:S04]  /*21bb00*/  STL [R1+0x16a0], R0 ;  /* 0x0016a00001007387 */ /* 0x0001e80000100800 */
[----:B------:R-:W2:Y:S04]  /*21bb10*/  LDL.LU R8, [R1+0x23c8] ;  /* 0x0023c80001087983 */ /* 0x000ea80000300800 */
[----:B------:R-:W2:Y:S01]  /*21bb20*/  LDL.LU R24, [R1+0x25d8] ;  /* 0x0025d80001187983 */ /* 0x000ea20000300800 */
[----:B------:R-:W-:-:S02]  /*21bb30*/  PRMT R5, R29, 0x5410, R5 ;  /* 0x000054101d057816 */ /* 0x000fc40000000005 */
[----:B------:R-:W-:Y:S01]  /*21bb40*/  LOP3.LUT R22, R22, 0xffff, RZ, 0xc0, !PT ;  /* 0x0000ffff16167812 */ /* 0x000fe200078ec0ff */
[----:B------:R-:W2:Y:S01]  /*21bb50*/  LDL.LU R29, [R1+0x7994] ;  /* 0x00799400011d7983 */ /* 0x000ea20000300800 */
[--C-:B0-----:R-:W-:Y:S02]  /*21bb60*/  PRMT R0, R12, 0x3340, R1.reuse ;  /* 0x000033400c007816 */ /* 0x101fe40000000001 */
[--C-:B------:R-:W-:Y:S01]  /*21bb70*/  PRMT R26, R26, 0x3340, R1.reuse ;  /* 0x000033401a1a7816 */ /* 0x100fe20000000001 */
[----:B------:R-:W-:Y:S01]  /*21bb80*/  STL [R1+0x16ac], R5 ;  /* 0x0016ac0501007387 */ /* 0x000fe20000100800 */
[----:B------:R-:W-:Y:S02]  /*21bb90*/  PRMT R4, R23, 0x5410, R4 ;  /* 0x0000541017047816 */ /* 0x000fe40000000004 */
[----:B------:R-:W-:Y:S02]  /*21bba0*/  PRMT R6, R6, 0x3340, R1 ;  /* 0x0000334006067816 */ /* 0x000fe40000000001 */
[----:B------:R-:W-:-:S02]  /*21bbb0*/  LOP3.LUT R7, R7, 0xffff, RZ, 0xc0, !PT ;  /* 0x0000ffff07077812 */ /* 0x000fc400078ec0ff */
[--C-:B------:R-:W-:Y:S02]  /*21bbc0*/  PRMT R28, R28, 0x3340, R1.reuse ;  /* 0x000033401c1c7816 */ /* 0x100fe40000000001 */
[----:B------:R-:W-:Y:S02]  /*21bbd0*/  PRMT R11, R11, 0x3340, R1 ;  /* 0x000033400b0b7816 */ /* 0x000fe40000000001 */
[----:B----4-:R-:W-:Y:S02]  /*21bbe0*/  PRMT R0, R2, 0x5410, R0 ;  /* 0x0000541002007816 */ /* 0x010fe40000000000 */
[----:B------:R-:W-:-:S03]  /*21bbf0*/  PRMT R2, R21, 0x5410, R26 ;  /* 0x0000541015027816 */ /* 0x000fc6000000001a */
[----:B------:R0:W-:Y:S04]  /*21bc00*/  STL [R1+0x16e0], R0 ;  /* 0x0016e00001007387 */ /* 0x0001e80000100800 */
[----:B------:R-:W4:Y:S04]  /*21bc10*/  LDL.LU R23, [R1+0x7990] ;  /* 0x0079900001177983 */ /* 0x000f280000300800 */
[----:B------:R-:W-:Y:S04]  /*21bc20*/  STL [R1+0x16ec], R4 ;  /* 0x0016ec0401007387 */ /* 0x000fe80000100800 */
[----:B------:R-:W4:Y:S04]  /*21bc30*/  LDL.LU R26, [R1+0x798c] ;  /* 0x00798c00011a7983 */ /* 0x000f280000300800 */
[----:B------:R-:W4:Y:S01]  /*21bc40*/  LDL.LU R21, [R1+0x7988] ;  /* 0x0079880001157983 */ /* 0x000f220000300800 */
[----:B0-----:R-:W-:-:S03]  /*21bc50*/  PRMT R0, R22, 0x3340, R1 ;  /* 0x0000334016007816 */ /* 0x001fc60000000001 */
[----:B------:R0:W-:Y:S01]  /*21bc60*/  STL [R1+0x16fc], R2 ;  /* 0x0016fc0201007387 */ /* 0x0001e20000100800 */
[----:B---3--:R-:W-:Y:S02]  /*21bc70*/  PRMT R0, R3, 0x5410, R0 ;  /* 0x0000541003007816 */ /* 0x008fe40000000000 */
[----:B------:R-:W-:-:S03]  /*21bc80*/  PRMT R3, R27, 0x5410, R28 ;  /* 0x000054101b037816 */ /* 0x000fc6000000001c */
[----:B------:R1:W-:Y:S01]  /*21bc90*/  STL [R1+0x1708], R0 ;  /* 0x0017080001007387 */ /* 0x0003e20000100800 */
[----:B0-----:R-:W-:-:S03]  /*21bca0*/  PRMT R2, R18, 0x5410, R6 ;  /* 0x0000541012027816 */ /* 0x001fc60000000006 */
[----:B------:R-:W3:Y:S04]  /*21bcb0*/  LDL.LU R18, [R1+0x7984] ;  /* 0x0079840001127983 */ /* 0x000ee80000300800 */
[----:B------:R0:W-:Y:S01]  /*21bcc0*/  STL [R1+0x1714], R2 ;  /* 0x0017140201007387 */ /* 0x0001e20000100800 */
[----:B-1----:R-:W-:-:S03]  /*21bcd0*/  PRMT R0, R7, 0x3340, R1 ;  /* 0x0000334007007816 */ /* 0x002fc60000000001 */
[----:B------:R-:W-:Y:S01]  /*21bce0*/  STL [R1+0x1720], R3 ;  /* 0x0017200301007387 */ /* 0x000fe20000100800 */
[----:B0-----:R-:W-:Y:S02]  /*21bcf0*/  PRMT R2, R20, 0x5410, R0 ;  /* 0x0000541014027816 */ /* 0x001fe40000000000 */
[----:B------:R-:W-:Y:S02]  /*21bd00*/  PRMT R0, R9, 0x5410, R11 ;  /* 0x0000541009007816 */ /* 0x000fe4000000000b */
[----:B------:R-:W4:Y:S04]  /*21bd10*/  LDL.LU R11, [R1+0x2f4c] ;  /* 0x002f4c00010b7983 */ /* 0x000f280000300800 */
[----:B------:R0:W-:Y:S04]  /*21bd20*/  STL [R1+0x1724], R2 ;  /* 0x0017240201007387 */ /* 0x0001e80000100800 */
[----:B------:R-:W3:Y:S04]  /*21bd30*/  LDL.LU R9, [R1+0x23cc] ;  /* 0x0023cc0001097983 */ /* 0x000ee80000300800 */
[----:B------:R1:W-:Y:S04]  /*21bd40*/  STL [R1+0x1734], R0 ;  /* 0x0017340001007387 */ /* 0x0003e80000100800 */
[----:B------:R-:W3:Y:S04]  /*21bd50*/  LDL.LU R28, [R1+0x25cc] ;  /* 0x0025cc00011c7983 */ /* 0x000ee80000300800 */
[----:B------:R-:W3:Y:S04]  /*21bd60*/  LDL.LU R27, [R1+0x2d88] ;  /* 0x002d8800011b7983 */ /* 0x000ee80000300800 */
[----:B------:R-:W3:Y:S01]  /*21bd70*/  LDL.LU R20, [R1+0x12cc] ;  /* 0x0012cc0001147983 */ /* 0x000ee20000300800 */
[----:B0-----:R-:W-:-:S03]  /*21bd80*/  SHF.R.U32.HI R2, RZ, 0x8, R16 ;  /* 0x00000008ff027819 */ /* 0x001fc60000011610 */
[----:B------:R-:W3:Y:S01]  /*21bd90*/  LDL.LU R16, [R1+0x7980] ;  /* 0x0079800001107983 */ /* 0x000ee20000300800 */
[----:B-1----:R-:W-:-:S03]  /*21bda0*/  SHF.R.U32.HI R0, RZ, 0x8, R19 ;  /* 0x00000008ff007819 */ /* 0x002fc60000011613 */
[----:B------:R-:W3:Y:S01]  /*21bdb0*/  LDL.LU R19, [R1+0x249c] ;  /* 0x00249c0001137983 */ /* 0x000ee20000300800 */
[----:B------:R-:W-:Y:S02]  /*21bdc0*/  SHF.R.U32.HI R3, RZ, 0x8, R14 ;  /* 0x00000008ff037819 */ /* 0x000fe4000001160e */
[----:B------:R-:W-:Y:S02]  /*21bdd0*/  LOP3.LUT R2, R2, 0xffff, RZ, 0xc0, !PT ;  /* 0x0000ffff02027812 */ /* 0x000fe400078ec0ff */
[----:B------:R-:W-:Y:S02]  /*21bde0*/  LOP3.LUT R0, R0, 0xffff, RZ, 0xc0, !PT ;  /* 0x0000ffff00007812 */ /* 0x000fe400078ec0ff */
[----:B--2---:R-:W-:Y:S02]  /*21bdf0*/  LOP3.LUT R5, R17, 0xffff, RZ, 0xc0, !PT ;  /* 0x0000ffff11057812 */ /* 0x004fe400078ec0ff */
[----:B------:R-:W-:Y:S02]  /*21be00*/  LOP3.LUT R3, R3, 0xffff, RZ, 0xc0, !PT ;  /* 0x0000ffff03037812 */ /* 0x000fe400078ec0ff */
[----:B------:R-:W-:-:S02]  /*21be10*/  LOP3.LUT R4, R24, 0xffff, RZ, 0xc0, !PT ;  /* 0x0000ffff18047812 */ /* 0x000fc400078ec0ff */
[----:B------:R-:W-:Y:S01]  /*21be20*/  PRMT R2, R2, 0x3340, R0 ;  /* 0x0000334002027816 */ /* 0x000fe20000000000 */
[----:B------:R-:W2:Y:S01]  /*21be30*/  LDL.LU R14, [R1+0x797c] ;  /* 0x00797c00010e7983 */ /* 0x000ea20000300800 */
[----:B------:R-:W-:Y:S02]  /*21be40*/  PRMT R0, R3, 0x3340, R1 ;  /* 0x0000334003007816 */ /* 0x000fe40000000001 */
[----:B------:R-:W-:Y:S01]  /*21be50*/  LOP3.LUT R3, R8, 0xffff, RZ, 0xc0, !PT ;  /* 0x0000ffff08037812 */ /* 0x000fe200078ec0ff */
[----:B------:R0:W-:Y:S04]  /*21be60*/  STL [R1+0x4a8], R2 ;  /* 0x0004a80201007387 */ /* 0x0001e80000100800 */
[----:B------:R1:W-:Y:S04]  /*21be70*/  STL [R1+0x180], R0 ;  /* 0x0001800001007387 */ /* 0x0003e80000100800 */
[----:B------:R-:W2:Y:S04]  /*21be80*/  LDL.LU R17, [R1+0x2d7c] ;  /* 0x002d7c0001117983 */ /* 0x000ea80000300800 */
[----:B------:R-:W2:Y:S01]  /*21be90*/  LDL.LU R8, [R1+0x1654] ;  /* 0x0016540001087983 */ /* 0x000ea20000300800 */
[----:B0-----:R-:W-:-:S02]  /*21bea0*/  PRMT R2, R5, 0x3340, R4 ;  /* 0x0000334005027816 */ /* 0x001fc40000000004 */
[----:B-1----:R-:W-:-:S04]  /*21beb0*/  PRMT R0, R3, 0x3340, R1 ;  /* 0x0000334003007816 */ /* 0x002fc80000000001 */
[----:B------:R-:W-:-:S05]  /*21bec0*/  PRMT R0, R2, 0x5410, R0 ;  /* 0x0000541002007816 */ /* 0x000fca0000000000 */
[----:B------:R0:W-:Y:S04]  /*21bed0*/  STL [R1+0x784], R0 ;  /* 0x0007840001007387 */ /* 0x0001e80000100800 */
[----:B------:R-:W2:Y:S01]  /*21bee0*/  LDL.LU R24, [R1+0x24bc] ;  /* 0x0024bc0001187983 */ /* 0x000ea20000300800 */
[----:B------:R-:W-:Y:S02]  /*21bef0*/  SHF.R.U32.HI R2, RZ, 0x8, R5 ;  /* 0x00000008ff027819 */ /* 0x000fe40000011605 */
[----:B------:R-:W-:Y:S02]  /*21bf00*/  SHF.R.U32.HI R3, RZ, 0x8, R3 ;  /* 0x00000008ff037819 */ /* 0x000fe40000011603 */
[----:B------:R-:W-:Y:S02]  /*21bf10*/  LOP3.LUT R2, R2, 0xffff, RZ, 0xc0, !PT ;  /* 0x0000ffff02027812 */ /* 0x000fe400078ec0ff */
[----:B0-----:R-:W-:-:S02]  /*21bf20*/  SHF.R.U32.HI R0, RZ, 0x8, R4 ;  /* 0x00000008ff007819 */ /* 0x001fc40000011604 */
[----:B------:R-:W-:Y:S02]  /*21bf30*/  LOP3.LUT R3, R3, 0xffff, RZ, 0xc0, !PT ;  /* 0x0000ffff03037812 */ /* 0x000fe400078ec0ff */
[----:B------:R-:W-:-:S04]  /*21bf40*/  LOP3.LUT R0, R0, 0xffff, RZ, 0xc0, !PT ;  /* 0x0000ffff00007812 */ /* 0x000fc800078ec0ff */
[----:B------:R-:W-:Y:S02]  /*21bf50*/  PRMT R2, R2, 0x3340, R0 ;  /* 0x0000334002027816 */ /* 0x000fe40000000000 */
[----:B------:R-:W-:-:S03]  /*21bf60*/  PRMT R0, R3, 0x3340, R1 ;  /* 0x0000334003007816 */ /* 0x000fc60000000001 */
[----:B------:R-:W-:Y:S04]  /*21bf70*/  STL [R1+0x4a4], R2 ;  /* 0x0004a40201007387 */ /* 0x000fe80000100800 */
[----:B------:R0:W-:Y:S01]  /*21bf80*/  STL [R1+0x17c], R0 ;  /* 0x00017c0001007387 */ /* 0x0001e20000100800 */
[----:B----4-:R-:W-:Y:S02]  /*21bf90*/  LOP3.LUT R6, R11, 0xffff, RZ, 0xc0, !PT ;  /* 0x0000ffff0b067812 */ /* 0x010fe400078ec0ff */
[----:B---3--:R-:W-:Y:S02]  /*21bfa0*/  LOP3.LUT R9, R9, 0xffff, RZ, 0xc0, !PT ;  /* 0x0000ffff09097812 */ /* 0x008fe400078ec0ff */
[----:B------:R-:W-:Y:S02]  /*21bfb0*/  LOP3.LUT R4, R28, 0xffff, RZ, 0xc0, !PT ;  /* 0x0000ffff1c047812 */ /* 0x000fe400078ec0ff */
[----:B0-----:R-:W-:-:S02]  /*21bfc0*/  PRMT R0, R9, 0x3340, R1 ;  /* 0x0000334009007816 */ /* 0x001fc40000000001 */
[----:B------:R-:W-:Y:S02]  /*21bfd0*/  PRMT R2, R6, 0x3340, R4 ;  /* 0x0000334006027816 */ /* 0x000fe40000000004 */
[----:B------:R-:W-:Y:S02]  /*21bfe0*/  LOP3.LUT R5, R27, 0xffff, RZ, 0xc0, !PT ;  /* 0x0000ffff1b057812 */ /* 0x000fe400078ec0ff */
[----:B------:R-:W-:Y:S01]  /*21bff0*/  LOP3.LUT R11, R20, 0xffff, RZ, 0xc0, !PT ;  /* 0x0000ffff140b7812 */ /* 0x000fe200078ec0ff */
[----:B------:R-:W3:Y:S01]  /*21c000*/  LDL.LU R27, [R1+0x2ba8] ;  /* 0x002ba800011b7983 */ /* 0x000ee20000300800 */
[----:B------:R-:W-:-:S03]  /*21c010*/  PRMT R0, R2, 0x5410, R0 ;  /* 0x0000541002007816 */ /* 0x000fc60000000000 */
[----:B------:R-:W4:Y:S01]  /*21c020*/  LDL.LU R20, [R1+0x8c4] ;  /* 0x0008c40001147983 */ /* 0x000f220000300800 */
[----:B------:R-:W-:-:S03]  /*21c030*/  LOP3.LUT R3, R19, 0xffff, RZ, 0xc0, !PT ;  /* 0x0000ffff13037812 */ /* 0x000fc600078ec0ff */
[----:B------:R0:W-:Y:S04]  /*21c040*/  STL [R1+0x780], R0 ;  /* 0x0007800001007387 */ /* 0x0001e80000100800 */
[----:B------:R-:W4:Y:S01]  /*21c050*/  LDL.LU R19, [R1+0x246c] ;  /* 0x00246c0001137983 */ /* 0x000f220000300800 */
[--C-:B------:R-:W-:Y:S02]  /*21c060*/  PRMT R2, R5, 0x3340, R3.reuse ;  /* 0x0000334005027816 */ /* 0x100fe40000000003 */
[----:B------:R-:W-:Y:S02]  /*21c070*/  SHF.R.U32.HI R3, RZ, 0x8, R3 ;  /* 0x00000008ff037819 */ /* 0x000fe40000011603 */
[----:B0-----:R-:W-:-:S04]  /*21c080*/  PRMT R0, R11, 0x3340, R1 ;  /* 0x000033400b007816 */ /* 0x001fc80000000001 */
[----:B------:R-:W-:Y:S02]  /*21c090*/  PRMT R28, R2, 0x5410, R0 ;  /* 0x00005410021c7816 */ /* 0x000fe40000000000 */
[----:B------:R-:W-:Y:S02]  /*21c0a0*/  SHF.R.U32.HI R2, RZ, 0x8, R6 ;  /* 0x00000008ff027819 */ /* 0x000fe40000011606 */
[----:B------:R-:W-:Y:S02]  /*21c0b0*/  SHF.R.U32.HI R0, RZ, 0x8, R4 ;  /* 0x00000008ff007819 */ /* 0x000fe40000011604 */
[----:B------:R-:W-:Y:S02]  /*21c0c0*/  SHF.R.U32.HI R4, RZ, 0x8, R5 ;  /* 0x00000008ff047819 */ /* 0x000fe40000011605 */
[----:B------:R-:W-:Y:S02]  /*21c0d0*/  LOP3.LUT R3, R3, 0xffff, RZ, 0xc0, !PT ;  /* 0x0000ffff03037812 */ /* 0x000fe400078ec0ff */
[----:B------:R-:W-:-:S02]  /*21c0e0*/  LOP3.LUT R2, R2, 0xffff, RZ, 0xc0, !PT ;  /* 0x0000ffff02027812 */ /* 0x000fc400078ec0ff */
[----:B------:R-:W-:Y:S02]  /*21c0f0*/  LOP3.LUT R0, R0, 0xffff, RZ, 0xc0, !PT ;  /* 0x0000ffff00007812 */ /* 0x000fe400078ec0ff */
[----:B------:R-:W-:Y:S02]  /*21c100*/  LOP3.LUT R4, R4, 0xffff, RZ, 0xc0, !PT ;  /* 0x0000ffff04047812 */ /* 0x000fe400078ec0ff */
[----:B------:R-:W-:Y:S02]  /*21c110*/  PRMT R2, R2, 0x3340, R0 ;  /* 0x0000334002027816 */ /* 0x000fe40000000000 */
[----:B------:R-:W-:Y:S01]  /*21c120*/  PRMT R0, R4, 0x3340, R3 ;  /* 0x0000334004007816 */ /* 0x000fe20000000003 */
[----:B------:R-:W-:Y:S04]  /*21c130*/  STL [R1+0x76c], R28 ;  /* 0x00076c1c01007387 */ /* 0x000fe80000100800 */
[----:B------:R0:W-:Y:S01]  /*21c140*/  STL [R1+0x5cc], R2 ;  /* 0x0005cc0201007387 */ /* 0x0001e20000100800 */
[----:B--2---:R-:W-:-:S02]  /*21c150*/  LOP3.LUT R4, R17, 0xffff, RZ, 0xc0, !PT ;  /* 0x0000ffff11047812 */ /* 0x004fc400078ec0ff */
[----:B------:R-:W-:Y:S01]  /*21c160*/  LOP3.LUT R5, R8, 0xffff, RZ, 0xc0, !PT ;  /* 0x0000ffff08057812 */ /* 0x000fe200078ec0ff */
[----:B------:R1:W-:Y:S04]  /*21c170*/  STL [R1+0x474], R0 ;  /* 0x0004740001007387 */ /* 0x0003e80000100800 */
[----:B------:R-:W2:Y:S01]  /*21c180*/  LDL.LU R17, [R1+0x59b8] ;  /* 0x0059b80001117983 */ /* 0x000ea20000300800 */
[----:B------:R-:W-:-:S03]  /*21c190*/  LOP3.LUT R3, R24, 0xffff, RZ, 0xc0, !PT ;  /* 0x0000ffff18037812 */ /* 0x000fc600078ec0ff */
[----:B------:R-:W2:Y:S04]  /*21c1a0*/  LDL.LU R8, [R1+0x2418] ;  /* 0x0024180001087983 */ /* 0x000ea80000300800 */
[----:B------:R-:W2:Y:S01]  /*21c1b0*/  LDL.LU R24, [R1+0x27c8] ;  /* 0x0027c80001187983 */ /* 0x000ea20000300800 */
[----:B0-----:R-:W-:Y:S02]  /*21c1c0*/  PRMT R2, R4, 0x3340, R3 ;  /* 0x0000334004027816 */ /* 0x001fe40000000003 */
[----:B-1----:R-:W-:-:S04]  /*21c1d0*/  PRMT R0, R5, 0x3340, R1 ;  /* 0x0000334005007816 */ /* 0x002fc80000000001 */
[----:B------:R-:W-:Y:S02]  /*21c1e0*/  PRMT R2, R2, 0x5410, R0 ;  /* 0x0000541002027816 */ /* 0x000fe40000000000 */
[----:B------:R-:W-:Y:S02]  /*21c1f0*/  SHF.R.U32.HI R0, RZ, 0x8, R11 ;  /* 0x00000008ff007819 */ /* 0x000fe4000001160b */
[----:B------:R-:W-:Y:S01]  /*21c200*/  SHF.R.U32.HI R4, RZ, 0x8, R4 ;  /* 0x00000008ff047819 */ /* 0x000fe20000011604 */
[----:B------:R0:W-:Y:S01]  /*21c210*/  STL [R1+0x768], R2 ;  /* 0x0007680201007387 */ /* 0x0001e20000100800 */
[----:B------:R-:W-:Y:S02]  /*21c220*/  LOP3.LUT R0, R0, 0xffff, RZ, 0xc0, !PT ;  /* 0x0000ffff00007812 */ /* 0x000fe400078ec0ff */
[----:B0-----:R-:W-:Y:S02]  /*21c230*/  SHF.R.U32.HI R2, RZ, 0x8, R3 ;  /* 0x00000008ff027819 */ /* 0x001fe40000011603 */
[----:B------:R-:W-:-:S02]  /*21c240*/  LOP3.LUT R3, R4, 0xffff, RZ, 0xc0, !PT ;  /* 0x0000ffff04037812 */ /* 0x000fc400078ec0ff */
[----:B------:R-:W-:Y:S02]  /*21c250*/  LOP3.LUT R2, R2, 0xffff, RZ, 0xc0, !PT ;  /* 0x0000ffff02027812 */ /* 0x000fe400078ec0ff */
[----:B------:R-:W-:Y:S02]  /*21c260*/  PRMT R6, R0, 0x3340, R1 ;  /* 0x0000334000067816 */ /* 0x000fe40000000001 */
[----:B------:R-:W-:-:S03]  /*21c270*/  PRMT R0, R3, 0x3340, R2 ;  /* 0x0000334003007816 */ /* 0x000fc60000000002 */
[----:B------:R4:W-:Y:S04]  /*21c280*/  STL [R1+0x178], R6 ;  /* 0x0001780601007387 */ /* 0x0009e80000100800 */
[----:B------:R0:W-:Y:S01]  /*21c290*/  STL [R1+0x470], R0 ;  /* 0x0004700001007387 */ /* 0x0001e20000100800 */
[----:B---3--:R-:W-:Y:S02]  /*21c2a0*/  LOP3.LUT R4, R27, 0xffff, RZ, 0xc0, !PT ;  /* 0x0000ffff1b047812 */ /* 0x008fe400078ec0ff */
[----:B----4-:R-:W-:Y:S01]  /*21c2b0*/  LOP3.LUT R6, R20, 0xffff, RZ, 0xc0, !PT ;  /* 0x0000ffff14067812 */ /* 0x010fe200078ec0ff */
[----:B------:R-:W3:Y:S04]  /*21c2c0*/  LDL.LU R27, [R1+0x59bc] ;  /* 0x0059bc00011b7983 */ /* 0x000ee80000300800 */
[----:B------:R-:W4:Y:S01]  /*21c2d0*/  LDL.LU R20, [R1+0x2428] ;  /* 0x0024280001147983 */ /* 0x000f220000300800 */
[----:B------:R-:W-:-:S03]  /*21c2e0*/  LOP3.LUT R3, R19, 0xffff, RZ, 0xc0, !PT ;  /* 0x0000ffff13037812 */ /* 0x000fc600078ec0ff */
[----:B------:R-:W4:Y:S01]  /*21c2f0*/  LDL.LU R19, [R1+0x27bc] ;  /* 0x0027bc0001137983 */ /* 0x000f220000300800 */
[----:B0-----:R-:W-:Y:S02]  /*21c300*/  PRMT R0, R6, 0x3340, R1 ;  /* 0x0000334006007816 */ /* 0x001fe40000000001 */
[----:B------:R-:W-:-:S04]  /*21c310*/  PRMT R2, R4, 0x3340, R3 ;  /* 0x0000334004027816 */ /* 0x000fc80000000003 */
        /* <DEDUP_REMOVED lines=9> */
[----:B------:R-:W-:Y:S02]  /*21c3b0*/  PRMT R0, R3, 0x3340, R2 ;  /* 0x0000334003007816 */ /* 0x000fe40000000002 */
[----:B--2---:R-:W-:Y:S01]  /*21c3c0*/  LOP3.LUT R4, R17, 0xffff, RZ, 0xc0, !PT ;  /* 0x0000ffff11047812 */ /* 0x004fe200078ec0ff */
[----:B------:R-:W-:Y:S04]  /*21c3d0*/  STL [R1+0x174], R5 ;  /* 0x0001740501007387 */ /* 0x000fe80000100800 */
[----:B------:R0:W-:Y:S01]  /*21c3e0*/  STL [R1+0x46c], R0 ;  /* 0x00046c0001007387 */ /* 0x0001e20000100800 */
[----:B------:R-:W-:-:S03]  /*21c3f0*/  LOP3.LUT R11, R8, 0xffff, RZ, 0xc0, !PT ;  /* 0x0000ffff080b7812 */ /* 0x000fc600078ec0ff */
[----:B------:R-:W2:Y:S01]  /*21c400*/  LDL.LU R17, [R1+0x2f5c] ;  /* 0x002f5c0001117983 */ /* 0x000ea20000300800 */
[----:B------:R-:W-:-:S03]  /*21c410*/  LOP3.LUT R3, R24, 0xffff, RZ, 0xc0, !PT ;  /* 0x0000ffff18037812 */ /* 0x000fc600078ec0ff */
[----:B------:R-:W2:Y:S04]  /*21c420*/  LDL.LU R8, [R1+0x23e8] ;  /* 0x0023e80001087983 */ /* 0x000ea80000300800 */
[----:B------:R-:W2:Y:S01]  /*21c430*/  LDL.LU R24, [R1+0x25dc] ;  /* 0x0025dc0001187983 */ /* 0x000ea20000300800 */
[----:B------:R-:W-:Y:S02]  /*21c440*/  PRMT R2, R4, 0x3340, R3 ;  /* 0x0000334004027816 */ /* 0x000fe40000000003 */
[----:B0-----:R-:W-:-:S04]  /*21c450*/  PRMT R0, R11, 0x3340, R1 ;  /* 0x000033400b007816 */ /* 0x001fc80000000001 */
        /* <DEDUP_REMOVED lines=16> */
[----:B0-----:R-:W-:-:S03]  /*21c560*/  LOP3.LUT R4, R19, 0xffff, RZ, 0xc0, !PT ;  /* 0x0000ffff13047812 */ /* 0x001fc600078ec0ff */
[----:B------:R-:W4:Y:S01]  /*21c570*/  LDL.LU R19, [R1+0x25e8] ;  /* 0x0025e80001137983 */ /* 0x000f220000300800 */
[----:B-1----:R-:W-:Y:S02]  /*21c580*/  PRMT R0, R3, 0x3340, R1 ;  /* 0x0000334003007816 */ /* 0x002fe40000000001 */
[----:B------:R-:W-:Y:S02]  /*21c590*/  PRMT R2, R5, 0x3340, R4 ;  /* 0x0000334005027816 */ /* 0x000fe40000000004 */
[----:B------:R-:W-:Y:S02]  /*21c5a0*/  SHF.R.U32.HI R3, RZ, 0x8, R3 ;  /* 0x00000008ff037819 */ /* 0x000fe40000011603 */
[----:B------:R-:W-:Y:S02]  /*21c5b0*/  PRMT R6, R2, 0x5410, R0 ;  /* 0x0000541002067816 */ /* 0x000fe40000000000 */
[----:B------:R-:W-:Y:S02]  /*21c5c0*/  SHF.R.U32.HI R2, RZ, 0x8, R5 ;  /* 0x00000008ff027819 */ /* 0x000fe40000011605 */
[----:B------:R-:W-:-:S02]  /*21c5d0*/  SHF.R.U32.HI R0, RZ, 0x8, R4 ;  /* 0x00000008ff007819 */ /* 0x000fc40000011604 */
[----:B------:R-:W-:Y:S02]  /*21c5e0*/  LOP3.LUT R3, R3, 0xffff, RZ, 0xc0, !PT ;  /* 0x0000ffff03037812 */ /* 0x000fe400078ec0ff */
[----:B------:R-:W-:Y:S02]  /*21c5f0*/  LOP3.LUT R2, R2, 0xffff, RZ, 0xc0, !PT ;  /* 0x0000ffff02027812 */ /* 0x000fe400078ec0ff */
[----:B------:R-:W-:-:S04]  /*21c600*/  LOP3.LUT R0, R0, 0xffff, RZ, 0xc0, !PT ;  /* 0x0000ffff00007812 */ /* 0x000fc800078ec0ff */
[----:B------:R-:W-:Y:S02]  /*21c610*/  PRMT R2, R2, 0x3340, R0 ;  /* 0x0000334002027816 */ /* 0x000fe40000000000 */
[----:B------:R-:W-:Y:S01]  /*21c620*/  PRMT R0, R3, 0x3340, R1 ;  /* 0x0000334003007816 */ /* 0x000fe20000000001 */
[----:B------:R0:W-:Y:S04]  /*21c630*/  STL [R1+0x770], R6 ;  /* 0x0007700601007387 */ /* 0x0001e80000100800 */
[----:B------:R-:W-:Y:S04]  /*21c640*/  STL [R1+0x440], R2 ;  /* 0x0004400201007387 */ /* 0x000fe80000100800 */
[----:B------:R1:W-:Y:S01]  /*21c650*/  STL [R1+0x16c], R0 ;  /* 0x00016c0001007387 */ /* 0x0003e20000100800 */
[----:B--2---:R-:W-:-:S02]  /*21c660*/  LOP3.LUT R4, R17, 0xffff, RZ, 0xc0, !PT ;  /* 0x0000ffff11047812 */ /* 0x004fc400078ec0ff */
[----:B0-----:R-:W-:Y:S01]  /*21c670*/  LOP3.LUT R6, R8, 0xffff, RZ, 0xc0, !PT ;  /* 0x0000ffff08067812 */ /* 0x001fe200078ec0ff */
[----:B------:R-:W2:Y:S01]  /*21c680*/  LDL.LU R17, [R1+0x2d98] ;  /* 0x002d980001117983 */ /* 0x000ea20000300800 */
[----:B------:R-:W-:-:S03]  /*21c690*/  LOP3.LUT R3, R24, 0xffff, RZ, 0xc0, !PT ;  /* 0x0000ffff18037812 */ /* 0x000fc600078ec0ff */
[----:B------:R-:W2:Y:S04]  /*21c6a0*/  LDL.LU R8, [R1+0x1660] ;  /* 0x0016600001087983 */ /* 0x000ea80000300800 */
[----:B------:R-:W2:Y:S01]  /*21c6b0*/  LDL.LU R24, [R1+0x2508] ;  /* 0x0025080001187983 */ /* 0x000ea20000300800 */
[----:B-1----:R-:W-:Y:S02]  /*21c6c0*/  PRMT R0, R6, 0x3340, R1 ;  /* 0x0000334006007816 */ /* 0x002fe40000000001 */
        /* <DEDUP_REMOVED lines=18> */
[----:B------:R-:W3:Y:S01]  /*21c7f0*/  LDL.LU R19, [R1+0x2518] ;  /* 0x0025180001137983 */ /* 0x000ee20000300800 */
        /* <DEDUP_REMOVED lines=34> */
[----:B----4-:R-:W-:-:S03]  /*21ca20*/  LOP3.LUT R3, R20, 0xffff, RZ, 0xc0, !PT ;  /* 0x0000ffff14037812 */ /* 0x010fc600078ec0ff */
[----:B------:R-:W4:Y:S01]  /*21ca30*/  LDL.LU R20, [R1+0x2bb8] ;  /* 0x002bb80001147983 */ /* 0x000f220000300800 */
[----:B---3--:R-:W-:-:S03]  /*21ca40*/  LOP3.LUT R4, R19, 0xffff, RZ, 0xc0, !PT ;  /* 0x0000ffff13047812 */ /* 0x008fc600078ec0ff */
[----:B------:R-:W3:Y:S01]  /*21ca50*/  LDL.LU R19, [R1+0x164c] ;  /* 0x00164c0001137983 */ /* 0x000ee20000300800 */
[----:B------:R-:W-:Y:S02]  /*21ca60*/  LOP3.LUT R5, R27, 0xffff, RZ, 0xc0, !PT ;  /* 0x0000ffff1b057812 */ /* 0x000fe400078ec0ff */
[----:B0-----:R-:W-:Y:S01]  /*21ca70*/  PRMT R0, R3, 0x3340, R1 ;  /* 0x0000334003007816 */ /* 0x001fe20000000001 */
[----:B------:R-:W3:Y:S01]  /*21ca80*/  LDL.LU R28, [R1+0x24ac] ;  /* 0x0024ac00011c7983 */ /* 0x000ee20000300800 */
[----:B------:R-:W-:-:S04]  /*21ca90*/  PRMT R2, R5, 0x3340, R4 ;  /* 0x0000334005027816 */ /* 0x000fc80000000004 */
[----:B------:R-:W-:Y:S02]  /*21caa0*/  PRMT R0, R2, 0x5410, R0 ;  /* 0x0000541002007816 */ /* 0x000fe40000000000 */
[----:B------:R-:W-:Y:S02]  /*21cab0*/  SHF.R.U32.HI R2, RZ, 0x8, R5 ;  /* 0x00000008ff027819 */ /* 0x000fe40000011605 */
[----:B------:R-:W-:Y:S01]  /*21cac0*/  SHF.R.U32.HI R3, RZ, 0x8, R3 ;  /* 0x00000008ff037819 */ /* 0x000fe20000011603 */
[----:B------:R0:W-:Y:S01]  /*21cad0*/  STL [R1+0x750], R0 ;  /* 0x0007500001007387 */ /* 0x0001e20000100800 */
[----:B------:R-:W-:Y:S02]  /*21cae0*/  LOP3.LUT R2, R2, 0xffff, RZ, 0xc0, !PT ;  /* 0x0000ffff02027812 */ /* 0x000fe400078ec0ff */
[----:B------:R-:W-:Y:S02]  /*21caf0*/  LOP3.LUT R3, R3, 0xffff, RZ, 0xc0, !PT ;  /* 0x0000ffff03037812 */ /* 0x000fe400078ec0ff */
[----:B0-----:R-:W-:-:S04]  /*21cb00*/  SHF.R.U32.HI R0, RZ, 0x8, R4 ;  /* 0x00000008ff007819 */ /* 0x001fc80000011604 */
[----:B------:R-:W-:-:S04]  /*21cb10*/  LOP3.LUT R0, R0, 0xffff, RZ, 0xc0, !PT ;  /* 0x0000ffff00007812 */ /* 0x000fc800078ec0ff */
[----:B------:R-:W-:Y:S02]  /*21cb20*/  PRMT R2, R2, 0x3340, R0 ;  /* 0x0000334002027816 */ /* 0x000fe40000000000 */
[----:B------:R-:W-:Y:S02]  /*21cb30*/  PRMT R0, R3, 0x3340, R1 ;  /* 0x0000334003007816 */ /* 0x000fe40000000001 */
[----:B--2---:R-:W-:Y:S01]  /*21cb40*/  LOP3.LUT R4, R17, 0xffff, RZ, 0xc0, !PT ;  /* 0x0000ffff11047812 */ /* 0x004fe200078ec0ff */
[----:B------:R0:W-:Y:S04]  /*21cb50*/  STL [R1+0x438], R2 ;  /* 0x0004380201007387 */ /* 0x0001e80000100800 */
[----:B------:R1:W-:Y:S01]  /*21cb60*/  STL [R1+0x15c], R0 ;  /* 0x00015c0001007387 */ /* 0x0003e20000100800 */
[----:B------:R-:W-:-:S02]  /*21cb70*/  LOP3.LUT R6, R8, 0xffff, RZ, 0xc0, !PT ;  /* 0x0000ffff08067812 */ /* 0x000fc400078ec0ff */
[----:B------:R-:W-:Y:S01]  /*21cb80*/  LOP3.LUT R3, R24, 0xffff, RZ, 0xc0, !PT ;  /* 0x0000ffff18037812 */ /* 0x000fe200078ec0ff */
[----:B------:R-:W2:Y:S04]  /*21cb90*/  LDL.LU R27, [R1+0x59c0] ;  /* 0x0059c000011b7983 */ /* 0x000ea80000300800 */
[----:B------:R-:W2:Y:S04]  /*21cba0*/  LDL.LU R17, [R1+0x243c] ;  /* 0x00243c0001117983 */ /* 0x000ea80000300800 */
[----:B------:R-:W2:Y:S01]  /*21cbb0*/  LDL.LU R8, [R1+0x27d8] ;  /* 0x0027d80001087983 */ /* 0x000ea20000300800 */
[----:B0-----:R-:W-:-:S02]  /*21cbc0*/  PRMT R2, R4, 0x3340, R3 ;  /* 0x0000334004027816 */ /* 0x001fc40000000003 */
        /* <DEDUP_REMOVED lines=12> */
[----:B------:R1:W-:Y:S04]  /*21cc90*/  STL [R1+0x478], R0 ;  /* 0x0004780001007387 */ /* 0x0003e80000100800 */
[----:B------:R-:W2:Y:S01]  /*21cca0*/  LDL.LU R24, [R1+0x59c4] ;  /* 0x0059c40001187983 */ /* 0x000ea20000300800 */
[----:B----4-:R-:W-:-:S03]  /*21ccb0*/  LOP3.LUT R5, R20, 0xffff, RZ, 0xc0, !PT ;  /* 0x0000ffff14057812 */ /* 0x010fc600078ec0ff */
[----:B------:R-:W4:Y:S01]  /*21ccc0*/  LDL.LU R20, [R1+0x2468] ;  /* 0x0024680001147983 */ /* 0x000f220000300800 */
[----:B---3--:R-:W-:-:S03]  /*21ccd0*/  LOP3.LUT R3, R19, 0xffff, RZ, 0xc0, !PT ;  /* 0x0000ffff13037812 */ /* 0x008fc600078ec0ff */
[----:B------:R-:W3:Y:S01]  /*21cce0*/  LDL.LU R19, [R1+0x27cc] ;  /* 0x0027cc0001137983 */ /* 0x000ee20000300800 */
[----:B0-----:R-:W-:Y:S02]  /*21ccf0*/  LOP3.LUT R4, R28, 0xffff, RZ, 0xc0, !PT ;  /* 0x0000ffff1c047812 */ /* 0x001fe400078ec0ff */
[----:B-1----:R-:W-:Y:S02]  /*21cd00*/  PRMT R0, R3, 0x3340, R1 ;  /* 0x0000334003007816 */ /* 0x002fe40000000001 */
[----:B------:R-:W-:Y:S02]  /*21cd10*/  PRMT R2, R5, 0x3340, R4 ;  /* 0x0000334005027816 */ /* 0x000fe40000000004 */
[----:B------:R-:W-:Y:S02]  /*21cd20*/  SHF.R.U32.HI R3, RZ, 0x8, R3 ;  /* 0x00000008ff037819 */ /* 0x000fe40000011603 */
[----:B------:R-:W-:Y:S02]  /*21cd30*/  PRMT R11, R2, 0x5410, R0 ;  /* 0x00005410020b7816 */ /* 0x000fe40000000000 */
[----:B------:R-:W-:-:S02]  /*21cd40*/  SHF.R.U32.HI R2, RZ, 0x8, R5 ;  /* 0x00000008ff027819 */ /* 0x000fc40000011605 */
[----:B------:R-:W-:Y:S02]  /*21cd50*/  SHF.R.U32.HI R0, RZ, 0x8, R4 ;  /* 0x00000008ff007819 */ /* 0x000fe40000011604 */
[----:B------:R-:W-:Y:S02]  /*21cd60*/  LOP3.LUT R3, R3, 0xffff, RZ, 0xc0, !PT ;  /* 0x0000ffff03037812 */ /* 0x000fe400078ec0ff */
[----:B------:R-:W-:Y:S02]  /*21cd70*/  LOP3.LUT R2, R2, 0xffff, RZ, 0xc0, !PT ;  /* 0x0000ffff02027812 */ /* 0x000fe400078ec0ff */
[----:B------:R-:W-:-:S04]  /*21cd80*/  LOP3.LUT R0, R0, 0xffff, RZ, 0xc0, !PT ;  /* 0x0000ffff00007812 */ /* 0x000fc800078ec0ff */
[----:B------:R-:W-:Y:S02]  /*21cd90*/  PRMT R2, R2, 0x3340, R0 ;  /* 0x0000334002027816 */ /* 0x000fe40000000000 */
[----:B------:R-:W-:Y:S01]  /*21cda0*/  PRMT R0, R3, 0x3340, R1 ;  /* 0x0000334003007816 */ /* 0x000fe20000000001 */
[----:B------:R0:W-:Y:S04]  /*21cdb0*/  STL [R1+0x740], R11 ;  /* 0x0007400b01007387 */ /* 0x0001e80000100800 */
[----:B------:R-:W-:Y:S04]  /*21cdc0*/  STL [R1+0x434], R2 ;  /* 0x0004340201007387 */ /* 0x000fe80000100800 */
[----:B------:R1:W-:Y:S04]  /*21cdd0*/  STL [R1+0x154], R0 ;  /* 0x0001540001007387 */ /* 0x0003e80000100800 */
[----:B0-----:R-:W3:Y:S01]  /*21cde0*/  LDL.LU R11, [R1+0x241c] ;  /* 0x00241c00010b7983 */ /* 0x001ee20000300800 */
[----:B--2---:R-:W-:-:S02]  /*21cdf0*/  LOP3.LUT R4, R27, 0xffff, RZ, 0xc0, !PT ;  /* 0x0000ffff1b047812 */ /* 0x004fc400078ec0ff */
[----:B------:R-:W-:Y:S02]  /*21ce00*/  LOP3.LUT R5, R17, 0xffff, RZ, 0xc0, !PT ;  /* 0x0000ffff11057812 */ /* 0x000fe400078ec0ff */
[----:B------:R-:W-:Y:S01]  /*21ce10*/  LOP3.LUT R3, R8, 0xffff, RZ, 0xc0, !PT ;  /* 0x0000ffff08037812 */ /* 0x000fe200078ec0ff */
[----:B------:R-:W2:Y:S01]  /*21ce20*/  LDL.LU R27, [R1+0x25f8] ;  /* 0x0025f800011b7983 */ /* 0x000ea20000300800 */
[----:B-1----:R-:W-:Y:S02]  /*21ce30*/  PRMT R0, R5, 0x3340, R1 ;  /* 0x0000334005007816 */ /* 0x002fe40000000001 */
[----:B------:R-:W-:-:S04]  /*21ce40*/  PRMT R2, R4, 0x3340, R3 ;  /* 0x0000334004027816 */ /* 0x000fc80000000003 */
[----:B------:R-:W-:-:S05]  /*21ce50*/  PRMT R0, R2, 0x5410, R0 ;  /* 0x0000541002007816 */ /* 0x000fca0000000000 */
[----:B------:R0:W-:Y:S01]  /*21ce60*/  STL [R1+0x74c], R0 ;  /* 0x00074c0001007387 */ /* 0x0001e20000100800 */
[----:B------:R-:W-:Y:S02]  /*21ce70*/  SHF.R.U32.HI R4, RZ, 0x8, R4 ;  /* 0x00000008ff047819 */ /* 0x000fe40000011604 */
[----:B------:R-:W-:Y:S02]  /*21ce80*/  SHF.R.U32.HI R2, RZ, 0x8, R3 ;  /* 0x00000008ff027819 */ /* 0x000fe40000011603 */
[----:B0-----:R-:W-:-:S04]  /*21ce90*/  SHF.R.U32.HI R0, RZ, 0x8, R6 ;  /* 0x00000008ff007819 */ /* 0x001fc80000011606 */
[----:B------:R-:W-:Y:S02]  /*21cea0*/  LOP3.LUT R0, R0, 0xffff, RZ, 0xc0, !PT ;  /* 0x0000ffff00007812 */ /* 0x000fe400078ec0ff */
[----:B------:R-:W-:Y:S02]  /*21ceb0*/  LOP3.LUT R3, R4, 0xffff, RZ, 0xc0, !PT ;  /* 0x0000ffff04037812 */ /* 0x000fe400078ec0ff */
[----:B------:R-:W-:Y:S02]  /*21cec0*/  LOP3.LUT R2, R2, 0xffff, RZ, 0xc0, !PT ;  /* 0x0000ffff02027812 */ /* 0x000fe400078ec0ff */
[----:B------:R-:W-:Y:S02]  /*21ced0*/  PRMT R6, R0, 0x3340, R1 ;  /* 0x0000334000067816 */ /* 0x000fe40000000001 */
[----:B------:R-:W-:-:S03]  /*21cee0*/  PRMT R0, R3, 0x3340, R2 ;  /* 0x0000334003007816 */ /* 0x000fc60000000002 */
[----:B------:R4:W-:Y:S01]  /*21cef0*/  STL [R1+0x150], R6 ;  /* 0x0001500601007387 */ /* 0x0009e20000100800 */
[----:B------:R-:W-:-:S03]  /*21cf00*/  LOP3.LUT R4, R24, 0xffff, RZ, 0xc0, !PT ;  /* 0x0000ffff18047812 */ /* 0x000fc600078ec0ff */
[----:B------:R0:W-:Y:S04]  /*21cf10*/  STL [R1+0x468], R0 ;  /* 0x0004680001007387 */ /* 0x0001e80000100800 */
[----:B------:R-:W2:Y:S04]  /*21cf20*/  LDL.LU R8, [R1+0x2da8] ;  /* 0x002da80001087983 */ /* 0x000ea80000300800 */
[----:B------:R-:W2:Y:S01]  /*21cf30*/  LDL.LU R24, [R1+0x166c] ;  /* 0x00166c0001187983 */ /* 0x000ea20000300800 */
[----:B----4-:R-:W-:-:S03]  /*21cf40*/  LOP3.LUT R6, R20, 0xffff, RZ, 0xc0, !PT ;  /* 0x0000ffff14067812 */ /* 0x010fc600078ec0ff */
[----:B------:R-:W4:Y:S04]  /*21cf50*/  LDL.LU R20, [R1+0x253c] ;  /* 0x00253c0001147983 */ /* 0x000f280000300800 */
[----:B------:R-:W4:Y:S01]  /*21cf60*/  LDL.LU R28, [R1+0x2d9c] ;  /* 0x002d9c00011c7983 */ /* 0x000f220000300800 */
[----:B---3--:R-:W-:Y:S02]  /*21cf70*/  LOP3.LUT R3, R19, 0xffff, RZ, 0xc0, !PT ;  /* 0x0000ffff13037812 */ /* 0x008fe400078ec0ff */
[----:B0-----:R-:W-:Y:S01]  /*21cf80*/  PRMT R0, R6, 0x3340, R1 ;  /* 0x0000334006007816 */ /* 0x001fe20000000001 */
[----:B------:R-:W3:Y:S01]  /*21cf90*/  LDL.LU R17, [R1+0x1668] ;  /* 0x0016680001117983 */ /* 0x000ee20000300800 */
[----:B------:R-:W-:-:S04]  /*21cfa0*/  PRMT R2, R4, 0x3340, R3 ;  /* 0x0000334004027816 */ /* 0x000fc80000000003 */
[----:B------:R-:W-:-:S05]  /*21cfb0*/  PRMT R0, R2, 0x5410, R0 ;  /* 0x0000541002007816 */ /* 0x000fca0000000000 */
[----:B------:R0:W-:Y:S04]  /*21cfc0*/  STL [R1+0x748], R0 ;  /* 0x0007480001007387 */ /* 0x0001e80000100800 */
[----:B------:R-:W3:Y:S01]  /*21cfd0*/  LDL.LU R19, [R1+0x254c] ;  /* 0x00254c0001137983 */ /* 0x000ee20000300800 */
[----:B0-----:R-:W-:-:S03]  /*21cfe0*/  SHF.R.U32.HI R0, RZ, 0x8, R5 ;  /* 0x00000008ff007819 */ /* 0x001fc60000011605 */
[----:B------:R-:W4:Y:S01]  /*21cff0*/  LDL.LU R5, [R1+0x2f78] ;  /* 0x002f780001057983 */ /* 0x000f220000300800 */
[----:B------:R-:W-:Y:S02]  /*21d000*/  SHF.R.U32.HI R4, RZ, 0x8, R4 ;  /* 0x00000008ff047819 */ /* 0x000fe40000011604 */
[----:B------:R-:W-:Y:S02]  /*21d010*/  SHF.R.U32.HI R2, RZ, 0x8, R3 ;  /* 0x00000008ff027819 */ /* 0x000fe40000011603 */
[----:B------:R-:W-:Y:S02]  /*21d020*/  LOP3.LUT R0, R0, 0xffff, RZ, 0xc0, !PT ;  /* 0x0000ffff00007812 */ /* 0x000fe400078ec0ff */
[----:B------:R-:W-:Y:S02]  /*21d030*/  LOP3.LUT R3, R4, 0xffff, RZ, 0xc0, !PT ;  /* 0x0000ffff04037812 */ /* 0x000fe400078ec0ff */
[----:B------:R-:W-:Y:S02]  /*21d040*/  LOP3.LUT R2, R2, 0xffff, RZ, 0xc0, !PT ;  /* 0x0000ffff02027812 */ /* 0x000fe400078ec0ff */
[----:B------:R-:W-:-:S02]  /*21d050*/  PRMT R4, R0, 0x3340, R1 ;  /* 0x0000334000047816 */ /* 0x000fc40000000001 */
[----:B------:R-:W-:Y:S02]  /*21d060*/  LOP3.LUT R11, R11, 0xffff, RZ, 0xc0, !PT ;  /* 0x0000ffff0b0b7812 */ /* 0x000fe400078ec0ff */
[----:B------:R-:W-:Y:S01]  /*21d070*/  PRMT R0, R3, 0x3340, R2 ;  /* 0x0000334003007816 */ /* 0x000fe20000000002 */
[----:B------:R-:W-:Y:S04]  /*21d080*/  STL [R1+0x14c], R4 ;  /* 0x00014c0401007387 */ /* 0x000fe80000100800 */
[----:B------:R0:W-:Y:S01]  /*21d090*/  STL [R1+0x464], R0 ;  /* 0x0004640001007387 */ /* 0x0001e20000100800 */
[----:B--2---:R-:W-:Y:S02]  /*21d0a0*/  LOP3.LUT R3, R27, 0xffff, RZ, 0xc0, !PT ;  /* 0x0000ffff1b037812 */ /* 0x004fe400078ec0ff */
[----:B0-----:R-:W-:-:S02]  /*21d0b0*/  PRMT R0, R11, 0x3340, R1 ;  /* 0x000033400b007816 */ /* 0x001fc40000000001 */
[----:B----4-:R-:W-:-:S04]  /*21d0c0*/  LOP3.LUT R4, R5, 0xffff, RZ, 0xc0, !PT ;  /* 0x0000ffff05047812 */ /* 0x010fc800078ec0ff */
        /* <DEDUP_REMOVED lines=11> */
[----:B------:R-:W-:Y:S01]  /*21d180*/  LOP3.LUT R6, R8, 0xffff, RZ, 0xc0, !PT ;  /* 0x0000ffff08067812 */ /* 0x000fe200078ec0ff */
[----:B------:R0:W-:Y:S04]  /*21d190*/  STL [R1+0x148], R4 ;  /* 0x0001480401007387 */ /* 0x0001e80000100800 */
[----:B------:R1:W-:Y:S01]  /*21d1a0*/  STL [R1+0x598], R0 ;  /* 0x0005980001007387 */ /* 0x0003e20000100800 */
[----:B------:R-:W-:-:S03]  /*21d1b0*/  LOP3.LUT R8, R24, 0xffff, RZ, 0xc0, !PT ;  /* 0x0000ffff18087812 */ /* 0x000fc600078ec0ff */
[----:B------:R-:W2:Y:S04]  /*21d1c0*/  LDL.LU R27, [R1+0x2bc8] ;  /* 0x002bc800011b7983 */ /* 0x000ea80000300800 */
[----:B------:R-:W4:Y:S01]  /*21d1d0*/  LDL.LU R24, [R1+0x1658] ;  /* 0x0016580001187983 */ /* 0x000f220000300800 */
[----:B0-----:R-:W-:-:S03]  /*21d1e0*/  LOP3.LUT R4, R20, 0xffff, RZ, 0xc0, !PT ;  /* 0x0000ffff14047812 */ /* 0x001fc600078ec0ff */
[----:B------:R-:W4:Y:S01]  /*21d1f0*/  LDL.LU R20, [R1+0x24e8] ;  /* 0x0024e80001147983 */ /* 0x000f220000300800 */
[----:B------:R-:W-:Y:S02]  /*21d200*/  LOP3.LUT R5, R28, 0xffff, RZ, 0xc0, !PT ;  /* 0x0000ffff1c057812 */ /* 0x000fe400078ec0ff */
[----:B-1----:R-:W-:Y:S02]  /*21d210*/  PRMT R0, R8, 0x3340, R1 ;  /* 0x0000334008007816 */ /* 0x002fe40000000001 */
[----:B------:R-:W-:Y:S02]  /*21d220*/  PRMT R2, R6, 0x3340, R4 ;  /* 0x0000334006027816 */ /* 0x000fe40000000004 */
[----:B---3--:R-:W-:Y:S02]  /*21d230*/  LOP3.LUT R28, R17, 0xffff, RZ, 0xc0, !PT ;  /* 0x0000ffff111c7812 */ /* 0x008fe400078ec0ff */
[----:B------:R-:W-:Y:S02]  /*21d240*/  LOP3.LUT R3, R19, 0xffff, RZ, 0xc0, !PT ;  /* 0x0000ffff13037812 */ /* 0x000fe400078ec0ff */
[----:B------:R-:W-:-:S02]  /*21d250*/  PRMT R17, R2, 0x5410, R0 ;  /* 0x0000541002117816 */ /* 0x000fc40000000000 */
[----:B------:R-:W-:Y:S02]  /*21d260*/  PRMT R0, R28, 0x3340, R1 ;  /* 0x000033401c007816 */ /* 0x000fe40000000001 */
[----:B------:R-:W-:-:S04]  /*21d270*/  PRMT R2, R5, 0x3340, R3 ;  /* 0x0000334005027816 */ /* 0x000fc80000000003 */
[----:B------:R-:W-:Y:S01]  /*21d280*/  PRMT R2, R2, 0x5410, R0 ;  /* 0x0000541002027816 */ /* 0x000fe20000000000 */
[----:B------:R0:W-:Y:S01]  /*21d290*/  STL [R1+0x734], R17 ;  /* 0x0007341101007387 */ /* 0x0001e20000100800 */
[----:B------:R-:W-:-:S03]  /*21d2a0*/  IMAD.MOV.U32 R0, RZ, RZ, R8 ;  /* 0x000000ffff007224 */ /* 0x000fc600078e0008 */
[----:B0-----:R-:W3:Y:S04]  /*21d2b0*/  LDL.LU R17, [R1+0x2bbc] ;  /* 0x002bbc0001117983 */ /* 0x001ee80000300800 */
[----:B------:R0:W-:Y:S04]  /*21d2c0*/  STL [R1+0x730], R2 ;  /* 0x0007300201007387 */ /* 0x0001e80000100800 */
[----:B------:R-:W3:Y:S04]  /*21d2d0*/  LDL.LU R8, [R1+0x165c] ;  /* 0x00165c0001087983 */ /* 0x000ee80000300800 */
[----:B------:R-:W3:Y:S01]  /*21d2e0*/  LDL.LU R19, [R1+0x24fc] ;  /* 0x0024fc0001137983 */ /* 0x000ee20000300800 */
[----:B0-----:R-:W-:Y:S01]  /*21d2f0*/  SHF.R.U32.HI R2, RZ, 0x8, R5 ;  /* 0x00000008ff027819 */ /* 0x001fe20000011605 */
[----:B------:R-:W-:Y:S01]  /*21d300*/  IMAD.MOV.U32 R5, RZ, RZ, R0 ;  /* 0x000000ffff057224 */ /* 0x000fe200078e0000 */
[----:B------:R-:W-:-:S02]  /*21d310*/  SHF.R.U32.HI R0, RZ, 0x8, R3 ;  /* 0x00000008ff007819 */ /* 0x000fc40000011603 */
[----:B------:R-:W-:Y:S02]  /*21d320*/  LOP3.LUT R2, R2, 0xffff, RZ, 0xc0, !PT ;  /* 0x0000ffff02027812 */ /* 0x000fe400078ec0ff */
[----:B------:R-:W-:Y:S02]  /*21d330*/  LOP3.LUT R0, R0, 0xffff, RZ, 0xc0, !PT ;  /* 0x0000ffff00007812 */ /* 0x000fe400078ec0ff */
[----:B------:R-:W-:Y:S02]  /*21d340*/  SHF.R.U32.HI R6, RZ, 0x8, R6 ;  /* 0x00000008ff067819 */ /* 0x000fe40000011606 */
[----:B------:R-:W-:Y:S02]  /*21d350*/  SHF.R.U32.HI R3, RZ, 0x8, R4 ;  /* 0x00000008ff037819 */ /* 0x000fe40000011604 */
[----:B------:R-:W-:Y:S02]  /*21d360*/  PRMT R2, R2, 0x3340, R0 ;  /* 0x0000334002027816 */ /* 0x000fe40000000000 */
[----:B------:R-:W-:-:S02]  /*21d370*/  LOP3.LUT R4, R6, 0xffff, RZ, 0xc0, !PT ;  /* 0x0000ffff06047812 */ /* 0x000fc400078ec0ff */
[----:B------:R-:W-:Y:S02]  /*21d380*/  LOP3.LUT R3, R3, 0xffff, RZ, 0xc0, !PT ;  /* 0x0000ffff03037812 */ /* 0x000fe400078ec0ff */
[----:B------:R-:W-:Y:S01]  /*21d390*/  SHF.R.U32.HI R0, RZ, 0x8, R5 ;  /* 0x00000008ff007819 */ /* 0x000fe20000011605 */
[----:B------:R0:W-:Y:S01]  /*21d3a0*/  STL [R1+0x430], R2 ;  /* 0x0004300201007387 */ /* 0x0001e20000100800 */
[----:B------:R-:W-:Y:S02]  /*21d3b0*/  PRMT R3, R4, 0x3340, R3 ;  /* 0x0000334004037816 */ /* 0x000fe40000000003 */
[----:B------:R-:W-:Y:S02]  /*21d3c0*/  LOP3.LUT R0, R0, 0xffff, RZ, 0xc0, !PT ;  /* 0x0000ffff00007812 */ /* 0x000fe400078ec0ff */
[----:B0-----:R-:W-:Y:S01]  /*21d3d0*/  SHF.R.U32.HI R2, RZ, 0x8, R28 ;  /* 0x00000008ff027819 */ /* 0x001fe2000001161c */
[----:B------:R0:W-:Y:S03]  /*21d3e0*/  STL [R1+0x410], R3 ;  /* 0x0004100301007387 */ /* 0x0001e60000100800 */
[----:B------:R-:W-:-:S02]  /*21d3f0*/  LOP3.LUT R2, R2, 0xffff, RZ, 0xc0, !PT ;  /* 0x0000ffff02027812 */ /* 0x000fc400078ec0ff */
[--C-:B0-----:R-:W-:Y:S02]  /*21d400*/  PRMT R3, R0, 0x3340, R1.reuse ;  /* 0x0000334000037816 */ /* 0x101fe40000000001 */
[----:B------:R-:W-:-:S03]  /*21d410*/  PRMT R0, R2, 0x3340, R1 ;  /* 0x0000334002007816 */ /* 0x000fc60000000001 */
[----:B------:R4:W-:Y:S04]  /*21d420*/  STL [R1+0x144], R3 ;  /* 0x0001440301007387 */ /* 0x0009e80000100800 */
[----:B------:R0:W-:Y:S01]  /*21d430*/  STL [R1+0x140], R0 ;  /* 0x0001400001007387 */ /* 0x0001e20000100800 */
[----:B--2---:R-:W-:Y:S02]  /*21d440*/  LOP3.LUT R5, R27, 0xffff, RZ, 0xc0, !PT ;  /* 0x0000ffff1b057812 */ /* 0x004fe400078ec0ff */
[----:B----4-:R-:W-:Y:S01]  /*21d450*/  LOP3.LUT R3, R24, 0xffff, RZ, 0xc0, !PT ;  /* 0x0000ffff18037812 */ /* 0x010fe200078ec0ff */
[----:B------:R-:W2:Y:S04]  /*21d460*/  LDL.LU R27, [R1+0x59c8] ;  /* 0x0059c800011b7983 */ /* 0x000ea80000300800 */
[----:B------:R-:W4:Y:S01]  /*21d470*/  LDL.LU R24, [R1+0x2488] ;  /* 0x0024880001187983 */ /* 0x000f220000300800 */
[----:B------:R-:W-:-:S03]  /*21d480*/  LOP3.LUT R4, R20, 0xffff, RZ, 0xc0, !PT ;  /* 0x0000ffff14047812 */ /* 0x000fc600078ec0ff */
[----:B------:R-:W2:Y:S01]  /*21d490*/  LDL.LU R20, [R1+0x27e8] ;  /* 0x0027e80001147983 */ /* 0x000ea20000300800 */
[----:B0-----:R-:W-:Y:S02]  /*21d4a0*/  PRMT R0, R3, 0x3340, R1 ;  /* 0x0000334003007816 */ /* 0x001fe40000000001 */
        /* <DEDUP_REMOVED lines=10> */
[----:B------:R-:W-:Y:S04]  /*21d550*/  STL [R1+0x72c], R6 ;  /* 0x00072c0601007387 */ /* 0x000fe80000100800 */
[----:B------:R0:W-:Y:S01]  /*21d560*/  STL [R1+0x42c], R2 ;  /* 0x00042c0201007387 */ /* 0x0001e20000100800 */
[----:B---3--:R-:W-:-:S03]  /*21d570*/  LOP3.LUT R5, R17, 0xffff, RZ, 0xc0, !PT ;  /* 0x0000ffff11057812 */ /* 0x008fc600078ec0ff */
[----:B------:R1:W-:Y:S01]  /*21d580*/  STL [R1+0x13c], R0 ;  /* 0x00013c0001007387 */ /* 0x0003e20000100800 */
[----:B------:R-:W-:-:S03]  /*21d590*/  LOP3.LUT R3, R8, 0xffff, RZ, 0xc0, !PT ;  /* 0x0000ffff08037812 */ /* 0x000fc600078ec0ff */
[----:B------:R-:W3:Y:S01]  /*21d5a0*/  LDL.LU R17, [R1+0x2f88] ;  /* 0x002f880001117983 */ /* 0x000ee20000300800 */
[----:B------:R-:W-:-:S03]  /*21d5b0*/  LOP3.LUT R4, R19, 0xffff, RZ, 0xc0, !PT ;  /* 0x0000ffff13047812 */ /* 0x000fc600078ec0ff */
[----:B------:R-:W3:Y:S04]  /*21d5c0*/  LDL.LU R8, [R1+0x242c] ;  /* 0x00242c0001087983 */ /* 0x000ee80000300800 */
[----:B------:R-:W3:Y:S01]  /*21d5d0*/  LDL.LU R19, [R1+0x2608] ;  /* 0x0026080001137983 */ /* 0x000ee20000300800 */
[----:B0-----:R-:W-:Y:S02]  /*21d5e0*/  PRMT R2, R5, 0x3340, R4 ;  /* 0x0000334005027816 */ /* 0x001fe40000000004 */
[----:B-1----:R-:W-:Y:S02]  /*21d5f0*/  PRMT R0, R3, 0x3340, R1 ;  /* 0x0000334003007816 */ /* 0x002fe40000000001 */
[----:B------:R-:W-:Y:S02]  /*21d600*/  SHF.R.U32.HI R3, RZ, 0x8, R3 ;  /* 0x00000008ff037819 */ /* 0x000fe40000011603 */
[----:B------:R-:W-:-:S02]  /*21d610*/  PRMT R6, R2, 0x5410, R0 ;  /* 0x0000541002067816 */ /* 0x000fc40000000000 */
[----:B------:R-:W-:Y:S02]  /*21d620*/  SHF.R.U32.HI R2, RZ, 0x8, R5 ;  /* 0x00000008ff027819 */ /* 0x000fe40000011605 */
[----:B------:R-:W-:Y:S02]  /*21d630*/  SHF.R.U32.HI R0, RZ, 0x8, R4 ;  /* 0x00000008ff007819 */ /* 0x000fe40000011604 */
[----:B------:R-:W-:Y:S02]  /*21d640*/  LOP3.LUT R3, R3, 0xffff, RZ, 0xc0, !PT ;  /* 0x0000ffff03037812 */ /* 0x000fe400078ec0ff */
[----:B------:R-:W-:Y:S02]  /*21d650*/  LOP3.LUT R2, R2, 0xffff, RZ, 0xc0, !PT ;  /* 0x0000ffff02027812 */ /* 0x000fe400078ec0ff */
[----:B------:R-:W-:-:S04]  /*21d660*/  LOP3.LUT R0, R0, 0xffff, RZ, 0xc0, !PT ;  /* 0x0000ffff00007812 */ /* 0x000fc800078ec0ff */
[----:B------:R-:W-:Y:S02]  /*21d670*/  PRMT R2, R2, 0x3340, R0 ;  /* 0x0000334002027816 */ /* 0x000fe40000000000 */
[----:B------:R-:W-:Y:S01]  /*21d680*/  PRMT R0, R3, 0x3340, R1 ;  /* 0x0000334003007816 */ /* 0x000fe20000000001 */
[----:B------:R-:W-:Y:S04]  /*21d690*/  STL [R1+0x738], R6 ;  /* 0x0007380601007387 */ /* 0x000fe80000100800 */
[----:B------:R-:W-:Y:S04]  /*21d6a0*/  STL [R1+0x428], R2 ;  /* 0x0004280201007387 */ /* 0x000fe80000100800 */
[----:B------:R0:W-:Y:S04]  /*21d6b0*/  STL [R1+0x138], R0 ;  /* 0x0001380001007387 */ /* 0x0001e80000100800 */
[----:B------:R-:W3:Y:S01]  /*21d6c0*/  LDL.LU R28, [R1+0x59cc] ;  /* 0x0059cc00011c7983 */ /* 0x000ee20000300800 */
[----:B----4-:R-:W-:-:S03]  /*21d6d0*/  LOP3.LUT R3, R24, 0xffff, RZ, 0xc0, !PT ;  /* 0x0000ffff18037812 */ /* 0x010fc600078ec0ff */
[----:B------:R-:W4:Y:S01]  /*21d6e0*/  LDL.LU R24, [R1+0x24a8] ;  /* 0x0024a80001187983 */ /* 0x000f220000300800 */
[----:B--2---:R-:W-:-:S03]  /*21d6f0*/  LOP3.LUT R4, R20, 0xffff, RZ, 0xc0, !PT ;  /* 0x0000ffff14047812 */ /* 0x004fc600078ec0ff */
[----:B------:R-:W2:Y:S01]  /*21d700*/  LDL.LU R20, [R1+0x27dc] ;  /* 0x0027dc0001147983 */ /* 0x000ea20000300800 */
[----:B------:R-:W-:Y:S02]  /*21d710*/  LOP3.LUT R5, R27, 0xffff, RZ, 0xc0, !PT ;  /* 0x0000ffff1b057812 */ /* 0x000fe400078ec0ff */
[----:B0-----:R-:W-:Y:S02]  /*21d720*/  PRMT R0, R3, 0x3340, R1 ;  /* 0x0000334003007816 */ /* 0x001fe40000000001 */
        /* <DEDUP_REMOVED lines=10> */
[----:B------:R0:W-:Y:S01]  /*21d7d0*/  STL [R1+0x724], R6 ;  /* 0x0007240601007387 */ /* 0x0001e20000100800 */
[----:B---3--:R-:W-:Y:S02]  /*21d7e0*/  LOP3.LUT R5, R17, 0xffff, RZ, 0xc0, !PT ;  /* 0x0000ffff11057812 */ /* 0x008fe400078ec0ff */
[----:B------:R-:W-:Y:S02]  /*21d7f0*/  LOP3.LUT R3, R8, 0xffff, RZ, 0xc0, !PT ;  /* 0x0000ffff08037812 */ /* 0x000fe400078ec0ff */
[----:B------:R-:W-:Y:S01]  /*21d800*/  LOP3.LUT R4, R19, 0xffff, RZ, 0xc0, !PT ;  /* 0x0000ffff13047812 */ /* 0x000fe200078ec0ff */
[----:B------:R1:W-:Y:S04]  /*21d810*/  STL [R1+0x424], R2 ;  /* 0x0004240201007387 */ /* 0x0003e80000100800 */
[----:B------:R3:W-:Y:S04]  /*21d820*/  STL [R1+0x134], R0 ;  /* 0x0001340001007387 */ /* 0x0007e80000100800 */
[----:B0-----:R-:W2:Y:S04]  /*21d830*/  LDL.LU R6, [R1+0x2f7c] ;  /* 0x002f7c0001067983 */ /* 0x001ea80000300800 */
[----:B------:R-:W2:Y:S01]  /*21d840*/  LDL.LU R8, [R1+0x2438] ;  /* 0x0024380001087983 */ /* 0x000ea20000300800 */
[----:B-1----:R-:W-:-:S02]  /*21d850*/  PRMT R2, R5, 0x3340, R4 ;  /* 0x0000334005027816 */ /* 0x002fc40000000004 */
[----:B---3--:R-:W-:-:S04]  /*21d860*/  PRMT R0, R3, 0x3340, R1 ;  /* 0x0000334003007816 */ /* 0x008fc80000000001 */
[----:B------:R-:W-:Y:S02]  /*21d870*/  PRMT R0, R2, 0x5410, R0 ;  /* 0x0000541002007816 */ /* 0x000fe40000000000 */
[----:B------:R-:W-:Y:S02]  /*21d880*/  SHF.R.U32.HI R2, RZ, 0x8, R5 ;  /* 0x00000008ff027819 */ /* 0x000fe40000011605 */
[----:B------:R-:W-:Y:S01]  /*21d890*/  SHF.R.U32.HI R3, RZ, 0x8, R3 ;  /* 0x00000008ff037819 */ /* 0x000fe20000011603 */
[----:B------:R0:W-:Y:S01]  /*21d8a0*/  STL [R1+0x728], R0 ;  /* 0x0007280001007387 */ /* 0x0001e20000100800 */
[----:B------:R-:W-:Y:S02]  /*21d8b0*/  LOP3.LUT R2, R2, 0xffff, RZ, 0xc0, !PT ;  /* 0x0000ffff02027812 */ /* 0x000fe400078ec0ff */
[----:B------:R-:W-:Y:S01]  /*21d8c0*/  LOP3.LUT R3, R3, 0xffff, RZ, 0xc0, !PT ;  /* 0x0000ffff03037812 */ /* 0x000fe200078ec0ff */
[----:B------:R-:W3:Y:S04]  /*21d8d0*/  LDL.LU R27, [R1+0x2db8] ;  /* 0x002db800011b7983 */ /* 0x000ee80000300800 */
[----:B------:R-:W3:Y:S01]  /*21d8e0*/  LDL.LU R17, [R1+0x2408] ;  /* 0x0024080001117983 */ /* 0x000ee20000300800 */
[----:B------:R-:W-:-:S03]  /*21d8f0*/  LOP3.LUT R5, R28, 0xffff, RZ, 0xc0, !PT ;  /* 0x0000ffff1c057812 */ /* 0x000fc600078ec0ff */
[----:B------:R-:W3:Y:S01]  /*21d900*/  LDL.LU R19, [R1+0x2578] ;  /* 0x0025780001137983 */ /* 0x000ee20000300800 */
[----:B0-----:R-:W-:-:S04]  /*21d910*/  SHF.R.U32.HI R0, RZ, 0x8, R4 ;  /* 0x00000008ff007819 */ /* 0x001fc80000011604 */
[----:B------:R-:W-:-:S04]  /*21d920*/  LOP3.LUT R0, R0, 0xffff, RZ, 0xc0, !PT ;  /* 0x0000ffff00007812 */ /* 0x000fc800078ec0ff */
[----:B------:R-:W-:Y:S02]  /*21d930*/  PRMT R2, R2, 0x3340, R0 ;  /* 0x0000334002027816 */ /* 0x000fe40000000000 */
[----:B------:R-:W-:-:S03]  /*21d940*/  PRMT R0, R3, 0x3340, R1 ;  /* 0x0000334003007816 */ /* 0x000fc60000000001 */
[----:B------:R-:W-:Y:S04]  /*21d950*/  STL [R1+0x420], R2 ;  /* 0x0004200201007387 */ /* 0x000fe80000100800 */
[----:B------:R0:W-:Y:S04]  /*21d960*/  STL [R1+0x130], R0 ;  /* 0x0001300001007387 */ /* 0x0001e80000100800 */
[----:B------:R-:W3:Y:S01]  /*21d970*/  LDL.LU R28, [R1+0x2dac] ;  /* 0x002dac00011c7983 */ /* 0x000ee20000300800 */
[----:B----4-:R-:W-:-:S03]  /*21d980*/  LOP3.LUT R3, R24, 0xffff, RZ, 0xc0, !PT ;  /* 0x0000ffff18037812 */ /* 0x010fc600078ec0ff */
[----:B------:R-:W4:Y:S01]  /*21d990*/  LDL.LU R24, [R1+0x240c] ;  /* 0x00240c0001187983 */ /* 0x000f220000300800 */
[----:B0-----:R-:W-:Y:S02]  /*21d9a0*/  PRMT R0, R3, 0x3340, R1 ;  /* 0x0000334003007816 */ /* 0x001fe40000000001 */
[----:B--2---:R-:W-:-:S04]  /*21d9b0*/  LOP3.LUT R4, R20, 0xffff, RZ, 0xc0, !PT ;  /* 0x0000ffff14047812 */ /* 0x004fc800078ec0ff */
[----:B------:R-:W-:-:S04]  /*21d9c0*/  PRMT R2, R5, 0x3340, R4 ;  /* 0x0000334005027816 */ /* 0x000fc80000000004 */
[----:B------:R-:W-:Y:S02]  /*21d9d0*/  PRMT R0, R2, 0x5410, R0 ;  /* 0x0000541002007816 */ /* 0x000fe40000000000 */
[----:B------:R-:W-:-:S03]  /*21d9e0*/  SHF.R.U32.HI R2, RZ, 0x8, R5 ;  /* 0x00000008ff027819 */ /* 0x000fc60000011605 */
[----:B------:R0:W-:Y:S04]  /*21d9f0*/  STL [R1+0x71c], R0 ;  /* 0x00071c0001007387 */ /* 0x0001e80000100800 */
[----:B------:R-:W2:Y:S04]  /*21da00*/  LDL.LU R20, [R1+0x257c] ;  /* 0x00257c0001147983 */ /* 0x000ea80000300800 */
[----:B------:R-:W4:Y:S01]  /*21da10*/  LDL.LU R5, [R1+0x25fc] ;  /* 0x0025fc0001057983 */ /* 0x000f220000300800 */
[----:B------:R-:W-:Y:S02]  /*21da20*/  SHF.R.U32.HI R3, RZ, 0x8, R3 ;  /* 0x00000008ff037819 */ /* 0x000fe40000011603 */
[----:B------:R-:W-:-:S02]  /*21da30*/  LOP3.LUT R2, R2, 0xffff, RZ, 0xc0, !PT ;  /* 0x0000ffff02027812 */ /* 0x000fc400078ec0ff */
[----:B0-----:R-:W-:Y:S02]  /*21da40*/  SHF.R.U32.HI R0, RZ, 0x8, R4 ;  /* 0x00000008ff007819 */ /* 0x001fe40000011604 */
[----:B------:R-:W-:Y:S02]  /*21da50*/  LOP3.LUT R3, R3, 0xffff, RZ, 0xc0, !PT ;  /* 0x0000ffff03037812 */ /* 0x000fe400078ec0ff */
[----:B------:R-:W-:-:S04]  /*21da60*/  LOP3.LUT R0, R0, 0xffff, RZ, 0xc0, !PT ;  /* 0x0000ffff00007812 */ /* 0x000fc800078ec0ff */
[----:B------:R-:W-:Y:S02]  /*21da70*/  PRMT R2, R2, 0x3340, R0 ;  /* 0x0000334002027816 */ /* 0x000fe40000000000 */
[----:B------:R-:W-:-:S03]  /*21da80*/  PRMT R0, R3, 0x3340, R1 ;  /* 0x0000334003007816 */ /* 0x000fc60000000001 */
[----:B------:R-:W-:Y:S04]  /*21da90*/  STL [R1+0x41c], R2 ;  /* 0x00041c0201007387 */ /* 0x000fe80000100800 */
[----:B------:R0:W-:Y:S01]  /*21daa0*/  STL [R1+0x12c], R0 ;  /* 0x00012c0001007387 */ /* 0x0001e20000100800 */
[----:B---3--:R-:W-:Y:S02]  /*21dab0*/  LOP3.LUT R3, R19, 0xffff, RZ, 0xc0, !PT ;  /* 0x0000ffff13037812 */ /* 0x008fe400078ec0ff */
[----:B------:R-:W-:Y:S02]  /*21dac0*/  LOP3.LUT R6, R6, 0xffff, RZ, 0xc0, !PT ;  /* 0x0000ffff06067812 */ /* 0x000fe400078ec0ff */
[----:B------:R-:W-:-:S04]  /*21dad0*/  LOP3.LUT R8, R8, 0xffff, RZ, 0xc0, !PT ;  /* 0x0000ffff08087812 */ /* 0x000fc800078ec0ff */
[----:B0-----:R-:W-:Y:S02]  /*21dae0*/  PRMT R0, R8, 0x3340, R1 ;  /* 0x0000334008007816 */ /* 0x001fe40000000001 */
[----:B------:R-:W-:Y:S02]  /*21daf0*/  LOP3.LUT R17, R17, 0xffff, RZ, 0xc0, !PT ;  /* 0x0000ffff11117812 */ /* 0x000fe400078ec0ff */
[----:B----4-:R-:W-:Y:S02]  /*21db00*/  LOP3.LUT R4, R5, 0xffff, RZ, 0xc0, !PT ;  /* 0x0000ffff05047812 */ /* 0x010fe400078ec0ff */
[----:B------:R-:W-:Y:S02]  /*21db10*/  LOP3.LUT R5, R27, 0xffff, RZ, 0xc0, !PT ;  /* 0x0000ffff1b057812 */ /* 0x000fe400078ec0ff */
[----:B------:R-:W3:Y:S04]  /*21db20*/  LDL.LU R27, [R1+0x59d0] ;  /* 0x0059d000011b7983 */ /* 0x000ee80000300800 */
[----:B------:R-:W4:Y:S01]  /*21db30*/  LDL.LU R19, [R1+0x24d8] ;  /* 0x0024d80001137983 */ /* 0x000f220000300800 */
[----:B------:R-:W-:-:S04]  /*21db40*/  PRMT R2, R6, 0x3340, R4 ;  /* 0x0000334006027816 */ /* 0x000fc80000000004 */
[----:B------:R-:W-:Y:S02]  /*21db50*/  PRMT R0, R2, 0x5410, R0 ;  /* 0x0000541002007816 */ /* 0x000fe40000000000 */
[----:B------:R-:W-:-:S03]  /*21db60*/  PRMT R2, R5, 0x3340, R3 ;  /* 0x0000334005027816 */ /* 0x000fc60000000003 */
[----:B------:R0:W-:Y:S02]  /*21db70*/  STL [R1+0x720], R0 ;  /* 0x0007200001007387 */ /* 0x0001e40000100800 */
[----:B0-----:R-:W-:-:S04]  /*21db80*/  PRMT R0, R17, 0x3340, R1 ;  /* 0x0000334011007816 */ /* 0x001fc80000000001 */
[----:B------:R-:W-:Y:S02]  /*21db90*/  PRMT R0, R2, 0x5410, R0 ;  /* 0x0000541002007816 */ /* 0x000fe40000000000 */
[----:B------:R-:W-:Y:S02]  /*21dba0*/  SHF.R.U32.HI R2, RZ, 0x8, R6 ;  /* 0x00000008ff027819 */ /* 0x000fe40000011606 */
[----:B------:R-:W-:Y:S01]  /*21dbb0*/  SHF.R.U32.HI R3, RZ, 0x8, R3 ;  /* 0x00000008ff037819 */ /* 0x000fe20000011603 */
[----:B------:R0:W-:Y:S01]  /*21dbc0*/  STL [R1+0x690], R0 ;  /* 0x0006900001007387 */ /* 0x0001e20000100800 */
[----:B------:R-:W-:Y:S02]  /*21dbd0*/  LOP3.LUT R2, R2, 0xffff, RZ, 0xc0, !PT ;  /* 0x0000ffff02027812 */ /* 0x000fe400078ec0ff */
[----:B------:R-:W-:Y:S02]  /*21dbe0*/  LOP3.LUT R3, R3, 0xffff, RZ, 0xc0, !PT ;  /* 0x0000ffff03037812 */ /* 0x000fe400078ec0ff */
[----:B0-----:R-:W-:-:S02]  /*21dbf0*/  SHF.R.U32.HI R0, RZ, 0x8, R4 ;  /* 0x00000008ff007819 */ /* 0x001fc40000011604 */
[----:B------:R-:W-:Y:S02]  /*21dc00*/  SHF.R.U32.HI R4, RZ, 0x8, R5 ;  /* 0x00000008ff047819 */ /* 0x000fe40000011605 */
[----:B------:R-:W-:Y:S02]  /*21dc10*/  LOP3.LUT R0, R0, 0xffff, RZ, 0xc0, !PT ;  /* 0x0000ffff00007812 */ /* 0x000fe400078ec0ff */
[----:B------:R-:W-:Y:S02]  /*21dc20*/  LOP3.LUT R4, R4, 0xffff, RZ, 0xc0, !PT ;  /* 0x0000ffff04047812 */ /* 0x000fe400078ec0ff */
[----:B------:R-:W-:Y:S02]  /*21dc30*/  PRMT R2, R2, 0x3340, R0 ;  /* 0x0000334002027816 */ /* 0x000fe40000000000 */
[----:B------:R-:W-:Y:S02]  /*21dc40*/  PRMT R0, R4, 0x3340, R3 ;  /* 0x0000334004007816 */ /* 0x000fe40000000003 */
[----:B------:R-:W-:-:S02]  /*21dc50*/  LOP3.LUT R5, R28, 0xffff, RZ, 0xc0, !PT ;  /* 0x0000ffff1c057812 */ /* 0x000fc400078ec0ff */
[----:B------:R-:W-:Y:S02]  /*21dc60*/  LOP3.LUT R3, R24, 0xffff, RZ, 0xc0, !PT ;  /* 0x0000ffff18037812 */ /* 0x000fe400078ec0ff */
[----:B--2---:R-:W-:Y:S01]  /*21dc70*/  LOP3.LUT R4, R20, 0xffff, RZ, 0xc0, !PT ;  /* 0x0000ffff14047812 */ /* 0x004fe200078ec0ff */
[----:B------:R0:W-:Y:S04]  /*21dc80*/  STL [R1+0x4c4], R2 ;  /* 0x0004c40201007387 */ /* 0x0001e80000100800 */
[----:B------:R1:W-:Y:S04]  /*21dc90*/  STL [R1+0x418], R0 ;  /* 0x0004180001007387 */ /* 0x0003e80000100800 */
[----:B------:R-:W2:Y:S04]  /*21dca0*/  LDL.LU R24, [R1+0x1670] ;  /* 0x0016700001187983 */ /* 0x000ea80000300800 */
[----:B------:R-:W2:Y:S01]  /*21dcb0*/  LDL.LU R20, [R1+0x2558] ;  /* 0x0025580001147983 */ /* 0x000ea20000300800 */
[----:B0-----:R-:W-:-:S02]  /*21dcc0*/  PRMT R2, R5, 0x3340, R4 ;  /* 0x0000334005027816 */ /* 0x001fc40000000004 */
[----:B-1----:R-:W-:-:S04]  /*21dcd0*/  PRMT R0, R3, 0x3340, R1 ;  /* 0x0000334003007816 */ /* 0x002fc80000000001 */
[----:B------:R-:W-:Y:S02]  /*21dce0*/  PRMT R0, R2, 0x5410, R0 ;  /* 0x0000541002007816 */ /* 0x000fe40000000000 */
[----:B------:R-:W-:Y:S02]  /*21dcf0*/  SHF.R.U32.HI R2, RZ, 0x8, R5 ;  /* 0x00000008ff027819 */ /* 0x000fe40000011605 */
[----:B------:R-:W2:Y:S04]  /*21dd00*/  LDL.LU R5, [R1+0x2bd8] ;  /* 0x002bd80001057983 */ /* 0x000ea80000300800 */
[----:B------:R0:W-:Y:S01]  /*21dd10*/  STL [R1+0x68c], R0 ;  /* 0x00068c0001007387 */ /* 0x0001e20000100800 */
[----:B------:R-:W-:Y:S02]  /*21dd20*/  LOP3.LUT R2, R2, 0xffff, RZ, 0xc0, !PT ;  /* 0x0000ffff02027812 */ /* 0x000fe400078ec0ff */
[----:B0-----:R-:W-:-:S04]  /*21dd30*/  SHF.R.U32.HI R0, RZ, 0x8, R4 ;  /* 0x00000008ff007819 */ /* 0x001fc80000011604 */
[----:B------:R-:W-:-:S04]  /*21dd40*/  LOP3.LUT R0, R0, 0xffff, RZ, 0xc0, !PT ;  /* 0x0000ffff00007812 */ /* 0x000fc800078ec0ff */
[----:B------:R-:W-:Y:S02]  /*21dd50*/  PRMT R4, R2, 0x3340, R0 ;  /* 0x0000334002047816 */ /* 0x000fe40000000000 */
[----:B------:R-:W2:Y:S01]  /*21dd60*/  LDL.LU R0, [R1+0x27f8] ;  /* 0x0027f80001007983 */ /* 0x000ea20000300800 */
[----:B------:R-:W-:-:S04]  /*21dd70*/  SHF.R.U32.HI R3, RZ, 0x8, R3 ;  /* 0x00000008ff037819 */ /* 0x000fc80000011603 */
[----:B------:R-:W-:-:S04]  /*21dd80*/  LOP3.LUT R3, R3, 0xffff, RZ, 0xc0, !PT ;  /* 0x0000ffff03037812 */ /* 0x000fc800078ec0ff */
[----:B------:R-:W-:Y:S01]  /*21dd90*/  PRMT R2, R3, 0x3340, R1 ;  /* 0x0000334003027816 */ /* 0x000fe20000000001 */
[----:B------:R3:W-:Y:S04]  /*21dda0*/  STL [R1+0x3e0], R4 ;  /* 0x0003e00401007387 */ /* 0x0007e80000100800 */
[----:B------:R0:W-:Y:S04]  /*21ddb0*/  STL [R1+0x128], R2 ;  /* 0x0001280201007387 */ /* 0x0001e80000100800 */
[----:B------:R-:W2:Y:S01]  /*21ddc0*/  LDL.LU R28, [R1+0x2f98] ;  /* 0x002f9800011c7983 */ /* 0x000ea20000300800 */
[----:B---3--:R-:W-:-:S02]  /*21ddd0*/  LOP3.LUT R4, R27, 0xffff, RZ, 0xc0, !PT ;  /* 0x0000ffff1b047812 */ /* 0x008fc400078ec0ff */
[----:B----4-:R-:W-:Y:S01]  /*21dde0*/  LOP3.LUT R6, R19, 0xffff, RZ, 0xc0, !PT ;  /* 0x0000ffff13067812 */ /* 0x010fe200078ec0ff */
[----:B------:R-:W3:Y:S04]  /*21ddf0*/  LDL.LU R27, [R1+0x2478] ;  /* 0x00247800011b7983 */ /* 0x000ee80000300800 */
[----:B------:R-:W4:Y:S01]  /*21de00*/  LDL.LU R19, [R1+0x2618] ;  /* 0x0026180001137983 */ /* 0x000f220000300800 */
[----:B--2---:R-:W-:Y:S02]  /*21de10*/  LOP3.LUT R3, R0, 0xffff, RZ, 0xc0, !PT ;  /* 0x0000ffff00037812 */ /* 0x004fe400078ec0ff */
[----:B------:R-:W-:Y:S02]  /*21de20*/  PRMT R0, R6, 0x3340, R1 ;  /* 0x0000334006007816 */ /* 0x000fe40000000001 */
[----:B0-----:R-:W-:-:S04]  /*21de30*/  PRMT R2, R4, 0x3340, R3 ;  /* 0x0000334004027816 */ /* 0x001fc80000000003 */
[----:B------:R-:W-:Y:S02]  /*21de40*/  PRMT R2, R2, 0x5410, R0 ;  /* 0x0000541002027816 */ /* 0x000fe40000000000 */
[----:B------:R-:W-:Y:S02]  /*21de50*/  SHF.R.U32.HI R0, RZ, 0x8, R17 ;  /* 0x00000008ff007819 */ /* 0x000fe40000011611 */
[----:B------:R-:W-:Y:S01]  /*21de60*/  SHF.R.U32.HI R4, RZ, 0x8, R4 ;  /* 0x00000008ff047819 */ /* 0x000fe20000011604 */
[----:B------:R-:W2:Y:S04]  /*21de70*/  LDL.LU R17, [R1+0x7978] ;  /* 0x0079780001117983 */ /* 0x000ea80000300800 */
[----:B------:R0:W-:Y:S01]  /*21de80*/  STL [R1+0x718], R2 ;  /* 0x0007180201007387 */ /* 0x0001e20000100800 */
[----:B------:R-:W-:-:S02]  /*21de90*/  LOP3.LUT R0, R0, 0xffff, RZ, 0xc0, !PT ;  /* 0x0000ffff00007812 */ /* 0x000fc400078ec0ff */
[----:B0-----:R-:W-:Y:S02]  /*21dea0*/  SHF.R.U32.HI R2, RZ, 0x8, R3 ;  /* 0x00000008ff027819 */ /* 0x001fe40000011603 */
[----:B------:R-:W-:Y:S02]  /*21deb0*/  LOP3.LUT R3, R4, 0xffff, RZ, 0xc0, !PT ;  /* 0x0000ffff04037812 */ /* 0x000fe400078ec0ff */
[----:B------:R-:W-:Y:S02]  /*21dec0*/  PRMT R4, R0, 0x3340, R1 ;  /* 0x0000334000047816 */ /* 0x000fe40000000001 */
[----:B------:R-:W-:Y:S02]  /*21ded0*/  LOP3.LUT R2, R2, 0xffff, RZ, 0xc0, !PT ;  /* 0x0000ffff02027812 */ /* 0x000fe400078ec0ff */
[----:B------:R-:W-:Y:S01]  /*21dee0*/  LOP3.LUT R5, R5, 0xffff, RZ, 0xc0, !PT ;  /* 0x0000ffff05057812 */ /* 0x000fe200078ec0ff */
[----:B------:R0:W-:Y:S01]  /*21def0*/  STL [R1+0x124], R4 ;  /* 0x0001240401007387 */ /* 0x0001e20000100800 */
[----:B------:R-:W-:-:S02]  /*21df00*/  PRMT R0, R3, 0x3340, R2 ;  /* 0x0000334003007816 */ /* 0x000fc40000000002 */
[----:B------:R-:W-:-:S03]  /*21df10*/  LOP3.LUT R3, R24, 0xffff, RZ, 0xc0, !PT ;  /* 0x0000ffff18037812 */ /* 0x000fc600078ec0ff */
[----:B------:R1:W-:Y:S04]  /*21df20*/  STL [R1+0x414], R0 ;  /* 0x0004140001007387 */ /* 0x0003e80000100800 */
[----:B------:R-:W2:Y:S01]  /*21df30*/  LDL.LU R24, [R1+0x24f8] ;  /* 0x0024f80001187983 */ /* 0x000ea20000300800 */
[----:B0-----:R-:W-:-:S03]  /*21df40*/  LOP3.LUT R4, R20, 0xffff, RZ, 0xc0, !PT ;  /* 0x0000ffff14047812 */ /* 0x001fc600078ec0ff */
[----:B------:R-:W2:Y:S01]  /*21df50*/  LDL.LU R20, [R1+0x27ec] ;  /* 0x0027ec0001147983 */ /* 0x000ea20000300800 */
[----:B------:R-:W-:Y:S02]  /*21df60*/  PRMT R2, R5, 0x3340, R4 ;  /* 0x0000334005027816 */ /* 0x000fe40000000004 */
[----:B-1----:R-:W-:-:S04]  /*21df70*/  PRMT R0, R3, 0x3340, R1 ;  /* 0x0000334003007816 */ /* 0x002fc80000000001 */
[----:B------:R-:W-:Y:S02]  /*21df80*/  PRMT R0, R2, 0x5410, R0 ;  /* 0x0000541002007816 */ /* 0x000fe40000000000 */
[----:B------:R-:W-:Y:S02]  /*21df90*/  SHF.R.U32.HI R2, RZ, 0x8, R5 ;  /* 0x00000008ff027819 */ /* 0x000fe40000011605 */
[----:B------:R-:W-:Y:S01]  /*21dfa0*/  SHF.R.U32.HI R3, RZ, 0x8, R3 ;  /* 0x00000008ff037819 */ /* 0x000fe20000011603 */
[----:B------:R0:W-:Y:S01]  /*21dfb0*/  STL [R1+0x680], R0 ;  /* 0x0006800001007387 */ /* 0x0001e20000100800 */
[----:B------:R-:W-:Y:S02]  /*21dfc0*/  LOP3.LUT R2, R2, 0xffff, RZ, 0xc0, !PT ;  /* 0x0000ffff02027812 */ /* 0x000fe400078ec0ff */
[----:B------:R-:W-:Y:S02]  /*21dfd0*/  LOP3.LUT R3, R3, 0xffff, RZ, 0xc0, !PT ;  /* 0x0000ffff03037812 */ /* 0x000fe400078ec0ff */
[----:B0-----:R-:W-:-:S04]  /*21dfe0*/  SHF.R.U32.HI R0, RZ, 0x8, R4 ;  /* 0x00000008ff007819 */ /* 0x001fc80000011604 */
[----:B------:R-:W-:Y:S02]  /*21dff0*/  LOP3.LUT R0, R0, 0xffff, RZ, 0xc0, !PT ;  /* 0x0000ffff00007812 */ /* 0x000fe400078ec0ff */
[----:B------:R-:W-:Y:S02]  /*21e000*/  LOP3.LUT R4, R28, 0xffff, RZ, 0xc0, !PT ;  /* 0x0000ffff1c047812 */ /* 0x000fe400078ec0ff */
[----:B------:R-:W-:Y:S02]  /*21e010*/  PRMT R2, R2, 0x3340, R0 ;  /* 0x0000334002027816 */ /* 0x000fe40000000000 */
[----:B------:R-:W-:-:S03]  /*21e020*/  PRMT R0, R3, 0x3340, R1 ;  /* 0x0000334003007816 */ /* 0x000fc60000000001 */
[----:B------:R-:W-:Y:S04]  /*21e030*/  STL [R1+0x3cc], R2 ;  /* 0x0003cc0201007387 */ /* 0x000fe80000100800 */
[----:B------:R0:W-:Y:S04]  /*21e040*/  STL [R1+0x120], R0 ;  /* 0x0001200001007387 */ /* 0x0001e80000100800 */
[----:B------:R-:W2:Y:S01]  /*21e050*/  LDL.LU R28, [R1+0x2f8c] ;  /* 0x002f8c00011c7983 */ /* 0x000ea20000300800 */
[----:B---3--:R-:W-:Y:S02]  /*21e060*/  LOP3.LUT R5, R27, 0xffff, RZ, 0xc0, !PT ;  /* 0x0000ffff1b057812 */ /* 0x008fe400078ec0ff */
[----:B----4-:R-:W-:-:S02]  /*21e070*/  LOP3.LUT R3, R19, 0xffff, RZ, 0xc0, !PT ;  /* 0x0000ffff13037812 */ /* 0x010fc400078ec0ff */
[----:B------:R-:W3:Y:S01]  /*21e080*/  LDL.LU R19, [R1+0x247c] ;  /* 0x00247c0001137983 */ /* 0x000ee20000300800 */
[----:B0-----:R-:W-:Y:S02]  /*21e090*/  PRMT R0, R5, 0x3340, R1 ;  /* 0x0000334005007816 */ /* 0x001fe40000000001 */
[----:B------:R-:W-:Y:S01]  /*21e0a0*/  PRMT R2, R4, 0x3340, R3 ;  /* 0x0000334004027816 */ /* 0x000fe20000000003 */
[----:B------:R-:W4:Y:S03]  /*21e0b0*/  LDL.LU R27, [R1+0x260c] ;  /* 0x00260c00011b7983 */ /* 0x000f260000300800 */
[----:B------:R-:W-:Y:S02]  /*21e0c0*/  PRMT R2, R2, 0x5410, R0 ;  /* 0x0000541002027816 */ /* 0x000fe40000000000 */
[----:B------:R-:W-:Y:S02]  /*21e0d0*/  SHF.R.U32.HI R0, RZ, 0x8, R6 ;  /* 0x00000008ff007819 */ /* 0x000fe40000011606 */
[----:B------:R-:W3:Y:S01]  /*21e0e0*/  LDL.LU R6, [R1+0x59d4] ;  /* 0x0059d40001067983 */ /* 0x000ee20000300800 */
[----:B------:R-:W-:-:S03]  /*21e0f0*/  SHF.R.U32.HI R4, RZ, 0x8, R4 ;  /* 0x00000008ff047819 */ /* 0x000fc60000011604 */
[----:B------:R0:W-:Y:S01]  /*21e100*/  STL [R1+0x714], R2 ;  /* 0x0007140201007387 */ /* 0x0001e20000100800 */
[----:B------:R-:W-:Y:S02]  /*21e110*/  LOP3.LUT R0, R0, 0xffff, RZ, 0xc0, !PT ;  /* 0x0000ffff00007812 */ /* 0x000fe400078ec0ff */
[----:B0-----:R-:W-:Y:S02]  /*21e120*/  SHF.R.U32.HI R2, RZ, 0x8, R3 ;  /* 0x00000008ff027819 */ /* 0x001fe40000011603 */
[----:B------:R-:W-:Y:S02]  /*21e130*/  LOP3.LUT R3, R4, 0xffff, RZ, 0xc0, !PT ;  /* 0x0000ffff04037812 */ /* 0x000fe400078ec0ff */
[----:B------:R-:W-:Y:S02]  /*21e140*/  PRMT R4, R0, 0x3340, R1 ;  /* 0x0000334000047816 */ /* 0x000fe40000000001 */
[----:B------:R-:W-:-:S03]  /*21e150*/  LOP3.LUT R2, R2, 0xffff, RZ, 0xc0, !PT ;  /* 0x0000ffff02027812 */ /* 0x000fc600078ec0ff */
[----:B------:R3:W-:Y:S01]  /*21e160*/  STL [R1+0x11c], R4 ;  /* 0x00011c0401007387 */ /* 0x0007e20000100800 */
[----:B------:R-:W-:-:S05]  /*21e170*/  PRMT R0, R3, 0x3340, R2 ;  /* 0x0000334003007816 */ /* 0x000fca0000000002 */
[----:B------:R0:W-:Y:S01]  /*21e180*/  STL [R1+0x40c], R0 ;  /* 0x00040c0001007387 */ /* 0x0001e20000100800 */
[----:B--2---:R-:W-:Y:S02]  /*21e190*/  LOP3.LUT R3, R20, 0xffff, RZ, 0xc0, !PT ;  /* 0x0000ffff14037812 */ /* 0x004fe400078ec0ff */
[----:B---3--:R-:W-:Y:S02]  /*21e1a0*/  LOP3.LUT R4, R6, 0xffff, RZ, 0xc0, !PT ;  /* 0x0000ffff06047812 */ /* 0x008fe400078ec0ff */
[----:B------:R-:W-:Y:S02]  /*21e1b0*/  LOP3.LUT R6, R24, 0xffff, RZ, 0xc0, !PT ;  /* 0x0000ffff18067812 */ /* 0x000fe400078ec0ff */
[----:B------:R-:W2:Y:S01]  /*21e1c0*/  LDL.LU R24, [R1+0x1674] ;  /* 0x0016740001187983 */ /* 0x000ea20000300800 */
[----:B------:R-:W-:Y:S02]  /*21e1d0*/  PRMT R2, R4, 0x3340, R3 ;  /* 0x0000334004027816 */ /* 0x000fe40000000003 */
[----:B0-----:R-:W-:Y:S01]  /*21e1e0*/  PRMT R0, R6, 0x3340, R1 ;  /* 0x0000334006007816 */ /* 0x001fe20000000001 */
[----:B------:R-:W3:Y:S03]  /*21e1f0*/  LDL.LU R20, [R1+0x255c] ;  /* 0x00255c0001147983 */ /* 0x000ee60000300800 */
[----:B------:R-:W-:-:S02]  /*21e200*/  PRMT R2, R2, 0x5410, R0 ;  /* 0x0000541002027816 */ /* 0x000fc40000000000 */
[----:B------:R-:W-:Y:S02]  /*21e210*/  SHF.R.U32.HI R0, RZ, 0x8, R5 ;  /* 0x00000008ff007819 */ /* 0x000fe40000011605 */
[----:B------:R-:W2:Y:S04]  /*21e220*/  LDL.LU R5, [R1+0x2bcc] ;  /* 0x002bcc0001057983 */ /* 0x000ea80000300800 */
[----:B------:R0:W-:Y:S01]  /*21e230*/  STL [R1+0x67c], R2 ;  /* 0x00067c0201007387 */ /* 0x0001e20000100800 */
[----:B------:R-:W-:Y:S02]  /*21e240*/  SHF.R.U32.HI R4, RZ, 0x8, R4 ;  /* 0x00000008ff047819 */ /* 0x000fe40000011604 */
[----:B------:R-:W-:Y:S02]  /*21e250*/  LOP3.LUT R0, R0, 0xffff, RZ, 0xc0, !PT ;  /* 0x0000ffff00007812 */ /* 0x000fe400078ec0ff */
[----:B0-----:R-:W-:-:S02]  /*21e260*/  SHF.R.U32.HI R2, RZ, 0x8, R3 ;  /* 0x00000008ff027819 */ /* 0x001fc40000011603 */
[----:B------:R-:W-:Y:S02]  /*21e270*/  LOP3.LUT R3, R4, 0xffff, RZ, 0xc0, !PT ;  /* 0x0000ffff04037812 */ /* 0x000fe400078ec0ff */
[----:B------:R-:W-:Y:S02]  /*21e280*/  PRMT R4, R0, 0x3340, R1 ;  /* 0x0000334000047816 */ /* 0x000fe40000000001 */
[----:B------:R-:W-:Y:S02]  /*21e290*/  LOP3.LUT R2, R2, 0xffff, RZ, 0xc0, !PT ;  /* 0x0000ffff02027812 */ /* 0x000fe400078ec0ff */
[----:B------:R-:W-:Y:S01]  /*21e2a0*/  LOP3.LUT R19, R19, 0xffff, RZ, 0xc0, !PT ;  /* 0x0000ffff13137812 */ /* 0x000fe200078ec0ff */
[----:B------:R0:W-:Y:S01]  /*21e2b0*/  STL [R1+0x118], R4 ;  /* 0x0001180401007387 */ /* 0x0001e20000100800 */
[----:B------:R-:W-:Y:S02]  /*21e2c0*/  PRMT R0, R3, 0x3340, R2 ;  /* 0x0000334003007816 */ /* 0x000fe40000000002 */
[----:B----4-:R-:W-:-:S03]  /*21e2d0*/  LOP3.LUT R3, R27, 0xffff, RZ, 0xc0, !PT ;  /* 0x0000ffff1b037812 */ /* 0x010fc600078ec0ff */
[----:B------:R1:W-:Y:S01]  /*21e2e0*/  STL [R1+0x408], R0 ;  /* 0x0004080001007387 */ /* 0x0003e20000100800 */
[----:B0-----:R-:W-:-:S03]  /*21e2f0*/  LOP3.LUT R4, R28, 0xffff, RZ, 0xc0, !PT ;  /* 0x0000ffff1c047812 */ /* 0x001fc600078ec0ff */
[----:B------:R-:W4:Y:S04]  /*21e300*/  LDL.LU R28, [R1+0x2498] ;  /* 0x00249800011c7983 */ /* 0x000f280000300800 */
[----:B------:R-:W4:Y:S01]  /*21e310*/  LDL.LU R27, [R1+0x25ec] ;  /* 0x0025ec00011b7983 */ /* 0x000f220000300800 */
[----:B------:R-:W-:Y:S02]  /*21e320*/  PRMT R2, R4, 0x3340, R3 ;  /* 0x0000334004027816 */ /* 0x000fe40000000003 */
[----:B-1----:R-:W-:-:S04]  /*21e330*/  PRMT R0, R19, 0x3340, R1 ;  /* 0x0000334013007816 */ /* 0x002fc80000000001 */
[----:B------:R-:W-:-:S05]  /*21e340*/  PRMT R0, R2, 0x5410, R0 ;  /* 0x0000541002007816 */ /* 0x000fca0000000000 */
[----:B------:R0:W-:Y:S02]  /*21e350*/  STL [R1+0x684], R0 ;  /* 0x0006840001007387 */ /* 0x0001e40000100800 */
[----:B0-----:R-:W-:Y:S02]  /*21e360*/  SHF.R.U32.HI R0, RZ, 0x8, R6 ;  /* 0x00000008ff007819 */ /* 0x001fe40000011606 */
[----:B------:R-:W4:Y:S01]  /*21e370*/  LDL.LU R6, [R1+0x2f6c] ;  /* 0x002f6c0001067983 */ /* 0x000f220000300800 */
[----:B------:R-:W-:Y:S02]  /*21e380*/  SHF.R.U32.HI R4, RZ, 0x8, R4 ;  /* 0x00000008ff047819 */ /* 0x000fe40000011604 */
[----:B------:R-:W-:Y:S02]  /*21e390*/  LOP3.LUT R0, R0, 0xffff, RZ, 0xc0, !PT ;  /* 0x0000ffff00007812 */ /* 0x000fe400078ec0ff */
[----:B------:R-:W-:Y:S02]  /*21e3a0*/  SHF.R.U32.HI R2, RZ, 0x8, R3 ;  /* 0x00000008ff027819 */ /* 0x000fe40000011603 */
[----:B------:R-:W-:-:S02]  /*21e3b0*/  LOP3.LUT R3, R4, 0xffff, RZ, 0xc0, !PT ;  /* 0x0000ffff04037812 */ /* 0x000fc400078ec0ff */
[----:B------:R-:W-:Y:S02]  /*21e3c0*/  PRMT R4, R0, 0x3340, R1 ;  /* 0x0000334000047816 */ /* 0x000fe40000000001 */
[----:B------:R-:W-:-:S04]  /*21e3d0*/  LOP3.LUT R2, R2, 0xffff, RZ, 0xc0, !PT ;  /* 0x0000ffff02027812 */ /* 0x000fc800078ec0ff */
[----:B------:R-:W-:Y:S01]  /*21e3e0*/  PRMT R0, R3, 0x3340, R2 ;  /* 0x0000334003007816 */ /* 0x000fe20000000002 */
[----:B------:R2:W-:Y:S04]  /*21e3f0*/  STL [R1+0x114], R4 ;  /* 0x0001140401007387 */ /* 0x0005e80000100800 */
[----:B------:R0:W-:Y:S01]  /*21e400*/  STL [R1+0x404], R0 ;  /* 0x0004040001007387 */ /* 0x0001e20000100800 */
[----:B---3--:R-:W-:Y:S02]  /*21e410*/  LOP3.LUT R3, R20, 0xffff, RZ, 0xc0, !PT ;  /* 0x0000ffff14037812 */ /* 0x008fe400078ec0ff */
[----:B--2---:R-:W-:Y:S02]  /*21e420*/  LOP3.LUT R4, R5, 0xffff, RZ, 0xc0, !PT ;  /* 0x0000ffff05047812 */ /* 0x004fe400078ec0ff */
[----:B------:R-:W-:-:S02]  /*21e430*/  LOP3.LUT R5, R24, 0xffff, RZ, 0xc0, !PT ;  /* 0x0000ffff18057812 */ /* 0x000fc400078ec0ff */
[----:B------:R-:W-:Y:S02]  /*21e440*/  PRMT R2, R4, 0x3340, R3 ;  /* 0x0000334004027816 */ /* 0x000fe40000000003 */
[----:B0-----:R-:W-:-:S04]  /*21e450*/  PRMT R0, R5, 0x3340, R1 ;  /* 0x0000334005007816 */ /* 0x001fc80000000001 */
[----:B------:R-:W-:Y:S02]  /*21e460*/  PRMT R2, R2, 0x5410, R0 ;  /* 0x0000541002027816 */ /* 0x000fe40000000000 */
[----:B------:R-:W-:-:S03]  /*21e470*/  SHF.R.U32.HI R0, RZ, 0x8, R19 ;  /* 0x00000008ff007819 */ /* 0x000fc60000011613 */
[----:B------:R0:W-:Y:S04]  /*21e480*/  STL [R1+0x688], R2 ;  /* 0x0006880201007387 */ /* 0x0001e80000100800 */
[----:B------:R-:W2:Y:S04]  /*21e490*/  LDL.LU R24, [R1+0x2b9c] ;  /* 0x002b9c0001187983 */ /* 0x000ea80000300800 */
[----:B------:R-:W3:Y:S04]  /*21e4a0*/  LDL.LU R20, [R1+0x1678] ;  /* 0x0016780001147983 */ /* 0x000ee80000300800 */
[----:B------:R-:W3:Y:S01]  /*21e4b0*/  LDL.LU R19, [R1+0x2568] ;  /* 0x0025680001137983 */ /* 0x000ee20000300800 */
[----:B------:R-:W-:-:S02]  /*21e4c0*/  SHF.R.U32.HI R4, RZ, 0x8, R4 ;  /* 0x00000008ff047819 */ /* 0x000fc40000011604 */
[----:B------:R-:W-:Y:S02]  /*21e4d0*/  LOP3.LUT R0, R0, 0xffff, RZ, 0xc0, !PT ;  /* 0x0000ffff00007812 */ /* 0x000fe400078ec0ff */
[----:B0-----:R-:W-:Y:S02]  /*21e4e0*/  SHF.R.U32.HI R2, RZ, 0x8, R3 ;  /* 0x00000008ff027819 */ /* 0x001fe40000011603 */
[----:B------:R-:W-:Y:S02]  /*21e4f0*/  LOP3.LUT R3, R4, 0xffff, RZ, 0xc0, !PT ;  /* 0x0000ffff04037812 */ /* 0x000fe400078ec0ff */
[----:B------:R-:W-:Y:S02]  /*21e500*/  PRMT R4, R0, 0x3340, R1 ;  /* 0x0000334000047816 */ /* 0x000fe40000000001 */
[----:B------:R-:W-:Y:S02]  /*21e510*/  LOP3.LUT R2, R2, 0xffff, RZ, 0xc0, !PT ;  /* 0x0000ffff02027812 */ /* 0x000fe400078ec0ff */
[----:B------:R-:W-:-:S02]  /*21e520*/  SHF.R.U32.HI R0, RZ, 0x8, R5 ;  /* 0x00000008ff007819 */ /* 0x000fc40000011605 */
[----:B------:R-:W-:Y:S02]  /*21e530*/  PRMT R3, R3, 0x3340, R2 ;  /* 0x0000334003037816 */ /* 0x000fe40000000002 */
[----:B------:R-:W-:Y:S02]  /*21e540*/  SHF.R.U32.HI R2, RZ, 0x8, R8 ;  /* 0x00000008ff027819 */ /* 0x000fe40000011608 */
[----:B------:R-:W-:Y:S01]  /*21e550*/  LOP3.LUT R0, R0, 0xffff, RZ, 0xc0, !PT ;  /* 0x0000ffff00007812 */ /* 0x000fe200078ec0ff */
[----:B------:R-:W-:Y:S04]  /*21e560*/  STL [R1+0x110], R4 ;  /* 0x0001100401007387 */ /* 0x000fe80000100800 */
[----:B------:R0:W-:Y:S01]  /*21e570*/  STL [R1+0x400], R3 ;  /* 0x0004000301007387 */ /* 0x0001e20000100800 */
[----:B------:R-:W-:-:S03]  /*21e580*/  LOP3.LUT R2, R2, 0xffff, RZ, 0xc0, !PT ;  /* 0x0000ffff02027812 */ /* 0x000fc600078ec0ff */
[----:B------:R-:W3:Y:S01]  /*21e590*/  LDL.LU R8, [R1+0x7974] ;  /* 0x0079740001087983 */ /* 0x000ee20000300800 */
[--C-:B0-----:R-:W-:Y:S02]  /*21e5a0*/  PRMT R3, R0, 0x3340, R1.reuse ;  /* 0x0000334000037816 */ /* 0x101fe40000000001 */
[----:B------:R-:W-:-:S03]  /*21e5b0*/  PRMT R0, R2, 0x3340, R1 ;  /* 0x0000334002007816 */ /* 0x000fc60000000001 */
[----:B------:R0:W-:Y:S01]  /*21e5c0*/  STL [R1+0x10c], R3 ;  /* 0x00010c0301007387 */ /* 0x0001e20000100800 */
[----:B----4-:R-:W-:Y:S02]  /*21e5d0*/  LOP3.LUT R4, R6, 0xffff, RZ, 0xc0, !PT ;  /* 0x0000ffff06047812 */ /* 0x010fe400078ec0ff */
[----:B------:R-:W-:Y:S01]  /*21e5e0*/  LOP3.LUT R6, R28, 0xffff, RZ, 0xc0, !PT ;  /* 0x0000ffff1c067812 */ /* 0x000fe200078ec0ff */
[----:B------:R1:W-:Y:S01]  /*21e5f0*/  STL [R1+0x108], R0 ;  /* 0x0001080001007387 */ /* 0x0003e20000100800 */
[----:B0-----:R-:W-:-:S04]  /*21e600*/  LOP3.LUT R3, R27, 0xffff, RZ, 0xc0, !PT ;  /* 0x0000ffff1b037812 */ /* 0x001fc800078ec0ff */
[----:B------:R-:W-:Y:S02]  /*21e610*/  PRMT R2, R4, 0x3340, R3 ;  /* 0x0000334004027816 */ /* 0x000fe40000000003 */
[----:B-1----:R-:W-:-:S04]  /*21e620*/  PRMT R0, R6, 0x3340, R1 ;  /* 0x0000334006007816 */ /* 0x002fc80000000001 */
[----:B------:R-:W-:Y:S02]  /*21e630*/  PRMT R2, R2, 0x5410, R0 ;  /* 0x0000541002027816 */ /* 0x000fe40000000000 */
[----:B------:R-:W-:Y:S02]  /*21e640*/  SHF.R.U32.HI R0, RZ, 0x8, R11 ;  /* 0x00000008ff007819 */ /* 0x000fe4000001160b */
[----:B------:R-:W4:Y:S04]  /*21e650*/  LDL.LU R11, [R1+0x2f3c] ;  /* 0x002f3c00010b7983 */ /* 0x000f280000300800 */
[----:B------:R0:W-:Y:S04]  /*21e660*/  STL [R1+0x73c], R2 ;  /* 0x00073c0201007387 */ /* 0x0001e80000100800 */
[----:B------:R-:W4:Y:S04]  /*21e670*/  LDL.LU R28, [R1+0x24b8] ;  /* 0x0024b800011c7983 */ /* 0x000f280000300800 */
[----:B------:R-:W4:Y:S01]  /*21e680*/  LDL.LU R27, [R1+0x261c] ;  /* 0x00261c00011b7983 */ /* 0x000f220000300800 */
[----:B------:R-:W-:-:S02]  /*21e690*/  SHF.R.U32.HI R4, RZ, 0x8, R4 ;  /* 0x00000008ff047819 */ /* 0x000fc40000011604 */
        /* <DEDUP_REMOVED lines=10> */
[----:B------:R-:W-:Y:S01]  /*21e740*/  LOP3.LUT R3, R19, 0xffff, RZ, 0xc0, !PT ;  /* 0x0000ffff13037812 */ /* 0x000fe200078ec0ff */
[----:B------:R-:W2:Y:S04]  /*21e750*/  LDL.LU R24, [R1+0x2968] ;  /* 0x0029680001187983 */ /* 0x000ea80000300800 */
[----:B------:R-:W3:Y:S01]  /*21e760*/  LDL.LU R20, [R1+0x167c] ;  /* 0x00167c0001147983 */ /* 0x000ee20000300800 */
[----:B0-----:R-:W-:-:S02]  /*21e770*/  PRMT R0, R5, 0x3340, R1 ;  /* 0x0000334005007816 */ /* 0x001fc40000000001 */
[----:B------:R-:W-:-:S04]  /*21e780*/  PRMT R2, R4, 0x3340, R3 ;  /* 0x0000334004027816 */ /* 0x000fc80000000003 */
[----:B------:R-:W-:Y:S02]  /*21e790*/  PRMT R0, R2, 0x5410, R0 ;  /* 0x0000541002007816 */ /* 0x000fe40000000000 */
[----:B------:R-:W-:-:S03]  /*21e7a0*/  SHF.R.U32.HI R4, RZ, 0x8, R4 ;  /* 0x00000008ff047819 */ /* 0x000fc60000011604 */
[----:B------:R0:W-:Y:S04]  /*21e7b0*/  STL [R1+0x75c], R0 ;  /* 0x00075c0001007387 */ /* 0x0001e80000100800 */
[----:B------:R-:W3:Y:S01]  /*21e7c0*/  LDL.LU R19, [R1+0x256c] ;  /* 0x00256c0001137983 */ /* 0x000ee20000300800 */
[----:B------:R-:W-:Y:S02]  /*21e7d0*/  SHF.R.U32.HI R2, RZ, 0x8, R3 ;  /* 0x00000008ff027819 */ /* 0x000fe40000011603 */
[----:B------:R-:W-:Y:S02]  /*21e7e0*/  LOP3.LUT R3, R4, 0xffff, RZ, 0xc0, !PT ;  /* 0x0000ffff04037812 */ /* 0x000fe400078ec0ff */
[----:B0-----:R-:W-:Y:S02]  /*21e7f0*/  SHF.R.U32.HI R0, RZ, 0x8, R6 ;  /* 0x00000008ff007819 */ /* 0x001fe40000011606 */
[----:B------:R-:W-:-:S02]  /*21e800*/  LOP3.LUT R2, R2, 0xffff, RZ, 0xc0, !PT ;  /* 0x0000ffff02027812 */ /* 0x000fc400078ec0ff */
[----:B------:R-:W-:Y:S02]  /*21e810*/  LOP3.LUT R0, R0, 0xffff, RZ, 0xc0, !PT ;  /* 0x0000ffff00007812 */ /* 0x000fe400078ec0ff */
[----:B------:R-:W-:Y:S02]  /*21e820*/  PRMT R3, R3, 0x3340, R2 ;  /* 0x0000334003037816 */ /* 0x000fe40000000002 */
[----:B------:R-:W-:Y:S02]  /*21e830*/  PRMT R4, R0, 0x3340, R1 ;  /* 0x0000334000047816 */ /* 0x000fe40000000001 */
[----:B------:R-:W-:Y:S02]  /*21e840*/  SHF.R.U32.HI R0, RZ, 0x8, R5 ;  /* 0x00000008ff007819 */ /* 0x000fe40000011605 */
        /* <DEDUP_REMOVED lines=8> */
[----:B------:R0:W-:Y:S04]  /*21e8d0*/  STL [R1+0xfc], R3 ;  /* 0x0000fc0301007387 */ /* 0x0001e80000100800 */
[----:B------:R1:W-:Y:S01]  /*21e8e0*/  STL [R1+0xf8], R0 ;  /* 0x0000f80001007387 */ /* 0x0003e20000100800 */
[----:B----4-:R-:W-:Y:S02]  /*21e8f0*/  LOP3.LUT R4, R11, 0xffff, RZ, 0xc0, !PT ;  /* 0x0000ffff0b047812 */ /* 0x010fe400078ec0ff */
[----:B------:R-:W-:Y:S02]  /*21e900*/  LOP3.LUT R6, R28, 0xffff, RZ, 0xc0, !PT ;  /* 0x0000ffff1c067812 */ /* 0x000fe400078ec0ff */
[----:B------:R-:W4:Y:S01]  /*21e910*/  LDL.LU R28, [R1+0x2f08] ;  /* 0x002f0800011c7983 */ /* 0x000f220000300800 */
[----:B0-----:R-:W-:-:S02]  /*21e920*/  LOP3.LUT R3, R27, 0xffff, RZ, 0xc0, !PT ;  /* 0x0000ffff1b037812 */ /* 0x001fc400078ec0ff */
[----:B-1----:R-:W-:Y:S02]  /*21e930*/  PRMT R0, R6, 0x3340, R1 ;  /* 0x0000334006007816 */ /* 0x002fe40000000001 */
[----:B------:R-:W-:-:S04]  /*21e940*/  PRMT R2, R4, 0x3340, R3 ;  /* 0x0000334004027816 */ /* 0x000fc80000000003 */
[----:B------:R-:W-:Y:S02]  /*21e950*/  PRMT R2, R2, 0x5410, R0 ;  /* 0x0000541002027816 */ /* 0x000fe40000000000 */
[----:B------:R-:W-:-:S03]  /*21e960*/  SHF.R.U32.HI R0, RZ, 0x8, R25 ;  /* 0x00000008ff007819 */ /* 0x000fc60000011619 */
[----:B------:R0:W-:Y:S04]  /*21e970*/  STL [R1+0x77c], R2 ;  /* 0x00077c0201007387 */ /* 0x0001e80000100800 */
[----:B------:R-:W4:Y:S04]  /*21e980*/  LDL.LU R27, [R1+0x24c8] ;  /* 0x0024c800011b7983 */ /* 0x000f280000300800 */
[----:B------:R-:W4:Y:S01]  /*21e990*/  LDL.LU R25, [R1+0x2648] ;  /* 0x0026480001197983 */ /* 0x000f220000300800 */
[----:B------:R-:W-:Y:S02]  /*21e9a0*/  SHF.R.U32.HI R4, RZ, 0x8, R4 ;  /* 0x00000008ff047819 */ /* 0x000fe40000011604 */
[----:B------:R-:W-:-:S02]  /*21e9b0*/  LOP3.LUT R0, R0, 0xffff, RZ, 0xc0, !PT ;  /* 0x0000ffff00007812 */ /* 0x000fc400078ec0ff */
        /* <DEDUP_REMOVED lines=8> */
[----:B---3--:R-:W-:Y:S01]  /*21ea40*/  LOP3.LUT R5, R20, 0xffff, RZ, 0xc0, !PT ;  /* 0x0000ffff14057812 */ /* 0x008fe200078ec0ff */
[----:B------:R-:W2:Y:S04]  /*21ea50*/  LDL.LU R24, [R1+0x2938] ;  /* 0x0029380001187983 */ /* 0x000ea80000300800 */
[----:B------:R-:W3:Y:S01]  /*21ea60*/  LDL.LU R20, [R1+0x1738] ;  /* 0x0017380001147983 */ /* 0x000ee20000300800 */
[----:B0-----:R-:W-:Y:S02]  /*21ea70*/  PRMT R0, R5, 0x3340, R1 ;  /* 0x0000334005007816 */ /* 0x001fe40000000001 */
[----:B------:R-:W-:-:S04]  /*21ea80*/  LOP3.LUT R3, R19, 0xffff, RZ, 0xc0, !PT ;  /* 0x0000ffff13037812 */ /* 0x000fc800078ec0ff */
        /* <DEDUP_REMOVED lines=20> */
[----:B------:R-:W-:Y:S02]  /*21ebd0*/  PRMT R0, R2, 0x3340, R1 ;  /* 0x0000334002007816 */ /* 0x000fe40000000001 */
[----:B----4-:R-:W-:Y:S01]  /*21ebe0*/  LOP3.LUT R4, R28, 0xffff, RZ, 0xc0, !PT ;  /* 0x0000ffff1c047812 */ /* 0x010fe200078ec0ff */
[----:B------:R0:W-:Y:S04]  /*21ebf0*/  STL [R1+0xec], R3 ;  /* 0x0000ec0301007387 */ /* 0x0001e80000100800 */
[----:B------:R1:W-:Y:S04]  /*21ec00*/  STL [R1+0xe8], R0 ;  /* 0x0000e80001007387 */ /* 0x0003e80000100800 */
[----:B------:R-:W4:Y:S01]  /*21ec10*/  LDL.LU R28, [R1+0x2ed8] ;  /* 0x002ed800011c7983 */ /* 0x000f220000300800 */
[----:B------:R-:W-:-:S02]  /*21ec20*/  LOP3.LUT R6, R27, 0xffff, RZ, 0xc0, !PT ;  /* 0x0000ffff1b067812 */ /* 0x000fc400078ec0ff */
[----:B0-----:R-:W-:Y:S02]  /*21ec30*/  LOP3.LUT R3, R25, 0xffff, RZ, 0xc0, !PT ;  /* 0x0000ffff19037812 */ /* 0x001fe400078ec0ff */
[----:B-1----:R-:W-:Y:S02]  /*21ec40*/  PRMT R0, R6, 0x3340, R1 ;  /* 0x0000334006007816 */ /* 0x002fe40000000001 */
[----:B------:R-:W-:-:S04]  /*21ec50*/  PRMT R2, R4, 0x3340, R3 ;  /* 0x0000334004027816 */ /* 0x000fc80000000003 */
[----:B------:R-:W-:-:S05]  /*21ec60*/  PRMT R2, R2, 0x5410, R0 ;  /* 0x0000541002027816 */ /* 0x000fca0000000000 */
[----:B------:R0:W-:Y:S04]  /*21ec70*/  STL [R1+0x7bc], R2 ;  /* 0x0007bc0201007387 */ /* 0x0001e80000100800 */
[----:B------:R-:W4:Y:S04]  /*21ec80*/  LDL.LU R27, [R1+0x24cc] ;  /* 0x0024cc00011b7983 */ /* 0x000f280000300800 */
[----:B------:R-:W4:Y:S01]  /*21ec90*/  LDL.LU R25, [R1+0x264c] ;  /* 0x00264c0001197983 */ /* 0x000f220000300800 */
[----:B------:R-:W-:Y:S02]  /*21eca0*/  SHF.R.U32.HI R4, RZ, 0x8, R4 ;  /* 0x00000008ff047819 */ /* 0x000fe40000011604 */
[----:B------:R-:W-:-:S02]  /*21ecb0*/  SHF.R.U32.HI R0, RZ, 0x8, R10 ;  /* 0x00000008ff007819 */ /* 0x000fc4000001160a */
[----:B0-----:R-:W-:Y:S02]  /*21ecc0*/  SHF.R.U32.HI R2, RZ, 0x8, R3 ;  /* 0x00000008ff027819 */ /* 0x001fe40000011603 */
[----:B------:R-:W-:Y:S02]  /*21ecd0*/  LOP3.LUT R3, R4, 0xffff, RZ, 0xc0, !PT ;  /* 0x0000ffff04037812 */ /* 0x000fe400078ec0ff */
[----:B------:R-:W-:Y:S02]  /*21ece0*/  LOP3.LUT R0, R0, 0xffff, RZ, 0xc0, !PT ;  /* 0x0000ffff00007812 */ /* 0x000fe400078ec0ff */
[----:B------:R-:W-:Y:S02]  /*21ecf0*/  LOP3.LUT R2, R2, 0xffff, RZ, 0xc0, !PT ;  /* 0x0000ffff02027812 */ /* 0x000fe400078ec0ff */
[----:B------:R-:W-:Y:S02]  /*21ed00*/  PRMT R0, R0, 0x3340, R1 ;  /* 0x0000334000007816 */ /* 0x000fe40000000001 */
[----:B------:R-:W-:-:S05]  /*21ed10*/  PRMT R10, R3, 0x3340, R2 ;  /* 0x00003340030a7816 */ /* 0x000fca0000000002 */
[----:B------:R-:W-:Y:S04]  /*21ed20*/  STL [R1+0x7570], R10 ;  /* 0x0075700a01007387 */ /* 0x000fe80000100800 */
[----:B------:R0:W-:Y:S01]  /*21ed30*/  STL [R1+0xe4], R0 ;  /* 0x0000e40001007387 */ /* 0x0001e20000100800 */
[----:B--2---:R-:W-:Y:S02]  /*21ed40*/  LOP3.LUT R4, R24, 0xffff, RZ, 0xc0, !PT ;  /* 0x0000ffff18047812 */ /* 0x004fe400078ec0ff */
[----:B---3--:R-:W-:Y:S01]  /*21ed50*/  LOP3.LUT R5, R20, 0xffff, RZ, 0xc0, !PT ;  /* 0x0000ffff14057812 */ /* 0x008fe200078ec0ff */
[----:B------:R-:W2:Y:S04]  /*21ed60*/  LDL.LU R24, [R1+0x2908] ;  /* 0x0029080001187983 */ /* 0x000ea80000300800 */
[----:B------:R-:W3:Y:S01]  /*21ed70*/  LDL.LU R20, [R1+0x1740] ;  /* 0x0017400001147983 */ /* 0x000ee20000300800 */
[----:B0-----:R-:W-:-:S02]  /*21ed80*/  PRMT R0, R5, 0x3340, R1 ;  /* 0x0000334005007816 */ /* 0x001fc40000000001 */
        /* <DEDUP_REMOVED lines=18> */
[----:B------:R-:W-:-:S02]  /*21eeb0*/  LOP3.LUT R2, R2, 0xffff, RZ, 0xc0, !PT ;  /* 0x0000ffff02027812 */ /* 0x000fc400078ec0ff */
[--C-:B0-----:R-:W-:Y:S02]  /*21eec0*/  PRMT R3, R0, 0x3340, R1.reuse ;  /* 0x0000334000037816 */ /* 0x101fe40000000001 */
[----:B------:R-:W-:Y:S02]  /*21eed0*/  PRMT R0, R2, 0x3340, R1 ;  /* 0x0000334002007816 */ /* 0x000fe40000000001 */
[----:B----4-:R-:W-:Y:S01]  /*21eee0*/  LOP3.LUT R4, R28, 0xffff, RZ, 0xc0, !PT ;  /* 0x0000ffff1c047812 */ /* 0x010fe200078ec0ff */
[----:B------:R0:W-:Y:S04]  /*21eef0*/  STL [R1+0xdc], R3 ;  /* 0x0000dc0301007387 */ /* 0x0001e80000100800 */
[----:B------:R1:W-:Y:S01]  /*21ef00*/  STL [R1+0xd8], R0 ;  /* 0x0000d80001007387 */ /* 0x0003e20000100800 */
[----:B------:R-:W-:-:S02]  /*21ef10*/  LOP3.LUT R6, R27, 0xffff, RZ, 0xc0, !PT ;  /* 0x0000ffff1b067812 */ /* 0x000fc400078ec0ff */
[----:B0-----:R-:W-:Y:S01]  /*21ef20*/  LOP3.LUT R3, R25, 0xffff, RZ, 0xc0, !PT ;  /* 0x0000ffff19037812 */ /* 0x001fe200078ec0ff */
[----:B------:R-:W4:Y:S01]  /*21ef30*/  LDL.LU R27, [R1+0x2ea8] ;  /* 0x002ea800011b7983 */ /* 0x000f220000300800 */
        /* <DEDUP_REMOVED lines=73> */
[----:B------:R0:W-:Y:S01]  /*21f3d0*/  STL [R1+0x7d0], R0 ;  /* 0x0007d00001007387 */ /* 0x0001e20000100800 */
[----:B------:R-:W-:-:S03]  /*21f3e0*/  SHF.R.U32.HI R2, RZ, 0x8, R3 ;  /* 0x00000008ff027819 */ /* 0x000fc60000011603 */
[----:B------:R-:W3:Y:S01]  /*21f3f0*/  LDL.LU R19, [R1+0x259c] ;  /* 0x00259c0001137983 */ /* 0x000ee20000300800 */
[----:B------:R-:W-:Y:S02]  /*21f400*/  LOP3.LUT R3, R4, 0xffff, RZ, 0xc0, !PT ;  /* 0x0000ffff04037812 */ /* 0x000fe400078ec0ff */
[----:B0-----:R-:W-:Y:S02]  /*21f410*/  SHF.R.U32.HI R0, RZ, 0x8, R6 ;  /* 0x00000008ff007819 */ /* 0x001fe40000011606 */
[----:B------:R-:W-:Y:S02]  /*21f420*/  LOP3.LUT R2, R2, 0xffff, RZ, 0xc0, !PT ;  /* 0x0000ffff02027812 */ /* 0x000fe400078ec0ff */
[----:B------:R-:W-:Y:S02]  /*21f430*/  LOP3.LUT R0, R0, 0xffff, RZ, 0xc0, !PT ;  /* 0x0000ffff00007812 */ /* 0x000fe400078ec0ff */
[----:B------:R-:W-:Y:S02]  /*21f440*/  PRMT R3, R3, 0x3340, R2 ;  /* 0x0000334003037816 */ /* 0x000fe40000000002 */
[----:B------:R-:W-:-:S02]  /*21f450*/  PRMT R4, R0, 0x3340, R1 ;  /* 0x0000334000047816 */ /* 0x000fc40000000001 */
[----:B------:R-:W-:Y:S02]  /*21f460*/  SHF.R.U32.HI R0, RZ, 0x8, R5 ;  /* 0x00000008ff007819 */ /* 0x000fe40000011605 */
[----:B------:R-:W-:Y:S02]  /*21f470*/  SHF.R.U32.HI R2, RZ, 0x8, R18 ;  /* 0x00000008ff027819 */ /* 0x000fe40000011612 */
[----:B------:R-:W-:Y:S01]  /*21f480*/  LOP3.LUT R0, R0, 0xffff, RZ, 0xc0, !PT ;  /* 0x0000ffff00007812 */ /* 0x000fe200078ec0ff */
[----:B------:R-:W-:Y:S04]  /*21f490*/  STL [R1+0xc0], R4 ;  /* 0x0000c00401007387 */ /* 0x000fe80000100800 */
[----:B------:R0:W-:Y:S01]  /*21f4a0*/  STL [R1+0x4c8], R3 ;  /* 0x0004c80301007387 */ /* 0x0001e20000100800 */
[----:B------:R-:W-:-:S02]  /*21f4b0*/  LOP3.LUT R2, R2, 0xffff, RZ, 0xc0, !PT ;  /* 0x0000ffff02027812 */ /* 0x000fc400078ec0ff */
[--C-:B0-----:R-:W-:Y:S02]  /*21f4c0*/  PRMT R3, R0, 0x3340, R1.reuse ;  /* 0x0000334000037816 */ /* 0x101fe40000000001 */
[----:B------:R-:W-:-:S03]  /*21f4d0*/  PRMT R0, R2, 0x3340, R1 ;  /* 0x0000334002007816 */ /* 0x000fc60000000001 */
[----:B------:R0:W-:Y:S01]  /*21f4e0*/  STL [R1+0xbc], R3 ;  /* 0x0000bc0301007387 */ /* 0x0001e20000100800 */
[----:B----4-:R-:W-:-:S03]  /*21f4f0*/  LOP3.LUT R4, R25, 0xffff, RZ, 0xc0, !PT ;  /* 0x0000ffff19047812 */ /* 0x010fc600078ec0ff */
[----:B------:R1:W-:Y:S01]  /*21f500*/  STL [R1+0xb8], R0 ;  /* 0x0000b80001007387 */ /* 0x0003e20000100800 */
[----:B------:R-:W-:Y:S02]  /*21f510*/  LOP3.LUT R6, R23, 0xffff, RZ, 0xc0, !PT ;  /* 0x0000ffff17067812 */ /* 0x000fe400078ec0ff */
        /* <DEDUP_REMOVED lines=20> */
[----:B------:R-:W2:Y:S02]  /*21f660*/  LDL.LU R20, [R1+0x2878] ;  /* 0x0028780001147983 */ /* 0x000ea40000300800 */
[----:B0-----:R-:W-:Y:S02]  /*21f670*/  PRMT R0, R5, 0x3340, R1 ;  /* 0x0000334005007816 */ /* 0x001fe40000000001 */
[----:B------:R-:W-:-:S04]  /*21f680*/  LOP3.LUT R3, R19, 0xffff, RZ, 0xc0, !PT ;  /* 0x0000ffff13037812 */ /* 0x000fc800078ec0ff */
[----:B------:R-:W-:-:S04]  /*21f690*/  PRMT R2, R4, 0x3340, R3 ;  /* 0x0000334004027816 */ /* 0x000fc80000000003 */
[----:B------:R-:W-:-:S05]  /*21f6a0*/  PRMT R0, R2, 0x5410, R0 ;  /* 0x0000541002007816 */ /* 0x000fca0000000000 */
[----:B------:R0:W-:Y:S01]  /*21f6b0*/  STL [R1+0x1654], R0 ;  /* 0x0016540001007387 */ /* 0x0001e20000100800 */
[----:B------:R-:W-:Y:S02]  /*21f6c0*/  SHF.R.U32.HI R4, RZ, 0x8, R4 ;  /* 0x00000008ff047819 */ /* 0x000fe40000011604 */
[----:B------:R-:W-:Y:S01]  /*21f6d0*/  SHF.R.U32.HI R2, RZ, 0x8, R3 ;  /* 0x00000008ff027819 */ /* 0x000fe20000011603 */
[----:B------:R-:W3:Y:S01]  /*21f6e0*/  LDL.LU R19, [R1+0x25a8] ;  /* 0x0025a80001137983 */ /* 0x000ee20000300800 */
[----:B0-----:R-:W-:-:S04]  /*21f6f0*/  SHF.R.U32.HI R0, RZ, 0x8, R6 ;  /* 0x00000008ff007819 */ /* 0x001fc80000011606 */
[----:B------:R-:W-:Y:S02]  /*21f700*/  LOP3.LUT R0, R0, 0xffff, RZ, 0xc0, !PT ;  /* 0x0000ffff00007812 */ /* 0x000fe400078ec0ff */
[----:B------:R-:W-:Y:S02]  /*21f710*/  LOP3.LUT R3, R4, 0xffff, RZ, 0xc0, !PT ;  /* 0x0000ffff04037812 */ /* 0x000fe400078ec0ff */
[----:B------:R-:W-:Y:S02]  /*21f720*/  LOP3.LUT R2, R2, 0xffff, RZ, 0xc0, !PT ;  /* 0x0000ffff02027812 */ /* 0x000fe400078ec0ff */
[----:B------:R-:W-:Y:S02]  /*21f730*/  PRMT R0, R0, 0x3340, R1 ;  /* 0x0000334000007816 */ /* 0x000fe40000000001 */
[----:B------:R-:W-:Y:S02]  /*21f740*/  PRMT R18, R3, 0x3340, R2 ;  /* 0x0000334003127816 */ /* 0x000fe40000000002 */
[----:B------:R-:W-:Y:S01]  /*21f750*/  SHF.R.U32.HI R2, RZ, 0x8, R16 ;  /* 0x00000008ff027819 */ /* 0x000fe20000011610 */
[----:B------:R0:W-:Y:S03]  /*21f760*/  STL [R1+0xb0], R0 ;  /* 0x0000b00001007387 */ /* 0x0001e60000100800 */
[----:B------:R-:W-:-:S02]  /*21f770*/  LOP3.LUT R2, R2, 0xffff, RZ, 0xc0, !PT ;  /* 0x0000ffff02027812 */ /* 0x000fc400078ec0ff */
[----:B0-----:R-:W-:-:S04]  /*21f780*/  SHF.R.U32.HI R0, RZ, 0x8, R5 ;  /* 0x00000008ff007819 */ /* 0x001fc80000011605 */
[----:B------:R-:W-:Y:S02]  /*21f790*/  LOP3.LUT R0, R0, 0xffff, RZ, 0xc0, !PT ;  /* 0x0000ffff00007812 */ /* 0x000fe400078ec0ff */
[----:B----4-:R-:W-:Y:S02]  /*21f7a0*/  LOP3.LUT R4, R23, 0xffff, RZ, 0xc0, !PT ;  /* 0x0000ffff17047812 */ /* 0x010fe400078ec0ff */
[--C-:B------:R-:W-:Y:S02]  /*21f7b0*/  PRMT R11, R0, 0x3340, R1.reuse ;  /* 0x00003340000b7816 */ /* 0x100fe40000000001 */
[----:B------:R-:W-:Y:S01]  /*21f7c0*/  PRMT R26, R2, 0x3340, R1 ;  /* 0x00003340021a7816 */ /* 0x000fe20000000001 */
[----:B------:R-:W-:Y:S01]  /*21f7d0*/  STL [R1+0x750c], R18 ;  /* 0x00750c1201007387 */ /* 0x000fe20000100800 */
[----:B------:R-:W-:Y:S02]  /*21f7e0*/  LOP3.LUT R6, R21, 0xffff, RZ, 0xc0, !PT ;  /* 0x0000ffff15067812 */ /* 0x000fe400078ec0ff */
[----:B------:R-:W-:-:S02]  /*21f7f0*/  LOP3.LUT R3, R17, 0xffff, RZ, 0xc0, !PT ;  /* 0x0000ffff11037812 */ /* 0x000fc400078ec0ff */
[----:B------:R-:W-:Y:S02]  /*21f800*/  PRMT R0, R6, 0x3340, R1 ;  /* 0x0000334006007816 */ /* 0x000fe40000000001 */
[----:B------:R-:W-:Y:S01]  /*21f810*/  PRMT R2, R4, 0x3340, R3 ;  /* 0x0000334004027816 */ /* 0x000fe20000000003 */
[----:B------:R-:W-:Y:S03]  /*21f820*/  STL [R1+0x7510], R11 ;  /* 0x0075100b01007387 */ /* 0x000fe60000100800 */
[----:B------:R-:W-:Y:S01]  /*21f830*/  PRMT R2, R2, 0x5410, R0 ;  /* 0x0000541002027816 */ /* 0x000fe20000000000 */
[----:B------:R-:W-:Y:S04]  /*21f840*/  STL [R1+0x7514], R26 ;  /* 0x0075141a01007387 */ /* 0x000fe80000100800 */
[----:B------:R-:W4:Y:S01]  /*21f850*/  LDL.LU R23, [R1+0x2e18] ;  /* 0x002e180001177983 */ /* 0x000f220000300800 */
[----:B------:R-:W-:-:S02]  /*21f860*/  SHF.R.U32.HI R0, RZ, 0x8, R15 ;  /* 0x00000008ff007819 */ /* 0x000fc4000001160f */
[----:B------:R-:W-:Y:S01]  /*21f870*/  SHF.R.U32.HI R4, RZ, 0x8, R4 ;  /* 0x00000008ff047819 */ /* 0x000fe20000011604 */
[----:B------:R0:W-:Y:S04]  /*21f880*/  STL [R1+0x1658], R2 ;  /* 0x0016580201007387 */ /* 0x0001e80000100800 */
[----:B------:R-:W4:Y:S01]  /*21f890*/  LDL.LU R17, [R1+0x266c] ;  /* 0x00266c0001117983 */ /* 0x000f220000300800 */
[----:B------:R-:W-:Y:S02]  /*21f8a0*/  LOP3.LUT R0, R0, 0xffff, RZ, 0xc0, !PT ;  /* 0x0000ffff00007812 */ /* 0x000fe400078ec0ff */
[----:B0-----:R-:W-:Y:S02]  /*21f8b0*/  SHF.R.U32.HI R2, RZ, 0x8, R3 ;  /* 0x00000008ff027819 */ /* 0x001fe40000011603 */
[----:B------:R-:W-:-:S02]  /*21f8c0*/  LOP3.LUT R3, R4, 0xffff, RZ, 0xc0, !PT ;  /* 0x0000ffff04037812 */ /* 0x000fc400078ec0ff */
[----:B------:R-:W-:Y:S02]  /*21f8d0*/  LOP3.LUT R2, R2, 0xffff, RZ, 0xc0, !PT ;  /* 0x0000ffff02027812 */ /* 0x000fe400078ec0ff */
[--C-:B------:R-:W-:Y:S02]  /*21f8e0*/  PRMT R16, R0, 0x3340, R1.reuse ;  /* 0x0000334000107816 */ /* 0x100fe40000000001 */
[----:B------:R-:W-:Y:S02]  /*21f8f0*/  PRMT R15, R3, 0x3340, R2 ;  /* 0x00003340030f7816 */ /* 0x000fe40000000002 */
[----:B------:R-:W-:Y:S01]  /*21f900*/  LOP3.LUT R5, R13, 0xffff, RZ, 0xc0, !PT ;  /* 0x0000ffff0d057812 */ /* 0x000fe200078ec0ff */
[----:B------:R-:W-:Y:S04]  /*21f910*/  STL [R1+0x7518], R16 ;  /* 0x0075181001007387 */ /* 0x000fe80000100800 */
[----:B------:R-:W-:Y:S04]  /*21f920*/  STL [R1+0x751c], R15 ;  /* 0x00751c0f01007387 */ /* 0x000fe80000100800 */
[----:B------:R-:W4:Y:S01]  /*21f930*/  LDL.LU R13, [R1+0x7968] ;  /* 0x00796800010d7983 */ /* 0x000f220000300800 */
[----:B------:R-:W-:-:S03]  /*21f940*/  PRMT R0, R5, 0x3340, R1 ;  /* 0x0000334005007816 */ /* 0x000fc60000000001 */
[----:B------:R-:W4:Y:S01]  /*21f950*/  LDL.LU R21, [R1+0x2848] ;  /* 0x0028480001157983 */ /* 0x000f220000300800 */
[----:B--2---:R-:W-:Y:S02]  /*21f960*/  LOP3.LUT R4, R20, 0xffff, RZ, 0xc0, !PT ;  /* 0x0000ffff14047812 */ /* 0x004fe400078ec0ff */
[----:B---3--:R-:W-:-:S04]  /*21f970*/  LOP3.LUT R3, R19, 0xffff, RZ, 0xc0, !PT ;  /* 0x0000ffff13037812 */ /* 0x008fc800078ec0ff */
        /* <DEDUP_REMOVED lines=9> */
[----:B------:R-:W-:Y:S02]  /*21fa10*/  PRMT R19, R3, 0x3340, R2 ;  /* 0x0000334003137816 */ /* 0x000fe40000000002 */
[----:B------:R-:W-:Y:S02]  /*21fa20*/  SHF.R.U32.HI R2, RZ, 0x8, R14 ;  /* 0x00000008ff027819 */ /* 0x000fe4000001160e */
[----:B------:R-:W-:Y:S02]  /*21fa30*/  PRMT R24, R0, 0x3340, R1 ;  /* 0x0000334000187816 */ /* 0x000fe40000000001 */
[----:B------:R-:W-:Y:S02]  /*21fa40*/  SHF.R.U32.HI R0, RZ, 0x8, R5 ;  /* 0x00000008ff007819 */ /* 0x000fe40000011605 */
[----:B------:R-:W-:-:S02]  /*21fa50*/  LOP3.LUT R2, R2, 0xffff, RZ, 0xc0, !PT ;  /* 0x0000ffff02027812 */ /* 0x000fc400078ec0ff */
[----:B------:R-:W-:Y:S02]  /*21fa60*/  LOP3.LUT R0, R0, 0xffff, RZ, 0xc0, !PT ;  /* 0x0000ffff00007812 */ /* 0x000fe400078ec0ff */
[--C-:B------:R-:W-:Y:S02]  /*21fa70*/  PRMT R14, R2, 0x3340, R1.reuse ;  /* 0x00003340020e7816 */ /* 0x100fe40000000001 */
[----:B------:R-:W-:Y:S01]  /*21fa80*/  PRMT R20, R0, 0x3340, R1 ;  /* 0x0000334000147816 */ /* 0x000fe20000000001 */
[----:B------:R-:W-:Y:S04]  /*21fa90*/  STL [R1+0x7520], R24 ;  /* 0x0075201801007387 */ /* 0x000fe80000100800 */
[----:B------:R-:W-:Y:S04]  /*21faa0*/  STL [R1+0x7524], R19 ;  /* 0x0075241301007387 */ /* 0x000fe80000100800 */
[----:B------:R-:W-:Y:S04]  /*21fab0*/  STL [R1+0x7528], R20 ;  /* 0x0075281401007387 */ /* 0x000fe80000100800 */
[----:B------:R-:W-:Y:S01]  /*21fac0*/  STL [R1+0x752c], R14 ;  /* 0x00752c0e01007387 */ /* 0x000fe20000100800 */
[----:B----4-:R-:W-:-:S02]  /*21fad0*/  LOP3.LUT R4, R23, 0xffff, RZ, 0xc0, !PT ;  /* 0x0000ffff17047812 */ /* 0x010fc400078ec0ff */
[----:B------:R-:W-:-:S04]  /*21fae0*/  LOP3.LUT R3, R17, 0xffff, RZ, 0xc0, !PT ;  /* 0x0000ffff11037812 */ /* 0x000fc800078ec0ff */
[----:B------:R-:W-:Y:S02]  /*21faf0*/  PRMT R2, R4, 0x3340, R3 ;  /* 0x0000334004027816 */ /* 0x000fe40000000003 */
[----:B------:R-:W-:Y:S02]  /*21fb00*/  LOP3.LUT R6, R13, 0xffff, RZ, 0xc0, !PT ;  /* 0x0000ffff0d067812 */ /* 0x000fe400078ec0ff */
[----:B------:R-:W2:Y:S04]  /*21fb10*/  LDL.LU R13, [R1+0x7964] ;  /* 0x00796400010d7983 */ /* 0x000ea80000300800 */
[----:B------:R-:W3:Y:S01]  /*21fb20*/  LDL.LU R25, [R1+0x2de8] ;  /* 0x002de80001197983 */ /* 0x000ee20000300800 */
[----:B------:R-:W-:-:S04]  /*21fb30*/  PRMT R0, R6, 0x3340, R1 ;  /* 0x0000334006007816 */ /* 0x000fc80000000001 */
[----:B------:R-:W-:Y:S02]  /*21fb40*/  PRMT R2, R2, 0x5410, R0 ;  /* 0x0000541002027816 */ /* 0x000fe40000000000 */
[----:B------:R-:W-:Y:S02]  /*21fb50*/  SHF.R.U32.HI R0, RZ, 0x8, R12 ;  /* 0x00000008ff007819 */ /* 0x000fe4000001160c */
[----:B------:R-:W-:Y:S01]  /*21fb60*/  SHF.R.U32.HI R4, RZ, 0x8, R4 ;  /* 0x00000008ff047819 */ /* 0x000fe20000011604 */
[----:B------:R0:W-:Y:S01]  /*21fb70*/  STL [R1+0x1660], R2 ;  /* 0x0016600201007387 */ /* 0x0001e20000100800 */
[----:B------:R-:W-:-:S03]  /*21fb80*/  LOP3.LUT R0, R0, 0xffff, RZ, 0xc0, !PT ;  /* 0x0000ffff00007812 */ /* 0x000fc600078ec0ff */
[----:B------:R-:W4:Y:S01]  /*21fb90*/  LDL.LU R23, [R1+0x2678] ;  /* 0x0026780001177983 */ /* 0x000f220000300800 */
[----:B0-----:R-:W-:Y:S02]  /*21fba0*/  SHF.R.U32.HI R2, RZ, 0x8, R3 ;  /* 0x00000008ff027819 */ /* 0x001fe40000011603 */
[----:B------:R-:W-:Y:S02]  /*21fbb0*/  LOP3.LUT R3, R4, 0xffff, RZ, 0xc0, !PT ;  /* 0x0000ffff04037812 */ /* 0x000fe400078ec0ff */
[----:B------:R-:W-:Y:S02]  /*21fbc0*/  LOP3.LUT R2, R2, 0xffff, RZ, 0xc0, !PT ;  /* 0x0000ffff02027812 */ /* 0x000fe400078ec0ff */
[----:B------:R-:W-:Y:S02]  /*21fbd0*/  PRMT R17, R0, 0x3340, R1 ;  /* 0x0000334000117816 */ /* 0x000fe40000000001 */
[----:B------:R-:W-:Y:S02]  /*21fbe0*/  PRMT R12, R3, 0x3340, R2 ;  /* 0x00003340030c7816 */ /* 0x000fe40000000002 */
[----:B------:R-:W-:Y:S01]  /*21fbf0*/  LOP3.LUT R5, R9, 0xffff, RZ, 0xc0, !PT ;  /* 0x0000ffff09057812 */ /* 0x000fe200078ec0ff */
[----:B------:R-:W-:Y:S04]  /*21fc00*/  STL [R1+0x7530], R17 ;  /* 0x0075301101007387 */ /* 0x000fe80000100800 */
[----:B------:R-:W-:Y:S04]  /*21fc10*/  STL [R1+0x7534], R12 ;  /* 0x0075340c01007387 */ /* 0x000fe80000100800 */
[----:B------:R-:W3:Y:S01]  /*21fc20*/  LDL.LU R9, [R1+0x7960] ;  /* 0x0079600001097983 */ /* 0x000ee20000300800 */
[----:B------:R-:W-:-:S02]  /*21fc30*/  LOP3.LUT R4, R21, 0xffff, RZ, 0xc0, !PT ;  /* 0x0000ffff15047812 */ /* 0x000fc400078ec0ff */
[----:B------:R-:W-:Y:S01]  /*21fc40*/  PRMT R0, R5, 0x3340, R1 ;  /* 0x0000334005007816 */ /* 0x000fe20000000001 */
[----:B------:R-:W4:Y:S01]  /*21fc50*/  LDL.LU R21, [R1+0x2828] ;  /* 0x0028280001157983 */ /* 0x000f220000300800 */
[----:B--2---:R-:W-:-:S04]  /*21fc60*/  LOP3.LUT R3, R13, 0xffff, RZ, 0xc0, !PT ;  /* 0x0000ffff0d037812 */ /* 0x004fc800078ec0ff */
        /* <DEDUP_REMOVED lines=14> */
[----:B------:R-:W-:Y:S01]  /*21fd50*/  LOP3.LUT R0, R0, 0xffff, RZ, 0xc0, !PT ;  /* 0x0000ffff00007812 */ /* 0x000fe200078ec0ff */
[----:B------:R-:W-:Y:S04]  /*21fd60*/  STL [R1+0x7538], R13 ;  /* 0x0075380d01007387 */ /* 0x000fe80000100800 */
[----:B------:R-:W-:Y:S01]  /*21fd70*/  STL [R1+0x753c], R28 ;  /* 0x00753c1c01007387 */ /* 0x000fe20000100800 */
[--C-:B------:R-:W-:Y:S02]  /*21fd80*/  PRMT R27, R2, 0x3340, R1.reuse ;  /* 0x00003340021b7816 */ /* 0x100fe40000000001 */
[----:B------:R-:W-:Y:S01]  /*21fd90*/  PRMT R29, R0, 0x3340, R1 ;  /* 0x00003340001d7816 */ /* 0x000fe20000000001 */
[----:B------:R-:W2:Y:S01]  /*21fda0*/  LDL.LU R8, [R1+0x795c] ;  /* 0x00795c0001087983 */ /* 0x000ea20000300800 */
[----:B---3--:R-:W-:-:S03]  /*21fdb0*/  LOP3.LUT R6, R9, 0xffff, RZ, 0xc0, !PT ;  /* 0x0000ffff09067812 */ /* 0x008fc600078ec0ff */
[----:B------:R-:W-:Y:S04]  /*21fdc0*/  STL [R1+0x7540], R29 ;  /* 0x0075401d01007387 */ /* 0x000fe80000100800 */
[----:B------:R-:W-:Y:S04]  /*21fdd0*/  STL [R1+0x7544], R27 ;  /* 0x0075441b01007387 */ /* 0x000fe80000100800 */
[----:B------:R-:W3:Y:S01]  /*21fde0*/  LDL.LU R9, [R1+0x7958] ;  /* 0x0079580001097983 */ /* 0x000ee20000300800 */
[----:B------:R-:W-:Y:S02]  /*21fdf0*/  LOP3.LUT R4, R25, 0xffff, RZ, 0xc0, !PT ;  /* 0x0000ffff19047812 */ /* 0x000fe400078ec0ff */
[----:B----4-:R-:W-:-:S02]  /*21fe00*/  LOP3.LUT R3, R23, 0xffff, RZ, 0xc0, !PT ;  /* 0x0000ffff17037812 */ /* 0x010fc400078ec0ff */
[----:B------:R-:W-:Y:S01]  /*21fe10*/  PRMT R0, R6, 0x3340, R1 ;  /* 0x0000334006007816 */ /* 0x000fe20000000001 */
[----:B------:R-:W4:Y:S01]  /*21fe20*/  LDL.LU R26, [R1+0x1f5c] ;  /* 0x001f5c00011a7983 */ /* 0x000f220000300800 */
        /* <DEDUP_REMOVED lines=11> */
[----:B------:R-:W-:-:S03]  /*21fee0*/  PRMT R22, R3, 0x3340, R2 ;  /* 0x0000334003167816 */ /* 0x000fc60000000002 */
[----:B------:R-:W-:Y:S04]  /*21fef0*/  STL [R1+0x7548], R25 ;  /* 0x0075481901007387 */ /* 0x000fe80000100800 */
[----:B------:R-:W-:Y:S01]  /*21ff00*/  STL [R1+0x754c], R22 ;  /* 0x00754c1601007387 */ /* 0x000fe20000100800 */
[----:B--2---:R-:W-:-:S03]  /*21ff10*/  LOP3.LUT R5, R8, 0xffff, RZ, 0xc0, !PT ;  /* 0x0000ffff08057812 */ /* 0x004fc600078ec0ff */
[----:B------:R-:W2:Y:S01]  /*21ff20*/  LDL.LU R8, [R1+0x7954] ;  /* 0x0079540001087983 */ /* 0x000ea20000300800 */
[----:B---3--:R-:W-:-:S03]  /*21ff30*/  LOP3.LUT R3, R9, 0xffff, RZ, 0xc0, !PT ;  /* 0x0000ffff09037812 */ /* 0x008fc600078ec0ff */
[----:B------:R-:W3:Y:S04]  /*21ff40*/  LDL.LU R9, [R1+0x7950] ;  /* 0x0079500001097983 */ /* 0x000ee80000300800 */
[----:B------:R-:W3:Y:S04]  /*21ff50*/  LDL.LU R18, [R1+0x1794] ;  /* 0x0017940001127983 */ /* 0x000ee80000300800 */
[----:B------:R-:W3:Y:S01]  /*21ff60*/  LDL.LU R10, [R1+0x25bc] ;  /* 0x0025bc00010a7983 */ /* 0x000ee20000300800 */
[----:B------:R-:W-:Y:S02]  /*21ff70*/  LOP3.LUT R4, R21, 0xffff, RZ, 0xc0, !PT ;  /* 0x0000ffff15047812 */ /* 0x000fe400078ec0ff */
[----:B------:R-:W-:-:S02]  /*21ff80*/  PRMT R0, R5, 0x3340, R1 ;  /* 0x0000334005007816 */ /* 0x000fc40000000001 */
[----:B------:R-:W-:-:S04]  /*21ff90*/  PRMT R2, R4, 0x3340, R3 ;  /* 0x0000334004027816 */ /* 0x000fc80000000003 */
        /* <DEDUP_REMOVED lines=8> */
[----:B----4-:R-:W-:Y:S02]  /*220020*/  SHF.R.U32.HI R5, RZ, 0x8, R26 ;  /* 0x00000008ff057819 */ /* 0x010fe4000001161a */
[----:B------:R-:W-:Y:S02]  /*220030*/  LOP3.LUT R0, R0, 0xffff, RZ, 0xc0, !PT ;  /* 0x0000ffff00007812 */ /* 0x000fe400078ec0ff */
[----:B------:R-:W-:Y:S02]  /*220040*/  LOP3.LUT R6, R6, 0xffff, RZ, 0xc0, !PT ;  /* 0x0000ffff06067812 */ /* 0x000fe400078ec0ff */
[----:B------:R-:W-:Y:S02]  /*220050*/  LOP3.LUT R5, R5, 0xffff, RZ, 0xc0, !PT ;  /* 0x0000ffff05057812 */ /* 0x000fe400078ec0ff */
[----:B------:R-:W-:-:S02]  /*220060*/  PRMT R21, R3, 0x3340, R2 ;  /* 0x0000334003157816 */ /* 0x000fc40000000002 */
[--C-:B------:R-:W-:Y:S02]  /*220070*/  PRMT R23, R0, 0x3340, R1.reuse ;  /* 0x0000334000177816 */ /* 0x100fe40000000001 */
[--C-:B------:R-:W-:Y:S02]  /*220080*/  PRMT R6, R6, 0x3340, R1.reuse ;  /* 0x0000334006067816 */ /* 0x100fe40000000001 */
[----:B------:R-:W-:Y:S01]  /*220090*/  PRMT R5, R5, 0x3340, R1 ;  /* 0x0000334005057816 */ /* 0x000fe20000000001 */
[----:B------:R-:W-:Y:S04]  /*2200a0*/  STL [R1+0x7550], R23 ;  /* 0x0075501701007387 */ /* 0x000fe80000100800 */
[----:B------:R-:W-:Y:S04]  /*2200b0*/  STL [R1+0x7554], R21 ;  /* 0x0075541501007387 */ /* 0x000fe80000100800 */
[----:B------:R-:W-:Y:S04]  /*2200c0*/  STL [R1+0x7558], R6 ;  /* 0x0075580601007387 */ /* 0x000fe80000100800 */
[----:B------:R2:W-:Y:S01]  /*2200d0*/  STL [R1+0x755c], R5 ;  /* 0x00755c0501007387 */ /* 0x0005e20000100800 */
[----:B------:R-:W-:-:S02]  /*2200e0*/  LOP3.LUT R4, R11, 0xffff, RZ, 0xc0, !PT ;  /* 0x0000ffff0b047812 */ /* 0x000fc400078ec0ff */
[----:B--2---:R-:W-:Y:S02]  /*2200f0*/  LOP3.LUT R5, R8, 0xffff, RZ, 0xc0, !PT ;  /* 0x0000ffff08057812 */ /* 0x004fe400078ec0ff */
[----:B------:R-:W2:Y:S01]  /*220100*/  LDL.LU R8, [R1+0x794c] ;  /* 0x00794c0001087983 */ /* 0x000ea20000300800 */
[----:B---3--:R-:W-:Y:S02]  /*220110*/  LOP3.LUT R3, R9, 0xffff, RZ, 0xc0, !PT ;  /* 0x0000ffff09037812 */ /* 0x008fe400078ec0ff */
[----:B------:R-:W-:Y:S02]  /*220120*/  PRMT R0, R5, 0x3340, R1 ;  /* 0x0000334005007816 */ /* 0x000fe40000000001 */
[----:B------:R-:W-:-:S04]  /*220130*/  PRMT R2, R4, 0x3340, R3 ;  /* 0x0000334004027816 */ /* 0x000fc80000000003 */
[----:B------:R-:W-:Y:S02]  /*220140*/  PRMT R2, R2, 0x5410, R0 ;  /* 0x0000541002027816 */ /* 0x000fe40000000000 */
[----:B------:R-:W-:Y:S02]  /*220150*/  SHF.R.U32.HI R0, RZ, 0x8, R7 ;  /* 0x00000008ff007819 */ /* 0x000fe40000011607 */
[----:B------:R-:W3:Y:S04]  /*220160*/  LDL.LU R7, [R1+0x2df8] ;  /* 0x002df80001077983 */ /* 0x000ee80000300800 */
[----:B------:R0:W-:Y:S04]  /*220170*/  STL [R1+0x1670], R2 ;  /* 0x0016700201007387 */ /* 0x0001e80000100800 */
[----:B------:R-:W4:Y:S04]  /*220180*/  LDL.LU R16, [R1+0x2538] ;  /* 0x0025380001107983 */ /* 0x000f280000300800 */
[----:B------:R-:W4:Y:S01]  /*220190*/  LDL.LU R26, [R1+0x2688] ;  /* 0x00268800011a7983 */ /* 0x000f220000300800 */
[----:B------:R-:W-:-:S02]  /*2201a0*/  SHF.R.U32.HI R3, RZ, 0x8, R3 ;  /* 0x00000008ff037819 */ /* 0x000fc40000011603 */
[----:B0-----:R-:W-:Y:S02]  /*2201b0*/  SHF.R.U32.HI R2, RZ, 0x8, R4 ;  /* 0x00000008ff027819 */ /* 0x001fe40000011604 */
[----:B------:R-:W-:Y:S02]  /*2201c0*/  LOP3.LUT R4, R0, 0xffff, RZ, 0xc0, !PT ;  /* 0x0000ffff00047812 */ /* 0x000fe400078ec0ff */
[----:B------:R-:W-:Y:S02]  /*2201d0*/  LOP3.LUT R0, R3, 0xffff, RZ, 0xc0, !PT ;  /* 0x0000ffff03007812 */ /* 0x000fe400078ec0ff */
[----:B------:R-:W-:Y:S02]  /*2201e0*/  LOP3.LUT R2, R2, 0xffff, RZ, 0xc0, !PT ;  /* 0x0000ffff02027812 */ /* 0x000fe400078ec0ff */
[----:B------:R-:W-:Y:S02]  /*2201f0*/  PRMT R4, R4, 0x3340, R1 ;  /* 0x0000334004047816 */ /* 0x000fe40000000001 */
[----:B------:R-:W-:-:S03]  /*220200*/  PRMT R9, R2, 0x3340, R0 ;  /* 0x0000334002097816 */ /* 0x000fc60000000000 */
[----:B------:R0:W-:Y:S04]  /*220210*/  STL [R1+0x7560], R4 ;  /* 0x0075600401007387 */ /* 0x0001e80000100800 */
[----:B------:R-:W-:Y:S01]  /*220220*/  STL [R1+0x7564], R9 ;  /* 0x0075640901007387 */ /* 0x000fe20000100800 */
[----:B------:R-:W-:-:S03]  /*220230*/  LOP3.LUT R6, R18, 0xffff, RZ, 0xc0, !PT ;  /* 0x0000ffff12067812 */ /* 0x000fc600078ec0ff */
[----:B------:R-:W4:Y:S04]  /*220240*/  LDL.LU R11, [R1+0x2dbc] ;  /* 0x002dbc00010b7983 */ /* 0x000f280000300800 */
[----:B------:R-:W4:Y:S01]  /*220250*/  LDL.LU R18, [R1+0x2548] ;  /* 0x0025480001127983 */ /* 0x000f220000300800 */
[----:B------:R-:W-:-:S03]  /*220260*/  LOP3.LUT R3, R10, 0xffff, RZ, 0xc0, !PT ;  /* 0x0000ffff0a037812 */ /* 0x000fc600078ec0ff */
[----:B------:R-:W4:Y:S01]  /*220270*/  LDL.LU R10, [R1+0x268c] ;  /* 0x00268c00010a7983 */ /* 0x000f220000300800 */
[----:B------:R-:W-:Y:S02]  /*220280*/  PRMT R0, R6, 0x3340, R1 ;  /* 0x0000334006007816 */ /* 0x000fe40000000001 */
[----:B--2---:R-:W-:-:S04]  /*220290*/  LOP3.LUT R8, R8, 0xffff, RZ, 0xc0, !PT ;  /* 0x0000ffff08087812 */ /* 0x004fc800078ec0ff */
[----:B------:R-:W-:-:S04]  /*2202a0*/  PRMT R2, R8, 0x3340, R3 ;  /* 0x0000334008027816 */ /* 0x000fc80000000003 */
[----:B0-----:R-:W-:Y:S02]  /*2202b0*/  PRMT R4, R2, 0x5410, R0 ;  /* 0x0000541002047816 */ /* 0x001fe40000000000 */
[----:B------:R-:W-:Y:S02]  /*2202c0*/  SHF.R.U32.HI R0, RZ, 0x8, R5 ;  /* 0x00000008ff007819 */ /* 0x000fe40000011605 */
[----:B------:R-:W-:Y:S01]  /*2202d0*/  SHF.R.U32.HI R2, RZ, 0x8, R8 ;  /* 0x00000008ff027819 */ /* 0x000fe20000011608 */
[----:B------:R0:W-:Y:S03]  /*2202e0*/  STL [R1+0x1674], R4 ;  /* 0x0016740401007387 */ /* 0x0001e60000100800 */
[----:B------:R-:W-:Y:S02]  /*2202f0*/  LOP3.LUT R2, R2, 0xffff, RZ, 0xc0, !PT ;  /* 0x0000ffff02027812 */ /* 0x000fe400078ec0ff */
[----:B---3--:R-:W-:-:S02]  /*220300*/  LOP3.LUT R7, R7, 0xffff, RZ, 0xc0, !PT ;  /* 0x0000ffff07077812 */ /* 0x008fc400078ec0ff */
[----:B----4-:R-:W-:Y:S02]  /*220310*/  LOP3.LUT R5, R26, 0xffff, RZ, 0xc0, !PT ;  /* 0x0000ffff1a057812 */ /* 0x010fe400078ec0ff */
[----:B0-----:R-:W-:Y:S02]  /*220320*/  SHF.R.U32.HI R4, RZ, 0x8, R3 ;  /* 0x00000008ff047819 */ /* 0x001fe40000011603 */
[----:B------:R-:W-:Y:S02]  /*220330*/  LOP3.LUT R3, R0, 0xffff, RZ, 0xc0, !PT ;  /* 0x0000ffff00037812 */ /* 0x000fe400078ec0ff */
[----:B------:R-:W-:Y:S02]  /*220340*/  LOP3.LUT R0, R4, 0xffff, RZ, 0xc0, !PT ;  /* 0x0000ffff04007812 */ /* 0x000fe400078ec0ff */
[----:B------:R-:W-:Y:S02]  /*220350*/  LOP3.LUT R4, R16, 0xffff, RZ, 0xc0, !PT ;  /* 0x0000ffff10047812 */ /* 0x000fe400078ec0ff */
[----:B------:R-:W-:-:S02]  /*220360*/  PRMT R8, R2, 0x3340, R0 ;  /* 0x0000334002087816 */ /* 0x000fc40000000000 */
[----:B------:R-:W-:Y:S02]  /*220370*/  PRMT R0, R4, 0x3340, R1 ;  /* 0x0000334004007816 */ /* 0x000fe40000000001 */
[----:B------:R-:W-:Y:S02]  /*220380*/  PRMT R2, R7, 0x3340, R5 ;  /* 0x0000334007027816 */ /* 0x000fe40000000005 */
[----:B------:R-:W-:Y:S02]  /*220390*/  PRMT R3, R3, 0x3340, R1 ;  /* 0x0000334003037816 */ /* 0x000fe40000000001 */
[----:B------:R-:W-:Y:S02]  /*2203a0*/  PRMT R0, R2, 0x5410, R0 ;  /* 0x0000541002007816 */ /* 0x000fe40000000000 */
[----:B------:R-:W-:Y:S01]  /*2203b0*/  SHF.R.U32.HI R2, RZ, 0x8, R6 ;  /* 0x00000008ff027819 */ /* 0x000fe20000011606 */
[----:B------:R0:W-:Y:S04]  /*2203c0*/  STL [R1+0x7568], R3 ;  /* 0x0075680301007387 */ /* 0x0001e80000100800 */
[----:B------:R-:W-:Y:S04]  /*2203d0*/  STL [R1+0x756c], R8 ;  /* 0x00756c0801007387 */ /* 0x000fe80000100800 */
[----:B------:R1:W-:Y:S01]  /*2203e0*/  STL [R1+0x167c], R0 ;  /* 0x00167c0001007387 */ /* 0x0003e20000100800 */
[----:B------:R-:W-:-:S02]  /*2203f0*/  LOP3.LUT R2, R2, 0xffff, RZ, 0xc0, !PT ;  /* 0x0000ffff02027812 */ /* 0x000fc400078ec0ff */
[----:B0-----:R-:W-:Y:S02]  /*220400*/  SHF.R.U32.HI R3, RZ, 0x8, R7 ;  /* 0x00000008ff037819 */ /* 0x001fe40000011607 */
[----:B-1----:R-:W-:Y:S02]  /*220410*/  SHF.R.U32.HI R0, RZ, 0x8, R5 ;  /* 0x00000008ff007819 */ /* 0x002fe40000011605 */
[----:B------:R-:W-:Y:S02]  /*220420*/  PRMT R2, R2, 0x3340, R1 ;  /* 0x0000334002027816 */ /* 0x000fe40000000001 */
[----:B------:R-:W-:Y:S02]  /*220430*/  LOP3.LUT R3, R3, 0xffff, RZ, 0xc0, !PT ;  /* 0x0000ffff03037812 */ /* 0x000fe400078ec0ff */
[----:B------:R-:W-:Y:S01]  /*220440*/  LOP3.LUT R0, R0, 0xffff, RZ, 0xc0, !PT ;  /* 0x0000ffff00007812 */ /* 0x000fe200078ec0ff */
[----:B------:R0:W-:Y:S03]  /*220450*/  STL [R1+0x7574], R2 ;  /* 0x0075740201007387 */ /* 0x0001e60000100800 */
[----:B------:R-:W-:-:S02]  /*220460*/  PRMT R7, R3, 0x3340, R0 ;  /* 0x0000334003077816 */ /* 0x000fc40000000000 */
[----:B------:R-:W-:Y:S02]  /*220470*/  LOP3.LUT R0, R18, 0xffff, RZ, 0xc0, !PT ;  /* 0x0000ffff12007812 */ /* 0x000fe400078ec0ff */
[----:B------:R-:W-:Y:S01]  /*220480*/  LOP3.LUT R3, R10, 0xffff, RZ, 0xc0, !PT ;  /* 0x0000ffff0a037812 */ /* 0x000fe200078ec0ff */
[----:B------:R-:W-:Y:S01]  /*220490*/  STL [R1+0x7578], R7 ;  /* 0x0075780701007387 */ /* 0x000fe20000100800 */
[----:B0-----:R-:W-:-:S03]  /*2204a0*/  LOP3.LUT R2, R11, 0xffff, RZ, 0xc0, !PT ;  /* 0x0000ffff0b027812 */ /* 0x001fc600078ec0ff */
[----:B------:R0:W-:Y:S01]  /*2204b0*/  STL [R1+0x3d0], R0 ;  /* 0x0003d00001007387 */ /* 0x0001e20000100800 */
[----:B------:R-:W-:Y:S02]  /*2204c0*/  PRMT R5, R2, 0x3340, R3 ;  /* 0x0000334002057816 */ /* 0x000fe40000000003 */
[----:B0-----:R-:W-:-:S04]  /*2204d0*/  PRMT R0, R0, 0x3340, R1 ;  /* 0x0000334000007816 */ /* 0x001fc80000000001 */
[----:B------:R-:W-:-:S05]  /*2204e0*/  PRMT R5, R5, 0x5410, R0 ;  /* 0x0000541005057816 */ /* 0x000fca0000000000 */
[----:B------:R-:W-:Y:S04]  /*2204f0*/  STL [R1+0x1678], R5 ;  /* 0x0016780501007387 */ /* 0x000fe80000100800 */
[----:B------:R-:W2:Y:S04]  /*220500*/  LDL.LU R7, [R1+0x89c] ;  /* 0x00089c0001077983 */ /* 0x000ea80000300800 */
[----:B--2---:R0:W-:Y:S04]  /*220510*/  STL [R1+0x7910], R7 ;  /* 0x0079100701007387 */ /* 0x0041e80000100800 */
[----:B0-----:R-:W2:Y:S04]  /*220520*/  LDL.LU R7, [R1+0x8ac] ;  /* 0x0008ac0001077983 */ /* 0x001ea80000300800 */
        /* <DEDUP_REMOVED lines=9> */
[----:B0-----:R-:W2:Y:S01]  /*2205c0*/  LDL.LU R7, [R1+0x11c8] ;  /* 0x0011c80001077983 */ /* 0x001ea20000300800 */
[----:B------:R-:W-:-:S03]  /*2205d0*/  SHF.R.U32.HI R2, RZ, 0x8, R2 ;  /* 0x00000008ff027819 */ /* 0x000fc60000011602 */
[----:B--2---:R0:W-:Y:S04]  /*2205e0*/  STL [R1+0x793c], R7 ;  /* 0x00793c0701007387 */ /* 0x0041e80000100800 */
[----:B0-----:R-:W2:Y:S04]  /*2205f0*/  LDL.LU R7, [R1+0x4f0] ;  /* 0x0004f00001077983 */ /* 0x001ea80000300800 */
[----:B--2---:R0:W-:Y:S02]  /*220600*/  STL [R1+0x7944], R7 ;  /* 0x0079440701007387 */ /* 0x0041e40000100800 */
[----:B0-----:R-:W-:-:S02]  /*220610*/  IMAD.MOV.U32 R7, RZ, RZ, R2 ;  /* 0x000000ffff077224 */ /* 0x001fc400078e0002 */
        /* <DEDUP_REMOVED lines=13> */
[----:B0-----:R-:W2:Y:S01]  /*2206f0*/  LDL.LU R2, [R1+0x3d0] ;  /* 0x0003d00001027983 */ /* 0x001ea20000300800 */
[----:B------:R-:W-:Y:S02]  /*220700*/  SHF.R.U32.HI R0, RZ, 0x8, R4 ;  /* 0x00000008ff007819 */ /* 0x000fe40000011604 */
[----:B------:R-:W-:Y:S02]  /*220710*/  LOP3.LUT R7, R7, 0xffff, RZ, 0xc0, !PT ;  /* 0x0000ffff07077812 */ /* 0x000fe400078ec0ff */
[----:B------:R-:W-:-:S04]  /*220720*/  LOP3.LUT R0, R0, 0xffff, RZ, 0xc0, !PT ;  /* 0x0000ffff00007812 */ /* 0x000fc800078ec0ff */
[----:B------:R-:W-:Y:S01]  /*220730*/  PRMT R0, R0, 0x3340, R1 ;  /* 0x0000334000007816 */ /* 0x000fe20000000001 */
[----:B--2---:R0:W-:Y:S04]  /*220740*/  STL [R1+0x7948], R2 ;  /* 0x0079480201007387 */ /* 0x0041e80000100800 */
[----:B------:R-:W2:Y:S01]  /*220750*/  LDL.LU R8, [R1+0x890] ;  /* 0x0008900001087983 */ /* 0x000ea20000300800 */
[----:B0-----:R-:W-:-:S03]  /*220760*/  IMAD.MOV.U32 R2, RZ, RZ, R3 ;  /* 0x000000ffff027224 */ /* 0x001fc600078e0003 */
        /* <DEDUP_REMOVED lines=20> */
[----:B------:R-:W-:-:S03]  /*2208b0*/  LOP3.LUT R2, R2, 0xffff, RZ, 0xc0, !PT ;  /* 0x0000ffff02027812 */ /* 0x000fc600078ec0ff */
[----:B------:R-:W4:Y:S04]  /*2208c0*/  LDL.LU R16, [R1+0x1d28] ;  /* 0x001d280001107983 */ /* 0x000f280000300800 */
[----:B------:R-:W4:Y:S04]  /*2208d0*/  LDL.LU R26, [R1+0x848] ;  /* 0x00084800011a7983 */ /* 0x000f280000300800 */
[----:B------:R-:W4:Y:S04]  /*2208e0*/  LDL.LU R11, [R1+0x1d14] ;  /* 0x001d1400010b7983 */ /* 0x000f280000300800 */
[----:B------:R-:W4:Y:S01]  /*2208f0*/  LDL.LU R18, [R1+0x83c] ;  /* 0x00083c0001127983 */ /* 0x000f220000300800 */
[----:B------:R-:W-:-:S03]  /*220900*/  PRMT R7, R7, 0x3340, R2 ;  /* 0x0000334007077816 */ /* 0x000fc60000000002 */
[----:B------:R-:W4:Y:S04]  /*220910*/  LDL.LU R10, [R1+0x1d00] ;  /* 0x001d0000010a7983 */ /* 0x000f280000300800 */
[----:B------:R0:W-:Y:S04]  /*220920*/  STL [R1+0x757c], R0 ;  /* 0x00757c0001007387 */ /* 0x0001e80000100800 */
[----:B0-----:R-:W2:Y:S04]  /*220930*/  LDL.LU R0, [R1+0x1da0] ;  /* 0x001da00001007983 */ /* 0x001ea80000300800 */
[----:B------:R-:W3:Y:S04]  /*220940*/  LDL.LU R2, [R1+0x7948] ;  /* 0x0079480001027983 */ /* 0x000ee80000300800 */
[----:B------:R0:W-:Y:S04]  /*220950*/  STL [R1+0x678], R7 ;  /* 0x0006780701007387 */ /* 0x0001e80000100800 */
[----:B0-----:R-:W4:Y:S01]  /*220960*/  LDL.LU R7, [R1+0x7944] ;  /* 0x0079440001077983 */ /* 0x001f220000300800 */
[----:B---3--:R-:W-:-:S04]  /*220970*/  SHF.R.U32.HI R2, RZ, 0x8, R2 ;  /* 0x00000008ff027819 */ /* 0x008fc80000011602 */
[----:B------:R-:W-:Y:S02]  /*220980*/  LOP3.LUT R2, R2, 0xffff, RZ, 0xc0, !PT ;  /* 0x0000ffff02027812 */ /* 0x000fe400078ec0ff */
[----:B----4-:R-:W-:Y:S02]  /*220990*/  SHF.R.U32.HI R7, RZ, 0x8, R7 ;  /* 0x00000008ff077819 */ /* 0x010fe40000011607 */
[----:B------:R-:W-:Y:S02]  /*2209a0*/  PRMT R2, R2, 0x3340, R1 ;  /* 0x0000334002027816 */ /* 0x000fe40000000001 */
[----:B------:R-:W-:-:S04]  /*2209b0*/  LOP3.LUT R7, R7, 0xffff, RZ, 0xc0, !PT ;  /* 0x0000ffff07077812 */ /* 0x000fc800078ec0ff */
[----:B------:R-:W-:Y:S01]  /*2209c0*/  PRMT R7, R7, 0x3340, R1 ;  /* 0x0000334007077816 */ /* 0x000fe20000000001 */
[----:B------:R0:W-:Y:S04]  /*2209d0*/  STL [R1+0x240], R2 ;  /* 0x0002400201007387 */ /* 0x0001e80000100800 */
[----:B0-----:R-:W3:Y:S04]  /*2209e0*/  LDL.LU R2, [R1+0x7940] ;  /* 0x0079400001027983 */ /* 0x001ee80000300800 */
[----:B------:R0:W-:Y:S04]  /*2209f0*/  STL [R1+0x244], R7 ;  /* 0x0002440701007387 */ /* 0x0001e80000100800 */
[----:B0-----:R-:W3:Y:S02]  /*220a00*/  LDL.LU R7, [R1+0x793c] ;  /* 0x00793c0001077983 */ /* 0x001ee40000300800 */
[----:B---3--:R-:W-:-:S02]  /*220a10*/  PRMT R7, R7, 0x5410, R2 ;  /* 0x0000541007077816 */ /* 0x008fc40000000002 */
[----:B------:R-:W3:Y:S04]  /*220a20*/  LDL.LU R2, [R1+0x7938] ;  /* 0x0079380001027983 */ /* 0x000ee80000300800 */
        /* <DEDUP_REMOVED lines=17> */
[----:B0-----:R-:W2:Y:S02]  /*220b40*/  LDL.LU R7, [R1+0x7914] ;  /* 0x0079140001077983 */ /* 0x001ea40000300800 */
[----:B--2---:R-:W-:-:S02]  /*220b50*/  PRMT R0, R0, 0x5410, R7 ;  /* 0x0000541000007816 */ /* 0x004fc40000000007 */
[----:B------:R-:W3:Y:S04]  /*220b60*/  LDL.LU R7, [R1+0x7910] ;  /* 0x0079100001077983 */ /* 0x000ee80000300800 */
[----:B------:R0:W-:Y:S02]  /*220b70*/  STL [R1+0x164c], R0 ;  /* 0x00164c0001007387 */ /* 0x0001e40000100800 */
[----:B0-----:R-:W-:Y:S02]  /*220b80*/  PRMT R0, R4, 0x5410, R9 ;  /* 0x0000541004007816 */ /* 0x001fe40000000009 */
[----:B---3--:R-:W-:Y:S02]  /*220b90*/  PRMT R7, R2, 0x5410, R7 ;  /* 0x0000541002077816 */ /* 0x008fe40000000007 */
[----:B------:R-:W-:-:S02]  /*220ba0*/  PRMT R2, R3, 0x5410, R8 ;  /* 0x0000541003027816 */ /* 0x000fc40000000008 */
[----:B------:R-:W-:Y:S01]  /*220bb0*/  PRMT R3, R6, 0x5410, R5 ;  /* 0x0000541006037816 */ /* 0x000fe20000000005 */
[----:B------:R-:W-:Y:S04]  /*220bc0*/  STL [R1+0x4ec], R7 ;  /* 0x0004ec0701007387 */ /* 0x000fe80000100800 */
[----:B------:R0:W-:Y:S04]  /*220bd0*/  STL [R1+0x4f4], R2 ;  /* 0x0004f40201007387 */ /* 0x0001e80000100800 */
[----:B------:R1:W-:Y:S04]  /*220be0*/  STL [R1+0x4f0], R0 ;  /* 0x0004f00001007387 */ /* 0x0003e80000100800 */
[----:B------:R2:W-:Y:S01]  /*220bf0*/  STL [R1+0x4fc], R3 ;  /* 0x0004fc0301007387 */ /* 0x0005e20000100800 */
[----:B0-----:R-:W-:-:S02]  /*220c00*/  PRMT R2, R23, 0x5410, R21 ;  /* 0x0000541017027816 */ /* 0x001fc40000000015 */
[----:B-1----:R-:W-:Y:S02]  /*220c10*/  PRMT R0, R25, 0x5410, R22 ;  /* 0x0000541019007816 */ /* 0x002fe40000000016 */
[----:B--2---:R-:W-:Y:S01]  /*220c20*/  PRMT R3, R29, 0x5410, R27 ;  /* 0x000054101d037816 */ /* 0x004fe2000000001b */
        /* <DEDUP_REMOVED lines=8> */
[----:B------:R-:W-:Y:S01]  /*220cb0*/  STL [R1+0x508], R3 ;  /* 0x0005080301007387 */ /* 0x000fe20000100800 */
[----:B0-----:R-:W-:-:S02]  /*220cc0*/  PRMT R2, R24, 0x5410, R19 ;  /* 0x0000541018027816 */ /* 0x001fc40000000013 */
[----:B-1----:R-:W-:-:S03]  /*220cd0*/  PRMT R0, R16, 0x5410, R15 ;  /* 0x0000541010007816 */ /* 0x002fc6000000000f */
[----:B------:R-:W-:Y:S04]  /*220ce0*/  STL [R1+0x50c], R2 ;  /* 0x00050c0201007387 */ /* 0x000fe80000100800 */
[----:B------:R0:W-:Y:S04]  /*220cf0*/  STL [R1+0x520], R0 ;  /* 0x0005200001007387 */ /* 0x0001e80000100800 */
[----:B0-----:R-:W2:Y:S01]  /*220d00*/  LDL.LU R0, [R1+0x1bd4] ;  /* 0x001bd40001007983 */ /* 0x001ea20000300800 */
[----:B------:R-:W-:Y:S02]  /*220d10*/  PRMT R3, R11, 0x5410, R26 ;  /* 0x000054100b037816 */ /* 0x000fe4000000001a */
[----:B------:R-:W-:-:S03]  /*220d20*/  PRMT R2, R10, 0x5410, R18 ;  /* 0x000054100a027816 */ /* 0x000fc60000000012 */
[----:B------:R-:W-:Y:S04]  /*220d30*/  STL [R1+0x524], R3 ;  /* 0x0005240301007387 */ /* 0x000fe80000100800 */
[----:B--2---:R0:W-:Y:S04]  /*220d40*/  STL [R1+0x7890], R0 ;  /* 0x0078900001007387 */ /* 0x0041e80000100800 */
[----:B------:R-:W-:Y:S04]  /*220d50*/  STL [R1+0x528], R2 ;  /* 0x0005280201007387 */ /* 0x000fe80000100800 */
        /* <DEDUP_REMOVED lines=31> */
[----:B------:R-:W3:Y:S04]  /*220f50*/  LDL.LU R7, [R1+0x4dc] ;  /* 0x0004dc0001077983 */ /* 0x000ee80000300800 */
[----:B---3--:R0:W-:Y:S04]  /*220f60*/  STL [R1+0x788c], R7 ;  /* 0x00788c0701007387 */ /* 0x0081e80000100800 */
[----:B0-----:R-:W3:Y:S04]  /*220f70*/  LDL.LU R7, [R1+0x4e8] ;  /* 0x0004e80001077983 */ /* 0x001ee80000300800 */
        /* <DEDUP_REMOVED lines=31> */
[----:B0-----:R-:W2:Y:S04]  /*221170*/  LDL.LU R7, [R1+0x6f4] ;  /* 0x0006f40001077983 */ /* 0x001ea80000300800 */
[----:B------:R-:W3:Y:S04]  /*221180*/  LDL.LU R2, [R1+0x1bb8] ;  /* 0x001bb80001027983 */ /* 0x000ee80000300800 */
[----:B------:R-:W4:Y:S04]  /*221190*/  LDL.LU R8, [R1+0x4d8] ;  /* 0x0004d80001087983 */ /* 0x000f280000300800 */
[----:B------:R-:W4:Y:S04]  /*2211a0*/  LDL.LU R3, [R1+0x1ba0] ;  /* 0x001ba00001037983 */ /* 0x000f280000300800 */
        /* <DEDUP_REMOVED lines=24> */
[----:B--2---:R-:W-:-:S03]  /*221330*/  PRMT R0, R0, 0x5410, R7 ;  /* 0x0000541000007816 */ /* 0x004fc60000000007 */
[----:B------:R-:W2:Y:S04]  /*221340*/  LDL.LU R7, [R1+0x790c] ;  /* 0x00790c0001077983 */ /* 0x000ea80000300800 */
[----:B------:R0:W-:Y:S04]  /*221350*/  STL [R1+0x52c], R0 ;  /* 0x00052c0001007387 */ /* 0x0001e80000100800 */
[----:B0-----:R-:W2:Y:S02]  /*221360*/  LDL.LU R0, [R1+0x7908] ;  /* 0x0079080001007983 */ /* 0x001ea40000300800 */
[----:B--2---:R-:W-:-:S02]  /*221370*/  PRMT R0, R0, 0x5410, R7 ;  /* 0x0000541000007816 */ /* 0x004fc40000000007 */
        /* <DEDUP_REMOVED lines=61> */
[----:B------:R3:W-:Y:S02]  /*221750*/  STL [R1+0x560], R0 ;  /* 0x0005600001007387 */ /* 0x0007e40000100800 */
[----:B---3--:R-:W-:Y:S02]  /*221760*/  PRMT R0, R4, 0x5410, R9 ;  /* 0x0000541004007816 */ /* 0x008fe40000000009 */
[----:B--2---:R-:W-:Y:S02]  /*221770*/  PRMT R7, R2, 0x5410, R7 ;  /* 0x0000541002077816 */ /* 0x004fe40000000007 */
[----:B----4-:R-:W-:-:S02]  /*221780*/  PRMT R2, R3, 0x5410, R8 ;  /* 0x0000541003027816 */ /* 0x010fc40000000008 */
        /* <DEDUP_REMOVED lines=1123> */
[----:B0-----:R-:W2:Y:S01]  /*225dc0*/  LDL.LU R0, [R1+0x7580] ;  /* 0x0075800001007983 */ /* 0x001ea20000300800 */
[----:B---3--:R-:W-:Y:S02]  /*225dd0*/  PRMT R10, R10, 0x5410, R2 ;  /* 0x000054100a0a7816 */ /* 0x008fe40000000002 */
[----:B--2---:R-:W-:-:S02]  /*225de0*/  PRMT R7, R7, 0x5410, R0 ;  /* 0x0000541007077816 */ /* 0x004fc40000000000 */
[----:B------:R-:W2:Y:S04]  /*225df0*/  LDL.LU R0, [R1+0x757c] ;  /* 0x00757c0001007983 */ /* 0x000ea80000300800 */
[----:B------:R0:W-:Y:S04]  /*225e00*/  STL [R1+0x278], R7 ;  /* 0x0002780701007387 */ /* 0x0001e80000100800 */
[----:B0-----:R-:W2:Y:S04]  /*225e10*/  LDL.LU R7, [R1+0x7578] ;  /* 0x0075780001077983 */ /* 0x001ea80000300800 */
[----:B------:R-:W3:Y:S04]  /*225e20*/  LDL.LU R2, [R1+0x7574] ;  /* 0x0075740001027983 */ /* 0x000ee80000300800 */
[----:B------:R0:W-:Y:S04]  /*225e30*/  STL [R1+0x2c4], R10 ;  /* 0x0002c40a01007387 */ /* 0x0001e80000100800 */
[----:B0-----:R-:W2:Y:S01]  /*225e40*/  LDL.LU R10, [R1+0x7570] ;  /* 0x00757000010a7983 */ /* 0x001ea20000300800 */
[----:B----4-:R-:W-:-:S02]  /*225e50*/  PRMT R9, R9, 0x5410, R3 ;  /* 0x0000541009097816 */ /* 0x010fc40000000003 */
[----:B------:R-:W-:Y:S02]  /*225e60*/  PRMT R5, R5, 0x5410, R4 ;  /* 0x0000541005057816 */ /* 0x000fe40000000004 */
[----:B------:R-:W-:Y:S02]  /*225e70*/  PRMT R21, R21, 0x5410, R6 ;  /* 0x0000541015157816 */ /* 0x000fe40000000006 */
[----:B------:R-:W-:Y:S02]  /*225e80*/  PRMT R22, R22, 0x5410, R23 ;  /* 0x0000541016167816 */ /* 0x000fe40000000017 */
[----:B------:R-:W-:Y:S02]  /*225e90*/  PRMT R27, R27, 0x5410, R25 ;  /* 0x000054101b1b7816 */ /* 0x000fe40000000019 */
[----:B------:R-:W-:Y:S02]  /*225ea0*/  PRMT R28, R28, 0x5410, R29 ;  /* 0x000054101c1c7816 */ /* 0x000fe4000000001d */
[----:B------:R-:W-:-:S02]  /*225eb0*/  PRMT R12, R12, 0x5410, R13 ;  /* 0x000054100c0c7816 */ /* 0x000fc4000000000d */
[----:B------:R-:W-:Y:S02]  /*225ec0*/  PRMT R14, R14, 0x5410, R17 ;  /* 0x000054100e0e7816 */ /* 0x000fe40000000011 */
[----:B------:R-:W-:Y:S02]  /*225ed0*/  PRMT R19, R19, 0x5410, R20 ;  /* 0x0000541013137816 */ /* 0x000fe40000000014 */
[----:B------:R-:W-:Y:S02]  /*225ee0*/  PRMT R15, R15, 0x5410, R24 ;  /* 0x000054100f0f7816 */ /* 0x000fe40000000018 */
[----:B------:R-:W-:Y:S02]  /*225ef0*/  PRMT R26, R26, 0x5410, R16 ;  /* 0x000054101a1a7816 */ /* 0x000fe40000000010 */
[----:B------:R-:W-:Y:S02]  /*225f00*/  PRMT R18, R18, 0x5410, R11 ;  /* 0x0000541012127816 */ /* 0x000fe4000000000b */
[----:B--2---:R-:W-:-:S02]  /*225f10*/  PRMT R10, R10, 0x5410, R8 ;  /* 0x000054100a0a7816 */ /* 0x004fc40000000008 */
[----:B------:R-:W3:Y:S04]  /*225f20*/  LDL.LU R8, [R1+0x756c] ;  /* 0x00756c0001087983 */ /* 0x000ee80000300800 */
[----:B------:R0:W-:Y:S04]  /*225f30*/  STL [R1+0x2c0], R10 ;  /* 0x0002c00a01007387 */ /* 0x0001e80000100800 */
[----:B0-----:R-:W2:Y:S04]  /*225f40*/  LDL R10, [R1+0x12c0] ;  /* 0x0012c000010a7983 */ /* 0x001ea80000100800 */
[----:B------:R-:W4:Y:S04]  /*225f50*/  LDL.LU R3, [R1+0x7568] ;  /* 0x0075680001037983 */ /* 0x000f280000300800 */
[----:B------:R0:W-:Y:S04]  /*225f60*/  STL [R1+0x300], R9 ;  /* 0x0003000901007387 */ /* 0x0001e80000100800 */
[----:B0-----:R-:W4:Y:S04]  /*225f70*/  LDL.LU R9, [R1+0x7564] ;  /* 0x0075640001097983 */ /* 0x001f280000300800 */
[----:B------:R-:W2:Y:S04]  /*225f80*/  LDL.LU R4, [R1+0x7560] ;  /* 0x0075600001047983 */ /* 0x000ea80000300800 */
[----:B------:R0:W-:Y:S04]  /*225f90*/  STL [R1+0x350], R5 ;  /* 0x0003500501007387 */ /* 0x0001e80000100800 */
[----:B0-----:R-:W2:Y:S04]  /*225fa0*/  LDL.LU R5, [R1+0x755c] ;  /* 0x00755c0001057983 */ /* 0x001ea80000300800 */
[----:B------:R-:W3:Y:S04]  /*225fb0*/  LDL.LU R6, [R1+0x7558] ;  /* 0x0075580001067983 */ /* 0x000ee80000300800 */
[----:B------:R0:W-:Y:S04]  /*225fc0*/  STL [R1+0x394], R21 ;  /* 0x0003941501007387 */ /* 0x0001e80000100800 */
[----:B0-----:R-:W3:Y:S04]  /*225fd0*/  LDL.LU R21, [R1+0x7554] ;  /* 0x0075540001157983 */ /* 0x001ee80000300800 */
        /* <DEDUP_REMOVED lines=23> */
[----:B0-----:R-:W4:Y:S04]  /*226150*/  LDL.LU R26, [R1+0x7514] ;  /* 0x00751400011a7983 */ /* 0x001f280000300800 */
[----:B------:R-:W2:Y:S04]  /*226160*/  LDL.LU R11, [R1+0x7510] ;  /* 0x00751000010b7983 */ /* 0x000ea80000300800 */
[----:B------:R0:W-:Y:S04]  /*226170*/  STL [R1+0x694], R18 ;  /* 0x0006941201007387 */ /* 0x0001e80000100800 */
[----:B0-----:R-:W2:Y:S02]  /*226180*/  LDL.LU R18, [R1+0x750c] ;  /* 0x00750c0001127983 */ /* 0x001ea40000300800 */
[----:B--2---:R-:W-:-:S02]  /*226190*/  PRMT R18, R18, 0x5410, R11 ;  /* 0x0000541012127816 */ /* 0x004fc4000000000b */
[----:B------:R-:W2:Y:S04]  /*2261a0*/  LDL.LU R11, [R1+0x7508] ;  /* 0x00750800010b7983 */ /* 0x000ea80000300800 */
[----:B------:R0:W-:Y:S04]  /*2261b0*/  STL [R1+0x698], R18 ;  /* 0x0006981201007387 */ /* 0x0001e80000100800 */
[----:B0-----:R-:W4:Y:S02]  /*2261c0*/  LDL.LU R18, [R1+0x7504] ;  /* 0x0075040001127983 */ /* 0x001f240000300800 */
[----:B----4-:R-:W-:-:S02]  /*2261d0*/  PRMT R18, R18, 0x5410, R26 ;  /* 0x0000541012127816 */ /* 0x010fc4000000001a */
[----:B------:R-:W3:Y:S04]  /*2261e0*/  LDL.LU R26, [R1+0x7500] ;  /* 0x00750000011a7983 */ /* 0x000ee80000300800 */
[----:B------:R0:W-:Y:S04]  /*2261f0*/  STL [R1+0x69c], R18 ;  /* 0x00069c1201007387 */ /* 0x0001e80000100800 */
[----:B0-----:R-:W4:Y:S01]  /*226200*/  LDL.LU R18, [R1+0x74fc] ;  /* 0x0074fc0001127983 */ /* 0x001f220000300800 */
[----:B------:R-:W-:Y:S02]  /*226210*/  PRMT R15, R15, 0x5410, R24 ;  /* 0x000054100f0f7816 */ /* 0x000fe40000000018 */
[----:B------:R-:W-:-:S02]  /*226220*/  PRMT R19, R19, 0x5410, R20 ;  /* 0x0000541013137816 */ /* 0x000fc40000000014 */
[----:B---3--:R-:W-:Y:S02]  /*226230*/  PRMT R26, R26, 0x5410, R16 ;  /* 0x000054101a1a7816 */ /* 0x008fe40000000010 */
[----:B------:R-:W3:Y:S04]  /*226240*/  LDL.LU R16, [R1+0x74f8] ;  /* 0x0074f80001107983 */ /* 0x000ee80000300800 */
[----:B------:R0:W-:Y:S04]  /*226250*/  STL [R1+0x6a4], R26 ;  /* 0x0006a41a01007387 */ /* 0x0001e80000100800 */
[----:B0-----:R-:W2:Y:S04]  /*226260*/  LDL.LU R26, [R1+0x74f4] ;  /* 0x0074f400011a7983 */ /* 0x001ea80000300800 */
[----:B------:R-:W2:Y:S04]  /*226270*/  LDL.LU R24, [R1+0x74f0] ;  /* 0x0074f00001187983 */ /* 0x000ea80000300800 */
[----:B------:R0:W-:Y:S01]  /*226280*/  STL [R1+0x6a0], R15 ;  /* 0x0006a00f01007387 */ /* 0x0001e20000100800 */
[----:B----4-:R-:W-:-:S03]  /*226290*/  PRMT R18, R18, 0x5410, R14 ;  /* 0x0000541012127816 */ /* 0x010fc6000000000e */
[----:B0-----:R-:W4:Y:S04]  /*2262a0*/  LDL.LU R15, [R1+0x74ec] ;  /* 0x0074ec00010f7983 */ /* 0x001f280000300800 */
[----:B------:R-:W4:Y:S04]  /*2262b0*/  LDL.LU R20, [R1+0x74e8] ;  /* 0x0074e80001147983 */ /* 0x000f280000300800 */
[----:B------:R0:W-:Y:S04]  /*2262c0*/  STL [R1+0x6a8], R19 ;  /* 0x0006a81301007387 */ /* 0x0001e80000100800 */
[----:B0-----:R-:W4:Y:S04]  /*2262d0*/  LDL.LU R19, [R1+0x74e4] ;  /* 0x0074e40001137983 */ /* 0x001f280000300800 */
[----:B------:R-:W4:Y:S04]  /*2262e0*/  LDL.LU R14, [R1+0x74e0] ;  /* 0x0074e000010e7983 */ /* 0x000f280000300800 */
[----:B------:R0:W-:Y:S01]  /*2262f0*/  STL [R1+0x7ec], R18 ;  /* 0x0007ec1201007387 */ /* 0x0001e20000100800 */
[----:B------:R-:W-:-:S02]  /*226300*/  PRMT R12, R12, 0x5410, R13 ;  /* 0x000054100c0c7816 */ /* 0x000fc4000000000d */
[----:B------:R-:W-:Y:S02]  /*226310*/  PRMT R28, R28, 0x5410, R29 ;  /* 0x000054101c1c7816 */ /* 0x000fe4000000001d */
[----:B------:R-:W-:Y:S02]  /*226320*/  PRMT R22, R22, 0x5410, R23 ;  /* 0x0000541016167816 */ /* 0x000fe40000000017 */
[----:B------:R-:W-:Y:S01]  /*226330*/  PRMT R6, R21, 0x5410, R6 ;  /* 0x0000541015067816 */ /* 0x000fe20000000006 */
[----:B0-----:R-:W4:Y:S01]  /*226340*/  LDL.LU R18, [R1+0x74dc] ;  /* 0x0074dc0001127983 */ /* 0x001f220000300800 */
[----:B------:R-:W-:Y:S02]  /*226350*/  PRMT R3, R9, 0x5410, R3 ;  /* 0x0000541009037816 */ /* 0x000fe40000000003 */
[----:B------:R-:W-:Y:S01]  /*226360*/  PRMT R2, R8, 0x5410, R2 ;  /* 0x0000541008027816 */ /* 0x000fe20000000002 */
[C---:B------:R-:W-:Y:S01]  /*226370*/  VIADD R29, R10.reuse, 0xa ;  /* 0x0000000a0a1d7836 */ /* 0x040fe20000000000 */
[----:B------:R-:W-:Y:S01]  /*226380*/  PRMT R0, R7, 0x5410, R0 ;  /* 0x0000541007007816 */ /* 0x000fe20000000000 */
[----:B------:R-:W-:-:S02]  /*226390*/  VIADD R7, R10, 0xc ;  /* 0x0000000c0a077836 */ /* 0x000fc40000000000 */
[----:B------:R-:W-:Y:S01]  /*2263a0*/  VIADD R23, R10, 0x3b ;  /* 0x0000003b0a177836 */ /* 0x000fe20000000000 */
[----:B---3--:R-:W-:Y:S02]  /*2263b0*/  PRMT R16, R16, 0x5410, R17 ;  /* 0x0000541010107816 */ /* 0x008fe40000000011 */
[----:B------:R-:W3:Y:S04]  /*2263c0*/  LDL.LU R17, [R1+0x74d8] ;  /* 0x0074d80001117983 */ /* 0x000ee80000300800 */
[----:B------:R0:W-:Y:S01]  /*2263d0*/  STL [R1+0x80c], R16 ;  /* 0x00080c1001007387 */ /* 0x0001e20000100800 */
[----:B--2---:R-:W-:Y:S02]  /*2263e0*/  PRMT R26, R26, 0x5410, R27 ;  /* 0x000054101a1a7816 */ /* 0x004fe4000000001b */
[----:B------:R-:W-:Y:S01]  /*2263f0*/  PRMT R24, R24, 0x5410, R25 ;  /* 0x0000541018187816 */ /* 0x000fe20000000019 */
[----:B0-----:R-:W2:Y:S04]  /*226400*/  LDL.LU R16, [R1+0x74d4] ;  /* 0x0074d40001107983 */ /* 0x001ea80000300800 */
[----:B------:R-:W3:Y:S04]  /*226410*/  LDL.LU R13, [R1+0x74d0] ;  /* 0x0074d000010d7983 */ /* 0x000ee80000300800 */
[----:B------:R0:W-:Y:S01]  /*226420*/  STL [R1+0x7fc], R12 ;  /* 0x0007fc0c01007387 */ /* 0x0001e20000100800 */
[----:B----4-:R-:W-:-:S03]  /*226430*/  PRMT R5, R15, 0x5410, R5 ;  /* 0x000054100f057816 */ /* 0x010fc60000000005 */
[----:B0-----:R-:W4:Y:S04]  /*226440*/  LDL.LU R12, [R1+0x74cc] ;  /* 0x0074cc00010c7983 */ /* 0x001f280000300800 */
[----:B------:R-:W-:Y:S04]  /*226450*/  STL [R1+0x81c], R28 ;  /* 0x00081c1c01007387 */ /* 0x000fe80000100800 */
[----:B------:R-:W-:Y:S04]  /*226460*/  STL [R1+0x84c], R26 ;  /* 0x00084c1a01007387 */ /* 0x000fe80000100800 */
[----:B------:R-:W-:Y:S04]  /*226470*/  STL [R1+0x85c], R24 ;  /* 0x00085c1801007387 */ /* 0x000fe80000100800 */
[----:B------:R-:W-:Y:S04]  /*226480*/  STL [R1+0x858], R22 ;  /* 0x0008581601007387 */ /* 0x000fe80000100800 */
[----:B------:R-:W-:Y:S04]  /*226490*/  STL [R1+0x86c], R6 ;  /* 0x00086c0601007387 */ /* 0x000fe80000100800 */
[----:B------:R-:W-:Y:S01]  /*2264a0*/  STL [R1+0x878], R5 ;  /* 0x0008780501007387 */ /* 0x000fe20000100800 */
[----:B------:R-:W-:-:S05]  /*2264b0*/  PRMT R4, R14, 0x5410, R4 ;  /* 0x000054100e047816 */ /* 0x000fca0000000004 */
[----:B------:R-:W-:Y:S04]  /*2264c0*/  STL [R1+0xfac], R4 ;  /* 0x000fac0401007387 */ /* 0x000fe80000100800 */
[----:B------:R-:W-:Y:S04]  /*2264d0*/  STL [R1+0x8cc], R3 ;  /* 0x0008cc0301007387 */ /* 0x000fe80000100800 */
[----:B------:R-:W-:Y:S04]  /*2264e0*/  STL [R1+0x1020], R2 ;  /* 0x0010200201007387 */ /* 0x000fe80000100800 */
[----:B------:R0:W-:Y:S04]  /*2264f0*/  STL [R1+0x73f0], R29 ;  /* 0x0073f01d01007387 */ /* 0x0001e80000100800 */
[----:B------:R-:W-:Y:S04]  /*226500*/  STL [R1+0x10a0], R0 ;  /* 0x0010a00001007387 */ /* 0x000fe80000100800 */
[----:B------:R1:W-:Y:S01]  /*226510*/  STL [R1+0x73f4], R7 ;  /* 0x0073f40701007387 */ /* 0x0003e20000100800 */
[----:B0-----:R-:W-:-:S02]  /*226520*/  VIADD R29, R10, 0xd ;  /* 0x0000000d0a1d7836 */ /* 0x001fc40000000000 */
[----:B-1----:R-:W-:-:S03]  /*226530*/  VIADD R7, R10, 0xf ;  /* 0x0000000f0a077836 */ /* 0x002fc60000000000 */
[----:B------:R0:W-:Y:S04]  /*226540*/  STL [R1+0x73f8], R29 ;  /* 0x0073f81d01007387 */ /* 0x0001e80000100800 */
[----:B------:R1:W-:Y:S01]  /*226550*/  STL [R1+0x73fc], R7 ;  /* 0x0073fc0701007387 */ /* 0x0003e20000100800 */
[C---:B------:R-:W-:Y:S02]  /*226560*/  VIADD R28, R10.reuse, 0x13 ;  /* 0x000000130a1c7836 */ /* 0x040fe40000000000 */
[C---:B0-----:R-:W-:Y:S02]  /*226570*/  VIADD R29, R10.reuse, 0x10 ;  /* 0x000000100a1d7836 */ /* 0x041fe40000000000 */
[----:B-1----:R-:W-:-:S03]  /*226580*/  VIADD R7, R10, 0x12 ;  /* 0x000000120a077836 */ /* 0x002fc60000000000 */
[----:B------:R0:W-:Y:S04]  /*226590*/  STL [R1+0x7404], R29 ;  /* 0x0074041d01007387 */ /* 0x0001e80000100800 */
[----:B------:R1:W-:Y:S04]  /*2265a0*/  STL [R1+0x7408], R7 ;  /* 0x0074080701007387 */ /* 0x0003e80000100800 */
[----:B------:R1:W-:Y:S01]  /*2265b0*/  STL [R1+0x740c], R28 ;  /* 0x00740c1c01007387 */ /* 0x0003e20000100800 */
[C---:B0-----:R-:W-:Y:S02]  /*2265c0*/  VIADD R29, R10.reuse, 0x14 ;  /* 0x000000140a1d7836 */ /* 0x041fe40000000000 */
[----:B-1----:R-:W-:-:S02]  /*2265d0*/  VIADD R7, R10, 0x16 ;  /* 0x000000160a077836 */ /* 0x002fc40000000000 */
[C---:B------:R-:W-:Y:S01]  /*2265e0*/  VIADD R28, R10.reuse, 0x17 ;  /* 0x000000170a1c7836 */ /* 0x040fe20000000000 */
[----:B------:R0:W-:Y:S04]  /*2265f0*/  STL [R1+0x7410], R29 ;  /* 0x0074101d01007387 */ /* 0x0001e80000100800 */
[----:B------:R1:W-:Y:S01]  /*226600*/  STL [R1+0x7418], R7 ;  /* 0x0074180701007387 */ /* 0x0003e20000100800 */
[----:B------:R-:W-:-:S03]  /*226610*/  VIADD R27, R10, 0x1a ;  /* 0x0000001a0a1b7836 */ /* 0x000fc60000000000 */
[----:B------:R1:W-:Y:S01]  /*226620*/  STL [R1+0x741c], R28 ;  /* 0x00741c1c01007387 */ /* 0x0003e20000100800 */
[C---:B0-----:R-:W-:Y:S02]  /*226630*/  VIADD R29, R10.reuse, 0x18 ;  /* 0x000000180a1d7836 */ /* 0x041fe40000000000 */
[C---:B-1----:R-:W-:Y:S02]  /*226640*/  VIADD R7, R10.reuse, 0x1b ;  /* 0x0000001b0a077836 */ /* 0x042fe40000000000 */
[C---:B------:R-:W-:Y:S01]  /*226650*/  VIADD R28, R10.reuse, 0x1c ;  /* 0x0000001c0a1c7836 */ /* 0x040fe20000000000 */
[----:B------:R0:W-:Y:S04]  /*226660*/  STL [R1+0x7420], R29 ;  /* 0x0074201d01007387 */ /* 0x0001e80000100800 */
[----:B------:R1:W-:Y:S04]  /*226670*/  STL [R1+0x7424], R27 ;  /* 0x0074241b01007387 */ /* 0x0003e80000100800 */
[----:B------:R1:W-:Y:S04]  /*226680*/  STL [R1+0x7428], R7 ;  /* 0x0074280701007387 */ /* 0x0003e80000100800 */
[----:B------:R1:W-:Y:S01]  /*226690*/  STL [R1+0x742c], R28 ;  /* 0x00742c1c01007387 */ /* 0x0003e20000100800 */
[----:B0-----:R-:W-:-:S02]  /*2266a0*/  VIADD R29, R10, 0x1d ;  /* 0x0000001d0a1d7836 */ /* 0x001fc40000000000 */
[C---:B-1----:R-:W-:Y:S02]  /*2266b0*/  VIADD R27, R10.reuse, 0x1f ;  /* 0x0000001f0a1b7836 */ /* 0x042fe40000000000 */
[C---:B------:R-:W-:Y:S02]  /*2266c0*/  VIADD R7, R10.reuse, 0x20 ;  /* 0x000000200a077836 */ /* 0x040fe40000000000 */
[C---:B------:R-:W-:Y:S01]  /*2266d0*/  VIADD R28, R10.reuse, 0x21 ;  /* 0x000000210a1c7836 */ /* 0x040fe20000000000 */
[----:B------:R0:W-:Y:S01]  /*2266e0*/  STL [R1+0x7430], R29 ;  /* 0x0074301d01007387 */ /* 0x0001e20000100800 */
[----:B------:R-:W-:-:S03]  /*2266f0*/  VIADD R26, R10, 0x23 ;  /* 0x000000230a1a7836 */ /* 0x000fc60000000000 */
[----:B------:R1:W-:Y:S04]  /*226700*/  STL [R1+0x7438], R27 ;  /* 0x0074381b01007387 */ /* 0x0003e80000100800 */
[----:B------:R1:W-:Y:S04]  /*226710*/  STL [R1+0x743c], R7 ;  /* 0x00743c0701007387 */ /* 0x0003e80000100800 */
[----:B------:R1:W-:Y:S01]  /*226720*/  STL [R1+0x7440], R28 ;  /* 0x0074401c01007387 */ /* 0x0003e20000100800 */
[C---:B0-----:R-:W-:Y:S02]  /*226730*/  VIADD R29, R10.reuse, 0x22 ;  /* 0x000000220a1d7836 */ /* 0x041fe40000000000 */
[----:B-1----:R-:W-:-:S02]  /*226740*/  VIADD R27, R10, 0x25 ;  /* 0x000000250a1b7836 */ /* 0x002fc40000000000 */
[C---:B------:R-:W-:Y:S02]  /*226750*/  VIADD R7, R10.reuse, 0x26 ;  /* 0x000000260a077836 */ /* 0x040fe40000000000 */
[C---:B------:R-:W-:Y:S01]  /*226760*/  VIADD R28, R10.reuse, 0x27 ;  /* 0x000000270a1c7836 */ /* 0x040fe20000000000 */
[----:B------:R0:W-:Y:S04]  /*226770*/  STL [R1+0x7444], R29 ;  /* 0x0074441d01007387 */ /* 0x0001e80000100800 */
[----:B------:R1:W-:Y:S04]  /*226780*/  STL [R1+0x7448], R26 ;  /* 0x0074481a01007387 */ /* 0x0003e80000100800 */
[----:B------:R1:W-:Y:S01]  /*226790*/  STL [R1+0x7450], R27 ;  /* 0x0074501b01007387 */ /* 0x0003e20000100800 */
[----:B------:R-:W-:-:S03]  /*2267a0*/  VIADD R25, R10, 0x2a ;  /* 0x0000002a0a197836 */ /* 0x000fc60000000000 */
[----:B------:R1:W-:Y:S04]  /*2267b0*/  STL [R1+0x7454], R7 ;  /* 0x0074540701007387 */ /* 0x0003e80000100800 */
[----:B------:R1:W-:Y:S01]  /*2267c0*/  STL [R1+0x7458], R28 ;  /* 0x0074581c01007387 */ /* 0x0003e20000100800 */
[C---:B0-----:R-:W-:Y:S02]  /*2267d0*/  VIADD R29, R10.reuse, 0x28 ;  /* 0x000000280a1d7836 */ /* 0x041fe40000000000 */
[C---:B-1----:R-:W-:Y:S02]  /*2267e0*/  VIADD R26, R10.reuse, 0x29 ;  /* 0x000000290a1a7836 */ /* 0x042fe40000000000 */
[C---:B------:R-:W-:Y:S02]  /*2267f0*/  VIADD R27, R10.reuse, 0x2c ;  /* 0x0000002c0a1b7836 */ /* 0x040fe40000000000 */
[C---:B------:R-:W-:Y:S01]  /*226800*/  VIADD R7, R10.reuse, 0x2d ;  /* 0x0000002d0a077836 */ /* 0x040fe20000000000 */
[----:B------:R0:W-:Y:S01]  /*226810*/  STL [R1+0x745c], R29 ;  /* 0x00745c1d01007387 */ /* 0x0001e20000100800 */
[----:B------:R-:W-:-:S03]  /*226820*/  VIADD R28, R10, 0x2e ;  /* 0x0000002e0a1c7836 */ /* 0x000fc60000000000 */
[----:B------:R1:W-:Y:S04]  /*226830*/  STL [R1+0x7460], R26 ;  /* 0x0074601a01007387 */ /* 0x0003e80000100800 */
[----:B------:R1:W-:Y:S04]  /*226840*/  STL [R1+0x7464], R25 ;  /* 0x0074641901007387 */ /* 0x0003e80000100800 */
[----:B------:R1:W-:Y:S04]  /*226850*/  STL [R1+0x746c], R27 ;  /* 0x00746c1b01007387 */ /* 0x0003e80000100800 */
[----:B------:R1:W-:Y:S01]  /*226860*/  STL [R1+0x7470], R7 ;  /* 0x0074700701007387 */ /* 0x0003e20000100800 */
[----:B------:R-:W-:-:S02]  /*226870*/  VIADD R24, R10, 0x33 ;  /* 0x000000330a187836 */ /* 0x000fc40000000000 */
[C---:B0-----:R-:W-:Y:S02]  /*226880*/  VIADD R29, R10.reuse, 0x2f ;  /* 0x0000002f0a1d7836 */ /* 0x041fe40000000000 */
[C---:B-1----:R-:W-:Y:S02]  /*226890*/  VIADD R26, R10.reuse, 0x30 ;  /* 0x000000300a1a7836 */ /* 0x042fe40000000000 */
[C---:B------:R-:W-:Y:S01]  /*2268a0*/  VIADD R25, R10.reuse, 0x31 ;  /* 0x000000310a197836 */ /* 0x040fe20000000000 */
[----:B------:R0:W-:Y:S01]  /*2268b0*/  STL [R1+0x7474], R28 ;  /* 0x0074741c01007387 */ /* 0x0001e20000100800 */
[----:B------:R-:W-:-:S03]  /*2268c0*/  VIADD R27, R10, 0x34 ;  /* 0x000000340a1b7836 */ /* 0x000fc60000000000 */
[----:B------:R1:W-:Y:S01]  /*2268d0*/  STL [R1+0x7478], R29 ;  /* 0x0074781d01007387 */ /* 0x0003e20000100800 */
[----:B------:R-:W-:-:S03]  /*2268e0*/  VIADD R7, R10, 0x35 ;  /* 0x000000350a077836 */ /* 0x000fc60000000000 */
[----:B------:R1:W-:Y:S04]  /*2268f0*/  STL [R1+0x747c], R26 ;  /* 0x00747c1a01007387 */ /* 0x0003e80000100800 */
[----:B------:R1:W-:Y:S04]  /*226900*/  STL [R1+0x7480], R25 ;  /* 0x0074801901007387 */ /* 0x0003e80000100800 */
[----:B------:R1:W-:Y:S04]  /*226910*/  STL [R1+0x7488], R24 ;  /* 0x0074881801007387 */ /* 0x0003e80000100800 */
[----:B------:R1:W-:Y:S01]  /*226920*/  STL [R1+0x748c], R27 ;  /* 0x00748c1b01007387 */ /* 0x0003e20000100800 */
[----:B0-----:R-:W-:-:S03]  /*226930*/  VIADD R28, R10, 0x36 ;  /* 0x000000360a1c7836 */ /* 0x001fc60000000000 */
[----:B------:R0:W-:Y:S01]  /*226940*/  STL [R1+0x7490], R7 ;  /* 0x0074900701007387 */ /* 0x0001e20000100800 */
[C---:B-1----:R-:W-:Y:S02]  /*226950*/  VIADD R29, R10.reuse, 0x37 ;  /* 0x000000370a1d7836 */ /* 0x042fe40000000000 */
[C---:B------:R-:W-:Y:S02]  /*226960*/  VIADD R26, R10.reuse, 0x38 ;  /* 0x000000380a1a7836 */ /* 0x040fe40000000000 */
[C---:B------:R-:W-:Y:S01]  /*226970*/  VIADD R25, R10.reuse, 0x39 ;  /* 0x000000390a197836 */ /* 0x040fe20000000000 */
[----:B------:R1:W-:Y:S01]  /*226980*/  STL [R1+0x7494], R28 ;  /* 0x0074941c01007387 */ /* 0x0003e20000100800 */
[----:B------:R-:W-:-:S03]  /*226990*/  VIADD R24, R10, 0x3c ;  /* 0x0000003c0a187836 */ /* 0x000fc60000000000 */
[----:B------:R1:W-:Y:S01]  /*2269a0*/  STL [R1+0x7498], R29 ;  /* 0x0074981d01007387 */ /* 0x0003e20000100800 */
[----:B------:R-:W-:-:S03]  /*2269b0*/  VIADD R27, R10, 0x3d ;  /* 0x0000003d0a1b7836 */ /* 0x000fc60000000000 */
[----:B------:R-:W-:Y:S01]  /*2269c0*/  STL [R1+0x749c], R26 ;  /* 0x00749c1a01007387 */ /* 0x000fe20000100800 */
[----:B0-----:R-:W-:-:S03]  /*2269d0*/  VIADD R7, R10, 0x3e ;  /* 0x0000003e0a077836 */ /* 0x001fc60000000000 */
[----:B------:R-:W-:Y:S04]  /*2269e0*/  STL [R1+0x74a0], R25 ;  /* 0x0074a01901007387 */ /* 0x000fe80000100800 */
[----:B------:R-:W-:Y:S01]  /*2269f0*/  STL [R1+0x74a8], R23 ;  /* 0x0074a81701007387 */ /* 0x000fe20000100800 */
[----:B-1----:R-:W-:-:S03]  /*226a00*/  VIADD R28, R10, 0x3f ;  /* 0x0000003f0a1c7836 */ /* 0x002fc60000000000 */
[----:B------:R-:W-:Y:S04]  /*226a10*/  STL [R1+0x74ac], R24 ;  /* 0x0074ac1801007387 */ /* 0x000fe80000100800 */
[----:B------:R-:W-:Y:S01]  /*226a20*/  STL [R1+0x74b0], R27 ;  /* 0x0074b01b01007387 */ /* 0x000fe20000100800 */
[----:B------:R-:W-:-:S03]  /*226a30*/  VIADD R29, R10, 0x40 ;  /* 0x000000400a1d7836 */ /* 0x000fc60000000000 */
[----:B------:R-:W-:Y:S04]  /*226a40*/  STL [R1+0x74b4], R7 ;  /* 0x0074b40701007387 */ /* 0x000fe80000100800 */
[----:B------:R-:W-:Y:S04]  /*226a50*/  STL [R1+0x74b8], R28 ;  /* 0x0074b81c01007387 */ /* 0x000fe80000100800 */
[----:B------:R-:W-:Y:S04]  /*226a60*/  STL [R1+0x74bc], R29 ;  /* 0x0074bc1d01007387 */ /* 0x000fe80000100800 */
[----:B------:R-:W2:Y:S04]  /*226a70*/  LDL R9, [R1+0x3788] ;  /* 0x0037880001097983 */ /* 0x000ea80000100800 */
[----:B------:R-:W3:Y:S04]  /*226a80*/  LDL R8, [R1+0x378c] ;  /* 0x00378c0001087983 */ /* 0x000ee80000100800 */
[----:B------:R-:W3:Y:S04]  /*226a90*/  LDL R15, [R1+0x3784] ;  /* 0x00378400010f7983 */ /* 0x000ee80000100800 */
[----:B------:R-:W3:Y:S01]  /*226aa0*/  LDL R14, [R1+0x3780] ;  /* 0x00378000010e7983 */ /* 0x000ee20000100800 */
[----:B------:R-:W-:-:S05]  /*226ab0*/  VIADD R0, R10, 0x99 ;  /* 0x000000990a007836 */ /* 0x000fca0000000000 */
[----:B------:R-:W-:Y:S01]  /*226ac0*/  ISETP.GE.AND P3, PT, R0, UR43, PT ;  /* 0x0000002b00007c0c */ /* 0x000fe2000bf66270 */
[----:B------:R-:W-:Y:S01]  /*226ad0*/  VIADD R0, R10, 0x98 ;  /* 0x000000980a007836 */ /* 0x000fe20000000000 */
[----:B------:R-:W-:Y:S01]  /*226ae0*/  LOP3.LUT R11, R11, 0x7fffffff, RZ, 0xc0, !PT ;  /* 0x7fffffff0b0b7812 */ /* 0x000fe200078ec0ff */
[----:B------:R-:W-:Y:S01]  /*226af0*/  ULDC UR43, c[0x0][0x228] ;  /* 0x00008a00002b7ab9 */ /* 0x000fe20000000800 */
[----:B----4-:R-:W-:Y:S02]  /*226b00*/  LOP3.LUT R12, R12, 0xdfffffff, RZ, 0xc0, !PT ;  /* 0xdfffffff0c0c7812 */ /* 0x010fe400078ec0ff */
[----:B--2---:R-:W-:Y:S02]  /*226b10*/  ISETP.LT.AND P6, PT, R9, UR10, !P3 ;  /* 0x0000000a09007c0c */ /* 0x004fe4000dfc1270 */
[----:B---3--:R-:W-:Y:S02]  /*226b20*/  ISETP.LT.AND P5, PT, R8, UR6, !P3 ;  /* 0x0000000608007c0c */ /* 0x008fe4000dfa1270 */
[----:B------:R-:W-:-:S09]  /*226b30*/  ISETP.LT.AND P4, PT, R15, UR7, !P3 ;  /* 0x000000070f007c0c */ /* 0x000fd2000df81270 */
[----:B------:R-:W-:Y:S01]  /*226b40*/  @P6 LOP3.LUT R12, R12, 0x20000000, RZ, 0xfc, !PT ;  /* 0x200000000c0c6812 */ /* 0x000fe200078efcff */
[----:B------:R-:W-:-:S03]  /*226b50*/  ULDC.64 UR6, c[0x0][0x228] ;  /* 0x00008a0000067ab9 */ /* 0x000fc60000000a00 */
[----:B------:R-:W-:Y:S02]  /*226b60*/  LOP3.LUT R12, R12, 0xefffffff, RZ, 0xc0, !PT ;  /* 0xefffffff0c0c7812 */ /* 0x000fe400078ec0ff */
[----:B------:R-:W-:Y:S02]  /*226b70*/  ISETP.LT.AND P3, PT, R14, UR36, !P3 ;  /* 0x000000240e007c0c */ /* 0x000fe4000df61270 */
[----:B------:R-:W-:Y:S01]  /*226b80*/  LOP3.LUT R13, R13, 0x7fffffff, RZ, 0xc0, !PT ;  /* 0x7fffffff0d0d7812 */ /* 0x000fe200078ec0ff */
        /* <DEDUP_REMOVED lines=123> */
[----:B------:R-:W-:Y:S02]  /*227340*/  ISETP.LT.AND P3, PT, R14, UR48, !P3 ;  /* 0x000000300e007c0c */ /* 0x000fe4000df61270 */
[----:B------:R-:W-:Y:S01]  /*227350*/  @P4 LOP3.LUT R11, R11, 0x80000000, RZ, 0xfc, !PT ;  /* 0x800000000b0b4812 */ /* 0x000fe200078efcff */
[----:B------:R-:W2:Y:S01]  /*227360*/  LDL.LU R14, [R1+0x74c8] ;  /* 0x0074c800010e7983 */ /* 0x000ea20000300800 */
[----:B------:R-:W-:Y:S01]  /*227370*/  @P5 LOP3.LUT R12, R12, 0x1, RZ, 0xfc, !PT ;  /* 0x000000010c0c5812 */ /* 0x000fe200078efcff */
[----:B------:R-:W-:-:S04]  /*227380*/  ULDC UR48, c[0x0][0x228] ;  /* 0x00008a0000307ab9 */ /* 0x000fc80000000800 */
[----:B------:R0:W-:Y:S04]  /*227390*/  STL [R1+0x73dc], R12 ;  /* 0x0073dc0c01007387 */ /* 0x0001e80000100800 */
[----:B0-----:R-:W3:Y:S01]  /*2273a0*/  LDL R12, [R1+0x3780] ;  /* 0x00378000010c7983 */ /* 0x001ee20000100800 */
        /* <DEDUP_REMOVED lines=9> */
[----:B------:R-:W-:Y:S01]  /*227440*/  ULDC UR40, c[0x0][0x228] ;  /* 0x00008a0000287ab9 */ /* 0x000fe20000000800 */
[----:B------:R-:W-:-:S05]  /*227450*/  ULDC UR41, c[0x0][0x228] ;  /* 0x00008a0000297ab9 */ /* 0x000fca0000000800 */
[----:B------:R-:W-:-:S04]  /*227460*/  @P6 LOP3.LUT R11, R11, 0x20000000, RZ, 0xfc, !PT ;  /* 0x200000000b0b6812 */ /* 0x000fc800078efcff */
[----:B------:R-:W-:-:S04]  /*227470*/  LOP3.LUT R11, R11, 0xefffffff, RZ, 0xc0, !PT ;  /* 0xefffffff0b0b7812 */ /* 0x000fc800078ec0ff */
[----:B------:R-:W-:-:S04]  /*227480*/  @P5 LOP3.LUT R11, R11, 0x10000000, RZ, 0xfc, !PT ;  /* 0x100000000b0b5812 */ /* 0x000fc800078efcff */
[----:B------:R-:W-:-:S04]  /*227490*/  LOP3.LUT R11, R11, 0xf7ffffff, RZ, 0xc0, !PT ;  /* 0xf7ffffff0b0b7812 */ /* 0x000fc800078ec0ff */
[----:B------:R-:W-:-:S04]  /*2274a0*/  @P4 LOP3.LUT R11, R11, 0x8000000, RZ, 0xfc, !PT ;  /* 0x080000000b0b4812 */ /* 0x000fc800078efcff */
[----:B------:R-:W-:Y:S02]  /*2274b0*/  LOP3.LUT R11, R11, 0xfbffffff, RZ, 0xc0, !PT ;  /* 0xfbffffff0b0b7812 */ /* 0x000fe400078ec0ff */
[----:B---3--:R-:W-:Y:S02]  /*2274c0*/  ISETP.LT.AND P3, PT, R12, UR39, !P3 ;  /* 0x000000270c007c0c */ /* 0x008fe4000df61270 */
[----:B--2---:R-:W-:Y:S01]  /*2274d0*/  LOP3.LUT R14, R14, 0x7fffffff, RZ, 0xc0, !PT ;  /* 0x7fffffff0e0e7812 */ /* 0x004fe200078ec0ff */
[----:B------:R-:W-:-:S10]  /*2274e0*/  ULDC UR39, c[0x0][0x228] ;  /* 0x00008a0000277ab9 */ /* 0x000fd40000000800 */
        /* <DEDUP_REMOVED lines=116> */
[----:B------:R-:W2:Y:S01]  /*227c30*/  LDL.LU R15, [R1+0x74c4] ;  /* 0x0074c400010f7983 */ /* 0x000ea20000300800 */
[----:B------:R-:W-:Y:S01]  /*227c40*/  ULDC.64 UR10, c[0x0][0x228] ;  /* 0x00008a00000a7ab9 */ /* 0x000fe20000000a00 */
[----:B------:R-:W-:-:S05]  /*227c50*/  ULDC UR28, c[0x0][0x228] ;  /* 0x00008a00001c7ab9 */ /* 0x000fca0000000800 */
[----:B------:R-:W-:Y:S01]  /*227c60*/  @P6 LOP3.LUT R11, R11, 0x2, RZ, 0xfc, !PT ;  /* 0x000000020b0b6812 */ /* 0x000fe200078efcff */
[----:B------:R-:W-:Y:S01]  /*227c70*/  ULDC UR12, c[0x0][0x228] ;  /* 0x00008a00000c7ab9 */ /* 0x000fe20000000800 */
[----:B------:R-:W-:Y:S02]  /*227c80*/  ULDC UR13, c[0x0][0x228] ;  /* 0x00008a00000d7ab9 */ /* 0x000fe40000000800 */
[----:B------:R-:W-:-:S04]  /*227c90*/  LOP3.LUT R11, R11, 0xfffffffe, RZ, 0xc0, !PT ;  /* 0xfffffffe0b0b7812 */ /* 0x000fc800078ec0ff */
[----:B------:R-:W-:-:S05]  /*227ca0*/  @P5 LOP3.LUT R11, R11, 0x1, RZ, 0xfc, !PT ;  /* 0x000000010b0b5812 */ /* 0x000fca00078efcff */
[----:B------:R0:W-:Y:S04]  /*227cb0*/  STL [R1+0x73e0], R11 ;  /* 0x0073e00b01007387 */ /* 0x0001e80000100800 */
[----:B0-----:R-:W3:Y:S01]  /*227cc0*/  LDL R11, [R1+0x3784] ;  /* 0x00378400010b7983 */ /* 0x001ee20000100800 */
[----:B------:R-:W-:Y:S02]  /*227cd0*/  ISETP.LT.AND P3, PT, R12, UR22, !P3 ;  /* 0x000000160c007c0c */ /* 0x000fe4000df61270 */
[----:B------:R-:W-:Y:S01]  /*227ce0*/  @P4 LOP3.LUT R13, R13, 0x80000000, RZ, 0xfc, !PT ;  /* 0x800000000d0d4812 */ /* 0x000fe200078efcff */
[----:B------:R-:W-:-:S03]  /*227cf0*/  ULDC UR22, c[0x0][0x228] ;  /* 0x00008a0000167ab9 */ /* 0x000fc60000000800 */
[----:B------:R-:W-:-:S07]  /*227d00*/  LOP3.LUT R13, R13, 0xbfffffff, RZ, 0xc0, !PT ;  /* 0xbfffffff0d0d7812 */ /* 0x000fce00078ec0ff */
[----:B------:R-:W-:Y:S02]  /*227d10*/  @P3 LOP3.LUT R13, R13, 0x40000000, RZ, 0xfc, !PT ;  /* 0x400000000d0d3812 */ /* 0x000fe400078efcff */
[----:B------:R-:W-:Y:S02]  /*227d20*/  ISETP.GE.AND P3, PT, R0, UR35, PT ;  /* 0x0000002300007c0c */ /* 0x000fe4000bf66270 */
[----:B------:R-:W-:Y:S02]  /*227d30*/  LOP3.LUT R13, R13, 0xdfffffff, RZ, 0xc0, !PT ;  /* 0xdfffffff0d0d7812 */ /* 0x000fe400078ec0ff */
[----:B------:R-:W-:Y:S02]  /*227d40*/  ISETP.LT.AND P6, PT, R9, UR10, !P3 ;  /* 0x0000000a09007c0c */ /* 0x000fe4000dfc1270 */
[----:B------:R-:W-:Y:S01]  /*227d50*/  ISETP.LT.AND P5, PT, R8, UR50, !P3 ;  /* 0x0000003208007c0c */ /* 0x000fe2000dfa1270 */
[----:B------:R-:W-:Y:S01]  /*227d60*/  VIADD R0, R10, 0x88 ;  /* 0x000000880a007836 */ /* 0x000fe20000000000 */
[----:B------:R-:W-:Y:S01]  /*227d70*/  ULDC.64 UR34, c[0x0][0x228] ;  /* 0x00008a0000227ab9 */ /* 0x000fe20000000a00 */
[----:B------:R-:W-:Y:S01]  /*227d80*/  ULDC UR50, c[0x0][0x228] ;  /* 0x00008a0000327ab9 */ /* 0x000fe20000000800 */
[----:B------:R-:W-:-:S07]  /*227d90*/  ULDC UR10, c[0x0][0x228] ;  /* 0x00008a00000a7ab9 */ /* 0x000fce0000000800 */
[----:B------:R-:W-:-:S04]  /*227da0*/  @P6 LOP3.LUT R13, R13, 0x20000000, RZ, 0xfc, !PT ;  /* 0x200000000d0d6812 */ /* 0x000fc800078efcff */
[----:B------:R-:W-:-:S04]  /*227db0*/  LOP3.LUT R13, R13, 0xefffffff, RZ, 0xc0, !PT ;  /* 0xefffffff0d0d7812 */ /* 0x000fc800078ec0ff */
[----:B------:R-:W-:-:S04]  /*227dc0*/  @P5 LOP3.LUT R13, R13, 0x10000000, RZ, 0xfc, !PT ;  /* 0x100000000d0d5812 */ /* 0x000fc800078efcff */
[----:B------:R-:W-:Y:S02]  /*227dd0*/  LOP3.LUT R13, R13, 0xf7ffffff, RZ, 0xc0, !PT ;  /* 0xf7ffffff0d0d7812 */ /* 0x000fe400078ec0ff */
[----:B---3--:R-:W-:Y:S02]  /*227de0*/  ISETP.LT.AND P4, PT, R11, UR37, !P3 ;  /* 0x000000250b007c0c */ /* 0x008fe4000df81270 */
[----:B------:R-:W-:Y:S02]  /*227df0*/  ISETP.LT.AND P3, PT, R12, UR44, !P3 ;  /* 0x0000002c0c007c0c */ /* 0x000fe4000df61270 */
[----:B--2---:R-:W-:Y:S02]  /*227e00*/  LOP3.LUT R15, R15, 0x7fffffff, RZ, 0xc0, !PT ;  /* 0x7fffffff0f0f7812 */ /* 0x004fe400078ec0ff */
[----:B------:R-:W-:Y:S01]  /*227e10*/  LOP3.LUT R16, R16, 0x7fffffff, RZ, 0xc0, !PT ;  /* 0x7fffffff10107812 */ /* 0x000fe200078ec0ff */
[----:B------:R-:W-:-:S06]  /*227e20*/  ULDC UR44, c[0x0][0x228] ;  /* 0x00008a00002c7ab9 */ /* 0x000fcc0000000800 */
        /* <DEDUP_REMOVED lines=127> */
[----:B------:R-:W-:-:S02]  /*228620*/  LOP3.LUT R13, R13, 0xfffffffe, RZ, 0xc0, !PT ;  /* 0xfffffffe0d0d7812 */ /* 0x000fc400078ec0ff */
[----:B------:R-:W-:Y:S01]  /*228630*/  ISETP.LT.AND P4, PT, R11, UR53, !P3 ;  /* 0x000000350b007c0c */ /* 0x000fe2000df81270 */
[----:B------:R-:W-:Y:S01]  /*228640*/  VIADD R0, R10, 0x80 ;  /* 0x000000800a007836 */ /* 0x000fe20000000000 */
[----:B------:R-:W-:Y:S01]  /*228650*/  ULDC.64 UR34, c[0x0][0x228] ;  /* 0x00008a0000227ab9 */ /* 0x000fe20000000a00 */
[----:B------:R-:W-:Y:S02]  /*228660*/  @P5 LOP3.LUT R13, R13, 0x1, RZ, 0xfc, !PT ;  /* 0x000000010d0d5812 */ /* 0x000fe400078efcff */
[----:B------:R-:W-:Y:S01]  /*228670*/  ISETP.LT.AND P5, PT, R8, UR54, !P3 ;  /* 0x0000003608007c0c */ /* 0x000fe2000dfa1270 */
[----:B------:R-:W-:-:S03]  /*228680*/  ULDC UR36, c[0x0][0x228] ;  /* 0x00008a0000247ab9 */ /* 0x000fc60000000800 */
[----:B------:R-:W-:Y:S01]  /*228690*/  @P6 LOP3.LUT R14, R14, 0x20000000, RZ, 0xfc, !PT ;  /* 0x200000000e0e6812 */ /* 0x000fe200078efcff */
[----:B------:R-:W-:Y:S01]  /*2286a0*/  ULDC UR54, c[0x0][0x228] ;  /* 0x00008a0000367ab9 */ /* 0x000fe20000000800 */
[----:B------:R-:W-:Y:S02]  /*2286b0*/  ULDC UR53, c[0x0][0x228] ;  /* 0x00008a0000357ab9 */ /* 0x000fe40000000800 */
[----:B------:R-:W-:Y:S02]  /*2286c0*/  LOP3.LUT R14, R14, 0xefffffff, RZ, 0xc0, !PT ;  /* 0xefffffff0e0e7812 */ /* 0x000fe400078ec0ff */
[----:B------:R-:W-:Y:S01]  /*2286d0*/  ISETP.LT.AND P3, PT, R12, UR52, !P3 ;  /* 0x000000340c007c0c */ /* 0x000fe2000df61270 */
[----:B------:R-:W-:Y:S02]  /*2286e0*/  ULDC UR52, c[0x0][0x228] ;  /* 0x00008a0000347ab9 */ /* 0x000fe40000000800 */
        /* <DEDUP_REMOVED lines=66> */
[----:B------:R-:W-:Y:S01]  /*228b10*/  LOP3.LUT R17, R17, 0x7fffffff, RZ, 0xc0, !PT ;  /* 0x7fffffff11117812 */ /* 0x000fe200078ec0ff */
[----:B------:R-:W-:-:S04]  /*228b20*/  ULDC UR16, c[0x0][0x228] ;  /* 0x00008a0000107ab9 */ /* 0x000fc80000000800 */
        /* <DEDUP_REMOVED lines=49> */
[----:B------:R-:W-:Y:S02]  /*228e40*/  ISETP.LT.AND P4, PT, R11, UR7, !P3 ;  /* 0x000000070b007c0c */ /* 0x000fe4000df81270 */
[----:B------:R-:W-:Y:S02]  /*228e50*/  ISETP.LT.AND P6, PT, R9, UR28, !P3 ;  /* 0x0000001c09007c0c */ /* 0x000fe4000dfc1270 */
[----:B------:R-:W-:-:S02]  /*228e60*/  ISETP.LT.AND P5, PT, R8, UR6, !P3 ;  /* 0x0000000608007c0c */ /* 0x000fc4000dfa1270 */
[----:B------:R-:W-:Y:S02]  /*228e70*/  ISETP.LT.AND P3, PT, R12, UR30, !P3 ;  /* 0x0000001e0c007c0c */ /* 0x000fe4000df61270 */
[----:B------:R-:W-:Y:S01]  /*228e80*/  LOP3.LUT R14, R14, 0xfffffffd, RZ, 0xc0, !PT ;  /* 0xfffffffd0e0e7812 */ /* 0x000fe200078ec0ff */
[----:B------:R-:W-:Y:S01]  /*228e90*/  ULDC.64 UR6, c[0x0][0x228] ;  /* 0x00008a0000067ab9 */ /* 0x000fe20000000a00 */
[----:B------:R-:W-:-:S03]  /*228ea0*/  ULDC UR30, c[0x0][0x228] ;  /* 0x00008a00001e7ab9 */ /* 0x000fc60000000800 */
        /* <DEDUP_REMOVED lines=84> */
[----:B------:R-:W-:Y:S01]  /*2293f0*/  LOP3.LUT R18, R18, 0x7fffffff, RZ, 0xc0, !PT ;  /* 0x7fffffff12127812 */ /* 0x000fe200078ec0ff */
[----:B------:R-:W-:-:S05]  /*229400*/  ULDC UR6, c[0x0][0x228] ;  /* 0x00008a0000067ab9 */ /* 0x000fca0000000800 */
        /* <DEDUP_REMOVED lines=55> */
[----:B------:R-:W-:Y:S01]  /*229780*/  ULDC UR46, c[0x0][0x228] ;  /* 0x00008a00002e7ab9 */ /* 0x000fe20000000800 */
[----:B------:R-:W-:Y:S01]  /*229790*/  LOP3.LUT R19, R19, 0x7fffffff, RZ, 0xc0, !PT ;  /* 0x7fffffff13137812 */ /* 0x000fe200078ec0ff */
[----:B------:R-:W-:Y:S01]  /*2297a0*/  ULDC UR45, c[0x0][0x228] ;  /* 0x00008a00002d7ab9 */ /* 0x000fe20000000800 */
[----:B------:R-:W-:Y:S01]  /*2297b0*/  ULDC UR47, c[0x0][0x228] ;  /* 0x00008a00002f7ab9 */ /* 0x000fe20000000800 */
        /* <DEDUP_REMOVED lines=156> */
[----:B------:R-:W-:Y:S01]  /*22a180*/  ULDC UR35, c[0x0][0x228] ;  /* 0x00008a0000237ab9 */ /* 0x000fe20000000800 */
[----:B------:R-:W-:Y:S02]  /*22a190*/  @P5 LOP3.LUT R16, R16, 0x1, RZ, 0xfc, !PT ;  /* 0x0000000110105812 */ /* 0x000fe400078efcff */
[----:B------:R-:W-:Y:S01]  /*22a1a0*/  ISETP.LT.AND P5, PT, R8, UR31, !P3 ;  /* 0x0000001f08007c0c */ /* 0x000fe2000dfa1270 */
[----:B------:R-:W-:-:S03]  /*22a1b0*/  ULDC UR26, c[0x0][0x228] ;  /* 0x00008a00001a7ab9 */ /* 0x000fc60000000800 */
[----:B------:R-:W-:Y:S01]  /*22a1c0*/  @P6 LOP3.LUT R17, R17, 0x20000000, RZ, 0xfc, !PT ;  /* 0x2000000011116812 */ /* 0x000fe200078efcff */
[----:B------:R-:W-:-:S03]  /*22a1d0*/  ULDC UR31, c[0x0][0x228] ;  /* 0x00008a00001f7ab9 */ /* 0x000fc60000000800 */
[----:B------:R-:W-:Y:S02]  /*22a1e0*/  LOP3.LUT R17, R17, 0xefffffff, RZ, 0xc0, !PT ;  /* 0xefffffff11117812 */ /* 0x000fe400078ec0ff */
[----:B------:R-:W-:Y:S01]  /*22a1f0*/  ISETP.LT.AND P3, PT, R12, UR14, !P3 ;  /* 0x0000000e0c007c0c */ /* 0x000fe2000df61270 */
[----:B------:R-:W-:Y:S02]  /*22a200*/  ULDC.64 UR14, c[0x0][0x228] ;  /* 0x00008a00000e7ab9 */ /* 0x000fe40000000a00 */
        /* <DEDUP_REMOVED lines=26> */
[----:B------:R-:W-:Y:S01]  /*22a3b0*/  LOP3.LUT R20, R20, 0x7fffffff, RZ, 0xc0, !PT ;  /* 0x7fffffff14147812 */ /* 0x000fe200078ec0ff */
[----:B------:R-:W-:-:S02]  /*22a3c0*/  VIADD R2, R10, 0x50 ;  /* 0x000000500a027836 */ /* 0x000fc40000000000 */
[C---:B------:R-:W-:Y:S02]  /*22a3d0*/  VIADD R3, R10.reuse, 0x4f ;  /* 0x0000004f0a037836 */ /* 0x040fe40000000000 */
[C---:B------:R-:W-:Y:S02]  /*22a3e0*/  VIADD R4, R10.reuse, 0x4e ;  /* 0x0000004e0a047836 */ /* 0x040fe40000000000 */
[----:B------:R-:W-:Y:S01]  /*22a3f0*/  VIADD R5, R10, 0x4d ;  /* 0x0000004d0a057836 */ /* 0x000fe20000000000 */
[----:B------:R-:W-:Y:S01]  /*22a400*/  ULDC UR29, c[0x0][0x228] ;  /* 0x00008a00001d7ab9 */ /* 0x000fe20000000800 */
        /* <DEDUP_REMOVED lines=67> */
[C---:B------:R-:W-:Y:S01]  /*22a840*/  VIADD R0, R10.reuse, 0x62 ;  /* 0x000000620a007836 */ /* 0x040fe20000000000 */
[----:B------:R-:W-:Y:S01]  /*22a850*/  ULDC.64 UR24, c[0x0][0x228] ;  /* 0x00008a0000187ab9 */ /* 0x000fe20000000a00 */
[----:B------:R-:W-:Y:S01]  /*22a860*/  VIADD R6, R10, 0x4c ;  /* 0x0000004c0a067836 */ /* 0x000fe20000000000 */
        /* <DEDUP_REMOVED lines=20> */
[----:B------:R-:W-:Y:S01]  /*22a9b0*/  ULDC.64 UR12, c[0x0][0x228] ;  /* 0x00008a00000c7ab9 */ /* 0x000fe20000000a00 */
[C---:B------:R-:W-:Y:S01]  /*22a9c0*/  VIADD R21, R10.reuse, 0x4b ;  /* 0x0000004b0a157836 */ /* 0x040fe20000000000 */
[----:B------:R0:W-:Y:S01]  /*22a9d0*/  STL [R1+0x73e4], R13 ;  /* 0x0073e40d01007387 */ /* 0x0001e20000100800 */
[C---:B------:R-:W-:Y:S01]  /*22a9e0*/  VIADD R29, R10.reuse, 0x4a ;  /* 0x0000004a0a1d7836 */ /* 0x040fe20000000000 */
[----:B------:R-:W-:Y:S01]  /*22a9f0*/  ULDC UR11, c[0x0][0x228] ;  /* 0x00008a00000b7ab9 */ /* 0x000fe20000000800 */
[C---:B------:R-:W-:Y:S02]  /*22aa00*/  VIADD R28, R10.reuse, 0x49 ;  /* 0x000000490a1c7836 */ /* 0x040fe40000000000 */
[----:B------:R-:W-:-:S02]  /*22aa10*/  VIADD R7, R10, 0x48 ;  /* 0x000000480a077836 */ /* 0x000fc40000000000 */
[----:B------:R-:W-:Y:S01]  /*22aa20*/  VIADD R27, R10, 0x47 ;  /* 0x000000470a1b7836 */ /* 0x000fe20000000000 */
[----:B------:R-:W-:Y:S01]  /*22aa30*/  @P4 LOP3.LUT R18, R18, 0x80000000, RZ, 0xfc, !PT ;  /* 0x8000000012124812 */ /* 0x000fe200078efcff */
[----:B------:R-:W-:Y:S01]  /*22aa40*/  VIADD R24, R10, 0x46 ;  /* 0x000000460a187836 */ /* 0x000fe20000000000 */
[----:B------:R-:W-:Y:S02]  /*22aa50*/  ULDC UR24, c[0x0][0x228] ;  /* 0x00008a0000187ab9 */ /* 0x000fe40000000800 */
        /* <DEDUP_REMOVED lines=12> */
[----:B------:R-:W-:Y:S01]  /*22ab20*/  ULDC.64 UR18, c[0x0][0x228] ;  /* 0x00008a0000127ab9 */ /* 0x000fe20000000a00 */
[----:B------:R-:W-:Y:S02]  /*22ab30*/  ULDC UR14, c[0x0][0x228] ;  /* 0x00008a00000e7ab9 */ /* 0x000fe40000000800 */
[----:B------:R-:W-:Y:S01]  /*22ab40*/  @P6 LOP3.LUT R18, R18, 0x20000000, RZ, 0xfc, !PT ;  /* 0x2000000012126812 */ /* 0x000fe200078efcff */
[----:B------:R-:W-:-:S03]  /*22ab50*/  ULDC UR28, c[0x0][0x228] ;  /* 0x00008a00001c7ab9 */ /* 0x000fc60000000800 */
        /* <DEDUP_REMOVED lines=127> */
[C---:B------:R-:W-:Y:S02]  /*22b350*/  VIADD R23, R10.reuse, 0x45 ;  /* 0x000000450a177836 */ /* 0x040fe40000000000 */
[C---:B0-----:R-:W-:Y:S02]  /*22b360*/  VIADD R13, R10.reuse, 0x44 ;  /* 0x000000440a0d7836 */ /* 0x041fe40000000000 */
[C---:B------:R-:W-:Y:S02]  /*22b370*/  VIADD R22, R10.reuse, 0x43 ;  /* 0x000000430a167836 */ /* 0x040fe40000000000 */
[----:B------:R-:W-:-:S02]  /*22b380*/  VIADD R25, R10, 0x42 ;  /* 0x000000420a197836 */ /* 0x000fc40000000000 */
[----:B------:R-:W-:Y:S01]  /*22b390*/  VIADD R26, R10, 0x41 ;  /* 0x000000410a1a7836 */ /* 0x000fe20000000000 */
        /* <DEDUP_REMOVED lines=148> */
[----:B------:R-:W-:Y:S01]  /*22bce0*/  @P6 LOP3.LUT R19, R19, 0x2, RZ, 0xfc, !PT ;  /* 0x0000000213136812 */ /* 0x000fe200078efcff */
[----:B------:R-:W-:Y:S01]  /*22bcf0*/  ULDC.64 UR34, c[0x0][0x228] ;  /* 0x00008a0000227ab9 */ /* 0x000fe20000000a00 */
[----:B------:R-:W-:Y:S02]  /*22bd00*/  ISETP.LT.AND P4, PT, R9, UR36, !P3 ;  /* 0x0000002409007c0c */ /* 0x000fe4000df81270 */
[----:B------:R-:W-:Y:S02]  /*22bd10*/  ISETP.LT.AND P6, PT, R8, UR59, !P3 ;  /* 0x0000003b08007c0c */ /* 0x000fe4000dfc1270 */
[----:B------:R-:W-:-:S02]  /*22bd20*/  LOP3.LUT R20, R20, 0xdfffffff, RZ, 0xc0, !PT ;  /* 0xdfffffff14147812 */ /* 0x000fc400078ec0ff */
[----:B------:R-:W-:Y:S01]  /*22bd30*/  LOP3.LUT R19, R19, 0xfffffffe, RZ, 0xc0, !PT ;  /* 0xfffffffe13137812 */ /* 0x000fe200078ec0ff */
[----:B------:R-:W-:-:S03]  /*22bd40*/  ULDC UR59, c[0x0][0x228] ;  /* 0x00008a00003b7ab9 */ /* 0x000fc60000000800 */
[----:B------:R-:W-:Y:S02]  /*22bd50*/  @P5 LOP3.LUT R19, R19, 0x1, RZ, 0xfc, !PT ;  /* 0x0000000113135812 */ /* 0x000fe400078efcff */
[----:B------:R-:W-:Y:S01]  /*22bd60*/  ISETP.LT.AND P5, PT, R11, UR60, !P3 ;  /* 0x0000003c0b007c0c */ /* 0x000fe2000dfa1270 */
[----:B------:R-:W-:Y:S01]  /*22bd70*/  ULDC UR60, c[0x0][0x228] ;  /* 0x00008a00003c7ab9 */ /* 0x000fe20000000800 */
[----:B------:R-:W-:-:S04]  /*22bd80*/  @P4 LOP3.LUT R20, R20, 0x20000000, RZ, 0xfc, !PT ;  /* 0x2000000014144812 */ /* 0x000fc800078efcff */
[----:B------:R-:W-:Y:S02]  /*22bd90*/  LOP3.LUT R20, R20, 0xefffffff, RZ, 0xc0, !PT ;  /* 0xefffffff14147812 */ /* 0x000fe400078ec0ff */
[----:B------:R-:W-:Y:S02]  /*22bda0*/  ISETP.LT.AND P4, PT, R12, UR61, !P3 ;  /* 0x0000003d0c007c0c */ /* 0x000fe4000df81270 */
[----:B------:R-:W-:Y:S02]  /*22bdb0*/  @P6 LOP3.LUT R20, R20, 0x10000000, RZ, 0xfc, !PT ;  /* 0x1000000014146812 */ /* 0x000fe400078efcff */
[----:B------:R-:W-:Y:S01]  /*22bdc0*/  ISETP.GE.AND P3, PT, R2, UR33, PT ;  /* 0x0000002102007c0c */ /* 0x000fe2000bf66270 */
[----:B------:R-:W-:Y:S01]  /*22bdd0*/  ULDC.64 UR32, c[0x0][0x228] ;  /* 0x00008a0000207ab9 */ /* 0x000fe20000000a00 */
[----:B------:R-:W-:Y:S01]  /*22bde0*/  ULDC UR61, c[0x0][0x228] ;  /* 0x00008a00003d7ab9 */ /* 0x000fe20000000800 */
[----:B------:R-:W-:Y:S02]  /*22bdf0*/  LOP3.LUT R20, R20, 0xf7ffffff, RZ, 0xc0, !PT ;  /* 0xf7ffffff14147812 */ /* 0x000fe400078ec0ff */
[----:B------:R-:W-:Y:S01]  /*22be00*/  ISETP.LT.AND P6, PT, R9, UR34, !P3 ;  /* 0x0000002209007c0c */ /* 0x000fe2000dfc1270 */
[----:B------:R-:W-:Y:S01]  /*22be10*/  ULDC UR34, c[0x0][0x228] ;  /* 0x00008a0000227ab9 */ /* 0x000fe20000000800 */
[----:B------:R-:W-:-:S04]  /*22be20*/  @P5 LOP3.LUT R20, R20, 0x8000000, RZ, 0xfc, !PT ;  /* 0x0800000014145812 */ /* 0x000fc800078efcff */
[----:B------:R-:W-:Y:S02]  /*22be30*/  LOP3.LUT R20, R20, 0xfbffffff, RZ, 0xc0, !PT ;  /* 0xfbffffff14147812 */ /* 0x000fe400078ec0ff */
[----:B------:R-:W-:Y:S01]  /*22be40*/  ISETP.LT.AND P5, PT, R8, UR56, !P3 ;  /* 0x0000003808007c0c */ /* 0x000fe2000dfa1270 */
[----:B------:R-:W-:Y:S01]  /*22be50*/  ULDC UR56, c[0x0][0x228] ;  /* 0x00008a0000387ab9 */ /* 0x000fe20000000800 */
[----:B------:R-:W-:-:S04]  /*22be60*/  @P4 LOP3.LUT R20, R20, 0x4000000, RZ, 0xfc, !PT ;  /* 0x0400000014144812 */ /* 0x000fc800078efcff */
[----:B------:R-:W-:Y:S02]  /*22be70*/  LOP3.LUT R20, R20, 0xfdffffff, RZ, 0xc0, !PT ;  /* 0xfdffffff14147812 */ /* 0x000fe400078ec0ff */
[----:B------:R-:W-:Y:S02]  /*22be80*/  ISETP.LT.AND P4, PT, R11, UR55, !P3 ;  /* 0x000000370b007c0c */ /* 0x000fe4000df81270 */
        /* <DEDUP_REMOVED lines=11> */
[----:B------:R-:W-:-:S03]  /*22bf40*/  ULDC.64 UR30, c[0x0][0x228] ;  /* 0x00008a00001e7ab9 */ /* 0x000fc60000000a00 */
[----:B------:R-:W-:Y:S02]  /*22bf50*/  ISETP.LT.AND P6, PT, R9, UR32, !P3 ;  /* 0x0000002009007c0c */ /* 0x000fe4000dfc1270 */
[----:B------:R-:W-:Y:S02]  /*22bf60*/  ISETP.LT.AND P5, PT, R8, UR59, !P3 ;  /* 0x0000003b08007c0c */ /* 0x000fe4000dfa1270 */
[----:B------:R-:W-:Y:S02]  /*22bf70*/  LOP3.LUT R20, R20, 0xffdfffff, RZ, 0xc0, !PT ;  /* 0xffdfffff14147812 */ /* 0x000fe400078ec0ff */
[----:B------:R-:W-:Y:S01]  /*22bf80*/  ISETP.LT.AND P4, PT, R11, UR60, !P3 ;  /* 0x0000003c0b007c0c */ /* 0x000fe2000df81270 */
[----:B------:R-:W-:Y:S01]  /*22bf90*/  ULDC UR59, c[0x0][0x228] ;  /* 0x00008a00003b7ab9 */ /* 0x000fe20000000800 */
        /* <DEDUP_REMOVED lines=32> */
[----:B------:R-:W-:Y:S02]  /*22c1a0*/  ISETP.LT.AND P6, PT, R8, UR29, !P3 ;  /* 0x0000001d08007c0c */ /* 0x000fe4000dfc1270 */
[----:B------:R-:W-:Y:S02]  /*22c1b0*/  LOP3.LUT R20, R20, 0xffffdfff, RZ, 0xc0, !PT ;  /* 0xffffdfff14147812 */ /* 0x000fe400078ec0ff */
[----:B------:R-:W-:Y:S01]  /*22c1c0*/  ISETP.LT.AND P5, PT, R11, UR28, !P3 ;  /* 0x0000001c0b007c0c */ /* 0x000fe2000dfa1270 */
[----:B------:R-:W-:Y:S01]  /*22c1d0*/  ULDC.64 UR28, c[0x0][0x228] ;  /* 0x00008a00001c7ab9 */ /* 0x000fe20000000a00 */
[----:B------:R-:W-:-:S05]  /*22c1e0*/  ULDC UR36, c[0x0][0x228] ;  /* 0x00008a0000247ab9 */ /* 0x000fca0000000800 */
[----:B------:R-:W-:-:S04]  /*22c1f0*/  @P4 LOP3.LUT R20, R20, 0x2000, RZ, 0xfc, !PT ;  /* 0x0000200014144812 */ /* 0x000fc800078efcff */
[----:B------:R-:W-:Y:S02]  /*22c200*/  LOP3.LUT R20, R20, 0xffffefff, RZ, 0xc0, !PT ;  /* 0xffffefff14147812 */ /* 0x000fe400078ec0ff */
[----:B------:R-:W-:Y:S02]  /*22c210*/  ISETP.LT.AND P4, PT, R12, UR27, !P3 ;  /* 0x0000001b0c007c0c */ /* 0x000fe4000df81270 */
[----:B------:R-:W-:Y:S02]  /*22c220*/  @P6 LOP3.LUT R20, R20, 0x1000, RZ, 0xfc, !PT ;  /* 0x0000100014146812 */ /* 0x000fe400078efcff */
[----:B------:R-:W-:Y:S01]  /*22c230*/  ISETP.GE.AND P3, PT, R6, UR33, PT ;  /* 0x0000002106007c0c */ /* 0x000fe2000bf66270 */
[----:B------:R-:W-:Y:S01]  /*22c240*/  ULDC UR27, c[0x0][0x228] ;  /* 0x00008a00001b7ab9 */ /* 0x000fe20000000800 */
[----:B------:R-:W-:Y:S01]  /*22c250*/  ULDC UR33, c[0x0][0x228] ;  /* 0x00008a0000217ab9 */ /* 0x000fe20000000800 */
[----:B------:R-:W-:Y:S02]  /*22c260*/  LOP3.LUT R20, R20, 0xfffff7ff, RZ, 0xc0, !PT ;  /* 0xfffff7ff14147812 */ /* 0x000fe400078ec0ff */
[----:B------:R-:W-:-:S02]  /*22c270*/  ISETP.LT.AND P6, PT, R9, UR28, !P3 ;  /* 0x0000001c09007c0c */ /* 0x000fc4000dfc1270 */
[----:B------:R-:W-:-:S04]  /*22c280*/  @P5 LOP3.LUT R20, R20, 0x800, RZ, 0xfc, !PT ;  /* 0x0000080014145812 */ /* 0x000fc800078efcff */
[----:B------:R-:W-:Y:S02]  /*22c290*/  LOP3.LUT R20, R20, 0xfffffbff, RZ, 0xc0, !PT ;  /* 0xfffffbff14147812 */ /* 0x000fe400078ec0ff */
[----:B------:R-:W-:Y:S01]  /*22c2a0*/  ISETP.LT.AND P5, PT, R8, UR54, !P3 ;  /* 0x0000003608007c0c */ /* 0x000fe2000dfa1270 */
[----:B------:R-:W-:Y:S01]  /*22c2b0*/  ULDC UR54, c[0x0][0x228] ;  /* 0x00008a0000367ab9 */ /* 0x000fe20000000800 */
[----:B------:R-:W-:-:S04]  /*22c2c0*/  @P4 LOP3.LUT R20, R20, 0x400, RZ, 0xfc, !PT ;  /* 0x0000040014144812 */ /* 0x000fc800078efcff */
[----:B------:R-:W-:Y:S02]  /*22c2d0*/  LOP3.LUT R20, R20, 0xfffffdff, RZ, 0xc0, !PT ;  /* 0xfffffdff14147812 */ /* 0x000fe400078ec0ff */
[----:B------:R-:W-:Y:S02]  /*22c2e0*/  ISETP.LT.AND P4, PT, R11, UR17, !P3 ;  /* 0x000000110b007c0c */ /* 0x000fe4000df81270 */
        /* <DEDUP_REMOVED lines=10> */
[----:B------:R-:W2:Y:S02]  /*22c390*/  LDL.LU R21, [R1+0x74c0] ;  /* 0x0074c00001157983 */ /* 0x000ea40000300800 */
[----:B------:R-:W-:Y:S02]  /*22c3a0*/  ISETP.LT.AND P6, PT, R9, UR16, !P3 ;  /* 0x0000001009007c0c */ /* 0x000fe4000dfc1270 */
[----:B------:R-:W-:Y:S02]  /*22c3b0*/  ISETP.LT.AND P5, PT, R8, UR15, !P3 ;  /* 0x0000000f08007c0c */ /* 0x000fe4000dfa1270 */
[----:B------:R-:W-:-:S02]  /*22c3c0*/  LOP3.LUT R20, R20, 0xffffffdf, RZ, 0xc0, !PT ;  /* 0xffffffdf14147812 */ /* 0x000fc400078ec0ff */
[----:B------:R-:W-:Y:S01]  /*22c3d0*/  ISETP.LT.AND P4, PT, R11, UR14, !P3 ;  /* 0x0000000e0b007c0c */ /* 0x000fe2000df81270 */
        /* <DEDUP_REMOVED lines=10> */
[----:B------:R-:W-:Y:S01]  /*22c480*/  ISETP.GE.AND P3, PT, R29, UR37, PT ;  /* 0x000000251d007c0c */ /* 0x000fe2000bf66270 */
[----:B------:R-:W-:Y:S01]  /*22c490*/  ULDC UR37, c[0x0][0x228] ;  /* 0x00008a0000257ab9 */ /* 0x000fe20000000800 */
[----:B------:R-:W3:Y:S02]  /*22c4a0*/  LDL.LU R29, [R1+0x74bc] ;  /* 0x0074bc00011d7983 */ /* 0x000ee40000300800 */
[----:B------:R-:W-:Y:S02]  /*22c4b0*/  ISETP.LT.AND P4, PT, R11, UR11, !P3 ;  /* 0x0000000b0b007c0c */ /* 0x000fe4000df81270 */
[----:B------:R-:W-:Y:S02]  /*22c4c0*/  ISETP.LT.AND P6, PT, R9, UR14, !P3 ;  /* 0x0000000e09007c0c */ /* 0x000fe4000dfc1270 */
[----:B------:R-:W-:-:S02]  /*22c4d0*/  ISETP.LT.AND P5, PT, R8, UR12, !P3 ;  /* 0x0000000c08007c0c */ /* 0x000fc4000dfa1270 */
[----:B------:R-:W-:Y:S02]  /*22c4e0*/  ISETP.LT.AND P3, PT, R12, UR10, !P3 ;  /* 0x0000000a0c007c0c */ /* 0x000fe4000df61270 */
[----:B------:R-:W-:Y:S01]  /*22c4f0*/  LOP3.LUT R20, R20, 0xfffffffd, RZ, 0xc0, !PT ;  /* 0xfffffffd14147812 */ /* 0x000fe200078ec0ff */
[----:B------:R-:W-:Y:S01]  /*22c500*/  ULDC.64 UR10, c[0x0][0x228] ;  /* 0x00008a00000a7ab9 */ /* 0x000fe20000000a00 */
[----:B------:R-:W-:-:S05]  /*22c510*/  ULDC.64 UR12, c[0x0][0x228] ;  /* 0x00008a00000c7ab9 */ /* 0x000fca0000000a00 */
[----:B------:R-:W-:-:S04]  /*22c520*/  @P6 LOP3.LUT R20, R20, 0x2, RZ, 0xfc, !PT ;  /* 0x0000000214146812 */ /* 0x000fc800078efcff */
[----:B------:R-:W-:-:S04]  /*22c530*/  LOP3.LUT R20, R20, 0xfffffffe, RZ, 0xc0, !PT ;  /* 0xfffffffe14147812 */ /* 0x000fc800078ec0ff */
[----:B------:R-:W-:Y:S02]  /*22c540*/  @P5 LOP3.LUT R20, R20, 0x1, RZ, 0xfc, !PT ;  /* 0x0000000114145812 */ /* 0x000fe400078efcff */
[----:B--2---:R-:W-:-:S04]  /*22c550*/  LOP3.LUT R21, R21, 0x7fffffff, RZ, 0xc0, !PT ;  /* 0x7fffffff15157812 */ /* 0x004fc800078ec0ff */
[----:B------:R-:W-:-:S04]  /*22c560*/  @P4 LOP3.LUT R21, R21, 0x80000000, RZ, 0xfc, !PT ;  /* 0x8000000015154812 */ /* 0x000fc800078efcff */
[----:B------:R-:W-:-:S04]  /*22c570*/  LOP3.LUT R21, R21, 0xbfffffff, RZ, 0xc0, !PT ;  /* 0xbfffffff15157812 */ /* 0x000fc800078ec0ff */
[----:B------:R-:W-:Y:S02]  /*22c580*/  @P3 LOP3.LUT R21, R21, 0x40000000, RZ, 0xfc, !PT ;  /* 0x4000000015153812 */ /* 0x000fe400078efcff */
[----:B------:R-:W-:Y:S01]  /*22c590*/  ISETP.GE.AND P3, PT, R28, UR29, PT ;  /* 0x0000001d1c007c0c */ /* 0x000fe2000bf66270 */
[----:B------:R-:W-:Y:S01]  /*22c5a0*/  ULDC.64 UR28, c[0x0][0x228] ;  /* 0x00008a00001c7ab9 */ /* 0x000fe20000000a00 */
[----:B------:R-:W2:Y:S02]  /*22c5b0*/  LDL.LU R28, [R1+0x74b8] ;  /* 0x0074b800011c7983 */ /* 0x000ea40000300800 */
[----:B------:R-:W-:Y:S02]  /*22c5c0*/  ISETP.LT.AND P6, PT, R9, UR10, !P3 ;  /* 0x0000000a09007c0c */ /* 0x000fe4000dfc1270 */
[----:B------:R-:W-:Y:S02]  /*22c5d0*/  ISETP.LT.AND P5, PT, R8, UR53, !P3 ;  /* 0x0000003508007c0c */ /* 0x000fe4000dfa1270 */
[----:B------:R-:W-:-:S02]  /*22c5e0*/  LOP3.LUT R21, R21, 0xdfffffff, RZ, 0xc0, !PT ;  /* 0xdfffffff15157812 */ /* 0x000fc400078ec0ff */
[----:B------:R-:W-:Y:S01]  /*22c5f0*/  ISETP.LT.AND P4, PT, R11, UR9, !P3 ;  /* 0x000000090b007c0c */ /* 0x000fe2000df81270 */
        /* <DEDUP_REMOVED lines=11> */
[----:B------:R-:W-:Y:S01]  /*22c6b0*/  ULDC UR17, c[0x0][0x228] ;  /* 0x00008a0000117ab9 */ /* 0x000fe20000000800 */
[----:B------:R-:W4:Y:S02]  /*22c6c0*/  LDL.LU R7, [R1+0x74b4] ;  /* 0x0074b40001077983 */ /* 0x000f240000300800 */
[----:B------:R-:W-:Y:S02]  /*22c6d0*/  ISETP.LT.AND P4, PT, R9, UR8, !P3 ;  /* 0x0000000809007c0c */ /* 0x000fe4000df81270 */
[----:B------:R-:W-:Y:S02]  /*22c6e0*/  ISETP.LT.AND P6, PT, R8, UR7, !P3 ;  /* 0x0000000708007c0c */ /* 0x000fe4000dfc1270 */
[----:B------:R-:W-:-:S02]  /*22c6f0*/  LOP3.LUT R21, R21, 0xfdffffff, RZ, 0xc0, !PT ;  /* 0xfdffffff15157812 */ /* 0x000fc400078ec0ff */
[----:B------:R-:W-:Y:S01]  /*22c700*/  ISETP.LT.AND P5, PT, R11, UR6, !P3 ;  /* 0x000000060b007c0c */ /* 0x000fe2000dfa1270 */
[----:B------:R-:W-:Y:S01]  /*22c710*/  ULDC.64 UR6, c[0x0][0x228] ;  /* 0x00008a0000067ab9 */ /* 0x000fe20000000a00 */
        /* <DEDUP_REMOVED lines=8> */
[----:B------:R-:W-:Y:S01]  /*22c7a0*/  ISETP.GE.AND P3, PT, R27, UR15, PT ;  /* 0x0000000f1b007c0c */ /* 0x000fe2000bf66270 */
[----:B------:R-:W-:Y:S01]  /*22c7b0*/  ULDC.64 UR14, c[0x0][0x228] ;  /* 0x00008a00000e7ab9 */ /* 0x000fe20000000a00 */
[----:B------:R-:W4:Y:S01]  /*22c7c0*/  LDL.LU R27, [R1+0x74b0] ;  /* 0x0074b000011b7983 */ /* 0x000f220000300800 */
[----:B------:R-:W-:-:S04]  /*22c7d0*/  LOP3.LUT R21, R21, 0xffbfffff, RZ, 0xc0, !PT ;  /* 0xffbfffff15157812 */ /* 0x000fc800078ec0ff */
[----:B------:R-:W-:Y:S02]  /*22c7e0*/  @P4 LOP3.LUT R21, R21, 0x400000, RZ, 0xfc, !PT ;  /* 0x0040000015154812 */ /* 0x000fe400078efcff */
[----:B------:R-:W-:Y:S02]  /*22c7f0*/  ISETP.LT.AND P4, PT, R9, UR6, !P3 ;  /* 0x0000000609007c0c */ /* 0x000fe4000df81270 */
[----:B------:R-:W-:Y:S02]  /*22c800*/  ISETP.LT.AND P6, PT, R8, UR22, !P3 ;  /* 0x0000001608007c0c */ /* 0x000fe4000dfc1270 */
[----:B------:R-:W-:Y:S02]  /*22c810*/  ISETP.LT.AND P5, PT, R11, UR19, !P3 ;  /* 0x000000130b007c0c */ /* 0x000fe4000dfa1270 */
[----:B------:R-:W-:Y:S01]  /*22c820*/  LOP3.LUT R21, R21, 0xffdfffff, RZ, 0xc0, !PT ;  /* 0xffdfffff15157812 */ /* 0x000fe200078ec0ff */
[----:B------:R-:W-:Y:S01]  /*22c830*/  ULDC UR6, c[0x0][0x228] ;  /* 0x00008a0000067ab9 */ /* 0x000fe20000000800 */
[----:B------:R-:W-:-:S05]  /*22c840*/  ULDC UR19, c[0x0][0x228] ;  /* 0x00008a0000137ab9 */ /* 0x000fca0000000800 */
[----:B------:R-:W-:-:S04]  /*22c850*/  @P4 LOP3.LUT R21, R21, 0x200000, RZ, 0xfc, !PT ;  /* 0x0020000015154812 */ /* 0x000fc800078efcff */
[----:B------:R-:W-:Y:S02]  /*22c860*/  LOP3.LUT R21, R21, 0xffefffff, RZ, 0xc0, !PT ;  /* 0xffefffff15157812 */ /* 0x000fe400078ec0ff */
[----:B------:R-:W-:Y:S02]  /*22c870*/  ISETP.LT.AND P4, PT, R12, UR18, !P3 ;  /* 0x000000120c007c0c */ /* 0x000fe4000df81270 */
[----:B------:R-:W-:Y:S02]  /*22c880*/  @P6 LOP3.LUT R21, R21, 0x100000, RZ, 0xfc, !PT ;  /* 0x0010000015156812 */ /* 0x000fe400078efcff */
[----:B------:R-:W-:Y:S01]  /*22c890*/  ISETP.GE.AND P3, PT, R24, UR11, PT ;  /* 0x0000000b18007c0c */ /* 0x000fe2000bf66270 */
[----:B------:R-:W-:Y:S01]  /*22c8a0*/  ULDC.64 UR10, c[0x0][0x228] ;  /* 0x00008a00000a7ab9 */ /* 0x000fe20000000a00 */
[----:B------:R-:W4:Y:S01]  /*22c8b0*/  LDL.LU R24, [R1+0x74ac] ;  /* 0x0074ac0001187983 */ /* 0x000f220000300800 */
[----:B------:R-:W-:Y:S02]  /*22c8c0*/  LOP3.LUT R21, R21, 0xfff7ffff, RZ, 0xc0, !PT ;  /* 0xfff7ffff15157812 */ /* 0x000fe400078ec0ff */
[----:B------:R-:W-:Y:S01]  /*22c8d0*/  ISETP.LT.AND P6, PT, R9, UR12, !P3 ;  /* 0x0000000c09007c0c */ /* 0x000fe2000dfc1270 */
[----:B------:R-:W-:Y:S01]  /*22c8e0*/  ULDC UR12, c[0x0][0x228] ;  /* 0x00008a00000c7ab9 */ /* 0x000fe20000000800 */
[----:B------:R-:W-:Y:S01]  /*22c8f0*/  ULDC UR18, c[0x0][0x228] ;  /* 0x00008a0000127ab9 */ /* 0x000fe20000000800 */
[----:B------:R-:W-:-:S04]  /*22c900*/  @P5 LOP3.LUT R21, R21, 0x80000, RZ, 0xfc, !PT ;  /* 0x0008000015155812 */ /* 0x000fc800078efcff */
[----:B------:R-:W-:Y:S02]  /*22c910*/  LOP3.LUT R21, R21, 0xfffbffff, RZ, 0xc0, !PT ;  /* 0xfffbffff15157812 */ /* 0x000fe400078ec0ff */
[----:B------:R-:W-:Y:S02]  /*22c920*/  ISETP.LT.AND P5, PT, R8, UR25, !P3 ;  /* 0x0000001908007c0c */ /* 0x000fe4000dfa1270 */
[----:B------:R-:W-:-:S04]  /*22c930*/  @P4 LOP3.LUT R21, R21, 0x40000, RZ, 0xfc, !PT ;  /* 0x0004000015154812 */ /* 0x000fc800078efcff */
[----:B------:R-:W-:Y:S02]  /*22c940*/  LOP3.LUT R21, R21, 0xfffdffff, RZ, 0xc0, !PT ;  /* 0xfffdffff15157812 */ /* 0x000fe400078ec0ff */
[----:B------:R-:W-:Y:S02]  /*22c950*/  ISETP.LT.AND P4, PT, R11, UR24, !P3 ;  /* 0x000000180b007c0c */ /* 0x000fe4000df81270 */
        /* <DEDUP_REMOVED lines=17> */
[----:B------:R-:W-:Y:S01]  /*22ca70*/  ULDC UR39, c[0x0][0x228] ;  /* 0x00008a0000277ab9 */ /* 0x000fe20000000800 */
[----:B------:R-:W-:-:S05]  /*22ca80*/  ULDC UR10, c[0x0][0x228] ;  /* 0x00008a00000a7ab9 */ /* 0x000fca0000000800 */
        /* <DEDUP_REMOVED lines=32> */
[----:B------:R-:W-:-:S02]  /*22cc90*/  LOP3.LUT R21, R21, 0xffffffdf, RZ, 0xc0, !PT ;  /* 0xffffffdf15157812 */ /* 0x000fc400078ec0ff */
[----:B------:R-:W-:Y:S01]  /*22cca0*/  ISETP.LT.AND P4, PT, R11, UR44, !P3 ;  /* 0x0000002c0b007c0c */ /* 0x000fe2000df81270 */
        /* <DEDUP_REMOVED lines=16> */
[----:B------:R-:W-:-:S02]  /*22cdb0*/  ISETP.LT.AND P5, PT, R8, UR52, !P3 ;  /* 0x0000003408007c0c */ /* 0x000fc4000dfa1270 */
[----:B------:R-:W-:Y:S02]  /*22cdc0*/  ISETP.LT.AND P3, PT, R12, UR50, !P3 ;  /* 0x000000320c007c0c */ /* 0x000fe4000df61270 */
[----:B------:R-:W-:Y:S01]  /*22cdd0*/  LOP3.LUT R21, R21, 0xfffffffd, RZ, 0xc0, !PT ;  /* 0xfffffffd15157812 */ /* 0x000fe200078ec0ff */
[----:B------:R-:W-:Y:S01]  /*22cde0*/  ULDC UR52, c[0x0][0x228] ;  /* 0x00008a0000347ab9 */ /* 0x000fe20000000800 */
[----:B------:R-:W-:Y:S01]  /*22cdf0*/  ULDC UR51, c[0x0][0x228] ;  /* 0x00008a0000337ab9 */ /* 0x000fe20000000800 */
[----:B------:R-:W-:-:S04]  /*22ce00*/  ULDC UR50, c[0x0][0x228] ;  /* 0x00008a0000327ab9 */ /* 0x000fc80000000800 */
[----:B------:R-:W-:-:S04]  /*22ce10*/  @P6 LOP3.LUT R21, R21, 0x2, RZ, 0xfc, !PT ;  /* 0x0000000215156812 */ /* 0x000fc800078efcff */
[----:B------:R-:W-:-:S04]  /*22ce20*/  LOP3.LUT R21, R21, 0xfffffffe, RZ, 0xc0, !PT ;  /* 0xfffffffe15157812 */ /* 0x000fc800078ec0ff */
[----:B------:R-:W-:Y:S02]  /*22ce30*/  @P5 LOP3.LUT R21, R21, 0x1, RZ, 0xfc, !PT ;  /* 0x0000000115155812 */ /* 0x000fe400078efcff */
[----:B---3--:R-:W-:-:S04]  /*22ce40*/  LOP3.LUT R22, R22, 0x7fffffff, RZ, 0xc0, !PT ;  /* 0x7fffffff16167812 */ /* 0x008fc800078ec0ff */
        /* <DEDUP_REMOVED lines=23> */
[----:B------:R-:W-:Y:S01]  /*22cfc0*/  ULDC.64 UR22, c[0x0][0x228] ;  /* 0x00008a0000167ab9 */ /* 0x000fe20000000a00 */
[----:B------:R-:W3:Y:S02]  /*22cfd0*/  LDL.LU R29, [R1+0x7498] ;  /* 0x00749800011d7983 */ /* 0x000ee40000300800 */
        /* <DEDUP_REMOVED lines=13> */
[----:B--2---:R-:W-:Y:S01]  /*22d0b0*/  ISETP.GE.AND P3, PT, R28, UR25, PT ;  /* 0x000000191c007c0c */ /* 0x004fe2000bf66270 */
[----:B------:R-:W-:Y:S01]  /*22d0c0*/  ULDC.64 UR24, c[0x0][0x228] ;  /* 0x00008a0000187ab9 */ /* 0x000fe20000000a00 */
[----:B------:R-:W2:Y:S01]  /*22d0d0*/  LDL.LU R28, [R1+0x7494] ;  /* 0x00749400011c7983 */ /* 0x000ea20000300800 */
        /* <DEDUP_REMOVED lines=11> */
[----:B------:R-:W-:Y:S01]  /*22d190*/  @P6 LOP3.LUT R22, R22, 0x100000, RZ, 0xfc, !PT ;  /* 0x0010000016166812 */ /* 0x000fe200078efcff */
[----:B------:R-:W-:-:S03]  /*22d1a0*/  ULDC.64 UR36, c[0x0][0x228] ;  /* 0x00008a0000247ab9 */ /* 0x000fc60000000a00 */
[----:B------:R-:W-:-:S04]  /*22d1b0*/  LOP3.LUT R22, R22, 0xfff7ffff, RZ, 0xc0, !PT ;  /* 0xfff7ffff16167812 */ /* 0x000fc800078ec0ff */
[----:B------:R-:W-:Y:S02]  /*22d1c0*/  @P5 LOP3.LUT R22, R22, 0x80000, RZ, 0xfc, !PT ;  /* 0x0008000016165812 */ /* 0x000fe400078efcff */
[----:B----4-:R-:W-:Y:S01]  /*22d1d0*/  ISETP.GE.AND P3, PT, R7, UR29, PT ;  /* 0x0000001d07007c0c */ /* 0x010fe2000bf66270 */
[----:B------:R-:W-:Y:S01]  /*22d1e0*/  ULDC UR29, c[0x0][0x228] ;  /* 0x00008a00001d7ab9 */ /* 0x000fe20000000800 */
        /* <DEDUP_REMOVED lines=43> */
[----:B------:R-:W-:-:S06]  /*22d4a0*/  ULDC.64 UR32, c[0x0][0x228] ;  /* 0x00008a0000207ab9 */ /* 0x000fcc0000000a00 */
        /* <DEDUP_REMOVED lines=34> */
[----:B------:R-:W-:Y:S01]  /*22d6d0*/  ULDC.64 UR34, c[0x0][0x228] ;  /* 0x00008a0000227ab9 */ /* 0x000fe20000000a00 */
[----:B------:R-:W-:Y:S01]  /*22d6e0*/  ULDC UR38, c[0x0][0x228] ;  /* 0x00008a0000267ab9 */ /* 0x000fe20000000800 */
[----:B------:R-:W-:Y:S01]  /*22d6f0*/  ULDC UR39, c[0x0][0x228] ;  /* 0x00008a0000277ab9 */ /* 0x000fe20000000800 */
[----:B---3--:R-:W-:Y:S01]  /*22d700*/  LOP3.LUT R23, R23, 0x7fffffff, RZ, 0xc0, !PT ;  /* 0x7fffffff17177812 */ /* 0x008fe200078ec0ff */
[----:B------:R-:W-:Y:S01]  /*22d710*/  VIADD R13, R10, 0x32 ;  /* 0x000000320a0d7836 */ /* 0x000fe20000000000 */
[----:B------:R-:W-:Y:S02]  /*22d720*/  ULDC UR23, c[0x0][0x228] ;  /* 0x00008a0000177ab9 */ /* 0x000fe40000000800 */
[----:B------:R-:W-:-:S04]  /*22d730*/  @P4 LOP3.LUT R23, R23, 0x80000000, RZ, 0xfc, !PT ;  /* 0x8000000017174812 */ /* 0x000fc800078efcff */
[----:B------:R-:W-:-:S04]  /*22d740*/  LOP3.LUT R23, R23, 0xbfffffff, RZ, 0xc0, !PT ;  /* 0xbfffffff17177812 */ /* 0x000fc800078ec0ff */
[----:B------:R-:W-:Y:S02]  /*22d750*/  @P3 LOP3.LUT R23, R23, 0x40000000, RZ, 0xfc, !PT ;  /* 0x4000000017173812 */ /* 0x000fe400078efcff */
[----:B------:R-:W-:Y:S02]  /*22d760*/  ISETP.GE.AND P3, PT, R25, UR37, PT ;  /* 0x0000002519007c0c */ /* 0x000fe4000bf66270 */
[----:B------:R-:W-:Y:S01]  /*22d770*/  @P6 LOP3.LUT R22, R22, 0x2, RZ, 0xfc, !PT ;  /* 0x0000000216166812 */ /* 0x000fe200078efcff */
[----:B------:R-:W-:Y:S01]  /*22d780*/  ULDC.64 UR36, c[0x0][0x228] ;  /* 0x00008a0000247ab9 */ /* 0x000fe20000000a00 */
[----:B------:R-:W-:Y:S02]  /*22d790*/  LOP3.LUT R23, R23, 0xdfffffff, RZ, 0xc0, !PT ;  /* 0xdfffffff17177812 */ /* 0x000fe400078ec0ff */
[----:B------:R-:W-:Y:S02]  /*22d7a0*/  ISETP.LT.AND P6, PT, R9, UR34, !P3 ;  /* 0x0000002209007c0c */ /* 0x000fe4000dfc1270 */
[----:B------:R-:W-:Y:S01]  /*22d7b0*/  LOP3.LUT R22, R22, 0xfffffffe, RZ, 0xc0, !PT ;  /* 0xfffffffe16167812 */ /* 0x000fe200078ec0ff */
[----:B------:R-:W3:Y:S03]  /*22d7c0*/  LDL.LU R25, [R1+0x7480] ;  /* 0x0074800001197983 */ /* 0x000ee60000300800 */
[----:B------:R-:W-:-:S02]  /*22d7d0*/  @P5 LOP3.LUT R22, R22, 0x1, RZ, 0xfc, !PT ;  /* 0x0000000116165812 */ /* 0x000fc400078efcff */
        /* <DEDUP_REMOVED lines=50> */
[----:B--2---:R-:W-:Y:S01]  /*22db00*/  ISETP.GE.AND P3, PT, R28, UR35, PT ;  /* 0x000000231c007c0c */ /* 0x004fe2000bf66270 */
[----:B------:R-:W-:Y:S01]  /*22db10*/  ULDC.64 UR34, c[0x0][0x228] ;  /* 0x00008a0000227ab9 */ /* 0x000fe20000000a00 */
[----:B------:R-:W2:Y:S02]  /*22db20*/  LDL.LU R28, [R1+0x7474] ;  /* 0x00747400011c7983 */ /* 0x000ea40000300800 */
        /* <DEDUP_REMOVED lines=16> */
[----:B----4-:R-:W-:Y:S01]  /*22dc30*/  ISETP.GE.AND P3, PT, R7, UR37, PT ;  /* 0x0000002507007c0c */ /* 0x010fe2000bf66270 */
[----:B------:R-:W-:Y:S01]  /*22dc40*/  ULDC.64 UR36, c[0x0][0x228] ;  /* 0x00008a0000247ab9 */ /* 0x000fe20000000a00 */
        /* <DEDUP_REMOVED lines=57> */
[----:B------:R-:W-:Y:S02]  /*22dfe0*/  ISETP.LT.AND P5, PT, R8, UR7, !P3 ;  /* 0x0000000708007c0c */ /* 0x000fe4000dfa1270 */
[----:B------:R-:W-:Y:S02]  /*22dff0*/  ISETP.LT.AND P3, PT, R12, UR14, !P3 ;  /* 0x0000000e0c007c0c */ /* 0x000fe4000df61270 */
[----:B------:R-:W-:Y:S02]  /*22e000*/  LOP3.LUT R23, R23, 0xfffffffd, RZ, 0xc0, !PT ;  /* 0xfffffffd17177812 */ /* 0x000fe400078ec0ff */
[----:B---3--:R-:W-:Y:S01]  /*22e010*/  LOP3.LUT R24, R24, 0x7fffffff, RZ, 0xc0, !PT ;  /* 0x7fffffff18187812 */ /* 0x008fe200078ec0ff */
[----:B------:R-:W-:Y:S01]  /*22e020*/  VIADD R13, R10, 0x2b ;  /* 0x0000002b0a0d7836 */ /* 0x000fe20000000000 */
[----:B------:R-:W-:Y:S01]  /*22e030*/  ULDC UR8, c[0x0][0x228] ;  /* 0x00008a0000087ab9 */ /* 0x000fe20000000800 */
[----:B------:R-:W-:Y:S01]  /*22e040*/  ULDC UR12, c[0x0][0x228] ;  /* 0x00008a00000c7ab9 */ /* 0x000fe20000000800 */
[----:B------:R-:W-:Y:S01]  /*22e050*/  @P4 LOP3.LUT R24, R24, 0x80000000, RZ, 0xfc, !PT ;  /* 0x8000000018184812 */ /* 0x000fe200078efcff */
[----:B------:R-:W-:Y:S01]  /*22e060*/  ULDC UR7, c[0x0][0x228] ;  /* 0x00008a0000077ab9 */ /* 0x000fe20000000800 */
[----:B------:R-:W-:-:S02]  /*22e070*/  ULDC UR14, c[0x0][0x228] ;  /* 0x00008a00000e7ab9 */ /* 0x000fc40000000800 */
[----:B------:R-:W-:-:S04]  /*22e080*/  LOP3.LUT R24, R24, 0xbfffffff, RZ, 0xc0, !PT ;  /* 0xbfffffff18187812 */ /* 0x000fc800078ec0ff */
[----:B------:R-:W-:Y:S02]  /*22e090*/  @P3 LOP3.LUT R24, R24, 0x40000000, RZ, 0xfc, !PT ;  /* 0x4000000018183812 */ /* 0x000fe400078efcff */
[----:B------:R-:W-:Y:S02]  /*22e0a0*/  ISETP.GE.AND P3, PT, R25, UR37, PT ;  /* 0x0000002519007c0c */ /* 0x000fe4000bf66270 */
[----:B------:R-:W-:Y:S01]  /*22e0b0*/  @P6 LOP3.LUT R23, R23, 0x2, RZ, 0xfc, !PT ;  /* 0x0000000217176812 */ /* 0x000fe200078efcff */
[----:B------:R-:W3:Y:S01]  /*22e0c0*/  LDL.LU R25, [R1+0x7464] ;  /* 0x0074640001197983 */ /* 0x000ee20000300800 */
[----:B------:R-:W-:Y:S02]  /*22e0d0*/  LOP3.LUT R24, R24, 0xdfffffff, RZ, 0xc0, !PT ;  /* 0xdfffffff18187812 */ /* 0x000fe400078ec0ff */
[----:B------:R-:W-:Y:S02]  /*22e0e0*/  ISETP.LT.AND P6, PT, R9, UR40, !P3 ;  /* 0x0000002809007c0c */ /* 0x000fe4000dfc1270 */
[----:B------:R-:W-:Y:S01]  /*22e0f0*/  LOP3.LUT R23, R23, 0xfffffffe, RZ, 0xc0, !PT ;  /* 0xfffffffe17177812 */ /* 0x000fe200078ec0ff */
[----:B------:R-:W-:-:S03]  /*22e100*/  ULDC UR37, c[0x0][0x228] ;  /* 0x00008a0000257ab9 */ /* 0x000fc60000000800 */
[----:B------:R-:W-:Y:S02]  /*22e110*/  @P5 LOP3.LUT R23, R23, 0x1, RZ, 0xfc, !PT ;  /* 0x0000000117175812 */ /* 0x000fe400078efcff */
[----:B------:R-:W-:Y:S02]  /*22e120*/  ISETP.LT.AND P5, PT, R8, UR13, !P3 ;  /* 0x0000000d08007c0c */ /* 0x000fe4000dfa1270 */
[----:B------:R-:W-:-:S03]  /*22e130*/  ISETP.LT.AND P4, PT, R11, UR17, !P3 ;  /* 0x000000110b007c0c */ /* 0x000fc6000df81270 */
        /* <DEDUP_REMOVED lines=16> */
[----:B------:R-:W-:-:S07]  /*22e240*/  ISETP.LT.AND P4, PT, R11, UR18, !P3 ;  /* 0x000000120b007c0c */ /* 0x000fce000df81270 */
        /* <DEDUP_REMOVED lines=35> */
[----:B------:R-:W-:Y:S01]  /*22e480*/  ULDC UR35, c[0x0][0x228] ;  /* 0x00008a0000237ab9 */ /* 0x000fe20000000800 */
[----:B------:R-:W-:-:S04]  /*22e490*/  ULDC UR42, c[0x0][0x228] ;  /* 0x00008a00002a7ab9 */ /* 0x000fc80000000800 */
[----:B------:R-:W-:-:S04]  /*22e4a0*/  @P4 LOP3.LUT R24, R24, 0x20000, RZ, 0xfc, !PT ;  /* 0x0002000018184812 */ /* 0x000fc800078efcff */
[----:B------:R-:W-:Y:S02]  /*22e4b0*/  LOP3.LUT R24, R24, 0xfffeffff, RZ, 0xc0, !PT ;  /* 0xfffeffff18187812 */ /* 0x000fe400078ec0ff */
[----:B------:R-:W-:Y:S02]  /*22e4c0*/  ISETP.LT.AND P4, PT, R12, UR31, !P3 ;  /* 0x0000001f0c007c0c */ /* 0x000fe4000df81270 */
[----:B------:R-:W-:Y:S01]  /*22e4d0*/  @P6 LOP3.LUT R24, R24, 0x10000, RZ, 0xfc, !PT ;  /* 0x0001000018186812 */ /* 0x000fe200078efcff */
[----:B------:R-:W-:-:S03]  /*22e4e0*/  ULDC UR31, c[0x0][0x228] ;  /* 0x00008a00001f7ab9 */ /* 0x000fc60000000800 */
[----:B------:R-:W-:-:S04]  /*22e4f0*/  LOP3.LUT R24, R24, 0xffff7fff, RZ, 0xc0, !PT ;  /* 0xffff7fff18187812 */ /* 0x000fc800078ec0ff */
[----:B------:R-:W-:Y:S02]  /*22e500*/  @P5 LOP3.LUT R24, R24, 0x8000, RZ, 0xfc, !PT ;  /* 0x0000800018185812 */ /* 0x000fe400078efcff */
[----:B----4-:R-:W-:Y:S01]  /*22e510*/  ISETP.GE.AND P3, PT, R7, UR17, PT ;  /* 0x0000001107007c0c */ /* 0x010fe2000bf66270 */
        /* <DEDUP_REMOVED lines=15> */
[----:B------:R-:W-:Y:S01]  /*22e610*/  ULDC UR31, c[0x0][0x228] ;  /* 0x00008a00001f7ab9 */ /* 0x000fe20000000800 */
[----:B------:R-:W-:Y:S01]  /*22e620*/  ULDC.64 UR18, c[0x0][0x228] ;  /* 0x00008a0000127ab9 */ /* 0x000fe20000000a00 */
[----:B------:R-:W-:Y:S02]  /*22e630*/  LOP3.LUT R24, R24, 0xfffff7ff, RZ, 0xc0, !PT ;  /* 0xfffff7ff18187812 */ /* 0x000fe400078ec0ff */
[----:B------:R-:W-:Y:S01]  /*22e640*/  ISETP.LT.AND P6, PT, R9, UR16, !P3 ;  /* 0x0000001009007c0c */ /* 0x000fe2000dfc1270 */
[----:B------:R-:W4:Y:S01]  /*22e650*/  LDL.LU R27, [R1+0x7450] ;  /* 0x00745000011b7983 */ /* 0x000f220000300800 */
        /* <DEDUP_REMOVED lines=25> */
[----:B------:R-:W-:Y:S02]  /*22e7f0*/  @P4 LOP3.LUT R24, R24, 0x20, RZ, 0xfc, !PT ;  /* 0x0000002018184812 */ /* 0x000fe400078efcff */
[----:B------:R-:W-:Y:S01]  /*22e800*/  ISETP.LT.AND P4, PT, R12, UR28, !P3 ;  /* 0x0000001c0c007c0c */ /* 0x000fe2000df81270 */
[----:B------:R-:W-:Y:S01]  /*22e810*/  ULDC.64 UR28, c[0x0][0x228] ;  /* 0x00008a00001c7ab9 */ /* 0x000fe20000000a00 */
[----:B---3--:R-:W-:Y:S02]  /*22e820*/  ISETP.GE.AND P3, PT, R25, UR41, PT ;  /* 0x0000002919007c0c */ /* 0x008fe4000bf66270 */
[----:B------:R-:W-:Y:S01]  /*22e830*/  LOP3.LUT R24, R24, 0xffffffef, RZ, 0xc0, !PT ;  /* 0xffffffef18187812 */ /* 0x000fe200078ec0ff */
[----:B------:R-:W3:Y:S01]  /*22e840*/  LDL.LU R25, [R1+0x744c] ;  /* 0x00744c0001197983 */ /* 0x000ee20000300800 */
[----:B------:R-:W-:Y:S02]  /*22e850*/  ULDC.64 UR40, c[0x0][0x228] ;  /* 0x00008a0000287ab9 */ /* 0x000fe40000000a00 */
[----:B------:R-:W-:-:S04]  /*22e860*/  @P6 LOP3.LUT R24, R24, 0x10, RZ, 0xfc, !PT ;  /* 0x0000001018186812 */ /* 0x000fc800078efcff */
[----:B------:R-:W-:-:S04]  /*22e870*/  LOP3.LUT R24, R24, 0xfffffff7, RZ, 0xc0, !PT ;  /* 0xfffffff718187812 */ /* 0x000fc800078ec0ff */
[----:B------:R-:W-:-:S04]  /*22e880*/  @P5 LOP3.LUT R24, R24, 0x8, RZ, 0xfc, !PT ;  /* 0x0000000818185812 */ /* 0x000fc800078efcff */
[----:B------:R-:W-:-:S04]  /*22e890*/  LOP3.LUT R24, R24, 0xfffffffb, RZ, 0xc0, !PT ;  /* 0xfffffffb18187812 */ /* 0x000fc800078ec0ff */
[----:B------:R-:W-:Y:S02]  /*22e8a0*/  @P4 LOP3.LUT R24, R24, 0x4, RZ, 0xfc, !PT ;  /* 0x0000000418184812 */ /* 0x000fe400078efcff */
[----:B------:R-:W-:Y:S02]  /*22e8b0*/  ISETP.LT.AND P4, PT, R9, UR28, !P3 ;  /* 0x0000001c09007c0c */ /* 0x000fe4000df81270 */
[----:B------:R-:W-:Y:S02]  /*22e8c0*/  ISETP.LT.AND P6, PT, R8, UR61, !P3 ;  /* 0x0000003d08007c0c */ /* 0x000fe4000dfc1270 */
[----:B------:R-:W-:Y:S02]  /*22e8d0*/  ISETP.LT.AND P5, PT, R11, UR60, !P3 ;  /* 0x0000003c0b007c0c */ /* 0x000fe4000dfa1270 */
[----:B------:R-:W-:Y:S01]  /*22e8e0*/  LOP3.LUT R24, R24, 0xfffffffd, RZ, 0xc0, !PT ;  /* 0xfffffffd18187812 */ /* 0x000fe200078ec0ff */
[----:B------:R-:W-:Y:S01]  /*22e8f0*/  ULDC UR60, c[0x0][0x228] ;  /* 0x00008a00003c7ab9 */ /* 0x000fe20000000800 */
[----:B------:R-:W-:Y:S01]  /*22e900*/  ULDC UR61, c[0x0][0x228] ;  /* 0x00008a00003d7ab9 */ /* 0x000fe20000000800 */
[----:B------:R-:W-:-:S04]  /*22e910*/  ULDC UR28, c[0x0][0x228] ;  /* 0x00008a00001c7ab9 */ /* 0x000fc80000000800 */
[----:B------:R-:W-:Y:S02]  /*22e920*/  @P4 LOP3.LUT R24, R24, 0x2, RZ, 0xfc, !PT ;  /* 0x0000000218184812 */ /* 0x000fe400078efcff */
[----:B------:R-:W-:Y:S02]  /*22e930*/  ISETP.LT.AND P4, PT, R12, UR27, !P3 ;  /* 0x0000001b0c007c0c */ /* 0x000fe4000df81270 */
[----:B------:R-:W-:Y:S02]  /*22e940*/  ISETP.GE.AND P3, PT, R26, UR17, PT ;  /* 0x000000111a007c0c */ /* 0x000fe4000bf66270 */
[----:B------:R-:W-:Y:S01]  /*22e950*/  LOP3.LUT R24, R24, 0xfffffffe, RZ, 0xc0, !PT ;  /* 0xfffffffe18187812 */ /* 0x000fe200078ec0ff */
[----:B------:R-:W4:Y:S01]  /*22e960*/  LDL.LU R26, [R1+0x7448] ;  /* 0x00744800011a7983 */ /* 0x000f220000300800 */
[----:B------:R-:W-:Y:S02]  /*22e970*/  ULDC.64 UR16, c[0x0][0x228] ;  /* 0x00008a0000107ab9 */ /* 0x000fe40000000a00 */
[----:B------:R-:W-:-:S02]  /*22e980*/  @P6 LOP3.LUT R24, R24, 0x1, RZ, 0xfc, !PT ;  /* 0x0000000118186812 */ /* 0x000fc400078efcff */
[----:B------:R-:W-:Y:S01]  /*22e990*/  ISETP.LT.AND P6, PT, R8, UR26, !P3 ;  /* 0x0000001a08007c0c */ /* 0x000fe2000dfc1270 */
[----:B------:R-:W-:Y:S01]  /*22e9a0*/  ULDC.64 UR26, c[0x0][0x228] ;  /* 0x00008a00001a7ab9 */ /* 0x000fe20000000a00 */
[----:B---3--:R-:W-:-:S04]  /*22e9b0*/  LOP3.LUT R25, R25, 0x7fffffff, RZ, 0xc0, !PT ;  /* 0x7fffffff19197812 */ /* 0x008fc800078ec0ff */
[----:B------:R-:W-:-:S04]  /*22e9c0*/  @P5 LOP3.LUT R25, R25, 0x80000000, RZ, 0xfc, !PT ;  /* 0x8000000019195812 */ /* 0x000fc800078efcff */
[----:B------:R-:W-:-:S04]  /*22e9d0*/  LOP3.LUT R25, R25, 0xbfffffff, RZ, 0xc0, !PT ;  /* 0xbfffffff19197812 */ /* 0x000fc800078ec0ff */
[----:B------:R-:W-:Y:S02]  /*22e9e0*/  @P4 LOP3.LUT R25, R25, 0x40000000, RZ, 0xfc, !PT ;  /* 0x4000000019194812 */ /* 0x000fe400078efcff */
[----:B------:R-:W-:Y:S02]  /*22e9f0*/  ISETP.LT.AND P4, PT, R9, UR40, !P3 ;  /* 0x0000002809007c0c */ /* 0x000fe4000df81270 */
[----:B------:R-:W-:Y:S01]  /*22ea00*/  ISETP.LT.AND P5, PT, R11, UR25, !P3 ;  /* 0x000000190b007c0c */ /* 0x000fe2000dfa1270 */
[----:B------:R-:W-:Y:S01]  /*22ea10*/  ULDC UR40, c[0x0][0x228] ;  /* 0x00008a0000287ab9 */ /* 0x000fe20000000800 */
[----:B------:R-:W-:-:S09]  /*22ea20*/  LOP3.LUT R25, R25, 0xdfffffff, RZ, 0xc0, !PT ;  /* 0xdfffffff19197812 */ /* 0x000fd200078ec0ff */
[----:B------:R-:W-:-:S04]  /*22ea30*/  @P4 LOP3.LUT R25, R25, 0x20000000, RZ, 0xfc, !PT ;  /* 0x2000000019194812 */ /* 0x000fc800078efcff */
[----:B------:R-:W-:Y:S02]  /*22ea40*/  LOP3.LUT R25, R25, 0xefffffff, RZ, 0xc0, !PT ;  /* 0xefffffff19197812 */ /* 0x000fe400078ec0ff */
[----:B------:R-:W-:Y:S02]  /*22ea50*/  ISETP.LT.AND P4, PT, R12, UR24, !P3 ;  /* 0x000000180c007c0c */ /* 0x000fe4000df81270 */
[----:B------:R-:W-:Y:S01]  /*22ea60*/  @P6 LOP3.LUT R25, R25, 0x10000000, RZ, 0xfc, !PT ;  /* 0x1000000019196812 */ /* 0x000fe200078efcff */
[----:B------:R-:W-:-:S03]  /*22ea70*/  ULDC.64 UR24, c[0x0][0x228] ;  /* 0x00008a0000187ab9 */ /* 0x000fc60000000a00 */
[----:B------:R-:W-:-:S04]  /*22ea80*/  LOP3.LUT R25, R25, 0xf7ffffff, RZ, 0xc0, !PT ;  /* 0xf7ffffff19197812 */ /* 0x000fc800078ec0ff */
[----:B------:R-:W-:Y:S02]  /*22ea90*/  @P5 LOP3.LUT R25, R25, 0x8000000, RZ, 0xfc, !PT ;  /* 0x0800000019195812 */ /* 0x000fe400078efcff */
[----:B------:R-:W-:Y:S01]  /*22eaa0*/  ISETP.GE.AND P3, PT, R29, UR19, PT ;  /* 0x000000131d007c0c */ /* 0x000fe2000bf66270 */
[----:B------:R-:W-:Y:S01]  /*22eab0*/  ULDC.64 UR18, c[0x0][0x228] ;  /* 0x00008a0000127ab9 */ /* 0x000fe20000000a00 */
[----:B------:R-:W3:Y:S01]  /*22eac0*/  LDL.LU R29, [R1+0x7444] ;  /* 0x00744400011d7983 */ /* 0x000ee20000300800 */
[----:B------:R-:W-:-:S04]  /*22ead0*/  LOP3.LUT R25, R25, 0xfbffffff, RZ, 0xc0, !PT ;  /* 0xfbffffff19197812 */ /* 0x000fc800078ec0ff */
[----:B------:R-:W-:Y:S02]  /*22eae0*/  @P4 LOP3.LUT R25, R25, 0x4000000, RZ, 0xfc, !PT ;  /* 0x0400000019194812 */ /* 0x000fe400078efcff */
[----:B------:R-:W-:Y:S02]  /*22eaf0*/  ISETP.LT.AND P4, PT, R9, UR16, !P3 ;  /* 0x0000001009007c0c */ /* 0x000fe4000df81270 */
[----:B------:R-:W-:Y:S02]  /*22eb00*/  ISETP.LT.AND P6, PT, R8, UR23, !P3 ;  /* 0x0000001708007c0c */ /* 0x000fe4000dfc1270 */
[----:B------:R-:W-:Y:S02]  /*22eb10*/  LOP3.LUT R25, R25, 0xfdffffff, RZ, 0xc0, !PT ;  /* 0xfdffffff19197812 */ /* 0x000fe400078ec0ff */
[----:B------:R-:W-:Y:S01]  /*22eb20*/  ISETP.LT.AND P5, PT, R11, UR22, !P3 ;  /* 0x000000160b007c0c */ /* 0x000fe2000dfa1270 */
[----:B------:R-:W-:-:S06]  /*22eb30*/  ULDC.64 UR22, c[0x0][0x228] ;  /* 0x00008a0000167ab9 */ /* 0x000fcc0000000a00 */
[----:B------:R-:W-:-:S04]  /*22eb40*/  @P4 LOP3.LUT R25, R25, 0x2000000, RZ, 0xfc, !PT ;  /* 0x0200000019194812 */ /* 0x000fc800078efcff */
[----:B------:R-:W-:Y:S02]  /*22eb50*/  LOP3.LUT R25, R25, 0xfeffffff, RZ, 0xc0, !PT ;  /* 0xfeffffff19197812 */ /* 0x000fe400078ec0ff */
[----:B------:R-:W-:Y:S02]  /*22eb60*/  ISETP.LT.AND P4, PT, R12, UR15, !P3 ;  /* 0x0000000f0c007c0c */ /* 0x000fe4000df81270 */
[----:B------:R-:W-:-:S04]  /*22eb70*/  @P6 LOP3.LUT R25, R25, 0x1000000, RZ, 0xfc, !PT ;  /* 0x0100000019196812 */ /* 0x000fc800078efcff */
[----:B------:R-:W-:-:S04]  /*22eb80*/  LOP3.LUT R25, R25, 0xff7fffff, RZ, 0xc0, !PT ;  /* 0xff7fffff19197812 */ /* 0x000fc800078ec0ff */
[----:B------:R-:W-:Y:S02]  /*22eb90*/  @P5 LOP3.LUT R25, R25, 0x800000, RZ, 0xfc, !PT ;  /* 0x0080000019195812 */ /* 0x000fe400078efcff */
[----:B--2---:R-:W-:Y:S01]  /*22eba0*/  ISETP.GE.AND P3, PT, R28, UR29, PT ;  /* 0x0000001d1c007c0c */ /* 0x004fe2000bf66270 */
[----:B------:R-:W-:Y:S01]  /*22ebb0*/  ULDC UR29, c[0x0][0x228] ;  /* 0x00008a00001d7ab9 */ /* 0x000fe20000000800 */
        /* <DEDUP_REMOVED lines=90> */
[----:B------:R-:W-:-:S04]  /*22f160*/  @P3 LOP3.LUT R25, R25, 0x4, RZ, 0xfc, !PT ;  /* 0x0000000419193812 */ /* 0x000fc800078efcff */
[----:B------:R-:W-:Y:S02]  /*22f170*/  LOP3.LUT R25, R25, 0xfffffffd, RZ, 0xc0, !PT ;  /* 0xfffffffd19197812 */ /* 0x000fe400078ec0ff */
[----:B---3--:R-:W-:Y:S02]  /*22f180*/  ISETP.GE.AND P3, PT, R29, UR27, PT ;  /* 0x0000001b1d007c0c */ /* 0x008fe4000bf66270 */
[----:B------:R-:W3:Y:S02]  /*22f190*/  LDL.LU R29, [R1+0x7430] ;  /* 0x00743000011d7983 */ /* 0x000ee40000300800 */
[----:B------:R-:W-:Y:S02]  /*22f1a0*/  ISETP.LT.AND P4, PT, R11, UR6, !P3 ;  /* 0x000000060b007c0c */ /* 0x000fe4000df81270 */
[----:B------:R-:W-:Y:S02]  /*22f1b0*/  ISETP.LT.AND P6, PT, R9, UR16, !P3 ;  /* 0x0000001009007c0c */ /* 0x000fe4000dfc1270 */
[----:B------:R-:W-:-:S02]  /*22f1c0*/  ISETP.LT.AND P5, PT, R8, UR33, !P3 ;  /* 0x0000002108007c0c */ /* 0x000fc4000dfa1270 */
[----:B------:R-:W-:Y:S01]  /*22f1d0*/  ISETP.LT.AND P3, PT, R12, UR5, !P3 ;  /* 0x000000050c007c0c */ /* 0x000fe2000df61270 */
[----:B------:R-:W-:-:S08]  /*22f1e0*/  ULDC UR5, c[0x0][0x228] ;  /* 0x00008a0000057ab9 */ /* 0x000fd00000000800 */
        /* <DEDUP_REMOVED lines=16> */
[----:B------:R-:W-:-:S04]  /*22f2f0*/  @P4 LOP3.LUT R26, R26, 0x20000000, RZ, 0xfc, !PT ;  /* 0x200000001a1a4812 */ /* 0x000fc800078efcff */
[----:B------:R-:W-:Y:S02]  /*22f300*/  LOP3.LUT R26, R26, 0xefffffff, RZ, 0xc0, !PT ;  /* 0xefffffff1a1a7812 */ /* 0x000fe400078ec0ff */
[----:B------:R-:W-:Y:S02]  /*22f310*/  ISETP.LT.AND P4, PT, R12, UR10, !P3 ;  /* 0x0000000a0c007c0c */ /* 0x000fe4000df81270 */
[----:B------:R-:W-:Y:S02]  /*22f320*/  @P6 LOP3.LUT R26, R26, 0x10000000, RZ, 0xfc, !PT ;  /* 0x100000001a1a6812 */ /* 0x000fe400078efcff */
[----:B----4-:R-:W-:Y:S01]  /*22f330*/  ISETP.GE.AND P3, PT, R7, UR23, PT ;  /* 0x0000001707007c0c */ /* 0x010fe2000bf66270 */
[----:B------:R-:W-:Y:S01]  /*22f340*/  ULDC.64 UR22, c[0x0][0x228] ;  /* 0x00008a0000167ab9 */ /* 0x000fe20000000a00 */
[----:B------:R-:W4:Y:S01]  /*22f350*/  LDL.LU R7, [R1+0x7428] ;  /* 0x0074280001077983 */ /* 0x000f220000300800 */
[----:B------:R-:W-:Y:S02]  /*22f360*/  LOP3.LUT R26, R26, 0xf7ffffff, RZ, 0xc0, !PT ;  /* 0xf7ffffff1a1a7812 */ /* 0x000fe400078ec0ff */
[----:B------:R-:W-:-:S02]  /*22f370*/  ISETP.LT.AND P6, PT, R9, UR18, !P3 ;  /* 0x0000001209007c0c */ /* 0x000fc4000dfc1270 */
[----:B------:R-:W-:-:S04]  /*22f380*/  @P5 LOP3.LUT R26, R26, 0x8000000, RZ, 0xfc, !PT ;  /* 0x080000001a1a5812 */ /* 0x000fc800078efcff */
[----:B------:R-:W-:Y:S02]  /*22f390*/  LOP3.LUT R26, R26, 0xfbffffff, RZ, 0xc0, !PT ;  /* 0xfbffffff1a1a7812 */ /* 0x000fe400078ec0ff */
[----:B------:R-:W-:Y:S02]  /*22f3a0*/  ISETP.LT.AND P5, PT, R8, UR8, !P3 ;  /* 0x0000000808007c0c */ /* 0x000fe4000dfa1270 */
        /* <DEDUP_REMOVED lines=48> */
[----:B---3--:R-:W-:Y:S01]  /*22f6b0*/  ISETP.GE.AND P3, PT, R29, UR19, PT ;  /* 0x000000131d007c0c */ /* 0x008fe2000bf66270 */
[----:B------:R-:W-:Y:S01]  /*22f6c0*/  ULDC.64 UR18, c[0x0][0x228] ;  /* 0x00008a0000127ab9 */ /* 0x000fe20000000a00 */
[----:B------:R-:W3:Y:S02]  /*22f6d0*/  LDL.LU R29, [R1+0x7420] ;  /* 0x00742000011d7983 */ /* 0x000ee40000300800 */
[----:B------:R-:W-:Y:S02]  /*22f6e0*/  ISETP.LT.AND P4, PT, R9, UR12, !P3 ;  /* 0x0000000c09007c0c */ /* 0x000fe4000df81270 */
[----:B------:R-:W-:Y:S02]  /*22f6f0*/  ISETP.LT.AND P6, PT, R8, UR39, !P3 ;  /* 0x0000002708007c0c */ /* 0x000fe4000dfc1270 */
[----:B------:R-:W-:-:S02]  /*22f700*/  LOP3.LUT R26, R26, 0xffffdfff, RZ, 0xc0, !PT ;  /* 0xffffdfff1a1a7812 */ /* 0x000fc400078ec0ff */
[----:B------:R-:W-:Y:S01]  /*22f710*/  ISETP.LT.AND P5, PT, R11, UR9, !P3 ;  /* 0x000000090b007c0c */ /* 0x000fe2000dfa1270 */
[----:B------:R-:W-:-:S06]  /*22f720*/  ULDC.64 UR8, c[0x0][0x228] ;  /* 0x00008a0000087ab9 */ /* 0x000fcc0000000a00 */
        /* <DEDUP_REMOVED lines=8> */
[----:B------:R-:W-:-:S04]  /*22f7b0*/  @P4 LOP3.LUT R26, R26, 0x400, RZ, 0xfc, !PT ;  /* 0x000004001a1a4812 */ /* 0x000fc800078efcff */
[----:B------:R-:W-:Y:S02]  /*22f7c0*/  LOP3.LUT R26, R26, 0xfffffdff, RZ, 0xc0, !PT ;  /* 0xfffffdff1a1a7812 */ /* 0x000fe400078ec0ff */
[----:B--2---:R-:W-:Y:S01]  /*22f7d0*/  ISETP.GE.AND P3, PT, R28, UR23, PT ;  /* 0x000000171c007c0c */ /* 0x004fe2000bf66270 */
[----:B------:R-:W-:Y:S01]  /*22f7e0*/  ULDC.64 UR22, c[0x0][0x228] ;  /* 0x00008a0000167ab9 */ /* 0x000fe20000000a00 */
[----:B------:R-:W2:Y:S02]  /*22f7f0*/  LDL.LU R28, [R1+0x741c] ;  /* 0x00741c00011c7983 */ /* 0x000ea40000300800 */
[----:B------:R-:W-:Y:S02]  /*22f800*/  ISETP.LT.AND P4, PT, R9, UR14, !P3 ;  /* 0x0000000e09007c0c */ /* 0x000fe4000df81270 */
[----:B------:R-:W-:Y:S02]  /*22f810*/  ISETP.LT.AND P6, PT, R8, UR59, !P3 ;  /* 0x0000003b08007c0c */ /* 0x000fe4000dfc1270 */
[----:B------:R-:W-:Y:S01]  /*22f820*/  ISETP.LT.AND P5, PT, R11, UR60, !P3 ;  /* 0x0000003c0b007c0c */ /* 0x000fe2000dfa1270 */
[----:B------:R-:W-:Y:S01]  /*22f830*/  ULDC UR59, c[0x0][0x228] ;  /* 0x00008a00003b7ab9 */ /* 0x000fe20000000800 */
[----:B------:R-:W-:Y:S01]  /*22f840*/  ULDC UR60, c[0x0][0x228] ;  /* 0x00008a00003c7ab9 */ /* 0x000fe20000000800 */
[----:B------:R-:W-:-:S06]  /*22f850*/  ULDC UR14, c[0x0][0x228] ;  /* 0x00008a00000e7ab9 */ /* 0x000fcc0000000800 */
[----:B------:R-:W-:-:S04]  /*22f860*/  @P4 LOP3.LUT R26, R26, 0x200, RZ, 0xfc, !PT ;  /* 0x000002001a1a4812 */ /* 0x000fc800078efcff */
[----:B------:R-:W-:Y:S02]  /*22f870*/  LOP3.LUT R26, R26, 0xfffffeff, RZ, 0xc0, !PT ;  /* 0xfffffeff1a1a7812 */ /* 0x000fe400078ec0ff */
[----:B------:R-:W-:Y:S01]  /*22f880*/  ISETP.LT.AND P4, PT, R12, UR61, !P3 ;  /* 0x0000003d0c007c0c */ /* 0x000fe2000df81270 */
[----:B------:R-:W-:Y:S01]  /*22f890*/  ULDC UR61, c[0x0][0x228] ;  /* 0x00008a00003d7ab9 */ /* 0x000fe20000000800 */
[----:B------:R-:W-:Y:S02]  /*22f8a0*/  @P6 LOP3.LUT R26, R26, 0x100, RZ, 0xfc, !PT ;  /* 0x000001001a1a6812 */ /* 0x000fe400078efcff */
[----:B----4-:R-:W-:Y:S01]  /*22f8b0*/  ISETP.GE.AND P3, PT, R7, UR7, PT ;  /* 0x0000000707007c0c */ /* 0x010fe2000bf66270 */
[----:B------:R-:W-:Y:S01]  /*22f8c0*/  ULDC.64 UR6, c[0x0][0x228] ;  /* 0x00008a0000067ab9 */ /* 0x000fe20000000a00 */
[----:B------:R-:W4:Y:S01]  /*22f8d0*/  LDL.LU R7, [R1+0x7418] ;  /* 0x0074180001077983 */ /* 0x000f220000300800 */
        /* <DEDUP_REMOVED lines=25> */
[----:B------:R-:W-:-:S02]  /*22fa70*/  ISETP.LT.AND P5, PT, R8, UR57, !P3 ;  /* 0x0000003908007c0c */ /* 0x000fc4000dfa1270 */
[----:B------:R-:W-:Y:S02]  /*22fa80*/  ISETP.LT.AND P3, PT, R12, UR59, !P3 ;  /* 0x0000003b0c007c0c */ /* 0x000fe4000df61270 */
[----:B------:R-:W-:Y:S01]  /*22fa90*/  LOP3.LUT R26, R26, 0xfffffffd, RZ, 0xc0, !PT ;  /* 0xfffffffd1a1a7812 */ /* 0x000fe200078ec0ff */
[----:B------:R-:W-:Y:S01]  /*22faa0*/  ULDC UR59, c[0x0][0x228] ;  /* 0x00008a00003b7ab9 */ /* 0x000fe20000000800 */
[----:B------:R-:W-:Y:S01]  /*22fab0*/  ULDC UR58, c[0x0][0x228] ;  /* 0x00008a00003a7ab9 */ /* 0x000fe20000000800 */
[----:B------:R-:W-:Y:S01]  /*22fac0*/  ULDC UR57, c[0x0][0x228] ;  /* 0x00008a0000397ab9 */ /* 0x000fe20000000800 */
[----:B------:R-:W-:-:S03]  /*22fad0*/  ULDC UR6, c[0x0][0x228] ;  /* 0x00008a0000067ab9 */ /* 0x000fc60000000800 */
[----:B------:R-:W-:-:S04]  /*22fae0*/  @P6 LOP3.LUT R26, R26, 0x2, RZ, 0xfc, !PT ;  /* 0x000000021a1a6812 */ /* 0x000fc800078efcff */
[----:B------:R-:W-:-:S04]  /*22faf0*/  LOP3.LUT R26, R26, 0xfffffffe, RZ, 0xc0, !PT ;  /* 0xfffffffe1a1a7812 */ /* 0x000fc800078ec0ff */
[----:B------:R-:W-:Y:S02]  /*22fb00*/  @P5 LOP3.LUT R26, R26, 0x1, RZ, 0xfc, !PT ;  /* 0x000000011a1a5812 */ /* 0x000fe400078efcff */
[----:B---3--:R-:W-:-:S04]  /*22fb10*/  LOP3.LUT R27, R27, 0x7fffffff, RZ, 0xc0, !PT ;  /* 0x7fffffff1b1b7812 */ /* 0x008fc800078ec0ff */
        /* <DEDUP_REMOVED lines=42> */
[----:B------:R-:W-:Y:S01]  /*22fdc0*/  ULDC UR7, c[0x0][0x228] ;  /* 0x00008a0000077ab9 */ /* 0x000fe20000000800 */
        /* <DEDUP_REMOVED lines=55> */
[----:B---3--:R-:W-:Y:S01]  /*230140*/  ISETP.GE.AND P3, PT, R29, UR17, PT ;  /* 0x000000111d007c0c */ /* 0x008fe2000bf66270 */
[----:B------:R-:W-:Y:S01]  /*230150*/  ULDC UR17, c[0x0][0x228] ;  /* 0x00008a0000117ab9 */ /* 0x000fe20000000800 */
[----:B------:R-:W3:Y:S02]  /*230160*/  LDL.LU R29, [R1+0x7404] ;  /* 0x00740400011d7983 */ /* 0x000ee40000300800 */
[----:B------:R-:W-:Y:S02]  /*230170*/  ISETP.LT.AND P6, PT, R9, UR24, !P3 ;  /* 0x0000001809007c0c */ /* 0x000fe4000dfc1270 */
[----:B------:R-:W-:Y:S02]  /*230180*/  ISETP.LT.AND P5, PT, R8, UR32, !P3 ;  /* 0x0000002008007c0c */ /* 0x000fe4000dfa1270 */
[----:B------:R-:W-:-:S09]  /*230190*/  ISETP.LT.AND P4, PT, R11, UR48, !P3 ;  /* 0x000000300b007c0c */ /* 0x000fd2000df81270 */
        /* <DEDUP_REMOVED lines=43> */
[----:B--2---:R-:W-:-:S04]  /*230450*/  LOP3.LUT R28, R28, 0x7fffffff, RZ, 0xc0, !PT ;  /* 0x7fffffff1c1c7812 */ /* 0x004fc800078ec0ff */
        /* <DEDUP_REMOVED lines=8> */
[----:B------:R-:W-:Y:S01]  /*2304e0*/  ULDC UR32, c[0x0][0x228] ;  /* 0x00008a0000207ab9 */ /* 0x000fe20000000800 */
[----:B------:R-:W-:Y:S01]  /*2304f0*/  VIADD R13, R10, 0xe ;  /* 0x0000000e0a0d7836 */ /* 0x000fe20000000000 */
[----:B------:R-:W-:-:S06]  /*230500*/  ULDC.64 UR24, c[0x0][0x228] ;  /* 0x00008a0000187ab9 */ /* 0x000fcc0000000a00 */
        /* <DEDUP_REMOVED lines=10> */
[----:B---3--:R-:W-:Y:S01]  /*2305b0*/  ISETP.GE.AND P3, PT, R29, UR23, PT ;  /* 0x000000171d007c0c */ /* 0x008fe2000bf66270 */
        /* <DEDUP_REMOVED lines=16> */
[----:B----4-:R-:W-:Y:S02]  /*2306c0*/  ISETP.GE.AND P3, PT, R7, UR29, PT ;  /* 0x0000001d07007c0c */ /* 0x010fe4000bf66270 */
[----:B------:R-:W3:Y:S02]  /*2306d0*/  LDL.LU R7, [R1+0x73f4] ;  /* 0x0073f40001077983 */ /* 0x000ee40000300800 */
[----:B------:R-:W-:Y:S02]  /*2306e0*/  ISETP.LT.AND P6, PT, R9, UR42, !P3 ;  /* 0x0000002a09007c0c */ /* 0x000fe4000dfc1270 */
[----:B------:R-:W-:Y:S02]  /*2306f0*/  ISETP.LT.AND P5, PT, R8, UR38, !P3 ;  /* 0x0000002608007c0c */ /* 0x000fe4000dfa1270 */
[----:B------:R-:W-:-:S02]  /*230700*/  LOP3.LUT R28, R28, 0xffdfffff, RZ, 0xc0, !PT ;  /* 0xffdfffff1c1c7812 */ /* 0x000fc400078ec0ff */
        /* <DEDUP_REMOVED lines=35> */
[----:B------:R-:W-:-:S08]  /*230940*/  ULDC UR24, c[0x0][0x228] ;  /* 0x00008a0000187ab9 */ /* 0x000fd00000000800 */
        /* <DEDUP_REMOVED lines=9> */
[----:B---3--:R-:W-:Y:S02]  /*2309e0*/  ISETP.GE.AND P3, PT, R7, UR43, PT ;  /* 0x0000002b07007c0c */ /* 0x008fe4000bf66270 */
[----:B------:R-:W-:Y:S01]  /*2309f0*/  ISETP.LT.AND P2, PT, R10, UR41, !P2 ;  /* 0x000000290a007c0c */ /* 0x000fe2000d741270 */
[----:B------:R-:W3:Y:S01]  /*230a00*/  LDL.LU R7, [R1+0x73ec] ;  /* 0x0073ec0001077983 */ /* 0x000ee20000300800 */
[----:B------:R-:W-:Y:S02]  /*230a10*/  LOP3.LUT R28, R28, 0xfffffdff, RZ, 0xc0, !PT ;  /* 0xfffffdff1c1c7812 */ /* 0x000fe400078ec0ff */
[----:B------:R-:W-:Y:S02]  /*230a20*/  ISETP.LT.AND P6, PT, R9, UR26, !P3 ;  /* 0x0000001a09007c0c */ /* 0x000fe4000dfc1270 */
[----:B------:R-:W-:-:S02]  /*230a30*/  ISETP.LT.AND P5, PT, R8, UR45, !P3 ;  /* 0x0000002d08007c0c */ /* 0x000fc4000dfa1270 */
[----:B------:R-:W-:Y:S01]  /*230a40*/  ISETP.LT.AND P4, PT, R11, UR44, !P3 ;  /* 0x0000002c0b007c0c */ /* 0x000fe2000df81270 */
[----:B------:R-:W-:Y:S01]  /*230a50*/  ULDC UR26, c[0x0][0x228] ;  /* 0x00008a00001a7ab9 */ /* 0x000fe20000000800 */
        /* <DEDUP_REMOVED lines=12> */
[----:B---3--:R-:W-:-:S04]  /*230b20*/  LOP3.LUT R7, R7, 0xffbfffff, RZ, 0xc0, !PT ;  /* 0xffbfffff07077812 */ /* 0x008fc800078ec0ff */
[----:B------:R-:W-:Y:S02]  /*230b30*/  @P2 LOP3.LUT R7, R7, 0x400000, RZ, 0xfc, !PT ;  /* 0x0040000007072812 */ /* 0x000fe400078efcff */
[----:B------:R-:W-:-:S04]  /*230b40*/  ISETP.GE.AND P2, PT, R13, UR23, PT ;  /* 0x000000170d007c0c */ /* 0x000fc8000bf46270 */
[----:B------:R-:W-:Y:S02]  /*230b50*/  ISETP.LT.AND P3, PT, R9, UR28, !P2 ;  /* 0x0000001c09007c0c */ /* 0x000fe4000d761270 */
[----:B------:R-:W-:Y:S02]  /*230b60*/  ISETP.LT.AND P5, PT, R8, UR26, !P2 ;  /* 0x0000001a08007c0c */ /* 0x000fe4000d7a1270 */
[----:B------:R-:W-:Y:S01]  /*230b70*/  ISETP.LT.AND P4, PT, R11, UR24, !P2 ;  /* 0x000000180b007c0c */ /* 0x000fe2000d781270 */
[----:B------:R-:W-:Y:S01]  /*230b80*/  ULDC UR26, c[0x0][0x228] ;  /* 0x00008a00001a7ab9 */ /* 0x000fe20000000800 */
[----:B------:R-:W-:-:S07]  /*230b90*/  ULDC UR24, c[0x0][0x228] ;  /* 0x00008a0000187ab9 */ /* 0x000fce0000000800 */
[----:B------:R-:W-:Y:S02]  /*230ba0*/  @P3 LOP3.LUT R28, R28, 0x20, RZ, 0xfc, !PT ;  /* 0x000000201c1c3812 */ /* 0x000fe400078efcff */
[----:B------:R-:W-:Y:S02]  /*230bb0*/  ISETP.LT.AND P3, PT, R12, UR22, !P2 ;  /* 0x000000160c007c0c */ /* 0x000fe4000d761270 */
[----:B--2---:R-:W-:Y:S01]  /*230bc0*/  ISETP.GE.AND P2, PT, R29, UR25, PT ;  /* 0x000000191d007c0c */ /* 0x004fe2000bf46270 */
[----:B------:R-:W-:Y:S01]  /*230bd0*/  ULDC UR22, c[0x0][0x228] ;  /* 0x00008a0000167ab9 */ /* 0x000fe20000000800 */
        /* <DEDUP_REMOVED lines=12> */
[----:B------:R-:W-:Y:S01]  /*230ca0*/  VIADD R13, R10, 0x9 ;  /* 0x000000090a0d7836 */ /* 0x000fe20000000000 */
[----:B------:R-:W-:Y:S01]  /*230cb0*/  ULDC UR22, c[0x0][0x228] ;  /* 0x00008a0000167ab9 */ /* 0x000fe20000000800 */
[----:B------:R-:W-:-:S04]  /*230cc0*/  LOP3.LUT R28, R28, 0xfffffffe, RZ, 0xc0, !PT ;  /* 0xfffffffe1c1c7812 */ /* 0x000fc800078ec0ff */
[----:B------:R-:W-:Y:S02]  /*230cd0*/  @P3 LOP3.LUT R28, R28, 0x1, RZ, 0xfc, !PT ;  /* 0x000000011c1c3812 */ /* 0x000fe400078efcff */
[----:B------:R-:W-:Y:S02]  /*230ce0*/  ISETP.LT.AND P3, PT, R12, UR24, !P2 ;  /* 0x000000180c007c0c */ /* 0x000fe4000d761270 */
[----:B------:R-:W-:-:S04]  /*230cf0*/  ISETP.GE.AND P2, PT, R13, UR27, PT ;  /* 0x0000001b0d007c0c */ /* 0x000fc8000bf46270 */
[----:B------:R-:W-:Y:S01]  /*230d00*/  ISETP.LT.AND P5, PT, R8, UR22, !P2 ;  /* 0x0000001608007c0c */ /* 0x000fe2000d7a1270 */
[----:B------:R-:W-:Y:S01]  /*230d10*/  VIADD R13, R10, 0x8 ;  /* 0x000000080a0d7836 */ /* 0x000fe20000000000 */
[----:B------:R-:W-:Y:S02]  /*230d20*/  LOP3.LUT R7, R7, 0x7fffffff, RZ, 0xc0, !PT ;  /* 0x7fffffff07077812 */ /* 0x000fe400078ec0ff */
[----:B--2---:R-:W-:-:S04]  /*230d30*/  LOP3.LUT R29, R29, 0x7fffffff, RZ, 0xc0, !PT ;  /* 0x7fffffff1d1d7812 */ /* 0x004fc800078ec0ff */
[----:B------:R-:W-:Y:S02]  /*230d40*/  @P4 LOP3.LUT R29, R29, 0x80000000, RZ, 0xfc, !PT ;  /* 0x800000001d1d4812 */ /* 0x000fe400078efcff */
[----:B------:R-:W-:Y:S02]  /*230d50*/  ISETP.LT.AND P4, PT, R9, UR32, !P2 ;  /* 0x0000002009007c0c */ /* 0x000fe4000d781270 */
[----:B------:R-:W-:-:S04]  /*230d60*/  LOP3.LUT R29, R29, 0xbfffffff, RZ, 0xc0, !PT ;  /* 0xbfffffff1d1d7812 */ /* 0x000fc800078ec0ff */
[----:B------:R-:W-:-:S04]  /*230d70*/  @P3 LOP3.LUT R29, R29, 0x40000000, RZ, 0xfc, !PT ;  /* 0x400000001d1d3812 */ /* 0x000fc800078efcff */
[----:B------:R-:W-:Y:S02]  /*230d80*/  LOP3.LUT R29, R29, 0xdfffffff, RZ, 0xc0, !PT ;  /* 0xdfffffff1d1d7812 */ /* 0x000fe400078ec0ff */
[----:B------:R-:W-:Y:S02]  /*230d90*/  ISETP.LT.AND P3, PT, R11, UR61, !P2 ;  /* 0x0000003d0b007c0c */ /* 0x000fe4000d761270 */
[----:B------:R-:W-:-:S04]  /*230da0*/  @P4 LOP3.LUT R29, R29, 0x20000000, RZ, 0xfc, !PT ;  /* 0x200000001d1d4812 */ /* 0x000fc800078efcff */
[----:B------:R-:W-:Y:S02]  /*230db0*/  LOP3.LUT R29, R29, 0xefffffff, RZ, 0xc0, !PT ;  /* 0xefffffff1d1d7812 */ /* 0x000fe400078ec0ff */
[----:B------:R-:W-:Y:S02]  /*230dc0*/  ISETP.LT.AND P4, PT, R12, UR60, !P2 ;  /* 0x0000003c0c007c0c */ /* 0x000fe4000d781270 */
[----:B------:R-:W-:Y:S02]  /*230dd0*/  @P5 LOP3.LUT R29, R29, 0x10000000, RZ, 0xfc, !PT ;  /* 0x100000001d1d5812 */ /* 0x000fe400078efcff */
[----:B------:R-:W-:Y:S02]  /*230de0*/  ISETP.GE.AND P2, PT, R13, UR29, PT ;  /* 0x0000001d0d007c0c */ /* 0x000fe4000bf46270 */
[----:B------:R-:W-:-:S04]  /*230df0*/  LOP3.LUT R29, R29, 0xf7ffffff, RZ, 0xc0, !PT ;  /* 0xf7ffffff1d1d7812 */ /* 0x000fc800078ec0ff */
[----:B------:R-:W-:Y:S02]  /*230e00*/  @P3 LOP3.LUT R29, R29, 0x8000000, RZ, 0xfc, !PT ;  /* 0x080000001d1d3812 */ /* 0x000fe400078efcff */
[----:B------:R-:W-:Y:S02]  /*230e10*/  ISETP.LT.AND P3, PT, R9, UR34, !P2 ;  /* 0x0000002209007c0c */ /* 0x000fe4000d761270 */
[----:B------:R-:W-:Y:S02]  /*230e20*/  LOP3.LUT R29, R29, 0xfbffffff, RZ, 0xc0, !PT ;  /* 0xfbffffff1d1d7812 */ /* 0x000fe400078ec0ff */
[----:B------:R-:W-:Y:S02]  /*230e30*/  ISETP.LT.AND P5, PT, R8, UR59, !P2 ;  /* 0x0000003b08007c0c */ /* 0x000fe4000d7a1270 */
[----:B------:R-:W-:-:S04]  /*230e40*/  @P4 LOP3.LUT R29, R29, 0x4000000, RZ, 0xfc, !PT ;  /* 0x040000001d1d4812 */ /* 0x000fc800078efcff */
[----:B------:R-:W-:Y:S02]  /*230e50*/  LOP3.LUT R29, R29, 0xfdffffff, RZ, 0xc0, !PT ;  /* 0xfdffffff1d1d7812 */ /* 0x000fe400078ec0ff */
[----:B------:R-:W-:Y:S02]  /*230e60*/  ISETP.LT.AND P4, PT, R11, UR58, !P2 ;  /* 0x0000003a0b007c0c */ /* 0x000fe4000d781270 */
[----:B------:R-:W-:-:S04]  /*230e70*/  @P3 LOP3.LUT R29, R29, 0x2000000, RZ, 0xfc, !PT ;  /* 0x020000001d1d3812 */ /* 0x000fc800078efcff */
[----:B------:R-:W-:Y:S01]  /*230e80*/  LOP3.LUT R29, R29, 0xfeffffff, RZ, 0xc0, !PT ;  /* 0xfeffffff1d1d7812 */ /* 0x000fe200078ec0ff */
[----:B------:R-:W-:-:S03]  /*230e90*/  VIADD R13, R10, 0x7 ;  /* 0x000000070a0d7836 */ /* 0x000fc60000000000 */
[----:B------:R-:W-:Y:S02]  /*230ea0*/  @P5 LOP3.LUT R29, R29, 0x1000000, RZ, 0xfc, !PT ;  /* 0x010000001d1d5812 */ /* 0x000fe400078efcff */
[----:B------:R-:W-:Y:S02]  /*230eb0*/  ISETP.LT.AND P3, PT, R12, UR57, !P2 ;  /* 0x000000390c007c0c */ /* 0x000fe4000d761270 */
[----:B------:R-:W-:Y:S02]  /*230ec0*/  LOP3.LUT R29, R29, 0xff7fffff, RZ, 0xc0, !PT ;  /* 0xff7fffff1d1d7812 */ /* 0x000fe400078ec0ff */
[----:B------:R-:W-:Y:S02]  /*230ed0*/  ISETP.GE.AND P2, PT, R13, UR31, PT ;  /* 0x0000001f0d007c0c */ /* 0x000fe4000bf46270 */
[----:B------:R-:W-:Y:S02]  /*230ee0*/  @P4 LOP3.LUT R29, R29, 0x800000, RZ, 0xfc, !PT ;  /* 0x008000001d1d4812 */ /* 0x000fe400078efcff */
[----:B------:R-:W-:-:S02]  /*230ef0*/  ISETP.LT.AND P4, PT, R9, UR36, !P2 ;  /* 0x0000002409007c0c */ /* 0x000fc4000d781270 */
        /* <DEDUP_REMOVED lines=70> */
[----:B------:R-:W-:-:S04]  /*231360*/  LOP3.LUT R29, R29, 0xfffffffb, RZ, 0xc0, !PT ;  /* 0xfffffffb1d1d7812 */ /* 0x000fc800078ec0ff */
[----:B------:R-:W-:Y:S02]  /*231370*/  @P4 LOP3.LUT R29, R29, 0x4, RZ, 0xfc, !PT ;  /* 0x000000041d1d4812 */ /* 0x000fe400078efcff */
[----:B------:R-:W-:Y:S02]  /*231380*/  ISETP.LT.AND P4, PT, R11, UR17, !P2 ;  /* 0x000000110b007c0c */ /* 0x000fe4000d781270 */
[----:B------:R-:W-:Y:S01]  /*231390*/  LOP3.LUT R29, R29, 0xfffffffd, RZ, 0xc0, !PT ;  /* 0xfffffffd1d1d7812 */ /* 0x000fe200078ec0ff */
[----:B------:R-:W-:-:S03]  /*2313a0*/  VIADD R13, R10, 0x1 ;  /* 0x000000010a0d7836 */ /* 0x000fc60000000000 */
[----:B------:R-:W-:Y:S02]  /*2313b0*/  @P3 LOP3.LUT R29, R29, 0x2, RZ, 0xfc, !PT ;  /* 0x000000021d1d3812 */ /* 0x000fe400078efcff */
[----:B------:R-:W-:Y:S02]  /*2313c0*/  ISETP.LT.AND P3, PT, R12, UR18, !P2 ;  /* 0x000000120c007c0c */ /* 0x000fe4000d761270 */
[----:B------:R-:W-:Y:S02]  /*2313d0*/  ISETP.LT.AND P5, PT, R8, UR16, !P2 ;  /* 0x0000001008007c0c */ /* 0x000fe4000d7a1270 */
[----:B------:R-:W-:Y:S02]  /*2313e0*/  ISETP.GE.AND P2, PT, R13, UR45, PT ;  /* 0x0000002d0d007c0c */ /* 0x000fe4000bf46270 */
[----:B------:R-:W-:Y:S02]  /*2313f0*/  @P4 LOP3.LUT R7, R7, 0x80000000, RZ, 0xfc, !PT ;  /* 0x8000000007074812 */ /* 0x000fe400078efcff */
[----:B------:R-:W-:-:S02]  /*231400*/  ISETP.LT.AND P4, PT, R9, UR19, !P2 ;  /* 0x0000001309007c0c */ /* 0x000fc4000d781270 */
[----:B------:R-:W-:Y:S01]  /*231410*/  LOP3.LUT R29, R29, 0xfffffffe, RZ, 0xc0, !PT ;  /* 0xfffffffe1d1d7812 */ /* 0x000fe200078ec0ff */
[----:B------:R-:W2:Y:S01]  /*231420*/  LDL.LU R13, [R1+0x73e4] ;  /* 0x0073e400010d7983 */ /* 0x000ea20000300800 */
[----:B------:R-:W-:-:S04]  /*231430*/  LOP3.LUT R7, R7, 0xbfffffff, RZ, 0xc0, !PT ;  /* 0xbfffffff07077812 */ /* 0x000fc800078ec0ff */
[----:B------:R-:W-:Y:S02]  /*231440*/  @P3 LOP3.LUT R7, R7, 0x40000000, RZ, 0xfc, !PT ;  /* 0x4000000007073812 */ /* 0x000fe400078efcff */
[----:B------:R-:W-:Y:S02]  /*231450*/  @P5 LOP3.LUT R29, R29, 0x1, RZ, 0xfc, !PT ;  /* 0x000000011d1d5812 */ /* 0x000fe400078efcff */
[----:B------:R-:W-:Y:S02]  /*231460*/  ISETP.LT.AND P5, PT, R8, UR48, !P2 ;  /* 0x0000003008007c0c */ /* 0x000fe4000d7a1270 */
[----:B------:R-:W-:Y:S02]  /*231470*/  LOP3.LUT R7, R7, 0xdfffffff, RZ, 0xc0, !PT ;  /* 0xdfffffff07077812 */ /* 0x000fe400078ec0ff */
[----:B------:R-:W-:Y:S02]  /*231480*/  ISETP.LT.AND P3, PT, R11, UR49, !P2 ;  /* 0x000000310b007c0c */ /* 0x000fe4000d761270 */
[----:B------:R-:W3:Y:S01]  /*231490*/  LDL.LU R11, [R1+0x73e0] ;  /* 0x0073e000010b7983 */ /* 0x000ee20000300800 */
[----:B------:R-:W-:-:S04]  /*2314a0*/  @P4 LOP3.LUT R7, R7, 0x20000000, RZ, 0xfc, !PT ;  /* 0x2000000007074812 */ /* 0x000fc800078efcff */
[----:B------:R-:W-:-:S04]  /*2314b0*/  LOP3.LUT R7, R7, 0xefffffff, RZ, 0xc0, !PT ;  /* 0xefffffff07077812 */ /* 0x000fc800078ec0ff */
[----:B------:R-:W-:Y:S02]  /*2314c0*/  @P5 LOP3.LUT R7, R7, 0x10000000, RZ, 0xfc, !PT ;  /* 0x1000000007075812 */ /* 0x000fe400078efcff */
[----:B------:R-:W-:Y:S02]  /*2314d0*/  ISETP.LT.AND P4, PT, R12, UR50, !P2 ;  /* 0x000000320c007c0c */ /* 0x000fe4000d781270 */
[----:B------:R-:W-:Y:S01]  /*2314e0*/  ISETP.GE.AND P2, PT, R10, UR47, PT ;  /* 0x0000002f0a007c0c */ /* 0x000fe2000bf46270 */
[----:B------:R-:W4:Y:S01]  /*2314f0*/  LDL.LU R12, [R1+0x73dc] ;  /* 0x0073dc00010c7983 */ /* 0x000f220000300800 */
[----:B------:R-:W-:-:S03]  /*231500*/  LOP3.LUT R7, R7, 0xfbffffff, RZ, 0xc0, !PT ;  /* 0xfbffffff07077812 */ /* 0x000fc600078ec0ff */
[----:B------:R-:W3:Y:S01]  /*231510*/  LDL.LU R10, [R1+0x73d8] ;  /* 0x0073d800010a7983 */ /* 0x000ee20000300800 */
[----:B------:R-:W-:Y:S02]  /*231520*/  @P3 LOP3.LUT R7, R7, 0x4000000, RZ, 0xfc, !PT ;  /* 0x0400000007073812 */ /* 0x000fe400078efcff */
[----:B------:R-:W-:Y:S02]  /*231530*/  ISETP.LT.AND P3, PT, R9, UR51, !P2 ;  /* 0x0000003309007c0c */ /* 0x000fe4000d761270 */
[----:B------:R-:W-:Y:S01]  /*231540*/  ISETP.LT.AND P2, PT, R8, UR52, !P2 ;  /* 0x0000003408007c0c */ /* 0x000fe2000d741270 */
[----:B------:R-:W3:Y:S04]  /*231550*/  LDL.LU R9, [R1+0x73d4] ;  /* 0x0073d40001097983 */ /* 0x000ee80000300800 */
[----:B------:R-:W3:Y:S01]  /*231560*/  LDL.LU R8, [R1+0x73d0] ;  /* 0x0073d00001087983 */ /* 0x000ee20000300800 */
[----:B------:R-:W-:-:S04]  /*231570*/  LOP3.LUT R7, R7, 0xfdffffff, RZ, 0xc0, !PT ;  /* 0xfdffffff07077812 */ /* 0x000fc800078ec0ff */
[----:B------:R-:W-:-:S04]  /*231580*/  @P4 LOP3.LUT R7, R7, 0x2000000, RZ, 0xfc, !PT ;  /* 0x0200000007074812 */ /* 0x000fc800078efcff */
[----:B------:R-:W-:-:S04]  /*231590*/  LOP3.LUT R7, R7, 0xff7fffff, RZ, 0xc0, !PT ;  /* 0xff7fffff07077812 */ /* 0x000fc800078ec0ff */
[----:B------:R-:W-:-:S04]  /*2315a0*/  LOP3.LUT R7, R7, 0xfeffffff, RZ, 0xc0, !PT ;  /* 0xfeffffff07077812 */ /* 0x000fc800078ec0ff */
[----:B------:R-:W-:-:S04]  /*2315b0*/  @P3 LOP3.LUT R7, R7, 0x1000000, RZ, 0xfc, !PT ;  /* 0x0100000007073812 */ /* 0x000fc800078efcff */
[----:B------:R-:W-:-:S05]  /*2315c0*/  @P2 LOP3.LUT R7, R7, 0x800000, RZ, 0xfc, !PT ;  /* 0x0080000007072812 */ /* 0x000fca00078efcff */
[----:B------:R0:W-:Y:S01]  /*2315d0*/  STL [R1+0x7488], R7 ;  /* 0x0074880701007387 */ /* 0x0001e20000100800 */
[----:B------:R-:W-:Y:S01]  /*2315e0*/  ULDC.64 UR22, c[0x0][0x228] ;  /* 0x00008a0000167ab9 */ /* 0x000fe20000000a00 */
[----:B------:R-:W-:Y:S01]  /*2315f0*/  ULDC.64 UR24, c[0x0][0x228] ;  /* 0x00008a0000187ab9 */ /* 0x000fe20000000a00 */
[----:B------:R-:W-:Y:S01]  /*231600*/  ULDC.64 UR26, c[0x0][0x228] ;  /* 0x00008a00001a7ab9 */ /* 0x000fe20000000a00 */
[----:B------:R-:W-:Y:S01]  /*231610*/  ULDC UR38, c[0x0][0x22c] ;  /* 0x00008b0000267ab9 */ /* 0x000fe20000000800 */
[----:B------:R-:W-:Y:S01]  /*231620*/  ULDC.64 UR28, c[0x0][0x228] ;  /* 0x00008a00001c7ab9 */ /* 0x000fe20000000a00 */
[----:B------:R-:W-:Y:S01]  /*231630*/  ULDC.64 UR30, c[0x0][0x228] ;  /* 0x00008a00001e7ab9 */ /* 0x000fe20000000a00 */
[----:B------:R-:W-:Y:S01]  /*231640*/  ULDC.64 UR32, c[0x0][0x228] ;  /* 0x00008a0000207ab9 */ /* 0x000fe20000000a00 */
[----:B------:R-:W-:Y:S01]  /*231650*/  ULDC.64 UR34, c[0x0][0x228] ;  /* 0x00008a0000227ab9 */ /* 0x000fe20000000a00 */
[----:B------:R-:W-:Y:S01]  /*231660*/  ULDC UR44, c[0x0][0x22c] ;  /* 0x00008b00002c7ab9 */ /* 0x000fe20000000800 */
[----:B0-----:R-:W2:Y:S01]  /*231670*/  LDL.LU R7, [R1+0x1c4] ;  /* 0x0001c40001077983 */ /* 0x001ea20000300800 */
[----:B------:R-:W-:Y:S01]  /*231680*/  ULDC.64 UR36, c[0x0][0x228] ;  /* 0x00008a0000247ab9 */ /* 0x000fe20000000a00 */
[----:B------:R-:W-:Y:S01]  /*231690*/  ULDC.64 UR40, c[0x0][0x228] ;  /* 0x00008a0000287ab9 */ /* 0x000fe20000000a00 */
[----:B------:R-:W-:Y:S01]  /*2316a0*/  ULDC.64 UR42, c[0x0][0x228] ;  /* 0x00008a00002a7ab9 */ /* 0x000fe20000000a00 */
        /* <DEDUP_REMOVED lines=24> */
[----:B0-----:R-:W3:Y:S01]  /*231830*/  LDL.LU R5, [R1+0x67c] ;  /* 0x00067c0001057983 */ /* 0x001ee20000300800 */
        /* <DEDUP_REMOVED lines=12> */
[----:B------:R-:W-:Y:S06]  /*231900*/  BAR.SYNC.DEFER_BLOCKING 0x0 ;  /* 0x0000000000007b1d */ /* 0x000fec0000010000 */
[----:B--2---:R0:W-:Y:S04]  /*231910*/  STL.64 [R1+0x76c0], R6 ;  /* 0x0076c00601007387 */ /* 0x0041e80000100a00 */
[----:B0-----:R-:W2:Y:S04]  /*231920*/  LDL.LU R6, [R1+0x714] ;  /* 0x0007140001067983 */ /* 0x001ea80000300800 */
[----:B------:R-:W2:Y:S04]  /*231930*/  LDL.LU R7, [R1+0x684] ;  /* 0x0006840001077983 */ /* 0x000ea80000300800 */
        /* <DEDUP_REMOVED lines=16> */
[----:B------:R-:W-:Y:S04]  /*231a40*/  STL [R1+0x7410], R24 ;  /* 0x0074101801007387 */ /* 0x000fe80000100800 */
        /* <DEDUP_REMOVED lines=17> */
[----:B0-----:R-:W2:Y:S01]  /*231b60*/  LDL.LU R15, [R1+0x73cc] ;  /* 0x0073cc00010f7983 */ /* 0x001ea20000300800 */
[----:B------:R-:W0:Y:S03]  /*231b70*/  S2R R24, SR_TID.X ;  /* 0x0000000000187919 */ /* 0x000e260000002100 */
[----:B------:R-:W-:Y:S04]  /*231b80*/  STL [R1+0x73e8], R14 ;  /* 0x0073e80e01007387 */ /* 0x000fe80000100800 */
[----:B------:R-:W-:Y:S04]  /*231b90*/  STL [R1+0x73e4], R13 ;  /* 0x0073e40d01007387 */ /* 0x000fe80000100800 */
[----:B----4-:R-:W-:Y:S04]  /*231ba0*/  STL [R1+0x73e0], R12 ;  /* 0x0073e00c01007387 */ /* 0x010fe80000100800 */
[----:B---3--:R-:W-:Y:S04]  /*231bb0*/  STL [R1+0x73dc], R11 ;  /* 0x0073dc0b01007387 */ /* 0x008fe80000100800 */
[----:B------:R-:W-:Y:S04]  /*231bc0*/  STL [R1+0x73d8], R10 ;  /* 0x0073d80a01007387 */ /* 0x000fe80000100800 */
[----:B------:R1:W-:Y:S04]  /*231bd0*/  STL [R1+0x73d4], R9 ;  /* 0x0073d40901007387 */ /* 0x0003e80000100800 */
[----:B------:R3:W-:Y:S01]  /*231be0*/  STL [R1+0x73d0], R8 ;  /* 0x0073d00801007387 */ /* 0x0007e20000100800 */
[----:B0-----:R-:W-:-:S05]  /*231bf0*/  IMAD.SHL.U32 R24, R24, 0x10, RZ ;  /* 0x0000001018187824 */ /* 0x001fca00078e00ff */
[----:B------:R-:W-:Y:S02]  /*231c00*/  LOP3.LUT R24, R24, 0x1f0, RZ, 0xc0, !PT ;  /* 0x000001f018187812 */ /* 0x000fe400078ec0ff */
[----:B--2---:R-:W-:Y:S02]  /*231c10*/  LOP3.LUT R2, R2, 0xffff, RZ, 0xc0, !PT ;  /* 0x0000ffff02027812 */ /* 0x004fe400078ec0ff */
[----:B------:R-:W-:Y:S02]  /*231c20*/  LOP3.LUT R0, R0, 0xffff, RZ, 0xc0, !PT ;  /* 0x0000ffff00007812 */ /* 0x000fe400078ec0ff */
[----:B------:R-:W-:Y:S02]  /*231c30*/  PRMT R3, R3, 0x5410, R29 ;  /* 0x0000541003037816 */ /* 0x000fe4000000001d */
[----:B-1----:R-:W-:Y:S02]  /*231c40*/  LOP3.LUT R9, R21, 0xffff, RZ, 0xc0, !PT ;  /* 0x0000ffff15097812 */ /* 0x002fe400078ec0ff */
[----:B------:R-:W-:-:S02]  /*231c50*/  PRMT R21, R23, 0x4210, R0 ;  /* 0x0000421017157816 */ /* 0x000fc40000000000 */
[----:B------:R-:W-:Y:S02]  /*231c60*/  PRMT R23, R26, 0x4210, R9 ;  /* 0x000042101a177816 */ /* 0x000fe40000000009 */
[----:B------:R-:W-:Y:S02]  /*231c70*/  LOP3.LUT R13, R20, 0xffff, RZ, 0xc0, !PT ;  /* 0x0000ffff140d7812 */ /* 0x000fe400078ec0ff */
[----:B------:R-:W-:Y:S02]  /*231c80*/  PRMT R20, R22, 0x4210, R2 ;  /* 0x0000421016147816 */ /* 0x000fe40000000002 */
[----:B------:R-:W-:Y:S02]  /*231c90*/  PRMT R22, R25, 0x4210, R13 ;  /* 0x0000421019167816 */ /* 0x000fe4000000000d */
[----:B------:R-:W-:-:S04]  /*231ca0*/  LOP3.LUT R10, R19, 0xffff, RZ, 0xc0, !PT ;  /* 0x0000ffff130a7812 */ /* 0x000fc800078ec0ff */
[----:B------:R-:W-:Y:S02]  /*231cb0*/  PRMT R7, R7, 0x4210, R10 ;  /* 0x0000421007077816 */ /* 0x000fe4000000000a */
[----:B------:R-:W-:-:S04]  /*231cc0*/  LOP3.LUT R11, R18, 0xffff, RZ, 0xc0, !PT ;  /* 0x0000ffff120b7812 */ /* 0x000fc800078ec0ff */
[----:B------:R-:W-:Y:S02]  /*231cd0*/  PRMT R6, R6, 0x4210, R11 ;  /* 0x0000421006067816 */ /* 0x000fe4000000000b */
[----:B---3--:R-:W-:-:S04]  /*231ce0*/  LOP3.LUT R8, R17, 0xffff, RZ, 0xc0, !PT ;  /* 0x0000ffff11087812 */ /* 0x008fc800078ec0ff */
[----:B------:R-:W-:Y:S02]  /*231cf0*/  PRMT R5, R5, 0x4210, R8 ;  /* 0x0000421005057816 */ /* 0x000fe40000000008 */
[----:B------:R-:W-:-:S04]  /*231d00*/  LOP3.LUT R12, R16, 0xffff, RZ, 0xc0, !PT ;  /* 0x0000ffff100c7812 */ /* 0x000fc800078ec0ff */
[----:B------:R-:W-:Y:S02]  /*231d10*/  PRMT R4, R4, 0x4210, R12 ;  /* 0x0000421004047816 */ /* 0x000fe4000000000c */
[----:B------:R-:W-:-:S05]  /*231d20*/  IADD3 R24, R24, UR4, R15 ;  /* 0x0000000418187c10 */ /* 0x000fca000fffe00f */
[----:B------:R-:W-:Y:S04]  /*231d30*/  STL [R1+0x8c], R24 ;  /* 0x00008c1801007387 */ /* 0x000fe80000100800 */
[----:B------:R-:W-:Y:S04]  /*231d40*/  STL [R1+0xbc], R12 ;  /* 0x0000bc0c01007387 */ /* 0x000fe80000100800 */
[----:B------:R0:W-:Y:S04]  /*231d50*/  STL [R1+0xc0], R8 ;  /* 0x0000c00801007387 */ /* 0x0001e80000100800 */
[----:B------:R-:W-:Y:S04]  /*231d60*/  STL [R1+0xb8], R13 ;  /* 0x0000b80d01007387 */ /* 0x000fe80000100800 */
[----:B------:R-:W2:Y:S01]  /*231d70*/  LDL.LU R14, [R1+0x1b8] ;  /* 0x0001b800010e7983 */ /* 0x000ea20000300800 */
[----:B0-----:R-:W-:-:S03]  /*231d80*/  PRMT R8, R28, 0x5410, R27 ;  /* 0x000054101c087816 */ /* 0x001fc6000000001b */
[----:B------:R-:W3:Y:S04]  /*231d90*/  LDL.LU R16, [R1+0x1b4] ;  /* 0x0001b40001107983 */ /* 0x000ee80000300800 */
[----:B------:R-:W-:Y:S04]  /*231da0*/  STL [R1+0xfa8], R8 ;  /* 0x000fa80801007387 */ /* 0x000fe80000100800 */
[----:B------:R-:W4:Y:S04]  /*231db0*/  LDL.LU R17, [R1+0x1ac] ;  /* 0x0001ac0001117983 */ /* 0x000f280000300800 */
[----:B------:R-:W2:Y:S04]  /*231dc0*/  LDL.LU R18, [R1+0x1c8] ;  /* 0x0001c80001127983 */ /* 0x000ea80000300800 */
[----:B------:R-:W2:Y:S04]  /*231dd0*/  LDL.LU R19, [R1+0x1c0] ;  /* 0x0001c00001137983 */ /* 0x000ea80000300800 */
[----:B------:R-:W2:Y:S04]  /*231de0*/  LDL.LU R15, [R1+0x1bc] ;  /* 0x0001bc00010f7983 */ /* 0x000ea80000300800 */
[----:B------:R0:W-:Y:S04]  /*231df0*/  STSM.16.M88.4 [R24], R4 ;  /* 0x0000000418007844 */ /* 0x0001e80000000200 */
[----:B------:R-:W-:Y:S04]  /*231e00*/  STL [R1+0x690], R3 ;  /* 0x0006900301007387 */ /* 0x000fe80000100800 */
[----:B------:R1:W-:Y:S04]  /*231e10*/  STSM.16.M88.4 [R24+0x200], R20 ;  /* 0x0002001418007844 */ /* 0x0003e80000000200 */
[----:B0-----:R-:W3:Y:S04]  /*231e20*/  LDL.LU.64 R6, [R1+0x76c0] ;  /* 0x0076c00001067983 */ /* 0x001ee80000300a00 */
[----:B-1----:R-:W4:Y:S04]  /*231e30*/  LDL.LU R20, [R1+0x1914] ;  /* 0x0019140001147983 */ /* 0x002f280000300800 */
[----:B------:R-:W4:Y:S04]  /*231e40*/  LDL.LU R21, [R1+0x1904] ;  /* 0x0019040001157983 */ /* 0x000f280000300800 */
[----:B------:R-:W2:Y:S04]  /*231e50*/  LDL.LU R22, [R1+0x1894] ;  /* 0x0018940001167983 */ /* 0x000ea80000300800 */
[----:B------:R-:W2:Y:S01]  /*231e60*/  LDL.LU R23, [R1+0x1878] ;  /* 0x0018780001177983 */ /* 0x000ea20000300800 */
[----:B------:R-:W0:Y:S01]  /*231e70*/  S2R R8, SR_TID.X ;  /* 0x0000000000087919 */ /* 0x000e220000002100 */
[----:B------:R-:W-:Y:S06]  /*231e80*/  BAR.SYNC.DEFER_BLOCKING 0x0 ;  /* 0x0000000000007b1d */ /* 0x000fec0000010000 */
[----:B--2---:R1:W-:Y:S04]  /*231e90*/  STL.64 [R1+0x76b8], R22 ;  /* 0x0076b81601007387 */ /* 0x0043e80000100a00 */
[----:B-1----:R-:W2:Y:S04]  /*231ea0*/  LDL.LU R22, [R1+0xbc] ;  /* 0x0000bc0001167983 */ /* 0x002ea80000300800 */
[----:B------:R-:W2:Y:S04]  /*231eb0*/  LDL.LU R23, [R1+0xc0] ;  /* 0x0000c00001177983 */ /* 0x000ea80000300800 */
[----:B----4-:R1:W-:Y:S04]  /*231ec0*/  STL.64 [R1+0x76b0], R20 ;  /* 0x0076b01401007387 */ /* 0x0103e80000100a00 */
[----:B-1----:R-:W4:Y:S01]  /*231ed0*/  LDL.LU R21, [R1+0xb8] ;  /* 0x0000b80001157983 */ /* 0x002f220000300800 */
[----:B0-----:R-:W-:-:S03]  /*231ee0*/  LOP3.LUT R8, R8, 0x3f, RZ, 0xc0, !PT ;  /* 0x0000003f08087812 */ /* 0x001fc600078ec0ff */
[----:B------:R-:W4:Y:S01]  /*231ef0*/  LDL.LU R25, [R1+0x1808] ;  /* 0x0018080001197983 */ /* 0x000f220000300800 */
[----:B------:R-:W-:Y:S01]  /*231f00*/  LEA R8, R8, UR4, 0x4 ;  /* 0x0000000408087c11 */ /* 0x000fe2000f8e20ff */
[----:B------:R-:W-:Y:S01]  /*231f10*/  ULDC UR4, c[0x0][0x22c] ;  /* 0x00008b0000047ab9 */ /* 0x000fe20000000800 */
[----:B---3--:R-:W-:Y:S01]  /*231f20*/  PRMT R13, R7, 0x5210, R0 ;  /* 0x00005210070d7816 */ /* 0x008fe20000000000 */
[----:B------:R-:W3:Y:S01]  /*231f30*/  LDL.LU R26, [R1+0x17fc] ;  /* 0x0017fc00011a7983 */ /* 0x000ee20000300800 */
[----:B------:R-:W-:-:S03]  /*231f40*/  PRMT R12, R6, 0x5210, R2 ;  /* 0x00005210060c7816 */ /* 0x000fc60000000002 */
        /* <DEDUP_REMOVED lines=10> */
[----:B------:R-:W-:Y:S01]  /*231ff0*/  STL [R1+0x90], R8 ;  /* 0x0000900801007387 */ /* 0x000fe20000100800 */
[----:B--2---:R-:W-:-:S02]  /*232000*/  PRMT R16, R16, 0x5210, R22 ;  /* 0x0000521010107816 */ /* 0x004fc40000000016 */
[----:B------:R-:W-:Y:S02]  /*232010*/  PRMT R17, R17, 0x5210, R23 ;  /* 0x0000521011117816 */ /* 0x000fe40000000017 */
[----:B----4-:R-:W-:Y:S02]  /*232020*/  PRMT R14, R14, 0x5210, R21 ;  /* 0x000052100e0e7816 */ /* 0x010fe40000000015 */
[----:B------:R-:W0:Y:S04]  /*232030*/  LDS.128 R20, [R8] ;  /* 0x0000000008147984 */ /* 0x000e280000000c00 */
[----:B0-----:R-:W-:Y:S04]  /*232040*/  STL.64 [R1+0xd0], R20 ;  /* 0x0000d01401007387 */ /* 0x001fe80000100a00 */
[----:B------:R-:W-:Y:S04]  /*232050*/  STL.64 [R1+0xd8], R22 ;  /* 0x0000d81601007387 */ /* 0x000fe80000100a00 */
[----:B------:R-:W0:Y:S04]  /*232060*/  LDS.128 R20, [R8+0x400] ;  /* 0x0004000008147984 */ /* 0x000e280000000c00 */
[----:B0-----:R-:W-:Y:S04]  /*232070*/  STL.64 [R1+0xc0], R20 ;  /* 0x0000c01401007387 */ /* 0x001fe80000100a00 */
[----:B------:R0:W-:Y:S04]  /*232080*/  STL.64 [R1+0xc8], R22 ;  /* 0x0000c81601007387 */ /* 0x0001e80000100a00 */
[----:B0-----:R-:W2:Y:S04]  /*232090*/  LDL.LU.64 R22, [R1+0x76b8] ;  /* 0x0076b80001167983 */ /* 0x001ea80000300a00 */
[----:B------:R-:W4:Y:S01]  /*2320a0*/  LDL.LU.64 R20, [R1+0x76b0] ;  /* 0x0076b00001147983 */ /* 0x000f220000300a00 */
[----:B------:R-:W-:-:S02]  /*2320b0*/  PRMT R18, R18, 0x5210, R11 ;  /* 0x0000521012127816 */ /* 0x000fc4000000000b */
[----:B------:R-:W-:Y:S01]  /*2320c0*/  PRMT R19, R19, 0x5210, R10 ;  /* 0x0000521013137816 */ /* 0x000fe2000000000a */
[----:B------:R-:W-:Y:S01]  /*2320d0*/  BAR.SYNC.DEFER_BLOCKING 0x0 ;  /* 0x0000000000007b1d */ /* 0x000fe20000010000 */
[----:B------:R-:W-:Y:S02]  /*2320e0*/  PRMT R15, R15, 0x5210, R9 ;  /* 0x000052100f0f7816 */ /* 0x000fe40000000009 */
[----:B---3--:R-:W-:-:S03]  /*2320f0*/  LOP3.LUT R0, R0, 0xffff, RZ, 0xc0, !PT ;  /* 0x0000ffff00007812 */ /* 0x008fc600078ec0ff */
[----:B------:R-:W-:Y:S04]  /*232100*/  STL [R1+0x76ac], R24 ;  /* 0x0076ac1801007387 */ /* 0x000fe80000100800 */
[----:B------:R-:W-:Y:S04]  /*232110*/  STSM.16.M88.4 [R24], R16 ;  /* 0x0000001018007844 */ /* 0x000fe80000000200 */
[----:B------:R0:W-:Y:S02]  /*232120*/  STSM.16.M88.4 [R24+0x200], R12 ;  /* 0x0002000c18007844 */ /* 0x0001e40000000200 */
[----:B0-----:R-:W-:-:S02]  /*232130*/  LOP3.LUT R15, R25, 0xffff, RZ, 0xc0, !PT ;  /* 0x0000ffff190f7812 */ /* 0x001fc400078ec0ff */
[----:B------:R-:W-:Y:S02]  /*232140*/  LOP3.LUT R14, R26, 0xffff, RZ, 0xc0, !PT ;  /* 0x0000ffff1a0e7812 */ /* 0x000fe400078ec0ff */
[----:B------:R-:W-:Y:S01]  /*232150*/  LOP3.LUT R13, R27, 0xffff, RZ, 0xc0, !PT ;  /* 0x0000ffff1b0d7812 */ /* 0x000fe200078ec0ff */
[----:B------:R-:W-:Y:S03]  /*232160*/  BAR.SYNC.DEFER_BLOCKING 0x0 ;  /* 0x0000000000007b1d */ /* 0x000fe60000010000 */
[----:B------:R-:W-:-:S03]  /*232170*/  PRMT R6, R6, 0x4210, R13 ;  /* 0x0000421006067816 */ /* 0x000fc6000000000d */
[----:B------:R-:W0:Y:S01]  /*232180*/  LDS.128 R24, [R8] ;  /* 0x0000000008187984 */ /* 0x000e220000000c00 */
[----:B----4-:R-:W-:-:S05]  /*232190*/  LOP3.LUT R12, R20, 0xffff, RZ, 0xc0, !PT ;  /* 0x0000ffff140c7812 */ /* 0x010fca00078ec0ff */
[----:B------:R1:W-:Y:S01]  /*2321a0*/  STL [R1+0x104], R12 ;  /* 0x0001040c01007387 */ /* 0x0003e20000100800 */
[----:B------:R-:W-:-:S03]  /*2321b0*/  PRMT R20, R28, 0x4210, R12 ;  /* 0x000042101c147816 */ /* 0x000fc6000000000c */
[----:B------:R-:W-:Y:S04]  /*2321c0*/  STL [R1+0x94], R15 ;  /* 0x0000940f01007387 */ /* 0x000fe80000100800 */
[----:B------:R-:W-:Y:S04]  /*2321d0*/  STL [R1+0x98], R14 ;  /* 0x0000980e01007387 */ /* 0x000fe80000100800 */
[----:B------:R3:W-:Y:S04]  /*2321e0*/  STL [R1+0x9c], R13 ;  /* 0x00009c0d01007387 */ /* 0x0007e80000100800 */
[----:B------:R-:W-:Y:S04]  /*2321f0*/  STL [R1+0x100], R0 ;  /* 0x0001000001007387 */ /* 0x000fe80000100800 */
[----:B-1----:R-:W4:Y:S04]  /*232200*/  LDL.LU R12, [R1+0x1e4] ;  /* 0x0001e400010c7983 */ /* 0x002f280000300800 */
[----:B---3--:R-:W3:Y:S01]  /*232210*/  LDL.LU R13, [R1+0x1e0] ;  /* 0x0001e000010d7983 */ /* 0x008ee20000300800 */
[----:B------:R-:W-:-:S02]  /*232220*/  PRMT R5, R5, 0x4210, R14 ;  /* 0x0000421005057816 */ /* 0x000fc4000000000e */
[----:B------:R-:W-:Y:S01]  /*232230*/  PRMT R4, R4, 0x4210, R15 ;  /* 0x0000421004047816 */ /* 0x000fe2000000000f */
[----:B---3--:R1:W-:Y:S04]  /*232240*/  STL [R1+0x76a8], R13 ;  /* 0x0076a80d01007387 */ /* 0x0083e80000100800 */
[----:B-1----:R-:W4:Y:S04]  /*232250*/  LDL.LU R13, [R1+0x94] ;  /* 0x00009400010d7983 */ /* 0x002f280000300800 */
[----:B------:R-:W3:Y:S04]  /*232260*/  LDL.LU R14, [R1+0x1dc] ;  /* 0x0001dc00010e7983 */ /* 0x000ee80000300800 */
[----:B------:R-:W3:Y:S04]  /*232270*/  LDL.LU R15, [R1+0x1d8] ;  /* 0x0001d800010f7983 */ /* 0x000ee80000300800 */
[----:B------:R-:W3:Y:S04]  /*232280*/  LDL.LU R16, [R1+0x1d4] ;  /* 0x0001d40001107983 */ /* 0x000ee80000300800 */
[----:B------:R-:W3:Y:S04]  /*232290*/  LDL.LU R17, [R1+0x1d0] ;  /* 0x0001d00001117983 */ /* 0x000ee80000300800 */
[----:B------:R-:W3:Y:S04]  /*2322a0*/  LDL.LU R18, [R1+0x1e8] ;  /* 0x0001e80001127983 */ /* 0x000ee80000300800 */
[----:B------:R-:W3:Y:S04]  /*2322b0*/  LDL.LU R19, [R1+0x1cc] ;  /* 0x0001cc0001137983 */ /* 0x000ee80000300800 */
[----:B0-----:R-:W-:Y:S04]  /*2322c0*/  STL.64 [R1+0xb0], R24 ;  /* 0x0000b01801007387 */ /* 0x001fe80000100a00 */
[----:B------:R-:W-:Y:S04]  /*2322d0*/  STL.64 [R1+0xb8], R26 ;  /* 0x0000b81a01007387 */ /* 0x000fe80000100a00 */
[----:B------:R-:W0:Y:S04]  /*2322e0*/  LDS.128 R24, [R8+0x400] ;  /* 0x0004000008187984 */ /* 0x000e280000000c00 */
[----:B0-----:R0:W-:Y:S04]  /*2322f0*/  STL.64 [R1+0xa0], R24 ;  /* 0x0000a01801007387 */ /* 0x0011e80000100a00 */
[----:B------:R-:W-:Y:S04]  /*232300*/  STL.64 [R1+0xa8], R26 ;  /* 0x0000a81a01007387 */ /* 0x000fe80000100a00 */
[----:B0-----:R-:W4:Y:S01]  /*232310*/  LDL.LU R24, [R1+0x76ac] ;  /* 0x0076ac0001187983 */ /* 0x001f220000300800 */
[----:B------:R-:W-:-:S02]  /*232320*/  LOP3.LUT R11, R21, 0xffff, RZ, 0xc0, !PT ;  /* 0x0000ffff150b7812 */ /* 0x000fc400078ec0ff */
[----:B--2---:R-:W-:Y:S02]  /*232330*/  LOP3.LUT R10, R22, 0xffff, RZ, 0xc0, !PT ;  /* 0x0000ffff160a7812 */ /* 0x004fe400078ec0ff */
[----:B------:R-:W-:Y:S02]  /*232340*/  LOP3.LUT R9, R23, 0xffff, RZ, 0xc0, !PT ;  /* 0x0000ffff17097812 */ /* 0x000fe400078ec0ff */
[----:B------:R-:W-:Y:S02]  /*232350*/  PRMT R21, R29, 0x4210, R11 ;  /* 0x000042101d157816 */ /* 0x000fe4000000000b */
[----:B------:R-:W-:Y:S02]  /*232360*/  PRMT R22, R2, 0x4210, R10 ;  /* 0x0000421002167816 */ /* 0x000fe4000000000a */
[----:B------:R-:W-:Y:S01]  /*232370*/  PRMT R23, R3, 0x4210, R9 ;  /* 0x0000421003177816 */ /* 0x000fe20000000009 */
[----:B------:R-:W-:Y:S06]  /*232380*/  BAR.SYNC.DEFER_BLOCKING 0x0 ;  /* 0x0000000000007b1d */ /* 0x000fec0000010000 */
[----:B----4-:R0:W-:Y:S04]  /*232390*/  STSM.16.M88.4 [R24], R20 ;  /* 0x0000001418007844 */ /* 0x0101e80000000200 */
[----:B0-----:R-:W2:Y:S04]  /*2323a0*/  LDL.LU R20, [R1+0x1934] ;  /* 0x0019340001147983 */ /* 0x001ea80000300800 */
[----:B------:R-:W2:Y:S04]  /*2323b0*/  LDL.LU R21, [R1+0x1924] ;  /* 0x0019240001157983 */ /* 0x000ea80000300800 */
[----:B------:R-:W4:Y:S04]  /*2323c0*/  LDL.LU R22, [R1+0x18a4] ;  /* 0x0018a40001167983 */ /* 0x000f280000300800 */
[----:B------:R-:W4:Y:S01]  /*2323d0*/  LDL.LU R23, [R1+0x189c] ;  /* 0x00189c0001177983 */ /* 0x000f220000300800 */
[----:B------:R-:W-:-:S05]  /*2323e0*/  PRMT R7, R7, 0x4210, R0 ;  /* 0x0000421007077816 */ /* 0x000fca0000000000 */
[----:B------:R-:W-:Y:S01]  /*2323f0*/  STSM.16.M88.4 [R24+0x200], R4 ;  /* 0x0002000418007844 */ /* 0x000fe20000000200 */
[----:B------:R-:W-:Y:S01]  /*232400*/  PRMT R12, R12, 0x5210, R13 ;  /* 0x000052100c0c7816 */ /* 0x000fe2000000000d */
[----:B------:R-:W-:Y:S06]  /*232410*/  BAR.SYNC.DEFER_BLOCKING 0x0 ;  /* 0x0000000000007b1d */ /* 0x000fec0000010000 */
[----:B----4-:R0:W-:Y:S04]  /*232420*/  STL.64 [R1+0x76a0], R22 ;  /* 0x0076a01601007387 */ /* 0x0101e80000100a00 */
[----:B0-----:R-:W3:Y:S04]  /*232430*/  LDL.LU R22, [R1+0x100] ;  /* 0x0001000001167983 */ /* 0x001ee80000300800 */
[----:B------:R-:W4:Y:S04]  /*232440*/  LDL.LU R23, [R1+0x104] ;  /* 0x0001040001177983 */ /* 0x000f280000300800 */
[----:B--2---:R0:W-:Y:S04]  /*232450*/  STL.64 [R1+0x7698], R20 ;  /* 0x0076981401007387 */ /* 0x0041e80000100a00 */
        /* <DEDUP_REMOVED lines=15> */
[----:B---3--:R-:W-:-:S02]  /*232550*/  PRMT R15, R15, 0x5210, R22 ;  /* 0x000052100f0f7816 */ /* 0x008fc40000000016 */
[----:B----4-:R-:W-:Y:S02]  /*232560*/  PRMT R16, R16, 0x5210, R23 ;  /* 0x0000521010107816 */ /* 0x010fe40000000017 */
[----:B--2---:R-:W-:Y:S02]  /*232570*/  PRMT R14, R14, 0x5210, R21 ;  /* 0x000052100e0e7816 */ /* 0x004fe40000000015 */
[----:B------:R-:W-:Y:S02]  /*232580*/  PRMT R13, R13, 0x5210, R20 ;  /* 0x000052100d0d7816 */ /* 0x000fe40000000014 */
[----:B------:R-:W0:Y:S04]  /*232590*/  LDS.128 R20, [R8] ;  /* 0x0000000008147984 */ /* 0x000e280000000c00 */
[----:B0-----:R-:W-:Y:S04]  /*2325a0*/  STL.64 [R1+0x110], R20 ;  /* 0x0001101401007387 */ /* 0x001fe80000100a00 */
[----:B------:R-:W-:Y:S04]  /*2325b0*/  STL.64 [R1+0x118], R22 ;  /* 0x0001181601007387 */ /* 0x000fe80000100a00 */
[----:B------:R-:W0:Y:S04]  /*2325c0*/  LDS.128 R20, [R8+0x400] ;  /* 0x0004000008147984 */ /* 0x000e280000000c00 */
[----:B0-----:R-:W-:Y:S04]  /*2325d0*/  STL.64 [R1+0x100], R20 ;  /* 0x0001001401007387 */ /* 0x001fe80000100a00 */
[----:B------:R0:W-:Y:S04]  /*2325e0*/  STL.64 [R1+0x108], R22 ;  /* 0x0001081601007387 */ /* 0x0001e80000100a00 */
[----:B0-----:R-:W2:Y:S04]  /*2325f0*/  LDL.LU.64 R22, [R1+0x76a0] ;  /* 0x0076a00001167983 */ /* 0x001ea80000300a00 */
[----:B------:R-:W3:Y:S01]  /*232600*/  LDL.LU.64 R20, [R1+0x7698] ;  /* 0x0076980001147983 */ /* 0x000ee20000300a00 */
[----:B------:R-:W-:-:S02]  /*232610*/  PRMT R17, R17, 0x5210, R11 ;  /* 0x0000521011117816 */ /* 0x000fc4000000000b */
[----:B------:R-:W-:Y:S02]  /*232620*/  PRMT R18, R18, 0x5210, R10 ;  /* 0x0000521012127816 */ /* 0x000fe4000000000a */
[----:B------:R-:W-:Y:S01]  /*232630*/  PRMT R19, R19, 0x5210, R9 ;  /* 0x0000521013137816 */ /* 0x000fe20000000009 */
[----:B------:R-:W-:Y:S06]  /*232640*/  BAR.SYNC.DEFER_BLOCKING 0x0 ;  /* 0x0000000000007b1d */ /* 0x000fec0000010000 */
[----:B------:R-:W-:Y:S04]  /*232650*/  STL [R1+0x7694], R24 ;  /* 0x0076941801007387 */ /* 0x000fe80000100800 */
[----:B------:R0:W-:Y:S04]  /*232660*/  STSM.16.M88.4 [R24], R16 ;  /* 0x0000001018007844 */ /* 0x0001e80000000200 */
[----:B------:R1:W-:Y:S01]  /*232670*/  STSM.16.M88.4 [R24+0x200], R12 ;  /* 0x0002000c18007844 */ /* 0x0003e20000000200 */
[----:B0-----:R-:W-:-:S02]  /*232680*/  LOP3.LUT R16, R25, 0xffff, RZ, 0xc0, !PT ;  /* 0x0000ffff19107812 */ /* 0x001fc400078ec0ff */
[----:B-1----:R-:W-:Y:S02]  /*232690*/  LOP3.LUT R15, R26, 0xffff, RZ, 0xc0, !PT ;  /* 0x0000ffff1a0f7812 */ /* 0x002fe400078ec0ff */
[----:B------:R-:W-:Y:S01]  /*2326a0*/  LOP3.LUT R14, R27, 0xffff, RZ, 0xc0, !PT ;  /* 0x0000ffff1b0e7812 */ /* 0x000fe200078ec0ff */
[----:B------:R-:W-:Y:S01]  /*2326b0*/  BAR.SYNC.DEFER_BLOCKING 0x0 ;  /* 0x0000000000007b1d */ /* 0x000fe20000010000 */
[----:B------:R-:W-:-:S04]  /*2326c0*/  LOP3.LUT R13, R28, 0xffff, RZ, 0xc0, !PT ;  /* 0x0000ffff1c0d7812 */ /* 0x000fc800078ec0ff */
[----:B------:R-:W-:Y:S01]  /*2326d0*/  PRMT R7, R7, 0x4210, R13 ;  /* 0x0000421007077816 */ /* 0x000fe2000000000d */
[----:B------:R-:W0:Y:S01]  /*2326e0*/  LDS.128 R24, [R8] ;  /* 0x0000000008187984 */ /* 0x000e220000000c00 */
[----:B---3--:R-:W-:-:S05]  /*2326f0*/  LOP3.LUT R12, R20, 0xffff, RZ, 0xc0, !PT ;  /* 0x0000ffff140c7812 */ /* 0x008fca00078ec0ff */
[----:B------:R1:W-:Y:S01]  /*232700*/  STL [R1+0x144], R12 ;  /* 0x0001440c01007387 */ /* 0x0003e20000100800 */
[----:B------:R-:W-:-:S03]  /*232710*/  PRMT R20, R29, 0x4210, R12 ;  /* 0x000042101d147816 */ /* 0x000fc6000000000c */
[----:B------:R-:W-:Y:S04]  /*232720*/  STL [R1+0x94], R16 ;  /* 0x0000941001007387 */ /* 0x000fe80000100800 */
[----:B------:R-:W-:Y:S04]  /*232730*/  STL [R1+0x98], R15 ;  /* 0x0000980f01007387 */ /* 0x000fe80000100800 */
[----:B------:R-:W-:Y:S04]  /*232740*/  STL [R1+0x9c], R14 ;  /* 0x00009c0e01007387 */ /* 0x000fe80000100800 */
[----:B------:R3:W-:Y:S04]  /*232750*/  STL [R1+0x140], R13 ;  /* 0x0001400d01007387 */ /* 0x0007e80000100800 */
[----:B-1----:R-:W4:Y:S04]  /*232760*/  LDL.LU R12, [R1+0x1f4] ;  /* 0x0001f400010c7983 */ /* 0x002f280000300800 */
[----:B---3--:R-:W3:Y:S01]  /*232770*/  LDL.LU R13, [R1+0x208] ;  /* 0x00020800010d7983 */ /* 0x008ee20000300800 */
[----:B------:R-:W-:-:S02]  /*232780*/  PRMT R6, R6, 0x4210, R14 ;  /* 0x0000421006067816 */ /* 0x000fc4000000000e */
[----:B------:R-:W-:Y:S02]  /*232790*/  PRMT R5, R5, 0x4210, R15 ;  /* 0x0000421005057816 */ /* 0x000fe4000000000f */
        /* <DEDUP_REMOVED lines=26> */
[----:B------:R-:W4:Y:S04]  /*232940*/  LDL.LU R23, [R1+0x18b8] ;  /* 0x0018b80001177983 */ /* 0x000f280000300800 */
        /* <DEDUP_REMOVED lines=44> */
[----:B------:R-:W-:Y:S06]  /*232c10*/  BAR.SYNC.DEFER_BLOCKING 0x0 ;  /* 0x0000000000007b1d */ /* 0x000fec0000010000 */
[----:B------:R-:W0:Y:S01]  /*232c20*/  LDS.128 R24, [R8] ;  /* 0x0000000008187984 */ /* 0x000e220000000c00 */
[----:B---3--:R-:W-:-:S02]  /*232c30*/  LOP3.LUT R13, R20, 0xffff, RZ, 0xc0, !PT ;  /* 0x0000ffff140d7812 */ /* 0x008fc400078ec0ff */
[----:B------:R-:W-:-:S03]  /*232c40*/  LOP3.LUT R12, R21, 0xffff, RZ, 0xc0, !PT ;  /* 0x0000ffff150c7812 */ /* 0x000fc600078ec0ff */
[----:B------:R-:W-:Y:S01]  /*232c50*/  STL [R1+0x180], R13 ;  /* 0x0001800d01007387 */ /* 0x000fe20000100800 */
[----:B------:R-:W-:-:S03]  /*232c60*/  PRMT R21, R0, 0x4210, R12 ;  /* 0x0000421000157816 */ /* 0x000fc6000000000c */
[----:B------:R1:W-:Y:S01]  /*232c70*/  STL [R1+0x184], R12 ;  /* 0x0001840c01007387 */ /* 0x0003e20000100800 */
[----:B------:R-:W-:-:S03]  /*232c80*/  PRMT R20, R29, 0x4210, R13 ;  /* 0x000042101d147816 */ /* 0x000fc6000000000d */
[----:B------:R-:W-:Y:S04]  /*232c90*/  STL [R1+0x94], R16 ;  /* 0x0000941001007387 */ /* 0x000fe80000100800 */
[----:B------:R-:W-:Y:S04]  /*232ca0*/  STL [R1+0x98], R15 ;  /* 0x0000980f01007387 */ /* 0x000fe80000100800 */
[----:B------:R-:W-:Y:S04]  /*232cb0*/  STL [R1+0x9c], R14 ;  /* 0x00009c0e01007387 */ /* 0x000fe80000100800 */
[----:B-1----:R-:W3:Y:S04]  /*232cc0*/  LDL.LU R12, [R1+0x224] ;  /* 0x00022400010c7983 */ /* 0x002ee80000300800 */
[----:B------:R-:W4:Y:S01]  /*232cd0*/  LDL.LU R13, [R1+0x220] ;  /* 0x00022000010d7983 */ /* 0x000f220000300800 */
[----:B------:R-:W-:-:S02]  /*232ce0*/  PRMT R6, R6, 0x4210, R14 ;  /* 0x0000421006067816 */ /* 0x000fc4000000000e */
[----:B------:R-:W-:Y:S02]  /*232cf0*/  PRMT R4, R4, 0x4210, R16 ;  /* 0x0000421004047816 */ /* 0x000fe40000000010 */
[----:B------:R-:W-:Y:S01]  /*232d00*/  PRMT R5, R5, 0x4210, R15 ;  /* 0x0000421005057816 */ /* 0x000fe2000000000f */
[----:B----4-:R1:W-:Y:S04]  /*232d10*/  STL [R1+0x7678], R13 ;  /* 0x0076780d01007387 */ /* 0x0103e80000100800 */
[----:B-1----:R-:W3:Y:S04]  /*232d20*/  LDL.LU R13, [R1+0x94] ;  /* 0x00009400010d7983 */ /* 0x002ee80000300800 */
[----:B------:R-:W4:Y:S04]  /*232d30*/  LDL.LU R14, [R1+0x21c] ;  /* 0x00021c00010e7983 */ /* 0x000f280000300800 */
[----:B------:R-:W4:Y:S04]  /*232d40*/  LDL.LU R16, [R1+0x210] ;  /* 0x0002100001107983 */ /* 0x000f280000300800 */
[----:B------:R-:W4:Y:S04]  /*232d50*/  LDL.LU R17, [R1+0x228] ;  /* 0x0002280001117983 */ /* 0x000f280000300800 */
[----:B------:R-:W4:Y:S04]  /*232d60*/  LDL.LU R18, [R1+0x218] ;  /* 0x0002180001127983 */ /* 0x000f280000300800 */
[----:B------:R-:W4:Y:S04]  /*232d70*/  LDL.LU R19, [R1+0x214] ;  /* 0x0002140001137983 */ /* 0x000f280000300800 */
[----:B------:R-:W4:Y:S04]  /*232d80*/  LDL.LU R15, [R1+0x20c] ;  /* 0x00020c00010f7983 */ /* 0x000f280000300800 */
[----:B0-----:R-:W-:Y:S04]  /*232d90*/  STL.64 [R1+0x130], R24 ;  /* 0x0001301801007387 */ /* 0x001fe80000100a00 */
[----:B------:R-:W-:Y:S04]  /*232da0*/  STL.64 [R1+0x138], R26 ;  /* 0x0001381a01007387 */ /* 0x000fe80000100a00 */
[----:B------:R-:W0:Y:S04]  /*232db0*/  LDS.128 R24, [R8+0x400] ;  /* 0x0004000008187984 */ /* 0x000e280000000c00 */
[----:B0-----:R0:W-:Y:S04]  /*232dc0*/  STL.64 [R1+0x120], R24 ;  /* 0x0001201801007387 */ /* 0x0011e80000100a00 */
[----:B------:R-:W-:Y:S04]  /*232dd0*/  STL.64 [R1+0x128], R26 ;  /* 0x0001281a01007387 */ /* 0x000fe80000100a00 */
[----:B0-----:R-:W3:Y:S01]  /*232de0*/  LDL.LU R24, [R1+0x767c] ;  /* 0x00767c0001187983 */ /* 0x001ee20000300800 */
[----:B--2---:R-:W-:-:S02]  /*232df0*/  LOP3.LUT R11, R22, 0xffff, RZ, 0xc0, !PT ;  /* 0x0000ffff160b7812 */ /* 0x004fc400078ec0ff */
[----:B------:R-:W-:Y:S02]  /*232e00*/  LOP3.LUT R10, R23, 0xffff, RZ, 0xc0, !PT ;  /* 0x0000ffff170a7812 */ /* 0x000fe400078ec0ff */
[----:B------:R-:W-:Y:S02]  /*232e10*/  PRMT R22, R2, 0x4210, R11 ;  /* 0x0000421002167816 */ /* 0x000fe4000000000b */
[----:B------:R-:W-:Y:S01]  /*232e20*/  PRMT R23, R3, 0x4210, R10 ;  /* 0x0000421003177816 */ /* 0x000fe2000000000a */
[----:B------:R-:W-:Y:S06]  /*232e30*/  BAR.SYNC.DEFER_BLOCKING 0x0 ;  /* 0x0000000000007b1d */ /* 0x000fec0000010000 */
[----:B---3--:R0:W-:Y:S04]  /*232e40*/  STSM.16.M88.4 [R24], R20 ;  /* 0x0000001418007844 */ /* 0x0081e80000000200 */
[----:B0-----:R-:W2:Y:S04]  /*232e50*/  LDL.LU R20, [R1+0x1a24] ;  /* 0x001a240001147983 */ /* 0x001ea80000300800 */
[----:B------:R-:W2:Y:S04]  /*232e60*/  LDL.LU R21, [R1+0x1994] ;  /* 0x0019940001157983 */ /* 0x000ea80000300800 */
[----:B------:R-:W3:Y:S04]  /*232e70*/  LDL.LU R22, [R1+0x18e4] ;  /* 0x0018e40001167983 */ /* 0x000ee80000300800 */
[----:B------:R-:W3:Y:S01]  /*232e80*/  LDL.LU R23, [R1+0x18dc] ;  /* 0x0018dc0001177983 */ /* 0x000ee20000300800 */
[----:B------:R-:W-:-:S04]  /*232e90*/  LOP3.LUT R9, R28, 0xffff, RZ, 0xc0, !PT ;  /* 0x0000ffff1c097812 */ /* 0x000fc800078ec0ff */
[----:B------:R-:W-:-:S05]  /*232ea0*/  PRMT R7, R7, 0x4210, R9 ;  /* 0x0000421007077816 */ /* 0x000fca0000000009 */
[----:B------:R-:W-:Y:S01]  /*232eb0*/  STSM.16.M88.4 [R24+0x200], R4 ;  /* 0x0002000418007844 */ /* 0x000fe20000000200 */
[----:B------:R-:W-:Y:S01]  /*232ec0*/  PRMT R12, R12, 0x5210, R13 ;  /* 0x000052100c0c7816 */ /* 0x000fe2000000000d */
[----:B------:R-:W-:Y:S06]  /*232ed0*/  BAR.SYNC.DEFER_BLOCKING 0x0 ;  /* 0x0000000000007b1d */ /* 0x000fec0000010000 */
[----:B---3--:R0:W-:Y:S04]  /*232ee0*/  STL.64 [R1+0x7670], R22 ;  /* 0x0076701601007387 */ /* 0x0081e80000100a00 */
[----:B0-----:R-:W4:Y:S04]  /*232ef0*/  LDL.LU R22, [R1+0x180] ;  /* 0x0001800001167983 */ /* 0x001f280000300800 */
[----:B------:R-:W3:Y:S04]  /*232f00*/  LDL.LU R23, [R1+0x184] ;  /* 0x0001840001177983 */ /* 0x000ee80000300800 */
        /* <DEDUP_REMOVED lines=16> */
[----:B----4-:R-:W-:-:S02]  /*233010*/  PRMT R16, R16, 0x5210, R22 ;  /* 0x0000521010107816 */ /* 0x010fc40000000016 */
[----:B---3--:R-:W-:Y:S02]  /*233020*/  PRMT R17, R17, 0x5210, R23 ;  /* 0x0000521011117816 */ /* 0x008fe40000000017 */
        /* <DEDUP_REMOVED lines=11> */
[----:B------:R-:W-:Y:S01]  /*2330e0*/  PRMT R19, R19, 0x5210, R10 ;  /* 0x0000521013137816 */ /* 0x000fe2000000000a */
[----:B------:R-:W-:Y:S01]  /*2330f0*/  BAR.SYNC.DEFER_BLOCKING 0x0 ;  /* 0x0000000000007b1d */ /* 0x000fe20000010000 */
[----:B------:R-:W-:Y:S02]  /*233100*/  PRMT R15, R15, 0x5210, R9 ;  /* 0x000052100f0f7816 */ /* 0x000fe40000000009 */
[----:B------:R-:W-:-:S03]  /*233110*/  LOP3.LUT R0, R0, 0xffff, RZ, 0xc0, !PT ;  /* 0x0000ffff00007812 */ /* 0x000fc600078ec0ff */
        /* <DEDUP_REMOVED lines=9> */
[----:B---3--:R-:W-:-:S05]  /*2331b0*/  LOP3.LUT R12, R20, 0xffff, RZ, 0xc0, !PT ;  /* 0x0000ffff140c7812 */ /* 0x008fca00078ec0ff */
        /* <DEDUP_REMOVED lines=419> */
[----:B------:R0:W-:Y:S04]  /*234bf0*/  STSM.16.M88.4 [R24], R16 ;  /* 0x0000001018007844 */ /* 0x0001e80000000200 */
[----:B------:R1:W-:Y:S04]  /*234c00*/  STSM.16.M88.4 [R24+0x200], R12 ;  /* 0x0002000c18007844 */ /* 0x0003e80000000200 */
[----:B------:R-:W-:Y:S01]  /*234c10*/  STL [R1+0x75e8], R24 ;  /* 0x0075e81801007387 */ /* 0x000fe20000100800 */
[----:B0-----:R-:W-:-:S02]  /*234c20*/  LOP3.LUT R16, R25, 0xffff, RZ, 0xc0, !PT ;  /* 0x0000ffff19107812 */ /* 0x001fc400078ec0ff */
[----:B-1----:R-:W-:Y:S02]  /*234c30*/  LOP3.LUT R13, R26, 0xffff, RZ, 0xc0, !PT ;  /* 0x0000ffff1a0d7812 */ /* 0x002fe400078ec0ff */
[----:B------:R-:W-:Y:S01]  /*234c40*/  LOP3.LUT R15, R27, 0xffff, RZ, 0xc0, !PT ;  /* 0x0000ffff1b0f7812 */ /* 0x000fe200078ec0ff */
[----:B------:R-:W-:Y:S06]  /*234c50*/  BAR.SYNC.DEFER_BLOCKING 0x0 ;  /* 0x0000000000007b1d */ /* 0x000fec0000010000 */
[----:B------:R-:W0:Y:S01]  /*234c60*/  LDS.128 R24, [R8] ;  /* 0x0000000008187984 */ /* 0x000e220000000c00 */
[----:B------:R-:W-:-:S02]  /*234c70*/  PRMT R4, R4, 0x4210, R16 ;  /* 0x0000421004047816 */ /* 0x000fc40000000010 */
[----:B------:R-:W-:Y:S02]  /*234c80*/  PRMT R6, R6, 0x4210, R15 ;  /* 0x0000421006067816 */ /* 0x000fe4000000000f */
[----:B---3--:R-:W-:Y:S02]  /*234c90*/  LOP3.LUT R14, R20, 0xffff, RZ, 0xc0, !PT ;  /* 0x0000ffff140e7812 */ /* 0x008fe400078ec0ff */
[----:B------:R-:W-:-:S03]  /*234ca0*/  LOP3.LUT R12, R21, 0xffff, RZ, 0xc0, !PT ;  /* 0x0000ffff150c7812 */ /* 0x000fc600078ec0ff */
[----:B------:R-:W-:Y:S01]  /*234cb0*/  STL [R1+0x320], R14 ;  /* 0x0003200e01007387 */ /* 0x000fe20000100800 */
[----:B------:R-:W-:-:S03]  /*234cc0*/  PRMT R21, R0, 0x4210, R12 ;  /* 0x0000421000157816 */ /* 0x000fc6000000000c */
[----:B------:R1:W-:Y:S01]  /*234cd0*/  STL [R1+0x324], R12 ;  /* 0x0003240c01007387 */ /* 0x0003e20000100800 */
[----:B------:R-:W-:-:S03]  /*234ce0*/  PRMT R20, R29, 0x4210, R14 ;  /* 0x000042101d147816 */ /* 0x000fc6000000000e */
[----:B------:R3:W-:Y:S04]  /*234cf0*/  STL [R1+0x94], R16 ;  /* 0x0000941001007387 */ /* 0x0007e80000100800 */
[----:B------:R4:W-:Y:S04]  /*234d00*/  STL [R1+0x9c], R15 ;  /* 0x00009c0f01007387 */ /* 0x0009e80000100800 */
[----:B-1----:R-:W2:Y:S04]  /*234d10*/  LDL.LU R12, [R1+0x31c] ;  /* 0x00031c00010c7983 */ /* 0x002ea80000300800 */
[----:B------:R-:W2:Y:S04]  /*234d20*/  LDL.LU R29, [R1+0x318] ;  /* 0x00031800011d7983 */ /* 0x000ea80000300800 */
[----:B------:R-:W2:Y:S04]  /*234d30*/  LDL.LU R14, [R1+0x314] ;  /* 0x00031400010e7983 */ /* 0x000ea80000300800 */
[----:B---3--:R-:W3:Y:S04]  /*234d40*/  LDL.LU R16, [R1+0x310] ;  /* 0x0003100001107983 */ /* 0x008ee80000300800 */
[----:B------:R-:W3:Y:S04]  /*234d50*/  LDL.LU R17, [R1+0x30c] ;  /* 0x00030c0001117983 */ /* 0x000ee80000300800 */
[----:B------:R-:W3:Y:S04]  /*234d60*/  LDL.LU R18, [R1+0x308] ;  /* 0x0003080001127983 */ /* 0x000ee80000300800 */
[----:B------:R-:W3:Y:S04]  /*234d70*/  LDL.LU R19, [R1+0x304] ;  /* 0x0003040001137983 */ /* 0x000ee80000300800 */
[----:B----4-:R-:W4:Y:S04]  /*234d80*/  LDL.LU R15, [R1+0x300] ;  /* 0x00030000010f7983 */ /* 0x010f280000300800 */
[----:B0-----:R-:W-:Y:S04]  /*234d90*/  STL.64 [R1+0x2b0], R24 ;  /* 0x0002b01801007387 */ /* 0x001fe80000100a00 */
[----:B------:R-:W-:Y:S04]  /*234da0*/  STL.64 [R1+0x2b8], R26 ;  /* 0x0002b81a01007387 */ /* 0x000fe80000100a00 */
[----:B------:R-:W0:Y:S04]  /*234db0*/  LDS.128 R24, [R8+0x400] ;  /* 0x0004000008187984 */ /* 0x000e280000000c00 */
[----:B0-----:R0:W-:Y:S04]  /*234dc0*/  STL.64 [R1+0x2a0], R24 ;  /* 0x0002a01801007387 */ /* 0x0011e80000100a00 */
[----:B------:R-:W-:Y:S04]  /*234dd0*/  STL.64 [R1+0x2a8], R26 ;  /* 0x0002a81a01007387 */ /* 0x000fe80000100a00 */
[----:B0-----:R-:W3:Y:S01]  /*234de0*/  LDL.LU R24, [R1+0x75e8] ;  /* 0x0075e80001187983 */ /* 0x001ee20000300800 */
[----:B--2---:R-:W-:-:S02]  /*234df0*/  LOP3.LUT R11, R22, 0xffff, RZ, 0xc0, !PT ;  /* 0x0000ffff160b7812 */ /* 0x004fc400078ec0ff */
[----:B------:R-:W-:Y:S01]  /*234e00*/  LOP3.LUT R10, R23, 0xffff, RZ, 0xc0, !PT ;  /* 0x0000ffff170a7812 */ /* 0x000fe200078ec0ff */
[----:B------:R-:W2:Y:S01]  /*234e10*/  LDL.LU R0, [R1+0x1b04] ;  /* 0x001b040001007983 */ /* 0x000ea20000300800 */
[----:B------:R-:W-:Y:S02]  /*234e20*/  PRMT R22, R2, 0x4210, R11 ;  /* 0x0000421002167816 */ /* 0x000fe4000000000b */
[----:B------:R-:W-:Y:S01]  /*234e30*/  PRMT R23, R3, 0x4210, R10 ;  /* 0x0000421003177816 */ /* 0x000fe2000000000a */
[----:B------:R-:W-:Y:S06]  /*234e40*/  BAR.SYNC.DEFER_BLOCKING 0x0 ;  /* 0x0000000000007b1d */ /* 0x000fec0000010000 */
[----:B---3--:R0:W-:Y:S04]  /*234e50*/  STSM.16.M88.4 [R24], R20 ;  /* 0x0000001418007844 */ /* 0x0081e80000000200 */
[----:B0-----:R-:W3:Y:S04]  /*234e60*/  LDL.LU R20, [R1+0x1afc] ;  /* 0x001afc0001147983 */ /* 0x001ee80000300800 */
[----:B------:R-:W3:Y:S04]  /*234e70*/  LDL.LU R21, [R1+0x1a70] ;  /* 0x001a700001157983 */ /* 0x000ee80000300800 */
[----:B------:R-:W4:Y:S04]  /*234e80*/  LDL.LU R22, [R1+0x1a64] ;  /* 0x001a640001167983 */ /* 0x000f280000300800 */
[----:B------:R-:W4:Y:S01]  /*234e90*/  LDL.LU R23, [R1+0x192c] ;  /* 0x00192c0001177983 */ /* 0x000f220000300800 */
[----:B------:R-:W-:-:S02]  /*234ea0*/  LOP3.LUT R9, R28, 0xffff, RZ, 0xc0, !PT ;  /* 0x0000ffff1c097812 */ /* 0x000fc400078ec0ff */
[----:B------:R-:W-:Y:S02]  /*234eb0*/  PRMT R5, R5, 0x4210, R13 ;  /* 0x0000421005057816 */ /* 0x000fe4000000000d */
[----:B------:R-:W-:-:S05]  /*234ec0*/  PRMT R7, R7, 0x4210, R9 ;  /* 0x0000421007077816 */ /* 0x000fca0000000009 */
[----:B------:R-:W-:Y:S04]  /*234ed0*/  STSM.16.M88.4 [R24+0x200], R4 ;  /* 0x0002000418007844 */ /* 0x000fe80000000200 */
[----:B----4-:R0:W-:Y:S04]  /*234ee0*/  STL.64 [R1+0x75e0], R22 ;  /* 0x0075e01601007387 */ /* 0x0101e80000100a00 */
[----:B0-----:R-:W4:Y:S04]  /*234ef0*/  LDL.LU R22, [R1+0x320] ;  /* 0x0003200001167983 */ /* 0x001f280000300800 */
[----:B------:R-:W2:Y:S04]  /*234f00*/  LDL.LU R23, [R1+0x324] ;  /* 0x0003240001177983 */ /* 0x000ea80000300800 */
[----:B---3--:R0:W-:Y:S04]  /*234f10*/  STL.64 [R1+0x75d8], R20 ;  /* 0x0075d81401007387 */ /* 0x0081e80000100a00 */
[----:B0-----:R-:W3:Y:S04]  /*234f20*/  LDL.LU R20, [R1+0x94] ;  /* 0x0000940001147983 */ /* 0x001ee80000300800 */
[----:B------:R-:W3:Y:S04]  /*234f30*/  LDL.LU R21, [R1+0x9c] ;  /* 0x00009c0001157983 */ /* 0x000ee80000300800 */
[----:B------:R-:W3:Y:S04]  /*234f40*/  LDL.LU R4, [R1+0x191c] ;  /* 0x00191c0001047983 */ /* 0x000ee80000300800 */
[----:B------:R-:W3:Y:S04]  /*234f50*/  LDL.LU R25, [R1+0x188c] ;  /* 0x00188c0001197983 */ /* 0x000ee80000300800 */
[----:B------:R-:W3:Y:S04]  /*234f60*/  LDL.LU R26, [R1+0x1888] ;  /* 0x00188800011a7983 */ /* 0x000ee80000300800 */
[----:B------:R-:W3:Y:S04]  /*234f70*/  LDL.LU R27, [R1+0x16c8] ;  /* 0x0016c800011b7983 */ /* 0x000ee80000300800 */
[----:B------:R-:W3:Y:S04]  /*234f80*/  LDL.LU R28, [R1+0x16c0] ;  /* 0x0016c000011c7983 */ /* 0x000ee80000300800 */
[----:B------:R-:W3:Y:S01]  /*234f90*/  LDL.LU R2, [R1+0x16a8] ;  /* 0x0016a80001027983 */ /* 0x000ee20000300800 */
[----:B------:R-:W-:-:S03]  /*234fa0*/  PRMT R13, R29, 0x5210, R13 ;  /* 0x000052101d0d7816 */ /* 0x000fc6000000000d */
[----:B------:R-:W3:Y:S04]  /*234fb0*/  LDL.LU R7, [R1+0x169c] ;  /* 0x00169c0001077983 */ /* 0x000ee80000300800 */
[----:B------:R-:W3:Y:S04]  /*234fc0*/  LDL.LU R3, [R1+0x1698] ;  /* 0x0016980001037983 */ /* 0x000ee80000300800 */
[----:B------:R-:W3:Y:S04]  /*234fd0*/  LDL.LU R5, [R1+0x1690] ;  /* 0x0016900001057983 */ /* 0x000ee80000300800 */
[----:B------:R-:W3:Y:S04]  /*234fe0*/  LDL.LU R6, [R1+0x168c] ;  /* 0x00168c0001067983 */ /* 0x000ee80000300800 */
[----:B------:R-:W3:Y:S01]  /*234ff0*/  LDL.LU R29, [R1+0x16a4] ;  /* 0x0016a400011d7983 */ /* 0x000ee20000300800 */
[----:B------:R-:W-:Y:S01]  /*235000*/  BAR.SYNC.DEFER_BLOCKING 0x0 ;  /* 0x0000000000007b1d */ /* 0x000fe20000010000 */
[----:B----4-:R-:W-:-:S02]  /*235010*/  PRMT R16, R16, 0x5210, R22 ;  /* 0x0000521010107816 */ /* 0x010fc40000000016 */
[----:B--2---:R-:W-:Y:S02]  /*235020*/  PRMT R17, R17, 0x5210, R23 ;  /* 0x0000521011117816 */ /* 0x004fe40000000017 */
[----:B---3--:R-:W-:Y:S02]  /*235030*/  PRMT R12, R12, 0x5210, R20 ;  /* 0x000052100c0c7816 */ /* 0x008fe40000000014 */
        /* <DEDUP_REMOVED lines=12> */
[----:B------:R-:W-:-:S05]  /*235100*/  PRMT R15, R15, 0x5210, R9 ;  /* 0x000052100f0f7816 */ /* 0x000fca0000000009 */
[----:B------:R-:W-:Y:S04]  /*235110*/  STSM.16.M88.4 [R24], R16 ;  /* 0x0000001018007844 */ /* 0x000fe80000000200 */
[----:B------:R0:W-:Y:S04]  /*235120*/  STSM.16.M88.4 [R24+0x200], R12 ;  /* 0x0002000c18007844 */ /* 0x0001e80000000200 */
[----:B------:R-:W-:Y:S01]  /*235130*/  STL [R1+0x75d0], R24 ;  /* 0x0075d01801007387 */ /* 0x000fe20000100800 */
[----:B0-----:R-:W-:Y:S02]  /*235140*/  LOP3.LUT R13, R25, 0xffff, RZ, 0xc0, !PT ;  /* 0x0000ffff190d7812 */ /* 0x001fe400078ec0ff */
[----:B------:R-:W-:-:S02]  /*235150*/  LOP3.LUT R15, R26, 0xffff, RZ, 0xc0, !PT ;  /* 0x0000ffff1a0f7812 */ /* 0x000fc400078ec0ff */
[----:B------:R-:W-:Y:S02]  /*235160*/  LOP3.LUT R0, R0, 0xffff, RZ, 0xc0, !PT ;  /* 0x0000ffff00007812 */ /* 0x000fe400078ec0ff */
[----:B------:R-:W-:Y:S02]  /*235170*/  LOP3.LUT R4, R4, 0xffff, RZ, 0xc0, !PT ;  /* 0x0000ffff04047812 */ /* 0x000fe400078ec0ff */
[----:B------:R-:W-:Y:S01]  /*235180*/  PRMT R7, R7, 0x4210, R0 ;  /* 0x0000421007077816 */ /* 0x000fe20000000000 */
[----:B------:R0:W-:Y:S04]  /*235190*/  STL [R1+0x364], R0 ;  /* 0x0003640001007387 */ /* 0x0001e80000100800 */
[----:B------:R-:W-:Y:S01]  /*2351a0*/  STL [R1+0x9c], R13 ;  /* 0x00009c0d01007387 */ /* 0x000fe20000100800 */
[----:B------:R-:W-:Y:S01]  /*2351b0*/  BAR.SYNC.DEFER_BLOCKING 0x0 ;  /* 0x0000000000007b1d */ /* 0x000fe20000010000 */
[----:B--2---:R-:W-:-:S02]  /*2351c0*/  LOP3.LUT R12, R23, 0xffff, RZ, 0xc0, !PT ;  /* 0x0000ffff170c7812 */ /* 0x004fc400078ec0ff */
[----:B---3--:R-:W-:Y:S02]  /*2351d0*/  LOP3.LUT R11, R20, 0xffff, RZ, 0xc0, !PT ;  /* 0x0000ffff140b7812 */ /* 0x008fe400078ec0ff */
[----:B------:R-:W-:Y:S02]  /*2351e0*/  PRMT R20, R27, 0x4210, R12 ;  /* 0x000042101b147816 */ /* 0x000fe4000000000c */
[----:B------:R-:W1:Y:S01]  /*2351f0*/  LDS.128 R24, [R8] ;  /* 0x0000000008187984 */ /* 0x000e620000000c00 */
[----:B------:R-:W-:Y:S02]  /*235200*/  LOP3.LUT R10, R21, 0xffff, RZ, 0xc0, !PT ;  /* 0x0000ffff150a7812 */ /* 0x000fe400078ec0ff */
[----:B------:R-:W-:Y:S02]  /*235210*/  LOP3.LUT R9, R22, 0xffff, RZ, 0xc0, !PT ;  /* 0x0000ffff16097812 */ /* 0x000fe400078ec0ff */
[----:B------:R-:W-:Y:S02]  /*235220*/  PRMT R22, R2, 0x4210, R13 ;  /* 0x0000421002167816 */ /* 0x000fe4000000000d */
[----:B------:R-:W-:-:S02]  /*235230*/  PRMT R23, R29, 0x4210, R15 ;  /* 0x000042101d177816 */ /* 0x000fc4000000000f */
[----:B------:R-:W-:Y:S02]  /*235240*/  PRMT R21, R28, 0x4210, R4 ;  /* 0x000042101c157816 */ /* 0x000fe40000000004 */
[----:B------:R-:W-:Y:S02]  /*235250*/  PRMT R2, R5, 0x4210, R10 ;  /* 0x0000421005027816 */ /* 0x000fe4000000000a */
[----:B0-----:R-:W-:Y:S01]  /*235260*/  PRMT R0, R6, 0x4210, R9 ;  /* 0x0000421006007816 */ /* 0x001fe20000000009 */
[----:B------:R-:W2:Y:S04]  /*235270*/  LDL.LU R5, [R1+0x340] ;  /* 0x0003400001057983 */ /* 0x000ea80000300800 */
[----:B------:R-:W3:Y:S04]  /*235280*/  LDL.LU R6, [R1+0x344] ;  /* 0x0003440001067983 */ /* 0x000ee80000300800 */
[----:B------:R-:W-:Y:S04]  /*235290*/  STL.64 [R1+0x75c8], R22 ;  /* 0x0075c81601007387 */ /* 0x000fe80000100a00 */
[----:B------:R0:W-:Y:S04]  /*2352a0*/  STL.64 [R1+0x75c0], R20 ;  /* 0x0075c01401007387 */ /* 0x0001e80000100a00 */
[----:B------:R-:W4:Y:S01]  /*2352b0*/  LDL.LU R14, [R1+0x348] ;  /* 0x00034800010e7983 */ /* 0x000f220000300800 */
[----:B0-----:R-:W-:-:S03]  /*2352c0*/  IMAD.MOV.U32 R20, RZ, RZ, R7 ;  /* 0x000000ffff147224 */ /* 0x001fc600078e0007 */
[----:B------:R-:W4:Y:S04]  /*2352d0*/  LDL.LU R7, [R1+0x34c] ;  /* 0x00034c0001077983 */ /* 0x000f280000300800 */
[----:B------:R-:W4:Y:S04]  /*2352e0*/  LDL.LU R16, [R1+0x354] ;  /* 0x0003540001107983 */ /* 0x000f280000300800 */
[----:B------:R-:W4:Y:S04]  /*2352f0*/  LDL.LU R17, [R1+0x35c] ;  /* 0x00035c0001117983 */ /* 0x000f280000300800 */
[----:B------:R-:W4:Y:S04]  /*235300*/  LDL.LU R18, [R1+0x358] ;  /* 0x0003580001127983 */ /* 0x000f280000300800 */
[----:B------:R-:W4:Y:S04]  /*235310*/  LDL.LU R19, [R1+0x350] ;  /* 0x0003500001137983 */ /* 0x000f280000300800 */
[----:B-1----:R-:W-:Y:S04]  /*235320*/  STL.64 [R1+0x310], R24 ;  /* 0x0003101801007387 */ /* 0x002fe80000100a00 */
[----:B------:R-:W-:Y:S04]  /*235330*/  STL.64 [R1+0x318], R26 ;  /* 0x0003181a01007387 */ /* 0x000fe80000100a00 */
[----:B------:R-:W0:Y:S04]  /*235340*/  LDS.128 R24, [R8+0x400] ;  /* 0x0004000008187984 */ /* 0x000e280000000c00 */
[----:B0-----:R0:W-:Y:S04]  /*235350*/  STL.64 [R1+0x300], R24 ;  /* 0x0003001801007387 */ /* 0x0011e80000100a00 */
[----:B------:R-:W-:Y:S04]  /*235360*/  STL.64 [R1+0x308], R26 ;  /* 0x0003081a01007387 */ /* 0x000fe80000100a00 */
[----:B0-----:R-:W2:Y:S01]  /*235370*/  LDL.LU R24, [R1+0x75d0] ;  /* 0x0075d00001187983 */ /* 0x001ea20000300800 */
[----:B------:R-:W-:Y:S01]  /*235380*/  PRMT R3, R3, 0x4210, R11 ;  /* 0x0000421003037816 */ /* 0x000fe2000000000b */
[----:B------:R-:W-:-:S02]  /*235390*/  IMAD.MOV.U32 R22, RZ, RZ, R2 ;  /* 0x000000ffff167224 */ /* 0x000fc400078e0002 */
[----:B------:R-:W-:Y:S02]  /*2353a0*/  IMAD.MOV.U32 R23, RZ, RZ, R0 ;  /* 0x000000ffff177224 */ /* 0x000fe400078e0000 */
[----:B------:R-:W-:Y:S01]  /*2353b0*/  IMAD.MOV.U32 R21, RZ, RZ, R3 ;  /* 0x000000ffff157224 */ /* 0x000fe200078e0003 */
[----:B------:R-:W-:Y:S06]  /*2353c0*/  BAR.SYNC.DEFER_BLOCKING 0x0 ;  /* 0x0000000000007b1d */ /* 0x000fec0000010000 */
[----:B--2---:R0:W-:Y:S04]  /*2353d0*/  STSM.16.M88.4 [R24], R20 ;  /* 0x0000001418007844 */ /* 0x0041e80000000200 */
[----:B0-----:R-:W2:Y:S04]  /*2353e0*/  LDL.LU.64 R22, [R1+0x75c8] ;  /* 0x0075c80001167983 */ /* 0x001ea80000300a00 */
[----:B------:R-:W2:Y:S04]  /*2353f0*/  LDL.LU.64 R20, [R1+0x75c0] ;  /* 0x0075c00001147983 */ /* 0x000ea80000300a00 */
[----:B--2---:R0:W-:Y:S04]  /*235400*/  STSM.16.M88.4 [R24+0x200], R20 ;  /* 0x0002001418007844 */ /* 0x0041e80000000200 */
[----:B0-----:R-:W2:Y:S04]  /*235410*/  LDL.LU R20, [R1+0x1b30] ;  /* 0x001b300001147983 */ /* 0x001ea80000300800 */
[----:B------:R-:W2:Y:S04]  /*235420*/  LDL.LU R21, [R1+0x1b28] ;  /* 0x001b280001157983 */ /* 0x000ea80000300800 */
[----:B------:R-:W2:Y:S04]  /*235430*/  LDL.LU R22, [R1+0x1a94] ;  /* 0x001a940001167983 */ /* 0x000ea80000300800 */
[----:B------:R-:W2:Y:S01]  /*235440*/  LDL.LU R23, [R1+0x1a88] ;  /* 0x001a880001177983 */ /* 0x000ea20000300800 */
[----:B---3--:R-:W-:-:S02]  /*235450*/  PRMT R13, R6, 0x5210, R4 ;  /* 0x00005210060d7816 */ /* 0x008fc40000000004 */
[----:B------:R-:W-:Y:S02]  /*235460*/  PRMT R12, R5, 0x5210, R12 ;  /* 0x00005210050c7816 */ /* 0x000fe4000000000c */
[----:B----4-:R-:W-:Y:S01]  /*235470*/  PRMT R15, R7, 0x5210, R15 ;  /* 0x00005210070f7816 */ /* 0x010fe2000000000f */
[----:B------:R-:W-:Y:S06]  /*235480*/  BAR.SYNC.DEFER_BLOCKING 0x0 ;  /* 0x0000000000007b1d */ /* 0x000fec0000010000 */
[----:B--2---:R0:W-:Y:S04]  /*235490*/  STL.64 [R1+0x75b8], R22 ;  /* 0x0075b81601007387 */ /* 0x0041e80000100a00 */
[----:B0-----:R-:W2:Y:S04]  /*2354a0*/  LDL.LU R22, [R1+0x9c] ;  /* 0x00009c0001167983 */ /* 0x001ea80000300800 */
[----:B------:R-:W3:Y:S04]  /*2354b0*/  LDL.LU R23, [R1+0x364] ;  /* 0x0003640001177983 */ /* 0x000ee80000300800 */
[----:B------:R-:W-:Y:S04]  /*2354c0*/  STL.64 [R1+0x75b0], R20 ;  /* 0x0075b01401007387 */ /* 0x000fe80000100a00 */
        /* <DEDUP_REMOVED lines=12> */
[----:B--2---:R-:W-:-:S02]  /*235590*/  PRMT R14, R14, 0x5210, R22 ;  /* 0x000052100e0e7816 */ /* 0x004fc40000000016 */
[----:B---3--:R-:W-:Y:S02]  /*2355a0*/  PRMT R16, R16, 0x5210, R23 ;  /* 0x0000521010107816 */ /* 0x008fe40000000017 */
        /* <DEDUP_REMOVED lines=12> */
[----:B------:R-:W-:Y:S04]  /*235670*/  STSM.16.M88.4 [R24], R16 ;  /* 0x0000001018007844 */ /* 0x000fe80000000200 */
[----:B------:R4:W-:Y:S04]  /*235680*/  STSM.16.M88.4 [R24+0x200], R12 ;  /* 0x0002000c18007844 */ /* 0x0009e80000000200 */
[----:B------:R-:W-:Y:S01]  /*235690*/  STL [R1+0x75a8], R24 ;  /* 0x0075a81801007387 */ /* 0x000fe20000100800 */
[----:B----4-:R-:W-:-:S02]  /*2356a0*/  LOP3.LUT R12, R25, 0xffff, RZ, 0xc0, !PT ;  /* 0x0000ffff190c7812 */ /* 0x010fc400078ec0ff */
[----:B------:R-:W-:Y:S02]  /*2356b0*/  LOP3.LUT R13, R26, 0xffff, RZ, 0xc0, !PT ;  /* 0x0000ffff1a0d7812 */ /* 0x000fe400078ec0ff */
[----:B------:R-:W-:Y:S02]  /*2356c0*/  LOP3.LUT R0, R0, 0xffff, RZ, 0xc0, !PT ;  /* 0x0000ffff00007812 */ /* 0x000fe400078ec0ff */
[----:B------:R-:W-:Y:S01]  /*2356d0*/  LOP3.LUT R3, R3, 0xffff, RZ, 0xc0, !PT ;  /* 0x0000ffff03037812 */ /* 0x000fe200078ec0ff */
[----:B------:R-:W-:Y:S04]  /*2356e0*/  STL [R1+0x9c], R13 ;  /* 0x00009c0d01007387 */ /* 0x000fe80000100800 */
[----:B------:R-:W-:Y:S01]  /*2356f0*/  STL [R1+0x3a0], R0 ;  /* 0x0003a00001007387 */ /* 0x000fe20000100800 */
[----:B------:R-:W-:Y:S01]  /*235700*/  BAR.SYNC.DEFER_BLOCKING 0x0 ;  /* 0x0000000000007b1d */ /* 0x000fe20000010000 */
[----:B---3--:R-:W-:-:S02]  /*235710*/  LOP3.LUT R16, R20, 0xffff, RZ, 0xc0, !PT ;  /* 0x0000ffff14107812 */ /* 0x008fc400078ec0ff */
[----:B------:R-:W-:-:S03]  /*235720*/  PRMT R20, R27, 0x4210, R12 ;  /* 0x000042101b147816 */ /* 0x000fc6000000000c */
[----:B------:R-:W0:Y:S01]  /*235730*/  LDS.128 R24, [R8] ;  /* 0x0000000008187984 */ /* 0x000e220000000c00 */
[----:B--2---:R-:W-:Y:S02]  /*235740*/  LOP3.LUT R10, R22, 0xffff, RZ, 0xc0, !PT ;  /* 0x0000ffff160a7812 */ /* 0x004fe400078ec0ff */
[----:B------:R-:W-:Y:S02]  /*235750*/  LOP3.LUT R9, R23, 0xffff, RZ, 0xc0, !PT ;  /* 0x0000ffff17097812 */ /* 0x000fe400078ec0ff */
[----:B------:R-:W-:Y:S02]  /*235760*/  LOP3.LUT R11, R21, 0xffff, RZ, 0xc0, !PT ;  /* 0x0000ffff150b7812 */ /* 0x000fe400078ec0ff */
[----:B------:R-:W-:Y:S02]  /*235770*/  PRMT R22, R29, 0x4210, R13 ;  /* 0x000042101d167816 */ /* 0x000fe4000000000d */
[----:B------:R-:W-:Y:S02]  /*235780*/  PRMT R23, R2, 0x4210, R0 ;  /* 0x0000421002177816 */ /* 0x000fe40000000000 */
[----:B------:R-:W-:-:S03]  /*235790*/  PRMT R21, R28, 0x4210, R3 ;  /* 0x000042101c157816 */ /* 0x000fc60000000003 */
[----:B------:R1:W-:Y:S04]  /*2357a0*/  STL.64 [R1+0x75a0], R22 ;  /* 0x0075a01601007387 */ /* 0x0003e80000100a00 */
[----:B------:R2:W-:Y:S01]  /*2357b0*/  STL.64 [R1+0x7598], R20 ;  /* 0x0075981401007387 */ /* 0x0005e20000100a00 */
[----:B-1----:R-:W-:Y:S02]  /*2357c0*/  PRMT R22, R6, 0x4210, R10 ;  /* 0x0000421006167816 */ /* 0x002fe4000000000a */
[----:B--2---:R-:W-:Y:S02]  /*2357d0*/  PRMT R20, R4, 0x4210, R16 ;  /* 0x0000421004147816 */ /* 0x004fe40000000010 */
[----:B------:R-:W2:Y:S04]  /*2357e0*/  LDL.LU R4, [R1+0x380] ;  /* 0x0003800001047983 */ /* 0x000ea80000300800 */
[----:B------:R-:W3:Y:S04]  /*2357f0*/  LDL.LU R6, [R1+0x384] ;  /* 0x0003840001067983 */ /* 0x000ee80000300800 */
[----:B------:R-:W4:Y:S01]  /*235800*/  LDL.LU R14, [R1+0x388] ;  /* 0x00038800010e7983 */ /* 0x000f220000300800 */
[----:B------:R-:W-:-:S03]  /*235810*/  PRMT R23, R7, 0x4210, R9 ;  /* 0x0000421007177816 */ /* 0x000fc60000000009 */
[----:B------:R-:W4:Y:S04]  /*235820*/  LDL.LU R15, [R1+0x38c] ;  /* 0x00038c00010f7983 */ /* 0x000f280000300800 */
[----:B------:R-:W2:Y:S04]  /*235830*/  LDL.LU R17, [R1+0x39c] ;  /* 0x00039c0001117983 */ /* 0x000ea80000300800 */
        /* <DEDUP_REMOVED lines=9> */
[----:B------:R-:W-:Y:S01]  /*2358d0*/  PRMT R21, R5, 0x4210, R11 ;  /* 0x0000421005157816 */ /* 0x000fe2000000000b */
[----:B------:R-:W-:Y:S06]  /*2358e0*/  BAR.SYNC.DEFER_BLOCKING 0x0 ;  /* 0x0000000000007b1d */ /* 0x000fec0000010000 */
[----:B---3--:R0:W-:Y:S04]  /*2358f0*/  STSM.16.M88.4 [R24], R20 ;  /* 0x0000001418007844 */ /* 0x0081e80000000200 */
[----:B0-----:R-:W3:Y:S04]  /*235900*/  LDL.LU.64 R22, [R1+0x75a0] ;  /* 0x0075a00001167983 */ /* 0x001ee80000300a00 */
[----:B------:R-:W3:Y:S04]  /*235910*/  LDL.LU.64 R20, [R1+0x7598] ;  /* 0x0075980001147983 */ /* 0x000ee80000300a00 */
[----:B---3--:R0:W-:Y:S04]  /*235920*/  STSM.16.M88.4 [R24+0x200], R20 ;  /* 0x0002001418007844 */ /* 0x0081e80000000200 */
[----:B0-----:R-:W3:Y:S04]  /*235930*/  LDL.LU R20, [R1+0x1b50] ;  /* 0x001b500001147983 */ /* 0x001ee80000300800 */
[----:B------:R-:W3:Y:S04]  /*235940*/  LDL.LU R21, [R1+0x1b48] ;  /* 0x001b480001157983 */ /* 0x000ee80000300800 */
[----:B------:R-:W4:Y:S04]  /*235950*/  LDL.LU R22, [R1+0x1ac0] ;  /* 0x001ac00001167983 */ /* 0x000f280000300800 */
[----:B------:R-:W4:Y:S01]  /*235960*/  LDL.LU R23, [R1+0x1ab4] ;  /* 0x001ab40001177983 */ /* 0x000f220000300800 */
[----:B------:R-:W-:-:S02]  /*235970*/  PRMT R13, R6, 0x5210, R3 ;  /* 0x00005210060d7816 */ /* 0x000fc40000000003 */
[----:B--2---:R-:W-:Y:S02]  /*235980*/  PRMT R16, R17, 0x5210, R16 ;  /* 0x0000521011107816 */ /* 0x004fe40000000010 */
[----:B------:R-:W-:Y:S01]  /*235990*/  PRMT R12, R4, 0x5210, R12 ;  /* 0x00005210040c7816 */ /* 0x000fe2000000000c */
[----:B------:R-:W-:Y:S06]  /*2359a0*/  BAR.SYNC.DEFER_BLOCKING 0x0 ;  /* 0x0000000000007b1d */ /* 0x000fec0000010000 */
[----:B----4-:R0:W-:Y:S04]  /*2359b0*/  STL.64 [R1+0x7590], R22 ;  /* 0x0075901601007387 */ /* 0x0101e80000100a00 */
[----:B0-----:R-:W2:Y:S04]  /*2359c0*/  LDL.LU R22, [R1+0x9c] ;  /* 0x00009c0001167983 */ /* 0x001ea80000300800 */
[----:B------:R-:W4:Y:S04]  /*2359d0*/  LDL.LU R23, [R1+0x3a0] ;  /* 0x0003a00001177983 */ /* 0x000f280000300800 */
[----:B---3--:R-:W-:Y:S04]  /*2359e0*/  STL.64 [R1+0x7588], R20 ;  /* 0x0075881401007387 */ /* 0x008fe80000100a00 */
[----:B------:R-:W3:Y:S04]  /*2359f0*/  LDL.LU R25, [R1+0x199c] ;  /* 0x00199c0001197983 */ /* 0x000ee80000300800 */
[----:B------:R-:W3:Y:S04]  /*235a00*/  LDL.LU R26, [R1+0x198c] ;  /* 0x00198c00011a7983 */ /* 0x000ee80000300800 */
[----:B------:R-:W3:Y:S04]  /*235a10*/  LDL.LU R27, [R1+0x18cc] ;  /* 0x0018cc00011b7983 */ /* 0x000ee80000300800 */
[----:B------:R-:W3:Y:S04]  /*235a20*/  LDL.LU R5, [R1+0x18c8] ;  /* 0x0018c80001057983 */ /* 0x000ee80000300800 */
[----:B------:R-:W3:Y:S01]  /*235a30*/  LDL.LU R28, [R1+0x1798] ;  /* 0x00179800011c7983 */ /* 0x000ee20000300800 */
[----:B------:R-:W-:-:S03]  /*235a40*/  PRMT R17, R18, 0x5210, R11 ;  /* 0x0000521012117816 */ /* 0x000fc6000000000b */
[----:B------:R-:W3:Y:S01]  /*235a50*/  LDL.LU R29, [R1+0x1788] ;  /* 0x00178800011d7983 */ /* 0x000ee20000300800 */
[----:B------:R-:W-:-:S03]  /*235a60*/  PRMT R18, R19, 0x5210, R10 ;  /* 0x0000521013127816 */ /* 0x000fc6000000000a */
[----:B------:R-:W3:Y:S01]  /*235a70*/  LDL.LU R0, [R1+0x1778] ;  /* 0x0017780001007983 */ /* 0x000ee20000300800 */
[----:B------:R-:W-:-:S03]  /*235a80*/  PRMT R19, R7, 0x5210, R9 ;  /* 0x0000521007137816 */ /* 0x000fc60000000009 */
[----:B------:R-:W3:Y:S04]  /*235a90*/  LDL.LU R2, [R1+0x7c8] ;  /* 0x0007c80001027983 */ /* 0x000ee80000300800 */
[----:B------:R-:W3:Y:S04]  /*235aa0*/  LDL.LU R3, [R1+0x1770] ;  /* 0x0017700001037983 */ /* 0x000ee80000300800 */
[----:B------:R-:W3:Y:S04]  /*235ab0*/  LDL.LU R4, [R1+0x175c] ;  /* 0x00175c0001047983 */ /* 0x000ee80000300800 */
[----:B------:R-:W3:Y:S04]  /*235ac0*/  LDL.LU R6, [R1+0x174c] ;  /* 0x00174c0001067983 */ /* 0x000ee80000300800 */
[----:B------:R-:W3:Y:S01]  /*235ad0*/  LDL.LU R7, [R1+0x1754] ;  /* 0x0017540001077983 */ /* 0x000ee20000300800 */
[----:B--2---:R-:W-:-:S02]  /*235ae0*/  PRMT R14, R14, 0x5210, R22 ;  /* 0x000052100e0e7816 */ /* 0x004fc40000000016 */
[----:B----4-:R-:W-:Y:S02]  /*235af0*/  PRMT R15, R15, 0x5210, R23 ;  /* 0x000052100f0f7816 */ /* 0x010fe40000000017 */
[----:B------:R-:W0:Y:S04]  /*235b00*/  LDS.128 R20, [R8] ;  /* 0x0000000008147984 */ /* 0x000e280000000c00 */
[----:B0-----:R-:W-:Y:S04]  /*235b10*/  STL.64 [R1+0x350], R20 ;  /* 0x0003501401007387 */ /* 0x001fe80000100a00 */
[----:B------:R-:W-:Y:S04]  /*235b20*/  STL.64 [R1+0x358], R22 ;  /* 0x0003581601007387 */ /* 0x000fe80000100a00 */
[----:B------:R-:W0:Y:S01]  /*235b30*/  LDS.128 R20, [R8+0x400] ;  /* 0x0004000008147984 */ /* 0x000e220000000c00 */
[----:B------:R-:W-:Y:S06]  /*235b40*/  BAR.SYNC.DEFER_BLOCKING 0x0 ;  /* 0x0000000000007b1d */ /* 0x000fec0000010000 */
[----:B0-----:R-:W-:Y:S04]  /*235b50*/  STL.64 [R1+0x3b0], R20 ;  /* 0x0003b01401007387 */ /* 0x001fe80000100a00 */
[----:B------:R0:W-:Y:S04]  /*235b60*/  STL.64 [R1+0x3b8], R22 ;  /* 0x0003b81601007387 */ /* 0x0001e80000100a00 */
[----:B0-----:R-:W2:Y:S04]  /*235b70*/  LDL.LU.64 R22, [R1+0x7590] ;  /* 0x0075900001167983 */ /* 0x001ea80000300a00 */
[----:B------:R-:W4:Y:S04]  /*235b80*/  LDL.LU.64 R20, [R1+0x7588] ;  /* 0x0075880001147983 */ /* 0x000f280000300a00 */
[----:B------:R-:W-:Y:S04]  /*235b90*/  STSM.16.M88.4 [R24], R16 ;  /* 0x0000001018007844 */ /* 0x000fe80000000200 */
[----:B------:R3:W-:Y:S04]  /*235ba0*/  STSM.16.M88.4 [R24+0x200], R12 ;  /* 0x0002000c18007844 */ /* 0x0007e80000000200 */
[----:B------:R-:W-:Y:S01]  /*235bb0*/  STL [R1+0x7580], R24 ;  /* 0x0075801801007387 */ /* 0x000fe20000100800 */
[----:B---3--:R-:W-:-:S02]  /*235bc0*/  LOP3.LUT R14, R25, 0xffff, RZ, 0xc0, !PT ;  /* 0x0000ffff190e7812 */ /* 0x008fc400078ec0ff */
[----:B------:R-:W-:Y:S02]  /*235bd0*/  LOP3.LUT R13, R26, 0xffff, RZ, 0xc0, !PT ;  /* 0x0000ffff1a0d7812 */ /* 0x000fe400078ec0ff */
[----:B------:R-:W-:Y:S01]  /*235be0*/  LOP3.LUT R12, R27, 0xffff, RZ, 0xc0, !PT ;  /* 0x0000ffff1b0c7812 */ /* 0x000fe200078ec0ff */
[----:B------:R-:W-:Y:S01]  /*235bf0*/  BAR.SYNC.DEFER_BLOCKING 0x0 ;  /* 0x0000000000007b1d */ /* 0x000fe20000010000 */
[----:B------:R-:W-:-:S05]  /*235c00*/  LOP3.LUT R5, R5, 0xffff, RZ, 0xc0, !PT ;  /* 0x0000ffff05057812 */ /* 0x000fca00078ec0ff */
[----:B------:R-:W0:Y:S04]  /*235c10*/  LDS.128 R24, [R8] ;  /* 0x0000000008187984 */ /* 0x000e280000000c00 */
[----:B------:R-:W-:Y:S04]  /*235c20*/  STL [R1+0x94], R14 ;  /* 0x0000940e01007387 */ /* 0x000fe80000100800 */
[----:B------:R1:W-:Y:S01]  /*235c30*/  STL [R1+0x9c], R12 ;  /* 0x00009c0c01007387 */ /* 0x0003e20000100800 */
[----:B--2---:R-:W-:Y:S02]  /*235c40*/  LOP3.LUT R10, R22, 0xffff, RZ, 0xc0, !PT ;  /* 0x0000ffff160a7812 */ /* 0x004fe400078ec0ff */
[----:B------:R-:W-:-:S02]  /*235c50*/  LOP3.LUT R9, R23, 0xffff, RZ, 0xc0, !PT ;  /* 0x0000ffff17097812 */ /* 0x000fc400078ec0ff */
[----:B----4-:R-:W-:Y:S02]  /*235c60*/  LOP3.LUT R15, R20, 0xffff, RZ, 0xc0, !PT ;  /* 0x0000ffff140f7812 */ /* 0x010fe400078ec0ff */
[----:B------:R-:W-:Y:S02]  /*235c70*/  LOP3.LUT R11, R21, 0xffff, RZ, 0xc0, !PT ;  /* 0x0000ffff150b7812 */ /* 0x000fe400078ec0ff */
[----:B------:R-:W-:Y:S02]  /*235c80*/  PRMT R22, R0, 0x4210, R12 ;  /* 0x0000421000167816 */ /* 0x000fe4000000000c */
[----:B------:R-:W-:Y:S02]  /*235c90*/  PRMT R23, R2, 0x4210, R5 ;  /* 0x0000421002177816 */ /* 0x000fe40000000005 */
[----:B------:R-:W-:Y:S02]  /*235ca0*/  PRMT R20, R28, 0x4210, R14 ;  /* 0x000042101c147816 */ /* 0x000fe4000000000e */
[----:B------:R-:W-:Y:S01]  /*235cb0*/  PRMT R21, R29, 0x4210, R13 ;  /* 0x000042101d157816 */ /* 0x000fe2000000000d */
[----:B------:R2:W-:Y:S04]  /*235cc0*/  STL.64 [R1+0x7578], R22 ;  /* 0x0075781601007387 */ /* 0x0005e80000100a00 */
[----:B------:R-:W-:Y:S04]  /*235cd0*/  STL.64 [R1+0x7570], R20 ;  /* 0x0075701401007387 */ /* 0x000fe80000100a00 */
[----:B-1----:R-:W3:Y:S04]  /*235ce0*/  LDL.LU R12, [R1+0x3c0] ;  /* 0x0003c000010c7983 */ /* 0x002ee80000300800 */
[----:B------:R-:W4:Y:S04]  /*235cf0*/  LDL.LU R0, [R1+0x3c4] ;  /* 0x0003c40001007983 */ /* 0x000f280000300800 */
[----:B------:R-:W3:Y:S01]  /*235d00*/  LDL.LU R14, [R1+0x3c8] ;  /* 0x0003c800010e7983 */ /* 0x000ee20000300800 */
[----:B--2---:R-:W-:-:S03]  /*235d10*/  PRMT R22, R6, 0x4210, R10 ;  /* 0x0000421006167816 */ /* 0x004fc6000000000a */
[----:B------:R-:W2:Y:S04]  /*235d20*/  LDL.LU R16, [R1+0x3dc] ;  /* 0x0003dc0001107983 */ /* 0x000ea80000300800 */
[----:B------:R-:W2:Y:S04]  /*235d30*/  LDL.LU R17, [R1+0x3d8] ;  /* 0x0003d80001117983 */ /* 0x000ea80000300800 */
[----:B------:R-:W2:Y:S04]  /*235d40*/  LDL.LU R18, [R1+0x3d4] ;  /* 0x0003d40001127983 */ /* 0x000ea80000300800 */
[----:B------:R-:W2:Y:S04]  /*235d50*/  LDL.LU R19, [R1+0x3d0] ;  /* 0x0003d00001137983 */ /* 0x000ea80000300800 */
[----:B------:R-:W2:Y:S04]  /*235d60*/  LDL.LU R6, [R1+0x3cc] ;  /* 0x0003cc0001067983 */ /* 0x000ea80000300800 */
[----:B0-----:R-:W-:Y:S04]  /*235d70*/  STL.64 [R1+0x340], R24 ;  /* 0x0003401801007387 */ /* 0x001fe80000100a00 */
[----:B------:R-:W-:Y:S04]  /*235d80*/  STL.64 [R1+0x348], R26 ;  /* 0x0003481a01007387 */ /* 0x000fe80000100a00 */
[----:B------:R-:W0:Y:S04]  /*235d90*/  LDS.128 R24, [R8+0x400] ;  /* 0x0004000008187984 */ /* 0x000e280000000c00 */
[----:B0-----:R0:W-:Y:S04]  /*235da0*/  STL.64 [R1+0x3a0], R24 ;  /* 0x0003a01801007387 */ /* 0x0011e80000100a00 */
[----:B------:R-:W-:Y:S04]  /*235db0*/  STL.64 [R1+0x3a8], R26 ;  /* 0x0003a81a01007387 */ /* 0x000fe80000100a00 */
[----:B0-----:R-:W4:Y:S01]  /*235dc0*/  LDL.LU R24, [R1+0x7580] ;  /* 0x0075800001187983 */ /* 0x001f220000300800 */
[----:B------:R-:W-:-:S02]  /*235dd0*/  PRMT R20, R3, 0x4210, R15 ;  /* 0x0000421003147816 */ /* 0x000fc4000000000f */
[----:B------:R-:W-:Y:S02]  /*235de0*/  PRMT R21, R4, 0x4210, R11 ;  /* 0x0000421004157816 */ /* 0x000fe4000000000b */
[----:B------:R-:W-:Y:S01]  /*235df0*/  PRMT R23, R7, 0x4210, R9 ;  /* 0x0000421007177816 */ /* 0x000fe20000000009 */
[----:B------:R-:W-:Y:S06]  /*235e00*/  BAR.SYNC.DEFER_BLOCKING 0x0 ;  /* 0x0000000000007b1d */ /* 0x000fec0000010000 */
[----:B----4-:R0:W-:Y:S04]  /*235e10*/  STSM.16.M88.4 [R24], R20 ;  /* 0x0000001418007844 */ /* 0x0101e80000000200 */
[----:B0-----:R-:W4:Y:S04]  /*235e20*/  LDL.LU.64 R22, [R1+0x7578] ;  /* 0x0075780001167983 */ /* 0x001f280000300a00 */
[----:B------:R-:W4:Y:S04]  /*235e30*/  LDL.LU.64 R20, [R1+0x7570] ;  /* 0x0075700001147983 */ /* 0x000f280000300a00 */
[----:B----4-:R0:W-:Y:S04]  /*235e40*/  STSM.16.M88.4 [R24+0x200], R20 ;  /* 0x0002001418007844 */ /* 0x0101e80000000200 */
[----:B0-----:R-:W4:Y:S04]  /*235e50*/  LDL.LU R20, [R1+0x1b74] ;  /* 0x001b740001147983 */ /* 0x001f280000300800 */
[----:B------:R-:W4:Y:S04]  /*235e60*/  LDL.LU R21, [R1+0x1b6c] ;  /* 0x001b6c0001157983 */ /* 0x000f280000300800 */
[----:B------:R-:W3:Y:S04]  /*235e70*/  LDL.LU R22, [R1+0x1ae4] ;  /* 0x001ae40001167983 */ /* 0x000ee80000300800 */
[----:B------:R-:W2:Y:S04]  /*235e80*/  LDL.LU R2, [R1+0x1ad4] ;  /* 0x001ad40001027983 */ /* 0x000ea80000300800 */
[----:B------:R-:W3:Y:S01]  /*235e90*/  LDL.LU R23, [R1+0x1a48] ;  /* 0x001a480001177983 */ /* 0x000ee20000300800 */
[----:B------:R-:W-:Y:S01]  /*235ea0*/  PRMT R13, R0, 0x5210, R13 ;  /* 0x00005210000d7816 */ /* 0x000fe2000000000d */
[----:B------:R-:W-:Y:S06]  /*235eb0*/  BAR.SYNC.DEFER_BLOCKING 0x0 ;  /* 0x0000000000007b1d */ /* 0x000fec0000010000 */
[----:B---3--:R0:W-:Y:S04]  /*235ec0*/  STL.64 [R1+0x7568], R22 ;  /* 0x0075681601007387 */ /* 0x0081e80000100a00 */
[----:B0-----:R-:W3:Y:S04]  /*235ed0*/  LDL.LU R22, [R1+0x94] ;  /* 0x0000940001167983 */ /* 0x001ee80000300800 */
[----:B------:R-:W2:Y:S04]  /*235ee0*/  LDL.LU R23, [R1+0x9c] ;  /* 0x00009c0001177983 */ /* 0x000ea80000300800 */
[----:B----4-:R-:W-:Y:S04]  /*235ef0*/  STL.64 [R1+0x7560], R20 ;  /* 0x0075601401007387 */ /* 0x010fe80000100a00 */
        /* <DEDUP_REMOVED lines=9> */
[----:B---3--:R-:W-:-:S02]  /*235f90*/  PRMT R12, R12, 0x5210, R22 ;  /* 0x000052100c0c7816 */ /* 0x008fc40000000016 */
[----:B--2---:R-:W-:Y:S02]  /*235fa0*/  PRMT R14, R14, 0x5210, R23 ;  /* 0x000052100e0e7816 */ /* 0x004fe40000000017 */
        /* <DEDUP_REMOVED lines=10> */
[----:B------:R-:W-:Y:S02]  /*236050*/  PRMT R18, R18, 0x5210, R10 ;  /* 0x0000521012127816 */ /* 0x000fe4000000000a */
[----:B------:R-:W-:Y:S01]  /*236060*/  PRMT R19, R19, 0x5210, R9 ;  /* 0x0000521013137816 */ /* 0x000fe20000000009 */
[----:B------:R-:W-:Y:S01]  /*236070*/  BAR.SYNC.DEFER_BLOCKING 0x0 ;  /* 0x0000000000007b1d */ /* 0x000fe20000010000 */
[----:B------:R-:W-:-:S05]  /*236080*/  PRMT R15, R6, 0x5210, R5 ;  /* 0x00005210060f7816 */ /* 0x000fca0000000005 */
[----:B------:R-:W3:Y:S04]  /*236090*/  LDL.LU R5, [R1+0x17c4] ;  /* 0x0017c40001057983 */ /* 0x000ee80000300800 */
[----:B------:R-:W3:Y:S04]  /*2360a0*/  LDL.LU R6, [R1+0x1810] ;  /* 0x0018100001067983 */ /* 0x000ee80000300800 */
[----:B------:R-:W-:Y:S04]  /*2360b0*/  STL [R1+0x7558], R24 ;  /* 0x0075581801007387 */ /* 0x000fe80000100800 */
[----:B------:R-:W-:Y:S04]  /*2360c0*/  STSM.16.M88.4 [R24], R16 ;  /* 0x0000001018007844 */ /* 0x000fe80000000200 */
[----:B------:R4:W-:Y:S02]  /*2360d0*/  STSM.16.M88.4 [R24+0x200], R12 ;  /* 0x0002000c18007844 */ /* 0x0009e40000000200 */
[----:B----4-:R-:W-:-:S02]  /*2360e0*/  LOP3.LUT R14, R26, 0xffff, RZ, 0xc0, !PT ;  /* 0x0000ffff1a0e7812 */ /* 0x010fc400078ec0ff */
[----:B--2---:R-:W-:Y:S02]  /*2360f0*/  LOP3.LUT R12, R23, 0xffff, RZ, 0xc0, !PT ;  /* 0x0000ffff170c7812 */ /* 0x004fe400078ec0ff */
[----:B------:R-:W-:Y:S02]  /*236100*/  LOP3.LUT R9, R22, 0xffff, RZ, 0xc0, !PT ;  /* 0x0000ffff16097812 */ /* 0x000fe400078ec0ff */
[----:B---3--:R-:W-:Y:S01]  /*236110*/  LOP3.LUT R10, R21, 0xffff, RZ, 0xc0, !PT ;  /* 0x0000ffff150a7812 */ /* 0x008fe200078ec0ff */
[----:B------:R0:W-:Y:S01]  /*236120*/  STL [R1+0x94], R12 ;  /* 0x0000940c01007387 */ /* 0x0001e20000100800 */
[----:B------:R-:W-:Y:S02]  /*236130*/  LOP3.LUT R11, R20, 0xffff, RZ, 0xc0, !PT ;  /* 0x0000ffff140b7812 */ /* 0x000fe400078ec0ff */
[----:B------:R-:W-:Y:S02]  /*236140*/  PRMT R20, R28, 0x4210, R12 ;  /* 0x000042101c147816 */ /* 0x000fe4000000000c */
[----:B------:R-:W-:-:S02]  /*236150*/  PRMT R22, R3, 0x4210, R14 ;  /* 0x0000421003167816 */ /* 0x000fc4000000000e */
[----:B------:R-:W-:Y:S01]  /*236160*/  PRMT R3, R7, 0x4210, R10 ;  /* 0x0000421007037816 */ /* 0x000fe2000000000a */
[----:B0-----:R-:W2:Y:S04]  /*236170*/  LDL.LU R12, [R1+0x3f4] ;  /* 0x0003f400010c7983 */ /* 0x001ea80000300800 */
[----:B------:R-:W3:Y:S04]  /*236180*/  LDL.LU R7, [R1+0x3f0] ;  /* 0x0003f00001077983 */ /* 0x000ee80000300800 */
[----:B------:R-:W4:Y:S04]  /*236190*/  LDL.LU R16, [R1+0x3e8] ;  /* 0x0003e80001107983 */ /* 0x000f280000300800 */
[----:B------:R-:W4:Y:S04]  /*2361a0*/  LDL.LU R17, [R1+0x3fc] ;  /* 0x0003fc0001117983 */ /* 0x000f280000300800 */
[----:B------:R-:W2:Y:S04]  /*2361b0*/  LDL.LU R18, [R1+0x3ec] ;  /* 0x0003ec0001127983 */ /* 0x000ea80000300800 */
[----:B------:R-:W2:Y:S01]  /*2361c0*/  LDL.LU R19, [R1+0x3e4] ;  /* 0x0003e40001137983 */ /* 0x000ea20000300800 */
[----:B------:R-:W-:-:S02]  /*2361d0*/  LOP3.LUT R13, R25, 0xffff, RZ, 0xc0, !PT ;  /* 0x0000ffff190d7812 */ /* 0x000fc400078ec0ff */
[----:B------:R-:W-:Y:S01]  /*2361e0*/  LOP3.LUT R15, R27, 0xffff, RZ, 0xc0, !PT ;  /* 0x0000ffff1b0f7812 */ /* 0x000fe200078ec0ff */
[----:B------:R-:W-:Y:S06]  /*2361f0*/  BAR.SYNC.DEFER_BLOCKING 0x0 ;  /* 0x0000000000007b1d */ /* 0x000fec0000010000 */
[----:B------:R-:W0:Y:S01]  /*236200*/  LDS.128 R24, [R8] ;  /* 0x0000000008187984 */ /* 0x000e220000000c00 */
[----:B------:R-:W-:-:S03]  /*236210*/  PRMT R4, R4, 0x4210, R11 ;  /* 0x0000421004047816 */ /* 0x000fc6000000000b */
[----:B--2---:R-:W-:Y:S04]  /*236220*/  STL.64 [R1+0x7550], R18 ;  /* 0x0075501201007387 */ /* 0x004fe80000100a00 */
[----:B----4-:R1:W-:Y:S02]  /*236230*/  STL.64 [R1+0x7548], R16 ;  /* 0x0075481001007387 */ /* 0x0103e40000100a00 */
[----:B-1----:R-:W-:Y:S02]  /*236240*/  IMAD.MOV.U32 R17, RZ, RZ, R3 ;  /* 0x000000ffff117224 */ /* 0x002fe400078e0003 */
[----:B------:R-:W-:Y:S01]  /*236250*/  IMAD.MOV.U32 R16, RZ, RZ, R4 ;  /* 0x000000ffff107224 */ /* 0x000fe200078e0004 */
[----:B------:R-:W2:Y:S04]  /*236260*/  LDL.LU R3, [R1+0x3f8] ;  /* 0x0003f80001037983 */ /* 0x000ea80000300800 */
[----:B------:R-:W4:Y:S04]  /*236270*/  LDL.LU R4, [R1+0x3e0] ;  /* 0x0003e00001047983 */ /* 0x000f280000300800 */
[----:B0-----:R-:W-:Y:S04]  /*236280*/  STL.64 [R1+0x380], R24 ;  /* 0x0003801801007387 */ /* 0x001fe80000100a00 */
[----:B------:R-:W-:Y:S04]  /*236290*/  STL.64 [R1+0x388], R26 ;  /* 0x0003881a01007387 */ /* 0x000fe80000100a00 */
[----:B------:R-:W0:Y:S04]  /*2362a0*/  LDS.128 R24, [R8+0x400] ;  /* 0x0004000008187984 */ /* 0x000e280000000c00 */
[----:B0-----:R0:W-:Y:S04]  /*2362b0*/  STL.64 [R1+0x400], R24 ;  /* 0x0004001801007387 */ /* 0x0011e80000100a00 */
[----:B------:R-:W-:Y:S04]  /*2362c0*/  STL.64 [R1+0x408], R26 ;  /* 0x0004081a01007387 */ /* 0x000fe80000100a00 */
[----:B0-----:R-:W3:Y:S01]  /*2362d0*/  LDL.LU R24, [R1+0x7558] ;  /* 0x0075580001187983 */ /* 0x001ee20000300800 */
[----:B------:R-:W-:-:S02]  /*2362e0*/  PRMT R0, R0, 0x4210, R9 ;  /* 0x0000421000007816 */ /* 0x000fc40000000009 */
[----:B------:R-:W-:-:S03]  /*2362f0*/  LOP3.LUT R2, R2, 0xffff, RZ, 0xc0, !PT ;  /* 0x0000ffff02027812 */ /* 0x000fc600078ec0ff */
[----:B------:R-:W-:Y:S01]  /*236300*/  IMAD.MOV.U32 R18, RZ, RZ, R0 ;  /* 0x000000ffff127224 */ /* 0x000fe200078e0000 */
[----:B------:R-:W-:Y:S01]  /*236310*/  PRMT R19, R5, 0x4210, R2 ;  /* 0x0000421005137816 */ /* 0x000fe20000000002 */
[----:B------:R-:W-:Y:S01]  /*236320*/  BAR.SYNC.DEFER_BLOCKING 0x0 ;  /* 0x0000000000007b1d */ /* 0x000fe20000010000 */
[----:B------:R-:W-:Y:S02]  /*236330*/  PRMT R21, R29, 0x4210, R13 ;  /* 0x000042101d157816 */ /* 0x000fe4000000000d */
[----:B------:R-:W-:-:S03]  /*236340*/  PRMT R23, R6, 0x4210, R15 ;  /* 0x0000421006177816 */ /* 0x000fc6000000000f */
[----:B---3--:R0:W-:Y:S04]  /*236350*/  STSM.16.M88.4 [R24], R16 ;  /* 0x0000001018007844 */ /* 0x0081e80000000200 */
[----:B------:R1:W-:Y:S04]  /*236360*/  STSM.16.M88.4 [R24+0x200], R20 ;  /* 0x0002001418007844 */ /* 0x0003e80000000200 */
[----:B0-----:R-:W3:Y:S04]  /*236370*/  LDL.LU.64 R18, [R1+0x7550] ;  /* 0x0075500001127983 */ /* 0x001ee80000300a00 */
[----:B------:R-:W2:Y:S04]  /*236380*/  LDL.LU.64 R16, [R1+0x7548] ;  /* 0x0075480001107983 */ /* 0x000ea80000300a00 */
[----:B-1----:R-:W4:Y:S04]  /*236390*/  LDL.LU R20, [R1+0x1b90] ;  /* 0x001b900001147983 */ /* 0x002f280000300800 */
        /* <DEDUP_REMOVED lines=8> */
[----:B----4-:R-:W-:Y:S04]  /*236420*/  STL.64 [R1+0x7538], R20 ;  /* 0x0075381401007387 */ /* 0x010fe80000100a00 */
[----:B------:R-:W4:Y:S04]  /*236430*/  LDL.LU R25, [R1+0x1a60] ;  /* 0x001a600001197983 */ /* 0x000f280000300800 */
[----:B------:R-:W4:Y:S01]  /*236440*/  LDL.LU R26, [R1+0x1928] ;  /* 0x00192800011a7983 */ /* 0x000f220000300800 */
[----:B--2---:R-:W-:-:S03]  /*236450*/  PRMT R15, R17, 0x5210, R15 ;  /* 0x00005210110f7816 */ /* 0x004fc6000000000f */
[----:B------:R-:W2:Y:S01]  /*236460*/  LDL.LU R27, [R1+0x1918] ;  /* 0x00191800011b7983 */ /* 0x000ea20000300800 */
[----:B------:R-:W-:-:S03]  /*236470*/  PRMT R14, R16, 0x5210, R14 ;  /* 0x00005210100e7816 */ /* 0x000fc6000000000e */
        /* <DEDUP_REMOVED lines=8> */
[----:B------:R-:W2:Y:S04]  /*236500*/  LDL.LU R7, [R1+0x1884] ;  /* 0x0018840001077983 */ /* 0x000ea80000300800 */
[----:B------:R-:W2:Y:S04]  /*236510*/  LDL.LU R2, [R1+0x18a8] ;  /* 0x0018a80001027983 */ /* 0x000ea80000300800 */
[----:B------:R-:W2:Y:S01]  /*236520*/  LDL.LU R3, [R1+0x187c] ;  /* 0x00187c0001037983 */ /* 0x000ea20000300800 */
[----:B---3--:R-:W-:-:S03]  /*236530*/  PRMT R12, R12, 0x5210, R23 ;  /* 0x000052100c0c7816 */ /* 0x008fc60000000017 */
[----:B------:R-:W0:Y:S04]  /*236540*/  LDS.128 R20, [R8] ;  /* 0x0000000008147984 */ /* 0x000e280000000c00 */
[----:B0-----:R-:W-:Y:S04]  /*236550*/  STL.64 [R1+0x3f0], R20 ;  /* 0x0003f01401007387 */ /* 0x001fe80000100a00 */
[----:B------:R-:W-:Y:S04]  /*236560*/  STL.64 [R1+0x3f8], R22 ;  /* 0x0003f81601007387 */ /* 0x000fe80000100a00 */
[----:B------:R-:W0:Y:S04]  /*236570*/  LDS.128 R20, [R8+0x400] ;  /* 0x0004000008147984 */ /* 0x000e280000000c00 */
[----:B------:R-:W3:Y:S01]  /*236580*/  LDL.LU R4, [R1+0x7cc] ;  /* 0x0007cc0001047983 */ /* 0x000ee20000300800 */
[----:B------:R-:W-:Y:S06]  /*236590*/  BAR.SYNC.DEFER_BLOCKING 0x0 ;  /* 0x0000000000007b1d */ /* 0x000fec0000010000 */
[----:B0-----:R-:W-:Y:S04]  /*2365a0*/  STL.64 [R1+0x3e0], R20 ;  /* 0x0003e01401007387 */ /* 0x001fe80000100a00 */
[----:B------:R0:W-:Y:S04]  /*2365b0*/  STL.64 [R1+0x3e8], R22 ;  /* 0x0003e81601007387 */ /* 0x0001e80000100a00 */
[----:B0-----:R-:W3:Y:S04]  /*2365c0*/  LDL.LU.64 R22, [R1+0x7540] ;  /* 0x0075400001167983 */ /* 0x001ee80000300a00 */
[----:B------:R-:W3:Y:S04]  /*2365d0*/  LDL.LU.64 R20, [R1+0x7538] ;  /* 0x0075380001147983 */ /* 0x000ee80000300a00 */
[----:B------:R-:W-:Y:S04]  /*2365e0*/  STSM.16.M88.4 [R24], R16 ;  /* 0x0000001018007844 */ /* 0x000fe80000000200 */
[----:B------:R4:W-:Y:S04]  /*2365f0*/  STSM.16.M88.4 [R24+0x200], R12 ;  /* 0x0002000c18007844 */ /* 0x0009e80000000200 */
[----:B------:R-:W-:Y:S01]  /*236600*/  STL [R1+0x7530], R24 ;  /* 0x0075301801007387 */ /* 0x000fe20000100800 */
[----:B----4-:R-:W-:-:S02]  /*236610*/  LOP3.LUT R13, R25, 0xffff, RZ, 0xc0, !PT ;  /* 0x0000ffff190d7812 */ /* 0x010fc400078ec0ff */
[----:B------:R-:W-:Y:S02]  /*236620*/  LOP3.LUT R14, R26, 0xffff, RZ, 0xc0, !PT ;  /* 0x0000ffff1a0e7812 */ /* 0x000fe400078ec0ff */
[----:B--2---:R-:W-:Y:S01]  /*236630*/  LOP3.LUT R15, R27, 0xffff, RZ, 0xc0, !PT ;  /* 0x0000ffff1b0f7812 */ /* 0x004fe200078ec0ff */
[----:B------:R-:W-:Y:S06]  /*236640*/  BAR.SYNC.DEFER_BLOCKING 0x0 ;  /* 0x0000000000007b1d */ /* 0x000fec0000010000 */
[----:B------:R-:W0:Y:S01]  /*236650*/  LDS.128 R24, [R8] ;  /* 0x0000000008187984 */ /* 0x000e220000000c00 */
[----:B---3--:R-:W-:-:S02]  /*236660*/  LOP3.LUT R12, R23, 0xffff, RZ, 0xc0, !PT ;  /* 0x0000ffff170c7812 */ /* 0x008fc400078ec0ff */
[----:B------:R-:W-:Y:S02]  /*236670*/  LOP3.LUT R9, R22, 0xffff, RZ, 0xc0, !PT ;  /* 0x0000ffff16097812 */ /* 0x000fe400078ec0ff */
[----:B------:R-:W-:Y:S02]  /*236680*/  LOP3.LUT R11, R20, 0xffff, RZ, 0xc0, !PT ;  /* 0x0000ffff140b7812 */ /* 0x000fe400078ec0ff */
[----:B------:R-:W-:Y:S02]  /*236690*/  LOP3.LUT R10, R21, 0xffff, RZ, 0xc0, !PT ;  /* 0x0000ffff150a7812 */ /* 0x000fe400078ec0ff */
[----:B------:R-:W-:Y:S02]  /*2366a0*/  PRMT R22, R0, 0x4210, R14 ;  /* 0x0000421000167816 */ /* 0x000fe4000000000e */
[----:B------:R-:W-:Y:S02]  /*2366b0*/  PRMT R23, R6, 0x4210, R15 ;  /* 0x0000421006177816 */ /* 0x000fe4000000000f */
[----:B------:R-:W-:-:S02]  /*2366c0*/  PRMT R20, R28, 0x4210, R12 ;  /* 0x000042101c147816 */ /* 0x000fc4000000000c */
[----:B------:R-:W-:Y:S01]  /*2366d0*/  PRMT R21, R29, 0x4210, R13 ;  /* 0x000042101d157816 */ /* 0x000fe2000000000d */
[----:B------:R1:W-:Y:S04]  /*2366e0*/  STL [R1+0x94], R12 ;  /* 0x0000940c01007387 */ /* 0x0003e80000100800 */
[----:B------:R-:W-:Y:S04]  /*2366f0*/  STL.64 [R1+0x7528], R22 ;  /* 0x0075281601007387 */ /* 0x000fe80000100a00 */
[----:B------:R2:W-:Y:S04]  /*236700*/  STL.64 [R1+0x7520], R20 ;  /* 0x0075201401007387 */ /* 0x0005e80000100a00 */
        /* <DEDUP_REMOVED lines=15> */
[----:B------:R-:W-:-:S02]  /*236800*/  LOP3.LUT R5, R5, 0xffff, RZ, 0xc0, !PT ;  /* 0x0000ffff05057812 */ /* 0x000fc400078ec0ff */
[----:B------:R-:W-:Y:S02]  /*236810*/  PRMT R21, R2, 0x4210, R10 ;  /* 0x0000421002157816 */ /* 0x000fe4000000000a */
        /* <DEDUP_REMOVED lines=9> */
[----:B------:R-:W4:Y:S04]  /*2368b0*/  LDL.LU R22, [R1+0x1b2c] ;  /* 0x001b2c0001167983 */ /* 0x000f280000300800 */
[----:B------:R-:W4:Y:S01]  /*2368c0*/  LDL.LU R23, [R1+0x1b24] ;  /* 0x001b240001177983 */ /* 0x000f220000300800 */
[----:B------:R-:W-:-:S02]  /*2368d0*/  PRMT R13, R16, 0x5210, R13 ;  /* 0x00005210100d7816 */ /* 0x000fc4000000000d */
[----:B---3--:R-:W-:Y:S02]  /*2368e0*/  PRMT R14, R17, 0x5210, R14 ;  /* 0x00005210110e7816 */ /* 0x008fe4000000000e */
[----:B--2---:R-:W-:Y:S01]  /*2368f0*/  PRMT R15, R18, 0x5210, R15 ;  /* 0x00005210120f7816 */ /* 0x004fe2000000000f */
[----:B------:R-:W-:Y:S06]  /*236900*/  BAR.SYNC.DEFER_BLOCKING 0x0 ;  /* 0x0000000000007b1d */ /* 0x000fec0000010000 */
[----:B----4-:R0:W-:Y:S04]  /*236910*/  STL.64 [R1+0x7518], R22 ;  /* 0x0075181601007387 */ /* 0x0101e80000100a00 */
[----:B0-----:R-:W2:Y:S04]  /*236920*/  LDL.LU R23, [R1+0x94] ;  /* 0x0000940001177983 */ /* 0x001ea80000300800 */
[----:B------:R-:W-:Y:S04]  /*236930*/  STL.64 [R1+0x7510], R20 ;  /* 0x0075101401007387 */ /* 0x000fe80000100a00 */
[----:B------:R-:W3:Y:S04]  /*236940*/  LDL.LU R25, [R1+0x1a90] ;  /* 0x001a900001197983 */ /* 0x000ee80000300800 */
[----:B------:R-:W4:Y:S04]  /*236950*/  LDL.LU R26, [R1+0x1a84] ;  /* 0x001a8400011a7983 */ /* 0x000f280000300800 */
[----:B------:R-:W4:Y:S04]  /*236960*/  LDL.LU R27, [R1+0x1948] ;  /* 0x00194800011b7983 */ /* 0x000f280000300800 */
[----:B------:R-:W4:Y:S01]  /*236970*/  LDL.LU R28, [R1+0x1938] ;  /* 0x00193800011c7983 */ /* 0x000f220000300800 */
[----:B------:R-:W-:-:S03]  /*236980*/  PRMT R16, R19, 0x5210, R11 ;  /* 0x0000521013107816 */ /* 0x000fc6000000000b */
[----:B------:R-:W4:Y:S01]  /*236990*/  LDL.LU R0, [R1+0x1aa4] ;  /* 0x001aa40001007983 */ /* 0x000f220000300800 */
[----:B------:R-:W-:-:S03]  /*2369a0*/  PRMT R17, R29, 0x5210, R10 ;  /* 0x000052101d117816 */ /* 0x000fc6000000000a */
[----:B------:R-:W4:Y:S01]  /*2369b0*/  LDL.LU R4, [R1+0x1a80] ;  /* 0x001a800001047983 */ /* 0x000f220000300800 */
[----:B------:R-:W-:-:S03]  /*2369c0*/  PRMT R19, R7, 0x5210, R5 ;  /* 0x0000521007137816 */ /* 0x000fc60000000005 */
[----:B------:R-:W4:Y:S04]  /*2369d0*/  LDL.LU R2, [R1+0x1a7c] ;  /* 0x001a7c0001027983 */ /* 0x000f280000300800 */
[----:B------:R-:W4:Y:S04]  /*2369e0*/  LDL.LU R3, [R1+0x7d0] ;  /* 0x0007d00001037983 */ /* 0x000f280000300800 */
[----:B------:R-:W4:Y:S04]  /*2369f0*/  LDL.LU R29, [R1+0x1a34] ;  /* 0x001a3400011d7983 */ /* 0x000f280000300800 */
[----:B------:R-:W4:Y:S01]  /*236a00*/  LDL.LU R5, [R1+0x1a54] ;  /* 0x001a540001057983 */ /* 0x000f220000300800 */
[----:B------:R-:W-:-:S02]  /*236a10*/  PRMT R18, R6, 0x5210, R9 ;  /* 0x0000521006127816 */ /* 0x000fc40000000009 */
[----:B--2---:R-:W-:Y:S02]  /*236a20*/  PRMT R12, R12, 0x5210, R23 ;  /* 0x000052100c0c7816 */ /* 0x004fe40000000017 */
[----:B------:R-:W0:Y:S04]  /*236a30*/  LDS.128 R20, [R8] ;  /* 0x0000000008147984 */ /* 0x000e280000000c00 */
[----:B0-----:R-:W-:Y:S04]  /*236a40*/  STL.64 [R1+0x450], R20 ;  /* 0x0004501401007387 */ /* 0x001fe80000100a00 */
[----:B------:R-:W-:Y:S04]  /*236a50*/  STL.64 [R1+0x458], R22 ;  /* 0x0004581601007387 */ /* 0x000fe80000100a00 */
[----:B------:R-:W0:Y:S04]  /*236a60*/  LDS.128 R20, [R8+0x400] ;  /* 0x0004000008147984 */ /* 0x000e280000000c00 */
[----:B------:R-:W2:Y:S04]  /*236a70*/  LDL.LU R6, [R1+0x1a28] ;  /* 0x001a280001067983 */ /* 0x000ea80000300800 */
[----:B------:R-:W2:Y:S01]  /*236a80*/  LDL.LU R7, [R1+0x1984] ;  /* 0x0019840001077983 */ /* 0x000ea20000300800 */
[----:B------:R-:W-:Y:S06]  /*236a90*/  BAR.SYNC.DEFER_BLOCKING 0x0 ;  /* 0x0000000000007b1d */ /* 0x000fec0000010000 */
[----:B0-----:R-:W-:Y:S04]  /*236aa0*/  STL.64 [R1+0x440], R20 ;  /* 0x0004401401007387 */ /* 0x001fe80000100a00 */
[----:B------:R0:W-:Y:S04]  /*236ab0*/  STL.64 [R1+0x448], R22 ;  /* 0x0004481601007387 */ /* 0x0001e80000100a00 */
[----:B0-----:R-:W4:Y:S04]  /*236ac0*/  LDL.LU.64 R22, [R1+0x7518] ;  /* 0x0075180001167983 */ /* 0x001f280000300a00 */
[----:B------:R-:W2:Y:S04]  /*236ad0*/  LDL.LU.64 R20, [R1+0x7510] ;  /* 0x0075100001147983 */ /* 0x000ea80000300a00 */
[----:B------:R-:W-:Y:S04]  /*236ae0*/  STSM.16.M88.4 [R24], R16 ;  /* 0x0000001018007844 */ /* 0x000fe80000000200 */
[----:B------:R3:W-:Y:S04]  /*236af0*/  STSM.16.M88.4 [R24+0x200], R12 ;  /* 0x0002000c18007844 */ /* 0x0007e80000000200 */
[----:B------:R-:W-:Y:S01]  /*236b00*/  STL [R1+0x7508], R24 ;  /* 0x0075081801007387 */ /* 0x000fe20000100800 */
[----:B---3--:R-:W-:-:S05]  /*236b10*/  LOP3.LUT R12, R25, 0xffff, RZ, 0xc0, !PT ;  /* 0x0000ffff190c7812 */ /* 0x008fca00078ec0ff */
[----:B------:R0:W-:Y:S01]  /*236b20*/  STL [R1+0x94], R12 ;  /* 0x0000940c01007387 */ /* 0x0001e20000100800 */
[----:B----4-:R-:W-:Y:S02]  /*236b30*/  LOP3.LUT R10, R23, 0xffff, RZ, 0xc0, !PT ;  /* 0x0000ffff170a7812 */ /* 0x010fe400078ec0ff */
[----:B------:R-:W-:Y:S02]  /*236b40*/  PRMT R23, R0, 0x4210, R12 ;  /* 0x0000421000177816 */ /* 0x000fe4000000000c */
[----:B0-----:R-:W3:Y:S01]  /*236b50*/  LDL.LU R12, [R1+0x4a0] ;  /* 0x0004a000010c7983 */ /* 0x001ee20000300800 */
[----:B--2---:R-:W-:-:S03]  /*236b60*/  LOP3.LUT R16, R20, 0xffff, RZ, 0xc0, !PT ;  /* 0x0000ffff14107812 */ /* 0x004fc600078ec0ff */
[----:B------:R-:W2:Y:S01]  /*236b70*/  LDL.LU R17, [R1+0x49c] ;  /* 0x00049c0001117983 */ /* 0x000ea20000300800 */
[----:B------:R-:W-:-:S03]  /*236b80*/  LOP3.LUT R15, R21, 0xffff, RZ, 0xc0, !PT ;  /* 0x0000ffff150f7812 */ /* 0x000fc600078ec0ff */
[----:B------:R-:W4:Y:S01]  /*236b90*/  LDL.LU R18, [R1+0x498] ;  /* 0x0004980001127983 */ /* 0x000f220000300800 */
[----:B------:R-:W-:-:S03]  /*236ba0*/  LOP3.LUT R11, R22, 0xffff, RZ, 0xc0, !PT ;  /* 0x0000ffff160b7812 */ /* 0x000fc600078ec0ff */
[----:B------:R-:W4:Y:S04]  /*236bb0*/  LDL.LU R19, [R1+0x494] ;  /* 0x0004940001137983 */ /* 0x000f280000300800 */
[----:B------:R-:W3:Y:S04]  /*236bc0*/  LDL.LU R20, [R1+0x490] ;  /* 0x0004900001147983 */ /* 0x000ee80000300800 */
[----:B------:R-:W3:Y:S04]  /*236bd0*/  LDL.LU R21, [R1+0x48c] ;  /* 0x00048c0001157983 */ /* 0x000ee80000300800 */
[----:B------:R-:W2:Y:S01]  /*236be0*/  LDL.LU R22, [R1+0x488] ;  /* 0x0004880001167983 */ /* 0x000ea20000300800 */
[----:B------:R-:W-:-:S02]  /*236bf0*/  LOP3.LUT R13, R26, 0xffff, RZ, 0xc0, !PT ;  /* 0x0000ffff1a0d7812 */ /* 0x000fc400078ec0ff */
[----:B------:R-:W-:Y:S01]  /*236c00*/  LOP3.LUT R14, R27, 0xffff, RZ, 0xc0, !PT ;  /* 0x0000ffff1b0e7812 */ /* 0x000fe200078ec0ff */
[----:B------:R-:W-:Y:S06]  /*236c10*/  BAR.SYNC.DEFER_BLOCKING 0x0 ;  /* 0x0000000000007b1d */ /* 0x000fec0000010000 */
[----:B------:R-:W0:Y:S01]  /*236c20*/  LDS.128 R24, [R8] ;  /* 0x0000000008187984 */ /* 0x000e220000000c00 */
[----:B------:R-:W-:-:S04]  /*236c30*/  LOP3.LUT R9, R28, 0xffff, RZ, 0xc0, !PT ;  /* 0x0000ffff1c097812 */ /* 0x000fc800078ec0ff */
[----:B------:R-:W-:Y:S01]  /*236c40*/  PRMT R0, R3, 0x4210, R9 ;  /* 0x0000421003007816 */ /* 0x000fe20000000009 */
[----:B--2---:R1:W-:Y:S04]  /*236c50*/  STL.64 [R1+0x7500], R22 ;  /* 0x0075001601007387 */ /* 0x0043e80000100a00 */
[----:B---3--:R2:W-:Y:S04]  /*236c60*/  STL.64 [R1+0x74f8], R20 ;  /* 0x0074f81401007387 */ /* 0x0085e80000100a00 */
[----:B------:R-:W3:Y:S01]  /*236c70*/  LDL.LU R3, [R1+0x480] ;  /* 0x0004800001037983 */ /* 0x000ee20000300800 */
[----:B-1----:R-:W-:-:S02]  /*236c80*/  PRMT R22, R6, 0x4210, R11 ;  /* 0x0000421006167816 */ /* 0x002fc4000000000b */
[----:B------:R-:W-:Y:S02]  /*236c90*/  PRMT R23, R7, 0x4210, R10 ;  /* 0x0000421007177816 */ /* 0x000fe4000000000a */
[----:B--2---:R-:W-:Y:S02]  /*236ca0*/  PRMT R21, R5, 0x4210, R15 ;  /* 0x0000421005157816 */ /* 0x004fe4000000000f */
        /* <DEDUP_REMOVED lines=9> */
[----:B------:R-:W-:Y:S01]  /*236d40*/  PRMT R20, R29, 0x4210, R16 ;  /* 0x000042101d147816 */ /* 0x000fe20000000010 */
[----:B------:R-:W-:Y:S06]  /*236d50*/  BAR.SYNC.DEFER_BLOCKING 0x0 ;  /* 0x0000000000007b1d */ /* 0x000fec0000010000 */
[----:B----4-:R0:W-:Y:S04]  /*236d60*/  STSM.16.M88.4 [R24], R20 ;  /* 0x0000001418007844 */ /* 0x0101e80000000200 */
[----:B0-----:R-:W4:Y:S04]  /*236d70*/  LDL.LU.64 R22, [R1+0x7500] ;  /* 0x0075000001167983 */ /* 0x001f280000300a00 */
[----:B------:R-:W3:Y:S04]  /*236d80*/  LDL.LU.64 R20, [R1+0x74f8] ;  /* 0x0074f80001147983 */ /* 0x000ee80000300a00 */
[----:B------:R-:W-:Y:S04]  /*236d90*/  STL.64 [R1+0x74f0], R18 ;  /* 0x0074f01201007387 */ /* 0x000fe80000100a00 */
[----:B------:R4:W-:Y:S02]  /*236da0*/  STL.64 [R1+0x74e8], R16 ;  /* 0x0074e81001007387 */ /* 0x0009e40000100a00 */
[----:B----4-:R-:W-:-:S02]  /*236db0*/  IMAD.MOV.U32 R16, RZ, RZ, R23 ;  /* 0x000000ffff107224 */ /* 0x010fc400078e0017 */
[----:B------:R-:W4:Y:S01]  /*236dc0*/  LDL.LU R23, [R1+0x1b44] ;  /* 0x001b440001177983 */ /* 0x000f220000300800 */
[----:B------:R-:W-:Y:S02]  /*236dd0*/  PRMT R4, R4, 0x4210, R13 ;  /* 0x0000421004047816 */ /* 0x000fe4000000000d */
[----:B------:R-:W-:Y:S01]  /*236de0*/  PRMT R2, R2, 0x4210, R14 ;  /* 0x0000421002027816 */ /* 0x000fe2000000000e */
[----:B------:R-:W-:Y:S02]  /*236df0*/  IMAD.MOV.U32 R19, RZ, RZ, R0 ;  /* 0x000000ffff137224 */ /* 0x000fe400078e0000 */
[----:B------:R-:W-:Y:S02]  /*236e00*/  IMAD.MOV.U32 R17, RZ, RZ, R4 ;  /* 0x000000ffff117224 */ /* 0x000fe400078e0004 */
[----:B------:R-:W-:-:S05]  /*236e10*/  IMAD.MOV.U32 R18, RZ, RZ, R2 ;  /* 0x000000ffff127224 */ /* 0x000fca00078e0002 */
[----:B------:R-:W-:Y:S01]  /*236e20*/  STSM.16.M88.4 [R24+0x200], R16 ;  /* 0x0002001018007844 */ /* 0x000fe20000000200 */
[----:B------:R-:W-:Y:S06]  /*236e30*/  BAR.SYNC.DEFER_BLOCKING 0x0 ;  /* 0x0000000000007b1d */ /* 0x000fec0000010000 */
[----:B----4-:R0:W-:Y:S04]  /*236e40*/  STL [R1+0x74e0], R23 ;  /* 0x0074e01701007387 */ /* 0x0101e80000100800 */
[----:B0-----:R-:W4:Y:S04]  /*236e50*/  LDL.LU R23, [R1+0x94] ;  /* 0x0000940001177983 */ /* 0x001f280000300800 */
        /* <DEDUP_REMOVED lines=8> */
[----:B------:R-:W3:Y:S04]  /*236ee0*/  LDL.LU.64 R18, [R1+0x74f0] ;  /* 0x0074f00001127983 */ /* 0x000ee80000300a00 */
[----:B------:R-:W2:Y:S01]  /*236ef0*/  LDL.LU.64 R16, [R1+0x74e8] ;  /* 0x0074e80001107983 */ /* 0x000ea20000300a00 */
[----:B----4-:R-:W-:-:S02]  /*236f00*/  PRMT R12, R12, 0x5210, R23 ;  /* 0x000052100c0c7816 */ /* 0x010fc40000000017 */
[----:B---3--:R-:W-:Y:S02]  /*236f10*/  PRMT R14, R18, 0x5210, R14 ;  /* 0x00005210120e7816 */ /* 0x008fe4000000000e */
[----:B------:R-:W-:Y:S02]  /*236f20*/  PRMT R18, R21, 0x5210, R11 ;  /* 0x0000521015127816 */ /* 0x000fe4000000000b */
[----:B--2---:R-:W-:Y:S02]  /*236f30*/  PRMT R13, R17, 0x5210, R13 ;  /* 0x00005210110d7816 */ /* 0x004fe4000000000d */
[----:B------:R-:W-:Y:S02]  /*236f40*/  PRMT R16, R19, 0x5210, R16 ;  /* 0x0000521013107816 */ /* 0x000fe40000000010 */
[----:B------:R-:W-:Y:S02]  /*236f50*/  PRMT R17, R20, 0x5210, R15 ;  /* 0x0000521014117816 */ /* 0x000fe4000000000f */
[----:B------:R-:W-:-:S02]  /*236f60*/  PRMT R19, R22, 0x5210, R10 ;  /* 0x0000521016137816 */ /* 0x000fc4000000000a */
[----:B------:R-:W0:Y:S01]  /*236f70*/  LDS.128 R20, [R8] ;  /* 0x0000000008147984 */ /* 0x000e220000000c00 */
[----:B------:R-:W-:-:S03]  /*236f80*/  PRMT R15, R3, 0x5210, R9 ;  /* 0x00005210030f7816 */ /* 0x000fc60000000009 */
[----:B0-----:R-:W-:Y:S04]  /*236f90*/  STL.64 [R1+0x4c0], R20 ;  /* 0x0004c01401007387 */ /* 0x001fe80000100a00 */
[----:B------:R-:W-:Y:S04]  /*236fa0*/  STL.64 [R1+0x4c8], R22 ;  /* 0x0004c81601007387 */ /* 0x000fe80000100a00 */
[----:B------:R-:W0:Y:S01]  /*236fb0*/  LDS.128 R20, [R8+0x400] ;  /* 0x0004000008147984 */ /* 0x000e220000000c00 */
[----:B------:R-:W-:Y:S01]  /*236fc0*/  BAR.SYNC.DEFER_BLOCKING 0x0 ;  /* 0x0000000000007b1d */ /* 0x000fe20000010000 */
[----:B------:R-:W-:-:S02]  /*236fd0*/  LOP3.LUT R11, R6, 0xffff, RZ, 0xc0, !PT ;  /* 0x0000ffff060b7812 */ /* 0x000fc400078ec0ff */
[----:B------:R-:W-:-:S03]  /*236fe0*/  LOP3.LUT R10, R7, 0xffff, RZ, 0xc0, !PT ;  /* 0x0000ffff070a7812 */ /* 0x000fc600078ec0ff */
[----:B------:R1:W-:Y:S04]  /*236ff0*/  STSM.16.M88.4 [R24], R16 ;  /* 0x0000001018007844 */ /* 0x0003e80000000200 */
[----:B------:R2:W-:Y:S04]  /*237000*/  STSM.16.M88.4 [R24+0x200], R12 ;  /* 0x0002000c18007844 */ /* 0x0005e80000000200 */
[----:B0-----:R-:W-:Y:S04]  /*237010*/  STL.64 [R1+0x4b0], R20 ;  /* 0x0004b01401007387 */ /* 0x001fe80000100a00 */
[----:B------:R0:W-:Y:S01]  /*237020*/  STL.64 [R1+0x4b8], R22 ;  /* 0x0004b81601007387 */ /* 0x0001e20000100a00 */
[----:B-1----:R-:W-:-:S02]  /*237030*/  LOP3.LUT R16, R5, 0xffff, RZ, 0xc0, !PT ;  /* 0x0000ffff05107812 */ /* 0x002fc400078ec0ff */
[----:B--2---:R-:W-:Y:S02]  /*237040*/  LOP3.LUT R13, R25, 0xffff, RZ, 0xc0, !PT ;  /* 0x0000ffff190d7812 */ /* 0x004fe400078ec0ff */
[----:B------:R-:W-:Y:S01]  /*237050*/  LOP3.LUT R12, R26, 0xffff, RZ, 0xc0, !PT ;  /* 0x0000ffff1a0c7812 */ /* 0x000fe200078ec0ff */
[----:B0-----:R-:W2:Y:S04]  /*237060*/  LDL.LU R23, [R1+0x74e0] ;  /* 0x0074e00001177983 */ /* 0x001ea80000300800 */
[----:B------:R-:W3:Y:S04]  /*237070*/  LDL.LU R3, [R1+0x1b20] ;  /* 0x001b200001037983 */ /* 0x000ee80000300800 */
[----:B------:R-:W4:Y:S01]  /*237080*/  LDL.LU R5, [R1+0x1b18] ;  /* 0x001b180001057983 */ /* 0x000f220000300800 */
[----:B------:R-:W-:-:S03]  /*237090*/  PRMT R2, R2, 0x4210, R12 ;  /* 0x0000421002027816 */ /* 0x000fc6000000000c */
[----:B------:R-:W4:Y:S01]  /*2370a0*/  LDL.LU R6, [R1+0x1af4] ;  /* 0x001af40001067983 */ /* 0x000f220000300800 */
[----:B------:R-:W-:-:S03]  /*2370b0*/  PRMT R25, R29, 0x4210, R13 ;  /* 0x000042101d197816 */ /* 0x000fc6000000000d */
[----:B------:R-:W4:Y:S04]  /*2370c0*/  LDL.LU R7, [R1+0x1b40] ;  /* 0x001b400001077983 */ /* 0x000f280000300800 */
[----:B------:R-:W-:Y:S04]  /*2370d0*/  STL [R1+0x94], R13 ;  /* 0x0000940d01007387 */ /* 0x000fe80000100800 */
[----:B------:R0:W-:Y:S04]  /*2370e0*/  STL [R1+0x98], R12 ;  /* 0x0000980c01007387 */ /* 0x0001e80000100800 */
[----:B0-----:R-:W4:Y:S04]  /*2370f0*/  LDL.LU R12, [R1+0x4e4] ;  /* 0x0004e400010c7983 */ /* 0x001f280000300800 */
[----:B------:R-:W2:Y:S01]  /*237100*/  LDL.LU R13, [R1+0x4e0] ;  /* 0x0004e000010d7983 */ /* 0x000ea20000300800 */
[----:B------:R-:W-:-:S02]  /*237110*/  LOP3.LUT R14, R27, 0xffff, RZ, 0xc0, !PT ;  /* 0x0000ffff1b0e7812 */ /* 0x000fc400078ec0ff */
[----:B------:R-:W-:Y:S01]  /*237120*/  LOP3.LUT R15, R28, 0xffff, RZ, 0xc0, !PT ;  /* 0x0000ffff1c0f7812 */ /* 0x000fe200078ec0ff */
[----:B------:R-:W-:Y:S06]  /*237130*/  BAR.SYNC.DEFER_BLOCKING 0x0 ;  /* 0x0000000000007b1d */ /* 0x000fec0000010000 */
[----:B--2---:R0:W-:Y:S04]  /*237140*/  STL [R1+0x74bc], R13 ;  /* 0x0074bc0d01007387 */ /* 0x0041e80000100800 */
[----:B0-----:R-:W4:Y:S04]  /*237150*/  LDL.LU R13, [R1+0x94] ;  /* 0x00009400010d7983 */ /* 0x001f280000300800 */
[----:B------:R-:W2:Y:S01]  /*237160*/  LDL.LU R17, [R1+0x4dc] ;  /* 0x0004dc0001117983 */ /* 0x000ea20000300800 */
[----:B------:R-:W-:-:S03]  /*237170*/  LOP3.LUT R9, R23, 0xffff, RZ, 0xc0, !PT ;  /* 0x0000ffff17097812 */ /* 0x000fc600078ec0ff */
[----:B--2---:R0:W-:Y:S04]  /*237180*/  STL [R1+0x74b8], R17 ;  /* 0x0074b81101007387 */ /* 0x0041e80000100800 */
[----:B0-----:R-:W2:Y:S04]  /*237190*/  LDL.LU R17, [R1+0x98] ;  /* 0x0000980001117983 */ /* 0x001ea80000300800 */
[----:B------:R-:W2:Y:S04]  /*2371a0*/  LDL.LU R18, [R1+0x4d8] ;  /* 0x0004d80001127983 */ /* 0x000ea80000300800 */
[----:B------:R-:W2:Y:S04]  /*2371b0*/  LDL.LU R19, [R1+0x4d4] ;  /* 0x0004d40001137983 */ /* 0x000ea80000300800 */
[----:B------:R-:W4:Y:S04]  /*2371c0*/  LDL.LU R20, [R1+0x4d0] ;  /* 0x0004d00001147983 */ /* 0x000f280000300800 */
[----:B------:R-:W4:Y:S04]  /*2371d0*/  LDL.LU R21, [R1+0x4e8] ;  /* 0x0004e80001157983 */ /* 0x000f280000300800 */
[----:B------:R-:W2:Y:S04]  /*2371e0*/  LDL.LU R22, [R1+0x484] ;  /* 0x0004840001167983 */ /* 0x000ea80000300800 */
[----:B------:R-:W2:Y:S01]  /*2371f0*/  LDL.LU R23, [R1+0x1a9c] ;  /* 0x001a9c0001177983 */ /* 0x000ea20000300800 */
[----:B------:R-:W-:-:S02]  /*237200*/  PRMT R0, R0, 0x4210, R14 ;  /* 0x0000421000007816 */ /* 0x000fc4000000000e */
[----:B------:R-:W-:Y:S02]  /*237210*/  PRMT R4, R4, 0x4210, R16 ;  /* 0x0000421004047816 */ /* 0x000fe40000000010 */
[----:B---3--:R-:W-:Y:S01]  /*237220*/  PRMT R3, R3, 0x4210, R11 ;  /* 0x0000421003037816 */ /* 0x008fe2000000000b */
[----:B--2---:R0:W-:Y:S04]  /*237230*/  STL.64 [R1+0x74c8], R22 ;  /* 0x0074c81601007387 */ /* 0x0041e80000100a00 */
[----:B----4-:R1:W-:Y:S04]  /*237240*/  STL.64 [R1+0x74c0], R20 ;  /* 0x0074c01401007387 */ /* 0x0103e80000100a00 */
[----:B------:R-:W-:Y:S01]  /*237250*/  STL.64 [R1+0x74d8], R14 ;  /* 0x0074d80e01007387 */ /* 0x000fe20000100a00 */
[----:B0-----:R-:W-:-:S03]  /*237260*/  IMAD.MOV.U32 R22, RZ, RZ, R0 ;  /* 0x000000ffff167224 */ /* 0x001fc600078e0000 */
[----:B------:R0:W-:Y:S01]  /*237270*/  STL.64 [R1+0x74d0], R12 ;  /* 0x0074d00c01007387 */ /* 0x0001e20000100a00 */
[----:B------:R-:W-:Y:S01]  /*237280*/  PRMT R0, R6, 0x4210, R9 ;  /* 0x0000421006007816 */ /* 0x000fe20000000009 */
[----:B-1----:R-:W-:Y:S01]  /*237290*/  IMAD.MOV.U32 R21, RZ, RZ, R2 ;  /* 0x000000ffff157224 */ /* 0x002fe200078e0002 */
[----:B------:R-:W-:Y:S02]  /*2372a0*/  PRMT R2, R5, 0x4210, R10 ;  /* 0x0000421005027816 */ /* 0x000fe4000000000a */
[----:B------:R-:W-:Y:S01]  /*2372b0*/  PRMT R23, R7, 0x4210, R15 ;  /* 0x0000421007177816 */ /* 0x000fe2000000000f */
[----:B0-----:R-:W-:Y:S02]  /*2372c0*/  IMAD.MOV.U32 R12, RZ, RZ, R4 ;  /* 0x000000ffff0c7224 */ /* 0x001fe400078e0004 */
[----:B------:R-:W0:Y:S01]  /*2372d0*/  LDS.128 R4, [R8] ;  /* 0x0000000008047984 */ /* 0x000e220000000c00 */
[----:B------:R-:W-:-:S03]  /*2372e0*/  IMAD.MOV.U32 R20, RZ, RZ, R25 ;  /* 0x000000ffff147224 */ /* 0x000fc600078e0019 */
[----:B0-----:R-:W-:Y:S04]  /*2372f0*/  STL.64 [R1+0x4a0], R4 ;  /* 0x0004a00401007387 */ /* 0x001fe80000100a00 */
[----:B------:R-:W-:Y:S04]  /*237300*/  STL.64 [R1+0x4a8], R6 ;  /* 0x0004a80601007387 */ /* 0x000fe80000100a00 */
[----:B------:R-:W0:Y:S04]  /*237310*/  LDS.128 R4, [R8+0x400] ;  /* 0x0004000008047984 */ /* 0x000e280000000c00 */
[----:B------:R-:W2:Y:S01]  /*237320*/  LDL.LU R25, [R1+0x1aa0] ;  /* 0x001aa00001197983 */ /* 0x000ea20000300800 */
[----:B------:R-:W-:-:S03]  /*237330*/  IMAD.MOV.U32 R14, RZ, RZ, R2 ;  /* 0x000000ffff0e7224 */ /* 0x000fc600078e0002 */
[----:B------:R-:W3:Y:S01]  /*237340*/  LDL.LU R26, [R1+0x1ef8] ;  /* 0x001ef800011a7983 */ /* 0x000ee20000300800 */
[----:B------:R-:W-:Y:S02]  /*237350*/  IMAD.MOV.U32 R15, RZ, RZ, R0 ;  /* 0x000000ffff0f7224 */ /* 0x000fe400078e0000 */
[----:B------:R-:W-:Y:S01]  /*237360*/  IMAD.MOV.U32 R13, RZ, RZ, R3 ;  /* 0x000000ffff0d7224 */ /* 0x000fe200078e0003 */
[----:B------:R-:W-:Y:S06]  /*237370*/  BAR.SYNC.DEFER_BLOCKING 0x0 ;  /* 0x0000000000007b1d */ /* 0x000fec0000010000 */
[----:B0-----:R0:W-:Y:S04]  /*237380*/  STL.64 [R1+0x490], R4 ;  /* 0x0004900401007387 */ /* 0x0011e80000100a00 */
[----:B------:R1:W-:Y:S04]  /*237390*/  STL.64 [R1+0x498], R6 ;  /* 0x0004980601007387 */ /* 0x0003e80000100a00 */
[----:B------:R-:W4:Y:S04]  /*2373a0*/  LDL.LU R27, [R1+0x4ec] ;  /* 0x0004ec00011b7983 */ /* 0x000f280000300800 */
[----:B------:R-:W2:Y:S04]  /*2373b0*/  LDL.LU R2, [R1+0x1968] ;  /* 0x0019680001027983 */ /* 0x000ea80000300800 */
[----:B------:R-:W2:Y:S04]  /*2373c0*/  LDL.LU R28, [R1+0x1ef4] ;  /* 0x001ef400011c7983 */ /* 0x000ea80000300800 */
[----:B------:R-:W2:Y:S04]  /*2373d0*/  LDL.LU R29, [R1+0x4f0] ;  /* 0x0004f000011d7983 */ /* 0x000ea80000300800 */
[----:B------:R-:W2:Y:S04]  /*2373e0*/  LDL.LU R0, [R1+0x1bd0] ;  /* 0x001bd00001007983 */ /* 0x000ea80000300800 */
[----:B------:R-:W2:Y:S04]  /*2373f0*/  LDL.LU R3, [R1+0x1ef0] ;  /* 0x001ef00001037983 */ /* 0x000ea80000300800 */
[----:B0-----:R-:W2:Y:S04]  /*237400*/  LDL.LU R4, [R1+0x4f4] ;  /* 0x0004f40001047983 */ /* 0x001ea80000300800 */
[----:B------:R-:W2:Y:S04]  /*237410*/  LDL.LU R5, [R1+0x1bcc] ;  /* 0x001bcc0001057983 */ /* 0x000ea80000300800 */
[----:B-1----:R-:W2:Y:S04]  /*237420*/  LDL.LU R6, [R1+0x1ecc] ;  /* 0x001ecc0001067983 */ /* 0x002ea80000300800 */
[----:B------:R-:W2:Y:S04]  /*237430*/  LDL.LU R7, [R1+0x4f8] ;  /* 0x0004f80001077983 */ /* 0x000ea80000300800 */
[----:B------:R0:W-:Y:S04]  /*237440*/  STSM.16.M88.4 [R24], R12 ;  /* 0x0000000c18007844 */ /* 0x0001e80000000200 */
[----:B0-----:R-:W3:Y:S04]  /*237450*/  LDL.LU.64 R14, [R1+0x74d8] ;  /* 0x0074d800010e7983 */ /* 0x001ee80000300a00 */
[----:B------:R-:W4:Y:S04]  /*237460*/  LDL.LU.64 R12, [R1+0x74d0] ;  /* 0x0074d000010c7983 */ /* 0x000f280000300a00 */
[----:B------:R0:W-:Y:S04]  /*237470*/  STSM.16.M88.4 [R24+0x200], R20 ;  /* 0x0002001418007844 */ /* 0x0001e80000000200 */
[----:B0-----:R-:W2:Y:S04]  /*237480*/  LDL.LU.64 R22, [R1+0x74c8] ;  /* 0x0074c80001167983 */ /* 0x001ea80000300a00 */
[----:B------:R-:W2:Y:S01]  /*237490*/  LDL.LU.64 R20, [R1+0x74c0] ;  /* 0x0074c00001147983 */ /* 0x000ea20000300a00 */
[----:B------:R-:W-:Y:S01]  /*2374a0*/  PRMT R16, R19, 0x5210, R16 ;  /* 0x0000521013107816 */ /* 0x000fe20000000010 */
[----:B------:R-:W-:Y:S01]  /*2374b0*/  BAR.SYNC.DEFER_BLOCKING 0x0 ;  /* 0x0000000000007b1d */ /* 0x000fe20000010000 */
[----:B----4-:R-:W-:-:S05]  /*2374c0*/  PRMT R12, R12, 0x5210, R13 ;  /* 0x000052100c0c7816 */ /* 0x010fca000000000d */
[----:B------:R-:W4:Y:S02]  /*2374d0*/  LDL.LU R13, [R1+0x74bc] ;  /* 0x0074bc00010d7983 */ /* 0x000f240000300800 */
[----:B----4-:R-:W-:Y:S02]  /*2374e0*/  PRMT R13, R13, 0x5210, R17 ;  /* 0x000052100d0d7816 */ /* 0x010fe40000000011 */
[----:B------:R-:W4:Y:S01]  /*2374f0*/  LDL.LU R17, [R1+0x74b8] ;  /* 0x0074b80001117983 */ /* 0x000f220000300800 */
[----:B---3--:R-:W-:Y:S02]  /*237500*/  PRMT R15, R18, 0x5210, R15 ;  /* 0x00005210120f7816 */ /* 0x008fe4000000000f */
[----:B--2---:R-:W-:Y:S02]  /*237510*/  PRMT R19, R22, 0x5210, R9 ;  /* 0x0000521016137816 */ /* 0x004fe40000000009 */
[----:B------:R-:W-:Y:S02]  /*237520*/  PRMT R18, R21, 0x5210, R10 ;  /* 0x0000521015127816 */ /* 0x000fe4000000000a */
[----:B------:R-:W-:-:S04]  /*237530*/  LOP3.LUT R9, R23, 0xffff, RZ, 0xc0, !PT ;  /* 0x0000ffff17097812 */ /* 0x000fc800078ec0ff */
[--C-:B------:R-:W-:Y:S02]  /*237540*/  PRMT R10, R26, 0x4210, R9.reuse ;  /* 0x000042101a0a7816 */ /* 0x100fe40000000009 */
[----:B------:R-:W-:Y:S02]  /*237550*/  PRMT R9, R27, 0x5210, R9 ;  /* 0x000052101b097816 */ /* 0x000fe40000000009 */
[----:B------:R-:W-:Y:S02]  /*237560*/  LOP3.LUT R2, R2, 0xffff, RZ, 0xc0, !PT ;  /* 0x0000ffff02027812 */ /* 0x000fe400078ec0ff */
[----:B------:R-:W-:Y:S02]  /*237570*/  LOP3.LUT R0, R0, 0xffff, RZ, 0xc0, !PT ;  /* 0x0000ffff00007812 */ /* 0x000fe400078ec0ff */
[----:B------:R-:W-:Y:S02]  /*237580*/  PRMT R4, R4, 0x5210, R2 ;  /* 0x0000521004047816 */ /* 0x000fe40000000002 */
[----:B----4-:R-:W-:-:S02]  /*237590*/  PRMT R14, R17, 0x5210, R14 ;  /* 0x00005210110e7816 */ /* 0x010fc4000000000e */
[----:B------:R-:W-:Y:S02]  /*2375a0*/  PRMT R17, R20, 0x5210, R11 ;  /* 0x0000521014117816 */ /* 0x000fe4000000000b */
[----:B------:R-:W0:Y:S04]  /*2375b0*/  LDS.128 R20, [R8] ;  /* 0x0000000008147984 */ /* 0x000e280000000c00 */
[----:B0-----:R-:W-:Y:S04]  /*2375c0*/  STL.64 [R1+0x480], R20 ;  /* 0x0004801401007387 */ /* 0x001fe80000100a00 */
[----:B------:R-:W-:Y:S04]  /*2375d0*/  STL.64 [R1+0x488], R22 ;  /* 0x0004881601007387 */ /* 0x000fe80000100a00 */
[----:B------:R-:W0:Y:S04]  /*2375e0*/  LDS.128 R20, [R8+0x400] ;  /* 0x0004000008147984 */ /* 0x000e280000000c00 */
[----:B------:R1:W-:Y:S01]  /*2375f0*/  STL [R1+0x7438], R8 ;  /* 0x0074380801007387 */ /* 0x0003e20000100800 */
[----:B------:R-:W-:Y:S01]  /*237600*/  BAR.SYNC.DEFER_BLOCKING 0x0 ;  /* 0x0000000000007b1d */ /* 0x000fe20000010000 */
[----:B-1----:R-:W-:-:S05]  /*237610*/  LOP3.LUT R8, R25, 0xffff, RZ, 0xc0, !PT ;  /* 0x0000ffff19087812 */ /* 0x002fca00078ec0ff */
[----:B0-----:R-:W-:Y:S04]  /*237620*/  STL.64 [R1+0x4d0], R20 ;  /* 0x0004d01401007387 */ /* 0x001fe80000100a00 */
[----:B------:R-:W-:Y:S04]  /*237630*/  STL.64 [R1+0x4d8], R22 ;  /* 0x0004d81601007387 */ /* 0x000fe80000100a00 */
[----:B------:R0:W-:Y:S04]  /*237640*/  STL [R1+0x8c0], R10 ;  /* 0x0008c00a01007387 */ /* 0x0001e80000100800 */
[----:B------:R1:W-:Y:S01]  /*237650*/  STL [R1+0x880], R9 ;  /* 0x0008800901007387 */ /* 0x0003e20000100800 */
[----:B0-----:R-:W-:-:S02]  /*237660*/  PRMT R10, R28, 0x4210, R8 ;  /* 0x000042101c0a7816 */ /* 0x001fc40000000008 */
[----:B-1----:R-:W-:Y:S02]  /*237670*/  PRMT R9, R29, 0x5210, R8 ;  /* 0x000052101d097816 */ /* 0x002fe40000000008 */
[----:B------:R-:W-:Y:S01]  /*237680*/  PRMT R8, R3, 0x4210, R2 ;  /* 0x0000421003087816 */ /* 0x000fe20000000002 */
[----:B------:R-:W-:Y:S01]  /*237690*/  STL [R1+0x8c4], R10 ;  /* 0x0008c40a01007387 */ /* 0x000fe20000100800 */
[----:B------:R-:W-:Y:S02]  /*2376a0*/  LOP3.LUT R3, R5, 0xffff, RZ, 0xc0, !PT ;  /* 0x0000ffff05037812 */ /* 0x000fe400078ec0ff */
[--C-:B------:R-:W-:Y:S01]  /*2376b0*/  PRMT R2, R6, 0x4210, R0.reuse ;  /* 0x0000421006027816 */ /* 0x100fe20000000000 */
[----:B------:R-:W-:Y:S04]  /*2376c0*/  STL [R1+0x884], R9 ;  /* 0x0008840901007387 */ /* 0x000fe80000100800 */
[----:B------:R0:W-:Y:S04]  /*2376d0*/  STL [R1+0x8c8], R8 ;  /* 0x0008c80801007387 */ /* 0x0001e80000100800 */
[----:B------:R-:W-:Y:S04]  /*2376e0*/  STL [R1+0x888], R4 ;  /* 0x0008880401007387 */ /* 0x000fe80000100800 */
[----:B------:R-:W-:Y:S04]  /*2376f0*/  STL [R1+0x94], R3 ;  /* 0x0000940301007387 */ /* 0x000fe80000100800 */
[----:B0-----:R-:W2:Y:S04]  /*237700*/  LDL.LU R8, [R1+0x1aac] ;  /* 0x001aac0001087983 */ /* 0x001ea80000300800 */
[----:B------:R-:W-:Y:S04]  /*237710*/  STL [R1+0x8b0], R2 ;  /* 0x0008b00201007387 */ /* 0x000fe80000100800 */
[----:B------:R-:W3:Y:S01]  /*237720*/  LDL.LU R9, [R1+0x1aa8] ;  /* 0x001aa80001097983 */ /* 0x000ee20000300800 */
[----:B------:R-:W-:-:S05]  /*237730*/  PRMT R0, R7, 0x5210, R0 ;  /* 0x0000521007007816 */ /* 0x000fca0000000000 */
[----:B------:R-:W-:Y:S04]  /*237740*/  STL [R1+0x870], R0 ;  /* 0x0008700001007387 */ /* 0x000fe80000100800 */
[----:B---3--:R0:W-:Y:S04]  /*237750*/  STL [R1+0x74ac], R9 ;  /* 0x0074ac0901007387 */ /* 0x0081e80000100800 */
[----:B0-----:R-:W3:Y:S04]  /*237760*/  LDL.LU R9, [R1+0x4fc] ;  /* 0x0004fc0001097983 */ /* 0x001ee80000300800 */
[----:B---3--:R0:W-:Y:S04]  /*237770*/  STL [R1+0x74b4], R9 ;  /* 0x0074b40901007387 */ /* 0x0081e80000100800 */
[----:B0-----:R-:W3:Y:S04]  /*237780*/  LDL.LU R9, [R1+0x1ec8] ;  /* 0x001ec80001097983 */ /* 0x001ee80000300800 */
[----:B------:R-:W4:Y:S04]  /*237790*/  LDL.LU R10, [R1+0x1ec4] ;  /* 0x001ec400010a7983 */ /* 0x000f280000300800 */
[----:B------:R-:W-:Y:S04]  /*2377a0*/  STSM.16.M88.4 [R24], R16 ;  /* 0x0000001018007844 */ /* 0x000fe80000000200 */
[----:B------:R-:W-:Y:S01]  /*2377b0*/  STSM.16.M88.4 [R24+0x200], R12 ;  /* 0x0002000c18007844 */ /* 0x000fe20000000200 */
[----:B--2---:R-:W-:Y:S01]  /*2377c0*/  LOP3.LUT R8, R8, 0xffff, RZ, 0xc0, !PT ;  /* 0x0000ffff08087812 */ /* 0x004fe200078ec0ff */
[----:B------:R-:W-:Y:S06]  /*2377d0*/  BAR.SYNC.DEFER_BLOCKING 0x0 ;  /* 0x0000000000007b1d */ /* 0x000fec0000010000 */
[----:B----4-:R0:W-:Y:S04]  /*2377e0*/  STL [R1+0x74b0], R10 ;  /* 0x0074b00a01007387 */ /* 0x0101e80000100800 */
[----:B0-----:R-:W3:Y:S04]  /*2377f0*/  LDL.LU R10, [R1+0x94] ;  /* 0x00009400010a7983 */ /* 0x001ee80000300800 */
        /* <DEDUP_REMOVED lines=26> */
[----:B---3--:R-:W-:-:S05]  /*2379a0*/  PRMT R9, R9, 0x4210, R10 ;  /* 0x0000421009097816 */ /* 0x008fca000000000a */
[----:B------:R0:W-:Y:S04]  /*2379b0*/  STL [R1+0x8b4], R9 ;  /* 0x0008b40901007387 */ /* 0x0001e80000100800 */
[----:B0-----:R-:W3:Y:S02]  /*2379c0*/  LDL.LU R9, [R1+0x74b4] ;  /* 0x0074b40001097983 */ /* 0x001ee40000300800 */
[----:B---3--:R-:W-:Y:S02]  /*2379d0*/  PRMT R9, R9, 0x5210, R10 ;  /* 0x0000521009097816 */ /* 0x008fe4000000000a */
[----:B------:R-:W3:Y:S04]  /*2379e0*/  LDL.LU R10, [R1+0x74b0] ;  /* 0x0074b000010a7983 */ /* 0x000ee80000300800 */
[----:B------:R0:W-:Y:S04]  /*2379f0*/  STL [R1+0x874], R9 ;  /* 0x0008740901007387 */ /* 0x0001e80000100800 */
[----:B0-----:R-:W3:Y:S01]  /*237a00*/  LDL.LU R9, [R1+0x74ac] ;  /* 0x0074ac0001097983 */ /* 0x001ee20000300800 */
[----:B--2---:R-:W-:-:S02]  /*237a10*/  LOP3.LUT R2, R2, 0xffff, RZ, 0xc0, !PT ;  /* 0x0000ffff02027812 */ /* 0x004fc400078ec0ff */
[----:B----4-:R-:W-:Y:S02]  /*237a20*/  LOP3.LUT R0, R0, 0xffff, RZ, 0xc0, !PT ;  /* 0x0000ffff00007812 */ /* 0x010fe400078ec0ff */
[----:B---3--:R-:W-:-:S05]  /*237a30*/  PRMT R10, R10, 0x4210, R8 ;  /* 0x000042100a0a7816 */ /* 0x008fca0000000008 */
[----:B------:R0:W-:Y:S01]  /*237a40*/  STL [R1+0x830], R10 ;  /* 0x0008300a01007387 */ /* 0x0001e20000100800 */
[----:B------:R-:W-:Y:S02]  /*237a50*/  LOP3.LUT R9, R9, 0xffff, RZ, 0xc0, !PT ;  /* 0x0000ffff09097812 */ /* 0x000fe400078ec0ff */
[----:B0-----:R-:W-:Y:S02]  /*237a60*/  PRMT R10, R11, 0x5210, R8 ;  /* 0x000052100b0a7816 */ /* 0x001fe40000000008 */
[----:B------:R-:W-:-:S03]  /*237a70*/  PRMT R11, R13, 0x4210, R9 ;  /* 0x000042100d0b7816 */ /* 0x000fc60000000009 */
[----:B------:R0:W-:Y:S01]  /*237a80*/  STL [R1+0x510], R10 ;  /* 0x0005100a01007387 */ /* 0x0001e20000100800 */
[----:B------:R-:W-:-:S03]  /*237a90*/  LOP3.LUT R8, R12, 0xffff, RZ, 0xc0, !PT ;  /* 0x0000ffff0c087812 */ /* 0x000fc600078ec0ff */
[----:B------:R1:W-:Y:S01]  /*237aa0*/  STL [R1+0x834], R11 ;  /* 0x0008340b01007387 */ /* 0x0003e20000100800 */
[----:B0-----:R-:W-:Y:S02]  /*237ab0*/  PRMT R10, R14, 0x5210, R9 ;  /* 0x000052100e0a7816 */ /* 0x001fe40000000009 */
[----:B------:R-:W-:Y:S02]  /*237ac0*/  LOP3.LUT R9, R15, 0xffff, RZ, 0xc0, !PT ;  /* 0x0000ffff0f097812 */ /* 0x000fe400078ec0ff */
[--C-:B-1----:R-:W-:Y:S01]  /*237ad0*/  PRMT R11, R16, 0x4210, R8.reuse ;  /* 0x00004210100b7816 */ /* 0x102fe20000000008 */
[----:B------:R0:W-:Y:S04]  /*237ae0*/  STL [R1+0x514], R10 ;  /* 0x0005140a01007387 */ /* 0x0001e80000100800 */
[----:B------:R1:W-:Y:S01]  /*237af0*/  STL [R1+0x838], R11 ;  /* 0x0008380b01007387 */ /* 0x0003e20000100800 */
[----:B0-----:R-:W-:-:S02]  /*237b00*/  PRMT R10, R17, 0x5210, R8 ;  /* 0x00005210110a7816 */ /* 0x001fc40000000008 */
[----:B------:R-:W-:Y:S02]  /*237b10*/  LOP3.LUT R8, R18, 0xffff, RZ, 0xc0, !PT ;  /* 0x0000ffff12087812 */ /* 0x000fe400078ec0ff */
[--C-:B-1----:R-:W-:Y:S01]  /*237b20*/  PRMT R11, R19, 0x4210, R9.reuse ;  /* 0x00004210130b7816 */ /* 0x102fe20000000009 */
[----:B------:R0:W-:Y:S04]  /*237b30*/  STL [R1+0x518], R10 ;  /* 0x0005180a01007387 */ /* 0x0001e80000100800 */
[----:B------:R1:W-:Y:S01]  /*237b40*/  STL [R1+0x83c], R11 ;  /* 0x00083c0b01007387 */ /* 0x0003e20000100800 */
[----:B0-----:R-:W-:Y:S02]  /*237b50*/  PRMT R10, R20, 0x5210, R9 ;  /* 0x00005210140a7816 */ /* 0x001fe40000000009 */
[----:B------:R-:W-:-:S02]  /*237b60*/  LOP3.LUT R9, R21, 0xffff, RZ, 0xc0, !PT ;  /* 0x0000ffff15097812 */ /* 0x000fc400078ec0ff */
[--C-:B-1----:R-:W-:Y:S01]  /*237b70*/  PRMT R11, R22, 0x4210, R8.reuse ;  /* 0x00004210160b7816 */ /* 0x102fe20000000008 */
[----:B------:R0:W-:Y:S04]  /*237b80*/  STL [R1+0x51c], R10 ;  /* 0x00051c0a01007387 */ /* 0x0001e80000100800 */
[----:B------:R1:W-:Y:S01]  /*237b90*/  STL [R1+0x8a0], R11 ;  /* 0x0008a00b01007387 */ /* 0x0003e20000100800 */
[----:B0-----:R-:W-:Y:S02]  /*237ba0*/  PRMT R10, R23, 0x5210, R8 ;  /* 0x00005210170a7816 */ /* 0x001fe40000000008 */
[----:B------:R-:W-:Y:S02]  /*237bb0*/  LOP3.LUT R8, R24, 0xffff, RZ, 0xc0, !PT ;  /* 0x0000ffff18087812 */ /* 0x000fe400078ec0ff */
[--C-:B-1----:R-:W-:Y:S01]  /*237bc0*/  PRMT R11, R25, 0x4210, R9.reuse ;  /* 0x00004210190b7816 */ /* 0x102fe20000000009 */
[----:B------:R0:W-:Y:S04]  /*237bd0*/  STL [R1+0x850], R10 ;  /* 0x0008500a01007387 */ /* 0x0001e80000100800 */
[----:B------:R-:W-:Y:S01]  /*237be0*/  STL [R1+0x8a4], R11 ;  /* 0x0008a40b01007387 */ /* 0x000fe20000100800 */
[----:B0-----:R-:W-:-:S02]  /*237bf0*/  PRMT R10, R26, 0x5210, R9 ;  /* 0x000052101a0a7816 */ /* 0x001fc40000000009 */
[--C-:B------:R-:W-:Y:S02]  /*237c00*/  PRMT R9, R27, 0x4210, R8.reuse ;  /* 0x000042101b097816 */ /* 0x100fe40000000008 */
[----:B------:R-:W-:Y:S01]  /*237c10*/  PRMT R8, R28, 0x5210, R8 ;  /* 0x000052101c087816 */ /* 0x000fe20000000008 */
[----:B------:R-:W-:Y:S04]  /*237c20*/  STL [R1+0x854], R10 ;  /* 0x0008540a01007387 */ /* 0x000fe80000100800 */
[----:B------:R0:W-:Y:S04]  /*237c30*/  STL [R1+0x890], R9 ;  /* 0x0008900901007387 */ /* 0x0001e80000100800 */
[----:B------:R1:W-:Y:S01]  /*237c40*/  STL [R1+0x810], R8 ;  /* 0x0008100801007387 */ /* 0x0003e20000100800 */
[----:B0-----:R-:W-:-:S02]  /*237c50*/  PRMT R9, R29, 0x4210, R2 ;  /* 0x000042101d097816 */ /* 0x001fc40000000002 */
[----:B-1----:R-:W-:-:S03]  /*237c60*/  PRMT R8, R3, 0x5210, R2 ;  /* 0x0000521003087816 */ /* 0x002fc60000000002 */
[----:B------:R0:W-:Y:S01]  /*237c70*/  STL [R1+0x894], R9 ;  /* 0x0008940901007387 */ /* 0x0001e20000100800 */
[----:B------:R-:W-:Y:S02]  /*237c80*/  LOP3.LUT R3, R4, 0xffff, RZ, 0xc0, !PT ;  /* 0x0000ffff04037812 */ /* 0x000fe400078ec0ff */
[--C-:B------:R-:W-:Y:S01]  /*237c90*/  PRMT R2, R5, 0x4210, R0.reuse ;  /* 0x0000421005027816 */ /* 0x100fe20000000000 */
[----:B------:R-:W-:Y:S01]  /*237ca0*/  STL [R1+0x814], R8 ;  /* 0x0008140801007387 */ /* 0x000fe20000100800 */
[----:B------:R-:W-:Y:S02]  /*237cb0*/  PRMT R0, R6, 0x5210, R0 ;  /* 0x0000521006007816 */ /* 0x000fe40000000000 */
[----:B0-----:R-:W-:Y:S01]  /*237cc0*/  LOP3.LUT R9, R7, 0xffff, RZ, 0xc0, !PT ;  /* 0x0000ffff07097812 */ /* 0x001fe200078ec0ff */
[----:B------:R-:W-:Y:S04]  /*237cd0*/  STL [R1+0x98], R3 ;  /* 0x0000980301007387 */ /* 0x000fe80000100800 */
[----:B------:R-:W-:Y:S04]  /*237ce0*/  STL [R1+0x898], R2 ;  /* 0x0008980201007387 */ /* 0x000fe80000100800 */
[----:B------:R0:W-:Y:S04]  /*237cf0*/  STL [R1+0x74a0], R9 ;  /* 0x0074a00901007387 */ /* 0x0001e80000100800 */
[----:B------:R-:W-:Y:S04]  /*237d00*/  STL [R1+0x818], R0 ;  /* 0x0008180001007387 */ /* 0x000fe80000100800 */
[----:B0-----:R-:W2:Y:S04]  /*237d10*/  LDL.LU R9, [R1+0x534] ;  /* 0x0005340001097983 */ /* 0x001ea80000300800 */
[----:B--2---:R0:W-:Y:S04]  /*237d20*/  STL [R1+0x74a8], R9 ;  /* 0x0074a80901007387 */ /* 0x0041e80000100800 */
[----:B0-----:R-:W2:Y:S04]  /*237d30*/  LDL.LU R9, [R1+0x1e90] ;  /* 0x001e900001097983 */ /* 0x001ea80000300800 */
[----:B------:R-:W3:Y:S04]  /*237d40*/  LDL.LU R8, [R1+0x1b68] ;  /* 0x001b680001087983 */ /* 0x000ee80000300800 */
[----:B---3--:R0:W-:Y:S04]  /*237d50*/  STL [R1+0x74a4], R8 ;  /* 0x0074a40801007387 */ /* 0x0081e80000100800 */
[----:B0-----:R-:W2:Y:S04]  /*237d60*/  LDL.LU R8, [R1+0x98] ;  /* 0x0000980001087983 */ /* 0x001ea80000300800 */
[----:B------:R-:W3:Y:S04]  /*237d70*/  LDL.LU R10, [R1+0x538] ;  /* 0x00053800010a7983 */ /* 0x000ee80000300800 */
        /* <DEDUP_REMOVED lines=30> */
[----:B0-----:R-:W3:Y:S02]  /*237f60*/  LDL.LU R9, [R1+0x74a8] ;  /* 0x0074a80001097983 */ /* 0x001ee40000300800 */
[----:B---3--:R-:W-:-:S02]  /*237f70*/  PRMT R9, R9, 0x5210, R8 ;  /* 0x0000521009097816 */ /* 0x008fc40000000008 */
[----:B------:R-:W3:Y:S04]  /*237f80*/  LDL.LU R8, [R1+0x74a4] ;  /* 0x0074a40001087983 */ /* 0x000ee80000300800 */
[----:B------:R0:W-:Y:S04]  /*237f90*/  STL [R1+0x800], R9 ;  /* 0x0008000901007387 */ /* 0x0001e80000100800 */
[----:B0-----:R-:W2:Y:S02]  /*237fa0*/  LDL.LU R9, [R1+0x74a0] ;  /* 0x0074a00001097983 */ /* 0x001ea40000300800 */
[----:B--2---:R-:W-:-:S05]  /*237fb0*/  PRMT R10, R10, 0x4210, R9 ;  /* 0x000042100a0a7816 */ /* 0x004fca0000000009 */
[----:B------:R0:W-:Y:S04]  /*237fc0*/  STL [R1+0x864], R10 ;  /* 0x0008640a01007387 */ /* 0x0001e80000100800 */
[----:B0-----:R-:W2:Y:S01]  /*237fd0*/  LDL.LU R10, [R1+0x749c] ;  /* 0x00749c00010a7983 */ /* 0x001ea20000300800 */
[----:B---3--:R-:W-:Y:S02]  /*237fe0*/  LOP3.LUT R8, R8, 0xffff, RZ, 0xc0, !PT ;  /* 0x0000ffff08087812 */ /* 0x008fe400078ec0ff */
[----:B------:R-:W-:-:S04]  /*237ff0*/  LOP3.LUT R2, R2, 0xffff, RZ, 0xc0, !PT ;  /* 0x0000ffff02027812 */ /* 0x000fc800078ec0ff */
[----:B----4-:R-:W-:Y:S02]  /*238000*/  PRMT R4, R4, 0x4210, R2 ;  /* 0x0000421004047816 */ /* 0x010fe40000000002 */
[----:B--2---:R-:W-:Y:S02]  /*238010*/  PRMT R10, R10, 0x5210, R9 ;  /* 0x000052100a0a7816 */ /* 0x004fe40000000009 */
[----:B------:R-:W-:Y:S02]  /*238020*/  LOP3.LUT R9, R11, 0xffff, RZ, 0xc0, !PT ;  /* 0x0000ffff0b097812 */ /* 0x000fe400078ec0ff */
[--C-:B------:R-:W-:Y:S01]  /*238030*/  PRMT R11, R12, 0x4210, R8.reuse ;  /* 0x000042100c0b7816 */ /* 0x100fe20000000008 */
        /* <DEDUP_REMOVED lines=26> */
[----:B------:R-:W-:Y:S01]  /*2381e0*/  STL [R1+0x824], R11 ;  /* 0x0008240b01007387 */ /* 0x000fe20000100800 */
[----:B0-----:R-:W-:Y:S02]  /*2381f0*/  PRMT R10, R28, 0x5210, R9 ;  /* 0x000052101c0a7816 */ /* 0x001fe40000000009 */
[--C-:B------:R-:W-:Y:S02]  /*238200*/  PRMT R9, R29, 0x4210, R8.reuse ;  /* 0x000042101d097816 */ /* 0x100fe40000000008 */
[----:B------:R-:W-:Y:S01]  /*238210*/  PRMT R8, R0, 0x5210, R8 ;  /* 0x0000521000087816 */ /* 0x000fe20000000008 */
[----:B------:R-:W-:Y:S01]  /*238220*/  STL [R1+0x7e4], R10 ;  /* 0x0007e40a01007387 */ /* 0x000fe20000100800 */
[----:B------:R-:W-:-:S02]  /*238230*/  LOP3.LUT R0, R3, 0xffff, RZ, 0xc0, !PT ;  /* 0x0000ffff03007812 */ /* 0x000fc400078ec0ff */
[----:B------:R-:W-:Y:S01]  /*238240*/  PRMT R3, R5, 0x5210, R2 ;  /* 0x0000521005037816 */ /* 0x000fe20000000002 */
[----:B------:R-:W-:Y:S01]  /*238250*/  STL [R1+0x828], R9 ;  /* 0x0008280901007387 */ /* 0x000fe20000100800 */
[----:B------:R-:W-:-:S03]  /*238260*/  LOP3.LUT R2, R6, 0xffff, RZ, 0xc0, !PT ;  /* 0x0000ffff06027812 */ /* 0x000fc600078ec0ff */
[----:B------:R0:W-:Y:S04]  /*238270*/  STL [R1+0x7e8], R8 ;  /* 0x0007e80801007387 */ /* 0x0001e80000100800 */
[----:B------:R-:W-:Y:S04]  /*238280*/  STL [R1+0x540], R4 ;  /* 0x0005400401007387 */ /* 0x000fe80000100800 */
[----:B------:R1:W-:Y:S04]  /*238290*/  STL [R1+0x94], R0 ;  /* 0x0000940001007387 */ /* 0x0003e80000100800 */
[----:B------:R-:W-:Y:S04]  /*2382a0*/  STL [R1+0x500], R3 ;  /* 0x0005000301007387 */ /* 0x000fe80000100800 */
[----:B------:R-:W-:Y:S04]  /*2382b0*/  STL [R1+0x98], R2 ;  /* 0x0000980201007387 */ /* 0x000fe80000100800 */
[----:B0-----:R-:W2:Y:S01]  /*2382c0*/  LDL.LU R8, [R1+0x1a58] ;  /* 0x001a580001087983 */ /* 0x001ea20000300800 */
[----:B-1----:R-:W-:-:S03]  /*2382d0*/  PRMT R0, R7, 0x4210, R0 ;  /* 0x0000421007007816 */ /* 0x002fc60000000000 */
[----:B--2---:R0:W-:Y:S04]  /*2382e0*/  STL [R1+0x7494], R8 ;  /* 0x0074940801007387 */ /* 0x0041e80000100800 */
[----:B------:R-:W-:Y:S04]  /*2382f0*/  STL [R1+0x544], R0 ;  /* 0x0005440001007387 */ /* 0x000fe80000100800 */
[----:B0-----:R-:W2:Y:S04]  /*238300*/  LDL.LU R8, [R1+0x55c] ;  /* 0x00055c0001087983 */ /* 0x001ea80000300800 */
[----:B------:R-:W3:Y:S04]  /*238310*/  LDL.LU R7, [R1+0x560] ;  /* 0x0005600001077983 */ /* 0x000ee80000300800 */
[----:B---3--:R0:W-:Y:S04]  /*238320*/  STL [R1+0x7490], R7 ;  /* 0x0074900701007387 */ /* 0x0081e80000100800 */
[----:B0-----:R-:W3:Y:S04]  /*238330*/  LDL.LU R7, [R1+0x1e3c] ;  /* 0x001e3c0001077983 */ /* 0x001ee80000300800 */
        /* <DEDUP_REMOVED lines=29> */
[----:B------:R-:W2:Y:S04]  /*238510*/  LDL.LU R5, [R1+0x1e0c] ;  /* 0x001e0c0001057983 */ /* 0x000ea80000300800 */
[----:B------:R-:W2:Y:S04]  /*238520*/  LDL.LU R6, [R1+0x590] ;  /* 0x0005900001067983 */ /* 0x000ea80000300800 */
[----:B------:R-:W2:Y:S04]  /*238530*/  LDL.LU R11, [R1+0x12c0] ;  /* 0x0012c000010b7983 */ /* 0x000ea80000300800 */
[----:B------:R-:W3:Y:S04]  /*238540*/  LDL.LU R7, [R1+0x7498] ;  /* 0x0074980001077983 */ /* 0x000ee80000300800 */
[----:B------:R0:W-:Y:S04]  /*238550*/  STL [R1+0x504], R8 ;  /* 0x0005040801007387 */ /* 0x0001e80000100800 */
[----:B0-----:R-:W4:Y:S01]  /*238560*/  LDL.LU R8, [R1+0x7494] ;  /* 0x0074940001087983 */ /* 0x001f220000300800 */
[----:B---3--:R-:W-:-:S05]  /*238570*/  PRMT R7, R7, 0x4210, R9 ;  /* 0x0000421007077816 */ /* 0x008fca0000000009 */
[----:B------:R0:W-:Y:S04]  /*238580*/  STL [R1+0x548], R7 ;  /* 0x0005480701007387 */ /* 0x0001e80000100800 */
[----:B0-----:R-:W3:Y:S01]  /*238590*/  LDL.LU R7, [R1+0x7490] ;  /* 0x0074900001077983 */ /* 0x001ee20000300800 */
[----:B----4-:R-:W-:Y:S02]  /*2385a0*/  LOP3.LUT R8, R8, 0xffff, RZ, 0xc0, !PT ;  /* 0x0000ffff08087812 */ /* 0x010fe400078ec0ff */
[----:B---3--:R-:W-:Y:S02]  /*2385b0*/  PRMT R7, R7, 0x5210, R9 ;  /* 0x0000521007077816 */ /* 0x008fe40000000009 */
[----:B------:R-:W3:Y:S01]  /*2385c0*/  LDL.LU R9, [R1+0x748c] ;  /* 0x00748c0001097983 */ /* 0x000ee20000300800 */
[----:B------:R-:W-:-:S03]  /*2385d0*/  PRMT R10, R10, 0x4210, R8 ;  /* 0x000042100a0a7816 */ /* 0x000fc60000000008 */
[----:B------:R0:W-:Y:S01]  /*2385e0*/  STL [R1+0x508], R7 ;  /* 0x0005080701007387 */ /* 0x0001e20000100800 */
[----:B------:R-:W-:Y:S02]  /*2385f0*/  PRMT R12, R12, 0x5210, R8 ;  /* 0x000052100c0c7816 */ /* 0x000fe40000000008 */
[----:B------:R-:W-:Y:S01]  /*238600*/  LOP3.LUT R8, R13, 0xffff, RZ, 0xc0, !PT ;  /* 0x0000ffff0d087812 */ /* 0x000fe200078ec0ff */
[----:B0-----:R-:W4:Y:S04]  /*238610*/  LDL.LU R7, [R1+0x7488] ;  /* 0x0074880001077983 */ /* 0x001f280000300800 */
[----:B------:R0:W-:Y:S04]  /*238620*/  STL [R1+0x54c], R10 ;  /* 0x00054c0a01007387 */ /* 0x0001e80000100800 */
[----:B------:R1:W-:Y:S01]  /*238630*/  STL [R1+0x50c], R12 ;  /* 0x00050c0c01007387 */ /* 0x0003e20000100800 */
[----:B------:R-:W-:-:S02]  /*238640*/  LOP3.LUT R2, R2, 0xffff, RZ, 0xc0, !PT ;  /* 0x0000ffff02027812 */ /* 0x000fc400078ec0ff */
[----:B------:R-:W-:Y:S02]  /*238650*/  LOP3.LUT R0, R0, 0xffff, RZ, 0xc0, !PT ;  /* 0x0000ffff00007812 */ /* 0x000fe400078ec0ff */
[----:B---3--:R-:W-:-:S04]  /*238660*/  LOP3.LUT R9, R9, 0xffff, RZ, 0xc0, !PT ;  /* 0x0000ffff09097812 */ /* 0x008fc800078ec0ff */
[--C-:B0-----:R-:W-:Y:S02]  /*238670*/  PRMT R10, R14, 0x4210, R9.reuse ;  /* 0x000042100e0a7816 */ /* 0x101fe40000000009 */
[----:B-1----:R-:W-:-:S03]  /*238680*/  PRMT R12, R15, 0x5210, R9 ;  /* 0x000052100f0c7816 */ /* 0x002fc60000000009 */
[----:B------:R0:W-:Y:S01]  /*238690*/  STL [R1+0x580], R10 ;  /* 0x0005800a01007387 */ /* 0x0001e20000100800 */
[----:B------:R-:W-:-:S03]  /*2386a0*/  LOP3.LUT R9, R16, 0xffff, RZ, 0xc0, !PT ;  /* 0x0000ffff10097812 */ /* 0x000fc600078ec0ff */
[----:B------:R1:W-:Y:S01]  /*2386b0*/  STL [R1+0x550], R12 ;  /* 0x0005500c01007387 */ /* 0x0003e20000100800 */
        /* <DEDUP_REMOVED lines=14> */
[----:B------:R-:W-:Y:S01]  /*2387a0*/  STL [R1+0x534], R12 ;  /* 0x0005340c01007387 */ /* 0x000fe20000100800 */
[--C-:B0-----:R-:W-:Y:S02]  /*2387b0*/  PRMT R10, R26, 0x4210, R9.reuse ;  /* 0x000042101a0a7816 */ /* 0x101fe40000000009 */
[----:B------:R-:W-:-:S03]  /*2387c0*/  PRMT R9, R27, 0x5210, R9 ;  /* 0x000052101b097816 */ /* 0x000fc60000000009 */
[----:B------:R0:W-:Y:S04]  /*2387d0*/  STL [R1+0x578], R10 ;  /* 0x0005780a01007387 */ /* 0x0001e80000100800 */
[----:B------:R1:W-:Y:S01]  /*2387e0*/  STL [R1+0x538], R9 ;  /* 0x0005380901007387 */ /* 0x0003e20000100800 */
[--C-:B0-----:R-:W-:Y:S02]  /*2387f0*/  PRMT R10, R28, 0x4210, R8.reuse ;  /* 0x000042101c0a7816 */ /* 0x101fe40000000008 */
[----:B-1----:R-:W-:Y:S02]  /*238800*/  PRMT R9, R29, 0x5210, R8 ;  /* 0x000052101d097816 */ /* 0x002fe40000000008 */
[--C-:B------:R-:W-:Y:S02]  /*238810*/  PRMT R8, R3, 0x4210, R2.reuse ;  /* 0x0000421003087816 */ /* 0x100fe40000000002 */
[----:B--2---:R-:W-:Y:S01]  /*238820*/  PRMT R3, R4, 0x5210, R2 ;  /* 0x0000521004037816 */ /* 0x004fe20000000002 */
[----:B------:R-:W-:Y:S01]  /*238830*/  STL [R1+0x560], R10 ;  /* 0x0005600a01007387 */ /* 0x000fe20000100800 */
[----:B------:R-:W-:-:S02]  /*238840*/  PRMT R2, R5, 0x4210, R0 ;  /* 0x0000421005027816 */ /* 0x000fc40000000000 */
[----:B------:R-:W-:Y:S01]  /*238850*/  PRMT R0, R6, 0x5210, R0 ;  /* 0x0000521006007816 */ /* 0x000fe20000000000 */
[----:B------:R-:W-:Y:S04]  /*238860*/  STL [R1+0x520], R9 ;  /* 0x0005200901007387 */ /* 0x000fe80000100800 */
[----:B------:R-:W-:Y:S04]  /*238870*/  STL [R1+0x564], R8 ;  /* 0x0005640801007387 */ /* 0x000fe80000100800 */
[----:B------:R0:W-:Y:S04]  /*238880*/  STL [R1+0x524], R3 ;  /* 0x0005240301007387 */ /* 0x0001e80000100800 */
[----:B------:R1:W-:Y:S04]  /*238890*/  STL [R1+0x568], R2 ;  /* 0x0005680201007387 */ /* 0x0003e80000100800 */
[----:B------:R2:W-:Y:S01]  /*2388a0*/  STL [R1+0x528], R0 ;  /* 0x0005280001007387 */ /* 0x0005e20000100800 */
[----:B0-----:R-:W-:-:S02]  /*2388b0*/  VIADD R3, R11, 0x1ad ;  /* 0x000001ad0b037836 */ /* 0x001fc40000000000 */
        /* <DEDUP_REMOVED lines=16> */
[----:B------:R-:W-:-:S03]  /*2389c0*/  VIADD R6, R11, 0x1b9 ;  /* 0x000001b90b067836 */ /* 0x000fc60000000000 */
[----:B------:R2:W-:Y:S01]  /*2389d0*/  STL [R1+0x628], R0 ;  /* 0x0006280001007387 */ /* 0x0005e20000100800 */
[C---:B0-----:R-:W-:Y:S02]  /*2389e0*/  VIADD R3, R11.reuse, 0x1b6 ;  /* 0x000001b60b037836 */ /* 0x041fe40000000000 */
[----:B-1----:R-:W-:-:S03]  /*2389f0*/  VIADD R2, R11, 0x1b7 ;  /* 0x000001b70b027836 */ /* 0x002fc60000000000 */
[----:B------:R0:W-:Y:S01]  /*238a00*/  STL [R1+0x624], R3 ;  /* 0x0006240301007387 */ /* 0x0001e20000100800 */
[C---:B------:R-:W-:Y:S02]  /*238a10*/  VIADD R9, R11.reuse, 0x1ba ;  /* 0x000001ba0b097836 */ /* 0x040fe40000000000 */
[C---:B--2---:R-:W-:Y:S01]  /*238a20*/  VIADD R0, R11.reuse, 0x1b8 ;  /* 0x000001b80b007836 */ /* 0x044fe20000000000 */
[----:B------:R1:W-:Y:S04]  /*238a30*/  STL [R1+0x620], R2 ;  /* 0x0006200201007387 */ /* 0x0003e80000100800 */
[----:B------:R-:W-:Y:S01]  /*238a40*/  STL [R1+0x7460], R6 ;  /* 0x0074600601007387 */ /* 0x000fe20000100800 */
[----:B0-----:R-:W-:-:S03]  /*238a50*/  VIADD R3, R11, 0x1bb ;  /* 0x000001bb0b037836 */ /* 0x001fc60000000000 */
[----:B------:R0:W-:Y:S01]  /*238a60*/  STL [R1+0x61c], R0 ;  /* 0x00061c0001007387 */ /* 0x0001e20000100800 */
[----:B-1----:R-:W-:-:S03]  /*238a70*/  VIADD R2, R11, 0x1bc ;  /* 0x000001bc0b027836 */ /* 0x002fc60000000000 */
[----:B------:R-:W-:Y:S04]  /*238a80*/  STL [R1+0x7464], R9 ;  /* 0x0074640901007387 */ /* 0x000fe80000100800 */
        /* <DEDUP_REMOVED lines=20> */
[----:B--2---:R-:W-:-:S03]  /*238bd0*/  VIADD R0, R11, 0x1c6 ;  /* 0x000001c60b007836 */ /* 0x004fc60000000000 */
[----:B------:R1:W-:Y:S01]  /*238be0*/  STL [R1+0x5e8], R2 ;  /* 0x0005e80201007387 */ /* 0x0003e20000100800 */
[----:B------:R-:W-:-:S03]  /*238bf0*/  VIADD R5, R11, 0x1c9 ;  /* 0x000001c90b057836 */ /* 0x000fc60000000000 */
[----:B------:R-:W-:Y:S01]  /*238c00*/  STL [R1+0x7468], R6 ;  /* 0x0074680601007387 */ /* 0x000fe20000100800 */
[----:B------:R-:W-:-:S03]  /*238c10*/  VIADD R10, R11, 0x1ca ;  /* 0x000001ca0b0a7836 */ /* 0x000fc60000000000 */
[----:B------:R2:W-:Y:S01]  /*238c20*/  STL [R1+0x5e4], R0 ;  /* 0x0005e40001007387 */ /* 0x0005e20000100800 */
[C---:B0-----:R-:W-:Y:S02]  /*238c30*/  VIADD R3, R11.reuse, 0x1cb ;  /* 0x000001cb0b037836 */ /* 0x041fe40000000000 */
[C---:B-1----:R-:W-:Y:S01]  /*238c40*/  VIADD R2, R11.reuse, 0x1cc ;  /* 0x000001cc0b027836 */ /* 0x042fe20000000000 */
[----:B------:R-:W-:Y:S01]  /*238c50*/  STL [R1+0x7454], R5 ;  /* 0x0074540501007387 */ /* 0x000fe20000100800 */
[----:B--2---:R-:W-:-:S05]  /*238c60*/  VIADD R0, R11, 0x1c8 ;  /* 0x000001c80b007836 */ /* 0x004fca0000000000 */
[----:B------:R0:W-:Y:S04]  /*238c70*/  STL [R1+0x5dc], R0 ;  /* 0x0005dc0001007387 */ /* 0x0001e80000100800 */
[----:B------:R-:W-:Y:S01]  /*238c80*/  STL [R1+0x746c], R10 ;  /* 0x00746c0a01007387 */ /* 0x000fe20000100800 */
[----:B------:R-:W-:-:S03]  /*238c90*/  VIADD R4, R11, 0x1d1 ;  /* 0x000001d10b047836 */ /* 0x000fc60000000000 */
        /* <DEDUP_REMOVED lines=9> */
[----:B------:R-:W-:Y:S01]  /*238d30*/  STL [R1+0x7458], R4 ;  /* 0x0074580401007387 */ /* 0x000fe20000100800 */
[----:B0-----:R-:W-:-:S03]  /*238d40*/  VIADD R3, R11, 0x1d3 ;  /* 0x000001d30b037836 */ /* 0x001fc60000000000 */
[----:B------:R0:W-:Y:S01]  /*238d50*/  STL [R1+0x5bc], R0 ;  /* 0x0005bc0001007387 */ /* 0x0001e20000100800 */
[C---:B-1----:R-:W-:Y:S02]  /*238d60*/  VIADD R2, R11.reuse, 0x1d4 ;  /* 0x000001d40b027836 */ /* 0x042fe40000000000 */
[----:B0-----:R-:W-:-:S05]  /*238d70*/  VIADD R0, R11, 0x1d2 ;  /* 0x000001d20b007836 */ /* 0x001fca0000000000 */
[----:B------:R0:W-:Y:S04]  /*238d80*/  STL [R1+0x5b4], R0 ;  /* 0x0005b40001007387 */ /* 0x0001e80000100800 */
[----:B------:R1:W-:Y:S01]  /*238d90*/  STL [R1+0x5b0], R3 ;  /* 0x0005b00301007387 */ /* 0x0003e20000100800 */
[----:B0-----:R-:W-:-:S03]  /*238da0*/  VIADD R0, R11, 0x1d5 ;  /* 0x000001d50b007836 */ /* 0x001fc60000000000 */
[----:B------:R0:W-:Y:S01]  /*238db0*/  STL [R1+0x5ac], R2 ;  /* 0x0005ac0201007387 */ /* 0x0001e20000100800 */
[----:B-1----:R-:W-:-:S03]  /*238dc0*/  VIADD R3, R11, 0x1d6 ;  /* 0x000001d60b037836 */ /* 0x002fc60000000000 */
[----:B------:R1:W-:Y:S04]  /*238dd0*/  STL [R1+0x5a8], R0 ;  /* 0x0005a80001007387 */ /* 0x0003e80000100800 */
[----:B------:R2:W-:Y:S01]  /*238de0*/  STL [R1+0x5a4], R3 ;  /* 0x0005a40301007387 */ /* 0x0005e20000100800 */
[C---:B0-----:R-:W-:Y:S02]  /*238df0*/  VIADD R2, R11.reuse, 0x1d7 ;  /* 0x000001d70b027836 */ /* 0x041fe40000000000 */
[C---:B-1----:R-:W-:Y:S02]  /*238e00*/  VIADD R0, R11.reuse, 0x1d8 ;  /* 0x000001d80b007836 */ /* 0x042fe40000000000 */
[C---:B--2---:R-:W-:Y:S01]  /*238e10*/  VIADD R3, R11.reuse, 0x1d9 ;  /* 0x000001d90b037836 */ /* 0x044fe20000000000 */
[----:B------:R0:W-:Y:S04]  /*238e20*/  STL [R1+0x5a0], R2 ;  /* 0x0005a00201007387 */ /* 0x0001e80000100800 */
[----:B------:R-:W-:Y:S04]  /*238e30*/  STL [R1+0x7470], R3 ;  /* 0x0074700301007387 */ /* 0x000fe80000100800 */
[----:B------:R1:W-:Y:S01]  /*238e40*/  STL [R1+0x59c], R0 ;  /* 0x00059c0001007387 */ /* 0x0003e20000100800 */
[----:B0-----:R-:W-:-:S02]  /*238e50*/  VIADD R2, R11, 0x1db ;  /* 0x000001db0b027836 */ /* 0x001fc40000000000 */
[C---:B-1----:R-:W-:Y:S02]  /*238e60*/  VIADD R0, R11.reuse, 0x1da ;  /* 0x000001da0b007836 */ /* 0x042fe40000000000 */
[----:B------:R-:W-:-:S03]  /*238e70*/  VIADD R3, R11, 0x1dc ;  /* 0x000001dc0b037836 */ /* 0x000fc60000000000 */
        /* <DEDUP_REMOVED lines=10> */
[----:B------:R-:W-:Y:S04]  /*238f20*/  STL [R1+0x56c], R3 ;  /* 0x00056c0301007387 */ /* 0x000fe80000100800 */
[----:B------:R0:W-:Y:S04]  /*238f30*/  STL [R1+0x7474], R2 ;  /* 0x0074740201007387 */ /* 0x0001e80000100800 */
[----:B------:R1:W-:Y:S01]  /*238f40*/  STL [R1+0x55c], R0 ;  /* 0x00055c0001007387 */ /* 0x0003e20000100800 */
[----:B0-----:R-:W-:-:S02]  /*238f50*/  VIADD R2, R11, 0x1e2 ;  /* 0x000001e20b027836 */ /* 0x001fc40000000000 */
[----:B-1----:R-:W-:-:S03]  /*238f60*/  VIADD R0, R11, 0x1e3 ;  /* 0x000001e30b007836 */ /* 0x002fc60000000000 */
[----:B------:R0:W-:Y:S01]  /*238f70*/  STL [R1+0x53c], R2 ;  /* 0x00053c0201007387 */ /* 0x0001e20000100800 */
[----:B------:R-:W-:-:S03]  /*238f80*/  VIADD R3, R11, 0x1e4 ;  /* 0x000001e40b037836 */ /* 0x000fc60000000000 */
        /* <DEDUP_REMOVED lines=11> */
[----:B------:R1:W-:Y:S04]  /*239040*/  STL [R1+0x46c], R2 ;  /* 0x00046c0201007387 */ /* 0x0003e80000100800 */
[----:B------:R-:W2:Y:S01]  /*239050*/  LDL.LU R9, [R1+0x1d54] ;  /* 0x001d540001097983 */ /* 0x000ea20000300800 */
[----:B0-----:R-:W-:-:S02]  /*239060*/  VIADD R0, R11, 0x1ea ;  /* 0x000001ea0b007836 */ /* 0x001fc40000000000 */
[----:B-1----:R-:W-:-:S03]  /*239070*/  VIADD R2, R11, 0x1eb ;  /* 0x000001eb0b027836 */ /* 0x002fc60000000000 */
[----:B------:R0:W-:Y:S04]  /*239080*/  STL [R1+0x464], R0 ;  /* 0x0004640001007387 */ /* 0x0001e80000100800 */
[----:B0-----:R-:W3:Y:S04]  /*239090*/  LDL.LU R0, [R1+0x1c38] ;  /* 0x001c380001007983 */ /* 0x001ee80000300800 */
[----:B------:R0:W-:Y:S04]  /*2390a0*/  STL [R1+0x460], R2 ;  /* 0x0004600201007387 */ /* 0x0001e80000100800 */
[----:B0-----:R-:W4:Y:S04]  /*2390b0*/  LDL.LU R2, [R1+0x1b14] ;  /* 0x001b140001027983 */ /* 0x001f280000300800 */
[----:B------:R-:W4:Y:S04]  /*2390c0*/  LDL.LU R10, [R1+0x1b08] ;  /* 0x001b0800010a7983 */ /* 0x000f280000300800 */
[----:B------:R-:W2:Y:S04]  /*2390d0*/  LDL.LU R3, [R1+0x1cfc] ;  /* 0x001cfc0001037983 */ /* 0x000ea80000300800 */
[----:B--2---:R0:W-:Y:S04]  /*2390e0*/  STL [R1+0x7478], R3 ;  /* 0x0074780301007387 */ /* 0x0041e80000100800 */
[----:B0-----:R-:W2:Y:S04]  /*2390f0*/  LDL.LU R3, [R1+0x1d08] ;  /* 0x001d080001037983 */ /* 0x001ea80000300800 */
[----:B--2---:R0:W-:Y:S04]  /*239100*/  STL [R1+0x7480], R3 ;  /* 0x0074800301007387 */ /* 0x0041e80000100800 */
[----:B0-----:R-:W2:Y:S04]  /*239110*/  LDL.LU R3, [R1+0x1d18] ;  /* 0x001d180001037983 */ /* 0x001ea80000300800 */
[----:B------:R-:W3:Y:S04]  /*239120*/  LDL.LU R6, [R1+0x1ce4] ;  /* 0x001ce40001067983 */ /* 0x000ee80000300800 */
[----:B---3--:R0:W-:Y:S04]  /*239130*/  STL [R1+0x747c], R6 ;  /* 0x00747c0601007387 */ /* 0x0081e80000100800 */
[----:B0-----:R-:W3:Y:S04]  /*239140*/  LDL.LU R6, [R1+0x1b94] ;  /* 0x001b940001067983 */ /* 0x001ee80000300800 */
[----:B------:R-:W4:Y:S01]  /*239150*/  LDL.LU R4, [R1+0x1cbc] ;  /* 0x001cbc0001047983 */ /* 0x000f220000300800 */
[----:B------:R-:W-:-:S02]  /*239160*/  VIADD R15, R11, 0x1f1 ;  /* 0x000001f10b0f7836 */ /* 0x000fc40000000000 */
[C---:B------:R-:W-:Y:S02]  /*239170*/  VIADD R14, R11.reuse, 0x1f2 ;  /* 0x000001f20b0e7836 */ /* 0x040fe40000000000 */
[C---:B------:R-:W-:Y:S02]  /*239180*/  VIADD R13, R11.reuse, 0x1f3 ;  /* 0x000001f30b0d7836 */ /* 0x040fe40000000000 */
[----:B------:R-:W-:Y:S01]  /*239190*/  VIADD R12, R11, 0x1f4 ;  /* 0x000001f40b0c7836 */ /* 0x000fe20000000000 */
[----:B----4-:R0:W-:Y:S04]  /*2391a0*/  STL [R1+0x7484], R4 ;  /* 0x0074840401007387 */ /* 0x0101e80000100800 */
[----:B0-----:R-:W4:Y:S04]  /*2391b0*/  LDL.LU R4, [R1+0x1b98] ;  /* 0x001b980001047983 */ /* 0x001f280000300800 */
[----:B------:R-:W2:Y:S04]  /*2391c0*/  LDL.LU R5, [R1+0x1650] ;  /* 0x0016500001057983 */ /* 0x000ea80000300800 */
[----:B------:R0:W-:Y:S04]  /*2391d0*/  STL.64 [R1+0x7428], R14 ;  /* 0x0074280e01007387 */ /* 0x0001e80000100a00 */
[----:B0-----:R-:W2:Y:S04]  /*2391e0*/  LDL.LU R14, [R1+0x1ce0] ;  /* 0x001ce000010e7983 */ /* 0x001ea80000300800 */
[----:B------:R-:W2:Y:S04]  /*2391f0*/  LDL.LU R15, [R1+0x1ccc] ;  /* 0x001ccc00010f7983 */ /* 0x000ea80000300800 */
[----:B------:R0:W-:Y:S04]  /*239200*/  STL.64 [R1+0x7420], R12 ;  /* 0x0074200c01007387 */ /* 0x0001e80000100a00 */
[----:B0-----:R-:W2:Y:S04]  /*239210*/  LDL.LU R13, [R1+0x1d50] ;  /* 0x001d5000010d7983 */ /* 0x001ea80000300800 */
[----:B------:R-:W2:Y:S01]  /*239220*/  LDL.LU R12, [R1+0x1c3c] ;  /* 0x001c3c00010c7983 */ /* 0x000ea20000300800 */
[----:B------:R-:W-:-:S02]  /*239230*/  LOP3.LUT R9, R9, 0xffff, RZ, 0xc0, !PT ;  /* 0x0000ffff09097812 */ /* 0x000fc400078ec0ff */
[----:B------:R-:W-:Y:S02]  /*239240*/  LOP3.LUT R0, R0, 0xffff, RZ, 0xc0, !PT ;  /* 0x0000ffff00007812 */ /* 0x000fe400078ec0ff */
[----:B---3--:R-:W-:Y:S01]  /*239250*/  LOP3.LUT R6, R6, 0xffff, RZ, 0xc0, !PT ;  /* 0x0000ffff06067812 */ /* 0x008fe200078ec0ff */
[----:B------:R-:W-:Y:S01]  /*239260*/  STL [R1+0x724], R9 ;  /* 0x0007240901007387 */ /* 0x000fe20000100800 */
[----:B----4-:R-:W-:-:S04]  /*239270*/  LOP3.LUT R4, R4, 0xffff, RZ, 0xc0, !PT ;  /* 0x0000ffff04047812 */ /* 0x010fc800078ec0ff */
[----:B--2---:R-:W-:Y:S02]  /*239280*/  PRMT R3, R3, 0x4210, R4 ;  /* 0x0000421003037816 */ /* 0x004fe40000000004 */
[----:B------:R-:W-:Y:S02]  /*239290*/  LOP3.LUT R13, R13, 0xffff, RZ, 0xc0, !PT ;  /* 0x0000ffff0d0d7812 */ /* 0x000fe400078ec0ff */
[----:B------:R-:W-:-:S03]  /*2392a0*/  LOP3.LUT R12, R12, 0xffff, RZ, 0xc0, !PT ;  /* 0x0000ffff0c0c7812 */ /* 0x000fc600078ec0ff */
[----:B------:R-:W-:Y:S04]  /*2392b0*/  STL [R1+0x728], R13 ;  /* 0x0007280d01007387 */ /* 0x000fe80000100800 */
[----:B------:R-:W-:Y:S04]  /*2392c0*/  STL [R1+0x730], R12 ;  /* 0x0007300c01007387 */ /* 0x000fe80000100800 */
[----:B------:R0:W-:Y:S04]  /*2392d0*/  STL [R1+0x714], R4 ;  /* 0x0007140401007387 */ /* 0x0001e80000100800 */
[----:B------:R-:W-:Y:S04]  /*2392e0*/  STL [R1+0x72c], R0 ;  /* 0x00072c0001007387 */ /* 0x000fe80000100800 */
[----:B------:R-:W-:Y:S04]  /*2392f0*/  STL [R1+0x718], R6 ;  /* 0x0007180601007387 */ /* 0x000fe80000100800 */
[----:B0-----:R-:W2:Y:S04]  /*239300*/  LDL.LU R4, [R1+0x7484] ;  /* 0x0074840001047983 */ /* 0x001ea80000300800 */
[----:B------:R0:W-:Y:S04]  /*239310*/  STL [R1+0x4f0], R3 ;  /* 0x0004f00301007387 */ /* 0x0001e80000100800 */
[----:B0-----:R-:W3:Y:S01]  /*239320*/  LDL.LU R3, [R1+0x7480] ;  /* 0x0074800001037983 */ /* 0x001ee20000300800 */
[----:B------:R-:W-:-:S05]  /*239330*/  LOP3.LUT R2, R2, 0xffff, RZ, 0xc0, !PT ;  /* 0x0000ffff02027812 */ /* 0x000fca00078ec0ff */
[----:B------:R-:W-:Y:S01]  /*239340*/  STL [R1+0x71c], R2 ;  /* 0x00071c0201007387 */ /* 0x000fe20000100800 */
[----:B---3--:R-:W-:-:S03]  /*239350*/  PRMT R3, R3, 0x4210, R6 ;  /* 0x0000421003037816 */ /* 0x008fc60000000006 */
[----:B------:R-:W3:Y:S04]  /*239360*/  LDL.LU R6, [R1+0x747c] ;  /* 0x00747c0001067983 */ /* 0x000ee80000300800 */
[----:B------:R0:W-:Y:S04]  /*239370*/  STL [R1+0x4f4], R3 ;  /* 0x0004f40301007387 */ /* 0x0001e80000100800 */
[----:B0-----:R-:W4:Y:S01]  /*239380*/  LDL.LU R3, [R1+0x7478] ;  /* 0x0074780001037983 */ /* 0x001f220000300800 */
[----:B------:R-:W-:Y:S02]  /*239390*/  LOP3.LUT R10, R10, 0xffff, RZ, 0xc0, !PT ;  /* 0x0000ffff0a0a7812 */ /* 0x000fe400078ec0ff */
[----:B------:R-:W-:-:S02]  /*2393a0*/  PRMT R14, R14, 0x4210, R9 ;  /* 0x000042100e0e7816 */ /* 0x000fc40000000009 */
[----:B------:R-:W-:Y:S02]  /*2393b0*/  PRMT R13, R15, 0x4210, R13 ;  /* 0x000042100f0d7816 */ /* 0x000fe4000000000d */
[----:B--2---:R-:W-:Y:S02]  /*2393c0*/  PRMT R4, R4, 0x4210, R12 ;  /* 0x0000421004047816 */ /* 0x004fe4000000000c */
[----:B------:R-:W-:Y:S02]  /*2393d0*/  PRMT R5, R5, 0x4210, R0 ;  /* 0x0000421005057816 */ /* 0x000fe40000000000 */
[----:B---3--:R-:W-:Y:S02]  /*2393e0*/  PRMT R6, R6, 0x4210, R10 ;  /* 0x0000421006067816 */ /* 0x008fe4000000000a */
[----:B----4-:R-:W-:Y:S02]  /*2393f0*/  PRMT R3, R3, 0x4210, R2 ;  /* 0x0000421003037816 */ /* 0x010fe40000000002 */
[----:B------:R-:W2:Y:S04]  /*239400*/  LDL.LU R2, [R1+0x7474] ;  /* 0x0074740001027983 */ /* 0x000ea80000300800 */
[----:B------:R0:W-:Y:S04]  /*239410*/  STL [R1+0x4f8], R3 ;  /* 0x0004f80301007387 */ /* 0x0001e80000100800 */
[----:B0-----:R-:W3:Y:S04]  /*239420*/  LDL.LU R3, [R1+0x7470] ;  /* 0x0074700001037983 */ /* 0x001ee80000300800 */
[----:B------:R0:W-:Y:S04]  /*239430*/  STL [R1+0x720], R10 ;  /* 0x0007200a01007387 */ /* 0x0001e80000100800 */
[----:B0-----:R-:W4:Y:S04]  /*239440*/  LDL.LU R10, [R1+0x746c] ;  /* 0x00746c00010a7983 */ /* 0x001f280000300800 */
[----:B------:R0:W-:Y:S04]  /*239450*/  STL [R1+0x4fc], R6 ;  /* 0x0004fc0601007387 */ /* 0x0001e80000100800 */
[----:B0-----:R-:W2:Y:S04]  /*239460*/  LDL.LU R6, [R1+0x7468] ;  /* 0x0074680001067983 */ /* 0x001ea80000300800 */
[----:B------:R-:W3:Y:S04]  /*239470*/  LDL.LU R9, [R1+0x7464] ;  /* 0x0074640001097983 */ /* 0x000ee80000300800 */
[----:B------:R-:W-:Y:S04]  /*239480*/  STL [R1+0x4e0], R14 ;  /* 0x0004e00e01007387 */ /* 0x000fe80000100800 */
[----:B------:R-:W-:Y:S04]  /*239490*/  STL [R1+0x4e4], R13 ;  /* 0x0004e40d01007387 */ /* 0x000fe80000100800 */
[----:B------:R-:W-:Y:S04]  /*2394a0*/  STL [R1+0x4e8], R4 ;  /* 0x0004e80401007387 */ /* 0x000fe80000100800 */
[----:B------:R0:W-:Y:S04]  /*2394b0*/  STL [R1+0x4ec], R5 ;  /* 0x0004ec0501007387 */ /* 0x0001e80000100800 */
[----:B0-----:R-:W2:Y:S04]  /*2394c0*/  LDL.LU R5, [R1+0x648] ;  /* 0x0006480001057983 */ /* 0x001ea80000300800 */
[----:B------:R-:W2:Y:S04]  /*2394d0*/  LDL.LU R13, [R1+0x644] ;  /* 0x00064400010d7983 */ /* 0x000ea80000300800 */
[----:B------:R-:W2:Y:S04]  /*2394e0*/  LDL R14, [R1+0x378c] ;  /* 0x00378c00010e7983 */ /* 0x000ea80000100800 */
[----:B------:R-:W2:Y:S01]  /*2394f0*/  LDL R15, [R1+0x3788] ;  /* 0x00378800010f7983 */ /* 0x000ea20000100800 */
[----:B------:R-:W-:Y:S01]  /*239500*/  ISETP.LT.AND P1, PT, R11, UR23, !P1 ;  /* 0x000000170b007c0c */ /* 0x000fe2000cf21270 */
[----:B------:R-:W-:Y:S01]  /*239510*/  ULDC UR23, c[0x0][0x22c] ;  /* 0x00008b0000177ab9 */ /* 0x000fe20000000800 */
[----:B------:R-:W-:-:S11]  /*239520*/  LOP3.LUT R7, R7, 0xf7ffffff, RZ, 0xc0, !PT ;  /* 0xf7ffffff07077812 */ /* 0x000fd600078ec0ff */
[----:B------:R-:W-:-:S04]  /*239530*/  @P1 LOP3.LUT R7, R7, 0x8000000, RZ, 0xfc, !PT ;  /* 0x0800000007071812 */ /* 0x000fc800078efcff */
[----:B------:R-:W-:Y:S01]  /*239540*/  LOP3.LUT R7, R7, 0xffdfffff, RZ, 0xc0, !PT ;  /* 0xffdfffff07077812 */ /* 0x000fe200078ec0ff */
[----:B----4-:R-:W-:Y:S02]  /*239550*/  IMAD.MOV.U32 R0, RZ, RZ, R10 ;  /* 0x000000ffff007224 */ /* 0x010fe400078e000a */
[----:B------:R-:W4:Y:S01]  /*239560*/  LDL R10, [R1+0x3780] ;  /* 0x00378000010a7983 */ /* 0x000f220000100800 */
[----:B---3--:R-:W-:-:S03]  /*239570*/  IMAD.MOV.U32 R4, RZ, RZ, R9 ;  /* 0x000000ffff047224 */ /* 0x008fc600078e0009 */
[----:B------:R-:W3:Y:S01]  /*239580*/  LDL R9, [R1+0x3784] ;  /* 0x0037840001097983 */ /* 0x000ee20000100800 */
[----:B--2---:R-:W-:Y:S01]  /*239590*/  ISETP.LT.AND P1, PT, R14, UR24, !P0 ;  /* 0x000000180e007c0c */ /* 0x004fe2000c721270 */
[----:B------:R-:W-:Y:S01]  /*2395a0*/  ULDC UR24, c[0x0][0x22c] ;  /* 0x00008b0000187ab9 */ /* 0x000fe20000000800 */
[----:B------:R-:W-:Y:S01]  /*2395b0*/  ISETP.LT.AND P0, PT, R15, UR26, !P0 ;  /* 0x0000001a0f007c0c */ /* 0x000fe2000c701270 */
[----:B------:R-:W-:-:S10]  /*2395c0*/  ULDC UR26, c[0x0][0x228] ;  /* 0x00008a00001a7ab9 */ /* 0x000fd40000000800 */
[----:B------:R-:W-:-:S04]  /*2395d0*/  @P1 LOP3.LUT R7, R7, 0x200000, RZ, 0xfc, !PT ;  /* 0x0020000007071812 */ /* 0x000fc800078efcff */
[----:B------:R-:W-:-:S04]  /*2395e0*/  LOP3.LUT R7, R7, 0xffefffff, RZ, 0xc0, !PT ;  /* 0xffefffff07077812 */ /* 0x000fc800078ec0ff */
[----:B------:R-:W-:Y:S02]  /*2395f0*/  @P0 LOP3.LUT R7, R7, 0x100000, RZ, 0xfc, !PT ;  /* 0x0010000007070812 */ /* 0x000fe400078efcff */
[----:B------:R-:W-:Y:S01]  /*239600*/  ISETP.GE.AND P0, PT, R5, UR38, PT ;  /* 0x0000002605007c0c */ /* 0x000fe2000bf06270 */
[----:B------:R-:W-:Y:S01]  /*239610*/  ULDC.64 UR38, c[0x0][0x228] ;  /* 0x00008a0000267ab9 */ /* 0x000fe20000000a00 */
[----:B------:R-:W2:Y:S01]  /*239620*/  LDL.LU R5, [R1+0x640] ;  /* 0x0006400001057983 */ /* 0x000ea20000300800 */
[----:B------:R-:W-:Y:S02]  /*239630*/  LOP3.LUT R7, R7, 0xfff7ffff, RZ, 0xc0, !PT ;  /* 0xfff7ffff07077812 */ /* 0x000fe400078ec0ff */
[----:B------:R-:W-:Y:S01]  /*239640*/  ISETP.LT.AND P1, PT, R14, UR32, !P0 ;  /* 0x000000200e007c0c */ /* 0x000fe2000c721270 */
[----:B------:R-:W-:Y:S01]  /*239650*/  ULDC UR32, c[0x0][0x22c] ;  /* 0x00008b0000207ab9 */ /* 0x000fe20000000800 */
[----:B----4-:R-:W-:Y:S01]  /*239660*/  ISETP.LT.AND P3, PT, R10, UR28, !P0 ;  /* 0x0000001c0a007c0c */ /* 0x010fe2000c761270 */
[----:B------:R-:W-:-:S12]  /*239670*/  ULDC UR28, c[0x0][0x228] ;  /* 0x00008a00001c7ab9 */ /* 0x000fd80000000800 */
[----:B------:R-:W-:Y:S02]  /*239680*/  @P3 LOP3.LUT R7, R7, 0x80000, RZ, 0xfc, !PT ;  /* 0x0008000007073812 */ /* 0x000fe400078efcff */
[----:B---3--:R-:W-:Y:S01]  /*239690*/  ISETP.LT.AND P2, PT, R9, UR30, !P0 ;  /* 0x0000001e09007c0c */ /* 0x008fe2000c741270 */
[----:B------:R-:W-:Y:S01]  /*2396a0*/  ULDC UR30, c[0x0][0x22c] ;  /* 0x00008b00001e7ab9 */ /* 0x000fe20000000800 */
[----:B------:R-:W-:Y:S02]  /*2396b0*/  LOP3.LUT R7, R7, 0xfffbffff, RZ, 0xc0, !PT ;  /* 0xfffbffff07077812 */ /* 0x000fe400078ec0ff */
[----:B------:R-:W-:Y:S01]  /*2396c0*/  ISETP.LT.AND P0, PT, R15, UR34, !P0 ;  /* 0x000000220f007c0c */ /* 0x000fe2000c701270 */
[----:B------:R-:W-:-:S08]  /*2396d0*/  ULDC UR34, c[0x0][0x22c] ;  /* 0x00008b0000227ab9 */ /* 0x000fd00000000800 */
        /* <DEDUP_REMOVED lines=8> */
[----:B------:R-:W-:Y:S01]  /*239760*/  ISETP.LT.AND P3, PT, R10, UR36, !P0 ;  /* 0x000000240a007c0c */ /* 0x000fe2000c761270 */
[----:B------:R-:W-:Y:S01]  /*239770*/  ULDC UR36, c[0x0][0x22c] ;  /* 0x00008b0000247ab9 */ /* 0x000fe20000000800 */
[----:B------:R-:W-:Y:S01]  /*239780*/  ISETP.LT.AND P2, PT, R9, UR38, !P0 ;  /* 0x0000002609007c0c */ /* 0x000fe2000c741270 */
[----:B------:R-:W-:Y:S01]  /*239790*/  ULDC UR38, c[0x0][0x22c] ;  /* 0x00008b0000267ab9 */ /* 0x000fe20000000800 */
[----:B------:R-:W-:-:S02]  /*2397a0*/  LOP3.LUT R7, R7, 0xffff7fff, RZ, 0xc0, !PT ;  /* 0xffff7fff07077812 */ /* 0x000fc400078ec0ff */
[----:B------:R-:W-:Y:S01]  /*2397b0*/  ISETP.LT.AND P1, PT, R14, UR40, !P0 ;  /* 0x000000280e007c0c */ /* 0x000fe2000c721270 */
[----:B------:R-:W-:-:S06]  /*2397c0*/  ULDC UR40, c[0x0][0x22c] ;  /* 0x00008b0000287ab9 */ /* 0x000fcc0000000800 */
        /* <DEDUP_REMOVED lines=9> */
[----:B--2---:R-:W-:Y:S01]  /*239860*/  ISETP.GE.AND P0, PT, R5, UR30, PT ;  /* 0x0000001e05007c0c */ /* 0x004fe2000bf06270 */
[----:B------:R-:W-:Y:S01]  /*239870*/  ULDC UR30, c[0x0][0x228] ;  /* 0x00008a00001e7ab9 */ /* 0x000fe20000000800 */
[----:B------:R-:W2:Y:S02]  /*239880*/  LDL.LU R5, [R1+0x638] ;  /* 0x0006380001057983 */ /* 0x000ea40000300800 */
        /* <DEDUP_REMOVED lines=20> */
[----:B------:R-:W-:Y:S01]  /*2399d0*/  ISETP.LT.AND P3, PT, R10, UR22, !P0 ;  /* 0x000000160a007c0c */ /* 0x000fe2000c761270 */
[----:B------:R-:W-:Y:S01]  /*2399e0*/  ULDC UR22, c[0x0][0x228] ;  /* 0x00008a0000167ab9 */ /* 0x000fe20000000800 */
        /* <DEDUP_REMOVED lines=15> */
[----:B------:R-:W2:Y:S04]  /*239ae0*/  LDL.LU R5, [R1+0x630] ;  /* 0x0006300001057983 */ /* 0x000ea80000300800 */
[----:B------:R-:W4:Y:S01]  /*239af0*/  LDL.LU R12, [R1+0x44] ;  /* 0x00004400010c7983 */ /* 0x000f220000300800 */
        /* <DEDUP_REMOVED lines=24> */
[----:B------:R-:W-:Y:S01]  /*239c80*/  ULDC UR30, c[0x0][0x228] ;  /* 0x00008a00001e7ab9 */ /* 0x000fe20000000800 */
[----:B------:R-:W-:Y:S01]  /*239c90*/  ISETP.LT.AND P0, PT, R15, UR32, !P0 ;  /* 0x000000200f007c0c */ /* 0x000fe2000c701270 */
[----:B------:R-:W-:Y:S01]  /*239ca0*/  ULDC UR32, c[0x0][0x228] ;  /* 0x00008a0000207ab9 */ /* 0x000fe20000000800 */
[----:B----4-:R-:W-:-:S05]  /*239cb0*/  LOP3.LUT R12, R12, 0x7fffffff, RZ, 0xc0, !PT ;  /* 0x7fffffff0c0c7812 */ /* 0x010fca00078ec0ff */
[----:B------:R-:W-:-:S04]  /*239cc0*/  @P3 LOP3.LUT R12, R12, 0x80000000, RZ, 0xfc, !PT ;  /* 0x800000000c0c3812 */ /* 0x000fc800078efcff */
[----:B------:R-:W-:-:S04]  /*239cd0*/  LOP3.LUT R12, R12, 0xbfffffff, RZ, 0xc0, !PT ;  /* 0xbfffffff0c0c7812 */ /* 0x000fc800078ec0ff */
        /* <DEDUP_REMOVED lines=44> */
[----:B------:R-:W-:Y:S01]  /*239fa0*/  IMAD.MOV.U32 R5, RZ, RZ, R6 ;  /* 0x000000ffff057224 */ /* 0x000fe200078e0006 */
[----:B------:R-:W-:Y:S01]  /*239fb0*/  LOP3.LUT R12, R12, 0xfff7ffff, RZ, 0xc0, !PT ;  /* 0xfff7ffff0c0c7812 */ /* 0x000fe200078ec0ff */
[----:B------:R-:W2:Y:S01]  /*239fc0*/  LDL.LU R6, [R1+0x620] ;  /* 0x0006200001067983 */ /* 0x000ea20000300800 */
        /* <DEDUP_REMOVED lines=56> */
[----:B------:R-:W-:Y:S01]  /*23a350*/  IMAD.MOV.U32 R13, RZ, RZ, R4 ;  /* 0x000000ffff0d7224 */ /* 0x000fe200078e0004 */
[----:B------:R-:W-:Y:S02]  /*23a360*/  ULDC UR4, c[0x0][0x22c] ;  /* 0x00008b0000047ab9 */ /* 0x000fe40000000800 */
        /* <DEDUP_REMOVED lines=18> */
[----:B------:R-:W3:Y:S01]  /*23a490*/  LDL.LU R4, [R1+0x610] ;  /* 0x0006100001047983 */ /* 0x000ee20000300800 */
        /* <DEDUP_REMOVED lines=17> */
[----:B------:R-:W-:Y:S02]  /*23a5b0*/  ULDC UR6, c[0x0][0x228] ;  /* 0x00008a0000067ab9 */ /* 0x000fe40000000800 */
[----:B------:R0:W-:Y:S04]  /*23a5c0*/  STL [R1+0x44], R12 ;  /* 0x0000440c01007387 */ /* 0x0001e80000100800 */
[----:B------:R-:W4:Y:S01]  /*23a5d0*/  LDL.LU R13, [R1+0x60c] ;  /* 0x00060c00010d7983 */ /* 0x000f220000300800 */
        /* <DEDUP_REMOVED lines=8> */
[----:B--2---:R-:W-:-:S05]  /*23a660*/  LOP3.LUT R6, R6, 0x7fffffff, RZ, 0xc0, !PT ;  /* 0x7fffffff06067812 */ /* 0x004fca00078ec0ff */
[----:B------:R-:W-:-:S04]  /*23a670*/  @P3 LOP3.LUT R6, R6, 0x80000000, RZ, 0xfc, !PT ;  /* 0x8000000006063812 */ /* 0x000fc800078efcff */
[----:B------:R-:W-:-:S04]  /*23a680*/  LOP3.LUT R6, R6, 0xbfffffff, RZ, 0xc0, !PT ;  /* 0xbfffffff06067812 */ /* 0x000fc800078ec0ff */
[----:B------:R-:W-:-:S04]  /*23a690*/  @P2 LOP3.LUT R6, R6, 0x40000000, RZ, 0xfc, !PT ;  /* 0x4000000006062812 */ /* 0x000fc800078efcff */
[----:B------:R-:W-:-:S04]  /*23a6a0*/  LOP3.LUT R6, R6, 0xdfffffff, RZ, 0xc0, !PT ;  /* 0xdfffffff06067812 */ /* 0x000fc800078ec0ff */
[----:B------:R-:W-:-:S04]  /*23a6b0*/  @P1 LOP3.LUT R6, R6, 0x20000000, RZ, 0xfc, !PT ;  /* 0x2000000006061812 */ /* 0x000fc800078efcff */
[----:B------:R-:W-:-:S04]  /*23a6c0*/  LOP3.LUT R6, R6, 0xefffffff, RZ, 0xc0, !PT ;  /* 0xefffffff06067812 */ /* 0x000fc800078ec0ff */
[----:B------:R-:W-:Y:S02]  /*23a6d0*/  @P0 LOP3.LUT R6, R6, 0x10000000, RZ, 0xfc, !PT ;  /* 0x1000000006060812 */ /* 0x000fe400078efcff */
[----:B---3--:R-:W-:Y:S01]  /*23a6e0*/  ISETP.GE.AND P0, PT, R4, UR7, PT ;  /* 0x0000000704007c0c */ /* 0x008fe2000bf06270 */
        /* <DEDUP_REMOVED lines=18> */
[----:B----4-:R-:W-:Y:S01]  /*23a810*/  ISETP.GE.AND P0, PT, R13, UR8, PT ;  /* 0x000000080d007c0c */ /* 0x010fe2000bf06270 */
[----:B------:R-:W-:Y:S01]  /*23a820*/  ULDC UR8, c[0x0][0x228] ;  /* 0x00008a0000087ab9 */ /* 0x000fe20000000800 */
        /* <DEDUP_REMOVED lines=18> */
[----:B--2---:R-:W-:Y:S01]  /*23a950*/  ISETP.GE.AND P0, PT, R4, UR9, PT ;  /* 0x0000000904007c0c */ /* 0x004fe2000bf06270 */
[----:B------:R-:W-:Y:S01]  /*23a960*/  ULDC UR9, c[0x0][0x228] ;  /* 0x00008a0000097ab9 */ /* 0x000fe20000000800 */
[----:B------:R-:W2:Y:S02]  /*23a970*/  LDL.LU R4, [R1+0x600] ;  /* 0x0006000001047983 */ /* 0x000ea40000300800 */
        /* <DEDUP_REMOVED lines=39> */
[----:B------:R-:W-:Y:S01]  /*23abf0*/  VIADD R8, R11, 0x1ec ;  /* 0x000001ec0b087836 */ /* 0x000fe20000000000 */
        /* <DEDUP_REMOVED lines=18> */
[----:B------:R-:W-:Y:S01]  /*23ad20*/  VIADD R29, R11, 0x1ed ;  /* 0x000001ed0b1d7836 */ /* 0x000fe20000000000 */
[----:B------:R-:W-:Y:S01]  /*23ad30*/  ISETP.LT.AND P2, PT, R9, UR9, !P0 ;  /* 0x0000000909007c0c */ /* 0x000fe2000c741270 */
[----:B------:R-:W-:Y:S01]  /*23ad40*/  ULDC UR9, c[0x0][0x228] ;  /* 0x00008a0000097ab9 */ /* 0x000fe20000000800 */
[----:B------:R-:W-:Y:S01]  /*23ad50*/  LOP3.LUT R6, R6, 0xffffff7f, RZ, 0xc0, !PT ;  /* 0xffffff7f06067812 */ /* 0x000fe200078ec0ff */
[----:B------:R-:W-:Y:S01]  /*23ad60*/  ULDC UR8, c[0x0][0x22c] ;  /* 0x00008b0000087ab9 */ /* 0x000fe20000000800 */
        /* <DEDUP_REMOVED lines=14> */
[----:B------:R-:W2:Y:S04]  /*23ae50*/  LDL.LU R4, [R1+0x5f0] ;  /* 0x0005f00001047983 */ /* 0x000ea80000300800 */
[----:B0-----:R-:W4:Y:S01]  /*23ae60*/  LDL.LU R12, [R1+0x48] ;  /* 0x00004800010c7983 */ /* 0x001f220000300800 */
        /* <DEDUP_REMOVED lines=23> */
[----:B------:R-:W-:Y:S01]  /*23afe0*/  ISETP.LT.AND P1, PT, R14, UR12, !P0 ;  /* 0x0000000c0e007c0c */ /* 0x000fe2000c721270 */
[----:B------:R-:W-:Y:S01]  /*23aff0*/  ULDC UR12, c[0x0][0x228] ;  /* 0x00008a00000c7ab9 */ /* 0x000fe20000000800 */
[----:B------:R-:W-:Y:S01]  /*23b000*/  ISETP.LT.AND P0, PT, R15, UR13, !P0 ;  /* 0x0000000d0f007c0c */ /* 0x000fe2000c701270 */
[----:B------:R-:W-:Y:S01]  /*23b010*/  ULDC UR13, c[0x0][0x228] ;  /* 0x00008a00000d7ab9 */ /* 0x000fe20000000800 */
[----:B------:R-:W-:Y:S01]  /*23b020*/  VIADD R26, R11, 0x1f6 ;  /* 0x000001f60b1a7836 */ /* 0x000fe20000000000 */
[----:B------:R-:W-:Y:S01]  /*23b030*/  ULDC UR10, c[0x0][0x22c] ;  /* 0x00008b00000a7ab9 */ /* 0x000fe20000000800 */
[----:B----4-:R-:W-:-:S04]  /*23b040*/  LOP3.LUT R12, R12, 0x7fffffff, RZ, 0xc0, !PT ;  /* 0x7fffffff0c0c7812 */ /* 0x010fc800078ec0ff */
        /* <DEDUP_REMOVED lines=11> */
[----:B------:R-:W-:Y:S01]  /*23b100*/  VIADD R25, R11, 0x1f7 ;  /* 0x000001f70b197836 */ /* 0x000fe20000000000 */
[----:B------:R-:W-:Y:S01]  /*23b110*/  ISETP.LT.AND P2, PT, R9, UR12, !P0 ;  /* 0x0000000c09007c0c */ /* 0x000fe2000c741270 */
[----:B------:R-:W-:Y:S01]  /*23b120*/  ULDC UR12, c[0x0][0x228] ;  /* 0x00008a00000c7ab9 */ /* 0x000fe20000000800 */
[----:B------:R-:W-:Y:S01]  /*23b130*/  LOP3.LUT R12, R12, 0xf7ffffff, RZ, 0xc0, !PT ;  /* 0xf7ffffff0c0c7812 */ /* 0x000fe200078ec0ff */
[C---:B------:R-:W-:Y:S01]  /*23b140*/  VIADD R24, R11.reuse, 0x1f8 ;  /* 0x000001f80b187836 */ /* 0x040fe20000000000 */
[----:B------:R-:W-:Y:S01]  /*23b150*/  ISETP.LT.AND P1, PT, R14, UR13, !P0 ;  /* 0x0000000d0e007c0c */ /* 0x000fe2000c721270 */
[----:B------:R-:W-:Y:S01]  /*23b160*/  ULDC UR13, c[0x0][0x228] ;  /* 0x00008a00000d7ab9 */ /* 0x000fe20000000800 */
[----:B------:R-:W-:Y:S01]  /*23b170*/  VIADD R22, R11, 0x1fa ;  /* 0x000001fa0b167836 */ /* 0x000fe20000000000 */
[----:B------:R-:W-:-:S04]  /*23b180*/  ULDC UR11, c[0x0][0x22c] ;  /* 0x00008b00000b7ab9 */ /* 0x000fc80000000800 */
        /* <DEDUP_REMOVED lines=20> */
[----:B------:R-:W-:Y:S01]  /*23b2d0*/  ISETP.GE.AND P4, PT, R22, UR35, PT ;  /* 0x0000002316007c0c */ /* 0x000fe2000bf86270 */
[----:B------:R-:W-:Y:S01]  /*23b2e0*/  VIADD R16, R11, 0x1f0 ;  /* 0x000001f00b107836 */ /* 0x000fe20000000000 */
[----:B------:R-:W-:-:S03]  /*23b2f0*/  ULDC UR12, c[0x0][0x22c] ;  /* 0x00008b00000c7ab9 */ /* 0x000fc60000000800 */
        /* <DEDUP_REMOVED lines=19> */
[----:B------:R-:W-:Y:S01]  /*23b430*/  ISETP.GE.AND P6, PT, R16, UR11, PT ;  /* 0x0000000b10007c0c */ /* 0x000fe2000bfc6270 */
[----:B------:R-:W-:Y:S01]  /*23b440*/  VIADD R20, R11, 0x1fc ;  /* 0x000001fc0b147836 */ /* 0x000fe20000000000 */
[----:B------:R-:W-:-:S05]  /*23b450*/  ULDC UR13, c[0x0][0x22c] ;  /* 0x00008b00000d7ab9 */ /* 0x000fca0000000800 */
        /* <DEDUP_REMOVED lines=29> */
[----:B------:R-:W-:Y:S01]  /*23b630*/  ULDC UR19, c[0x0][0x228] ;  /* 0x00008a0000137ab9 */ /* 0x000fe20000000800 */
[----:B------:R-:W4:Y:S02]  /*23b640*/  LDL.LU R5, [R1+0x7454] ;  /* 0x0074540001057983 */ /* 0x000f240000300800 */
        /* <DEDUP_REMOVED lines=18> */
[----:B------:R-:W-:-:S03]  /*23b770*/  ULDC UR23, c[0x0][0x228] ;  /* 0x00008a0000177ab9 */ /* 0x000fc60000000800 */
        /* <DEDUP_REMOVED lines=20> */
[----:B------:R-:W4:Y:S01]  /*23b8c0*/  LDL.LU R13, [R1+0x5d0] ;  /* 0x0005d000010d7983 */ /* 0x000f220000300800 */
[----:B------:R-:W-:Y:S01]  /*23b8d0*/  ISETP.LT.AND P2, PT, R9, UR18, !P0 ;  /* 0x0000001209007c0c */ /* 0x000fe2000c741270 */
[----:B------:R-:W-:Y:S01]  /*23b8e0*/  ULDC UR18, c[0x0][0x228] ;  /* 0x00008a0000127ab9 */ /* 0x000fe20000000800 */
[----:B------:R-:W-:-:S02]  /*23b8f0*/  LOP3.LUT R12, R12, 0xfffffff7, RZ, 0xc0, !PT ;  /* 0xfffffff70c0c7812 */ /* 0x000fc400078ec0ff */
[----:B------:R-:W-:Y:S01]  /*23b900*/  ISETP.LT.AND P1, PT, R14, UR19, !P0 ;  /* 0x000000130e007c0c */ /* 0x000fe2000c721270 */
        /* <DEDUP_REMOVED lines=13> */
[----:B------:R-:W2:Y:S01]  /*23b9e0*/  LDL.LU R0, [R1+0x5cc] ;  /* 0x0005cc0001007983 */ /* 0x000ea20000300800 */
        /* <DEDUP_REMOVED lines=8> */
[----:B---3--:R-:W-:-:S05]  /*23ba70*/  LOP3.LUT R5, R5, 0x7fffffff, RZ, 0xc0, !PT ;  /* 0x7fffffff05057812 */ /* 0x008fca00078ec0ff */
[----:B------:R-:W-:-:S04]  /*23ba80*/  @P3 LOP3.LUT R5, R5, 0x80000000, RZ, 0xfc, !PT ;  /* 0x8000000005053812 */ /* 0x000fc800078efcff */
[----:B------:R-:W-:-:S04]  /*23ba90*/  LOP3.LUT R5, R5, 0xbfffffff, RZ, 0xc0, !PT ;  /* 0xbfffffff05057812 */ /* 0x000fc800078ec0ff */
[----:B------:R-:W-:-:S04]  /*23baa0*/  @P2 LOP3.LUT R5, R5, 0x40000000, RZ, 0xfc, !PT ;  /* 0x4000000005052812 */ /* 0x000fc800078efcff */
        /* <DEDUP_REMOVED lines=119> */
[----:B------:R-:W3:Y:S04]  /*23c220*/  LDL.LU R4, [R1+0x744c] ;  /* 0x00744c0001047983 */ /* 0x000ee80000300800 */
        /* <DEDUP_REMOVED lines=365> */
[----:B0-----:R-:W4:Y:S01]  /*23d900*/  LDL.LU R12, [R1+0x470] ;  /* 0x00047000010c7983 */ /* 0x001f220000300800 */
        /* <DEDUP_REMOVED lines=46> */
[C---:B------:R-:W-:Y:S01]  /*23dbf0*/  VIADD R19, R11.reuse, 0x1fd ;  /* 0x000001fd0b137836 */ /* 0x040fe20000000000 */
[----:B------:R-:W-:Y:S01]  /*23dc00*/  LOP3.LUT R2, R2, 0xffffdfff, RZ, 0xc0, !PT ;  /* 0xffffdfff02027812 */ /* 0x000fe200078ec0ff */
[----:B------:R-:W-:Y:S01]  /*23dc10*/  VIADD R18, R11, 0x1fe ;  /* 0x000001fe0b127836 */ /* 0x000fe20000000000 */
[----:B------:R-:W-:Y:S02]  /*23dc20*/  ULDC UR60, c[0x0][0x228] ;  /* 0x00008a00003c7ab9 */ /* 0x000fe40000000800 */
[----:B------:R-:W-:-:S04]  /*23dc30*/  @P1 LOP3.LUT R2, R2, 0x2000, RZ, 0xfc, !PT ;  /* 0x0000200002021812 */ /* 0x000fc800078efcff */
[----:B------:R-:W-:-:S04]  /*23dc40*/  LOP3.LUT R2, R2, 0xffffefff, RZ, 0xc0, !PT ;  /* 0xffffefff02027812 */ /* 0x000fc800078ec0ff */
[----:B------:R-:W-:Y:S02]  /*23dc50*/  @P0 LOP3.LUT R2, R2, 0x1000, RZ, 0xfc, !PT ;  /* 0x0000100002020812 */ /* 0x000fe400078efcff */
[----:B----4-:R-:W-:Y:S01]  /*23dc60*/  ISETP.GE.AND P0, PT, R12, UR5, PT ;  /* 0x000000050c007c0c */ /* 0x010fe2000bf06270 */
[----:B------:R-:W-:Y:S01]  /*23dc70*/  ULDC UR5, c[0x0][0x22c] ;  /* 0x00008b0000057ab9 */ /* 0x000fe20000000800 */
[----:B------:R-:W-:Y:S01]  /*23dc80*/  LOP3.LUT R2, R2, 0xfffff7ff, RZ, 0xc0, !PT ;  /* 0xfffff7ff02027812 */ /* 0x000fe200078ec0ff */
[----:B------:R-:W4:Y:S01]  /*23dc90*/  LDL.LU R12, [R1+0x464] ;  /* 0x00046400010c7983 */ /* 0x000f220000300800 */
[----:B------:R-:W-:Y:S01]  /*23dca0*/  ISETP.LT.AND P1, PT, R10, UR28, !P0 ;  /* 0x0000001c0a007c0c */ /* 0x000fe2000c721270 */
[----:B------:R-:W-:Y:S01]  /*23dcb0*/  ULDC UR28, c[0x0][0x22c] ;  /* 0x00008b00001c7ab9 */ /* 0x000fe20000000800 */
[----:B------:R-:W-:-:S11]  /*23dcc0*/  ISETP.LT.AND P3, PT, R9, UR44, !P0 ;  /* 0x0000002c09007c0c */ /* 0x000fd6000c761270 */
[----:B------:R-:W-:Y:S02]  /*23dcd0*/  @P1 LOP3.LUT R2, R2, 0x800, RZ, 0xfc, !PT ;  /* 0x0000080002021812 */ /* 0x000fe400078efcff */
[----:B------:R-:W-:Y:S02]  /*23dce0*/  ISETP.LT.AND P1, PT, R14, UR46, !P0 ;  /* 0x0000002e0e007c0c */ /* 0x000fe4000c721270 */
[----:B------:R-:W-:-:S04]  /*23dcf0*/  LOP3.LUT R2, R2, 0xfffffbff, RZ, 0xc0, !PT ;  /* 0xfffffbff02027812 */ /* 0x000fc800078ec0ff */
[----:B------:R-:W-:Y:S02]  /*23dd00*/  @P3 LOP3.LUT R2, R2, 0x400, RZ, 0xfc, !PT ;  /* 0x0000040002023812 */ /* 0x000fe400078efcff */
[----:B------:R-:W-:Y:S02]  /*23dd10*/  ISETP.LT.AND P2, PT, R15, UR48, !P0 ;  /* 0x000000300f007c0c */ /* 0x000fe4000c741270 */
[----:B------:R-:W-:Y:S02]  /*23dd20*/  LOP3.LUT R2, R2, 0xfffffdff, RZ, 0xc0, !PT ;  /* 0xfffffdff02027812 */ /* 0x000fe400078ec0ff */
[----:B---3--:R-:W-:Y:S01]  /*23dd30*/  ISETP.GE.AND P0, PT, R13, UR28, PT ;  /* 0x0000001c0d007c0c */ /* 0x008fe2000bf06270 */
[----:B------:R-:W-:Y:S01]  /*23dd40*/  ULDC UR28, c[0x0][0x22c] ;  /* 0x00008b00001c7ab9 */ /* 0x000fe20000000800 */
[----:B------:R-:W-:Y:S01]  /*23dd50*/  @P1 LOP3.LUT R2, R2, 0x200, RZ, 0xfc, !PT ;  /* 0x0000020002021812 */ /* 0x000fe200078efcff */
[----:B------:R-:W3:Y:S01]  /*23dd60*/  LDL.LU R13, [R1+0x460] ;  /* 0x00046000010d7983 */ /* 0x000ee20000300800 */
[----:B------:R-:W-:-:S02]  /*23dd70*/  ISETP.LT.AND P1, PT, R10, UR47, !P0 ;  /* 0x0000002f0a007c0c */ /* 0x000fc4000c721270 */
[----:B------:R-:W-:-:S04]  /*23dd80*/  LOP3.LUT R2, R2, 0xfffffeff, RZ, 0xc0, !PT ;  /* 0xfffffeff02027812 */ /* 0x000fc800078ec0ff */
[----:B------:R-:W-:-:S04]  /*23dd90*/  @P2 LOP3.LUT R2, R2, 0x100, RZ, 0xfc, !PT ;  /* 0x0000010002022812 */ /* 0x000fc800078efcff */
[----:B------:R-:W-:Y:S02]  /*23dda0*/  LOP3.LUT R2, R2, 0xffffff7f, RZ, 0xc0, !PT ;  /* 0xffffff7f02027812 */ /* 0x000fe400078ec0ff */
[----:B------:R-:W-:Y:S02]  /*23ddb0*/  ISETP.LT.AND P3, PT, R9, UR59, !P0 ;  /* 0x0000003b09007c0c */ /* 0x000fe4000c761270 */
[----:B------:R-:W-:Y:S02]  /*23ddc0*/  @P1 LOP3.LUT R2, R2, 0x80, RZ, 0xfc, !PT ;  /* 0x0000008002021812 */ /* 0x000fe400078efcff */
[----:B------:R-:W-:Y:S02]  /*23ddd0*/  ISETP.LT.AND P1, PT, R14, UR42, !P0 ;  /* 0x0000002a0e007c0c */ /* 0x000fe4000c721270 */
[----:B------:R-:W-:Y:S02]  /*23dde0*/  ISETP.LT.AND P2, PT, R15, UR40, !P0 ;  /* 0x000000280f007c0c */ /* 0x000fe4000c741270 */
[----:B--2---:R-:W-:-:S02]  /*23ddf0*/  ISETP.GE.AND P0, PT, R0, UR28, PT ;  /* 0x0000001c00007c0c */ /* 0x004fc4000bf06270 */
        /* <DEDUP_REMOVED lines=15> */
[----:B------:R-:W-:Y:S02]  /*23def0*/  LOP3.LUT R2, R2, 0xfffffffd, RZ, 0xc0, !PT ;  /* 0xfffffffd02027812 */ /* 0x000fe400078ec0ff */
[----:B----4-:R-:W-:Y:S02]  /*23df00*/  ISETP.GE.AND P0, PT, R12, UR5, PT ;  /* 0x000000050c007c0c */ /* 0x010fe4000bf06270 */
[----:B------:R-:W-:Y:S02]  /*23df10*/  @P2 LOP3.LUT R2, R2, 0x2, RZ, 0xfc, !PT ;  /* 0x0000000202022812 */ /* 0x000fe400078efcff */
[----:B------:R-:W-:-:S02]  /*23df20*/  ISETP.LT.AND P2, PT, R10, UR56, !P0 ;  /* 0x000000380a007c0c */ /* 0x000fc4000c741270 */
[----:B------:R-:W-:Y:S02]  /*23df30*/  ISETP.LT.AND P3, PT, R9, UR55, !P0 ;  /* 0x0000003709007c0c */ /* 0x000fe4000c761270 */
[----:B------:R-:W-:-:S04]  /*23df40*/  LOP3.LUT R2, R2, 0xfffffffe, RZ, 0xc0, !PT ;  /* 0xfffffffe02027812 */ /* 0x000fc800078ec0ff */
[----:B------:R-:W-:Y:S02]  /*23df50*/  @P1 LOP3.LUT R2, R2, 0x1, RZ, 0xfc, !PT ;  /* 0x0000000102021812 */ /* 0x000fe400078efcff */
[----:B------:R-:W-:Y:S02]  /*23df60*/  ISETP.LT.AND P1, PT, R14, UR32, !P0 ;  /* 0x000000200e007c0c */ /* 0x000fe4000c721270 */
[----:B--2---:R-:W-:-:S04]  /*23df70*/  LOP3.LUT R0, R0, 0x7fffffff, RZ, 0xc0, !PT ;  /* 0x7fffffff00007812 */ /* 0x004fc800078ec0ff */
[----:B------:R-:W-:-:S04]  /*23df80*/  @P2 LOP3.LUT R0, R0, 0x80000000, RZ, 0xfc, !PT ;  /* 0x8000000000002812 */ /* 0x000fc800078efcff */
[----:B------:R-:W-:-:S04]  /*23df90*/  LOP3.LUT R0, R0, 0xbfffffff, RZ, 0xc0, !PT ;  /* 0xbfffffff00007812 */ /* 0x000fc800078ec0ff */
[----:B------:R-:W-:Y:S02]  /*23dfa0*/  @P3 LOP3.LUT R0, R0, 0x40000000, RZ, 0xfc, !PT ;  /* 0x4000000000003812 */ /* 0x000fe400078efcff */
[----:B------:R-:W-:Y:S02]  /*23dfb0*/  ISETP.LT.AND P2, PT, R15, UR54, !P0 ;  /* 0x000000360f007c0c */ /* 0x000fe4000c741270 */
[----:B------:R-:W-:Y:S02]  /*23dfc0*/  LOP3.LUT R0, R0, 0xdfffffff, RZ, 0xc0, !PT ;  /* 0xdfffffff00007812 */ /* 0x000fe400078ec0ff */
[----:B---3--:R-:W-:Y:S02]  /*23dfd0*/  ISETP.GE.AND P0, PT, R13, UR6, PT ;  /* 0x000000060d007c0c */ /* 0x008fe4000bf06270 */
[----:B------:R-:W-:Y:S02]  /*23dfe0*/  @P1 LOP3.LUT R0, R0, 0x20000000, RZ, 0xfc, !PT ;  /* 0x2000000000001812 */ /* 0x000fe400078efcff */
        /* <DEDUP_REMOVED lines=8> */
[----:B------:R-:W-:-:S02]  /*23e070*/  ISETP.GE.AND P0, PT, R8, UR7, PT ;  /* 0x0000000708007c0c */ /* 0x000fc4000bf06270 */
        /* <DEDUP_REMOVED lines=16> */
[----:B------:R-:W-:Y:S02]  /*23e180*/  ISETP.GE.AND P0, PT, R29, UR8, PT ;  /* 0x000000081d007c0c */ /* 0x000fe4000bf06270 */
[----:B------:R-:W-:Y:S01]  /*23e190*/  @P1 LOP3.LUT R0, R0, 0x200000, RZ, 0xfc, !PT ;  /* 0x0020000000001812 */ /* 0x000fe200078efcff */
[----:B------:R-:W3:Y:S01]  /*23e1a0*/  LDL.LU R29, [R1+0x7434] ;  /* 0x00743400011d7983 */ /* 0x000ee20000300800 */
[----:B------:R-:W-:-:S02]  /*23e1b0*/  ISETP.LT.AND P1, PT, R10, UR23, !P0 ;  /* 0x000000170a007c0c */ /* 0x000fc4000c721270 */
        /* <DEDUP_REMOVED lines=11> */
[----:B------:R-:W-:Y:S02]  /*23e270*/  ISETP.GE.AND P0, PT, R28, UR9, PT ;  /* 0x000000091c007c0c */ /* 0x000fe4000bf06270 */
[----:B------:R-:W-:Y:S01]  /*23e280*/  LOP3.LUT R0, R0, 0xffffdfff, RZ, 0xc0, !PT ;  /* 0xffffdfff00007812 */ /* 0x000fe200078ec0ff */
[----:B------:R-:W4:Y:S01]  /*23e290*/  LDL.LU R28, [R1+0x7430] ;  /* 0x00743000011c7983 */ /* 0x000f220000300800 */
[----:B------:R-:W-:Y:S02]  /*23e2a0*/  ISETP.LT.AND P3, PT, R10, UR22, !P0 ;  /* 0x000000160a007c0c */ /* 0x000fe4000c761270 */
[----:B------:R-:W-:Y:S02]  /*23e2b0*/  @P1 LOP3.LUT R0, R0, 0x2000, RZ, 0xfc, !PT ;  /* 0x0000200000001812 */ /* 0x000fe400078efcff */
[----:B------:R-:W-:-:S02]  /*23e2c0*/  ISETP.LT.AND P2, PT, R9, UR61, !P0 ;  /* 0x0000003d09007c0c */ /* 0x000fc4000c741270 */
[----:B------:R-:W-:Y:S02]  /*23e2d0*/  ISETP.LT.AND P1, PT, R14, UR16, !P0 ;  /* 0x000000100e007c0c */ /* 0x000fe4000c721270 */
[----:B------:R-:W-:Y:S02]  /*23e2e0*/  ISETP.LT.AND P0, PT, R15, UR17, !P0 ;  /* 0x000000110f007c0c */ /* 0x000fe4000c701270 */
[----:B--2---:R-:W0:Y:S04]  /*23e2f0*/  LDS.128 R12, [R8] ;  /* 0x00000000080c7984 */ /* 0x004e280000000c00 */
[----:B0-----:R-:W-:Y:S04]  /*23e300*/  STL.64 [R1+0x470], R12 ;  /* 0x0004700c01007387 */ /* 0x001fe80000100a00 */
[----:B------:R-:W-:Y:S04]  /*23e310*/  STL.64 [R1+0x478], R14 ;  /* 0x0004780e01007387 */ /* 0x000fe80000100a00 */
[----:B------:R-:W0:Y:S04]  /*23e320*/  LDS.128 R12, [R8+0x400] ;  /* 0x00040000080c7984 */ /* 0x000e280000000c00 */
[----:B0-----:R-:W-:Y:S04]  /*23e330*/  STL.64 [R1+0x460], R12 ;  /* 0x0004600c01007387 */ /* 0x001fe80000100a00 */
[----:B------:R0:W-:Y:S04]  /*23e340*/  STL.64 [R1+0x468], R14 ;  /* 0x0004680e01007387 */ /* 0x0001e80000100a00 */
[----:B0-----:R-:W2:Y:S04]  /*23e350*/  LDL.LU.64 R14, [R1+0x7428] ;  /* 0x00742800010e7983 */ /* 0x001ea80000300a00 */
[----:B------:R-:W3:Y:S04]  /*23e360*/  LDL.LU.64 R12, [R1+0x7420] ;  /* 0x00742000010c7983 */ /* 0x000ee80000300a00 */
[----:B------:R-:W4:Y:S01]  /*23e370*/  LDL.LU R8, [R1+0x60] ;  /* 0x0000600001087983 */ /* 0x000f220000300800 */
[----:B------:R-:W-:-:S04]  /*23e380*/  LOP3.LUT R0, R0, 0xfffff7ff, RZ, 0xc0, !PT ;  /* 0xfffff7ff00007812 */ /* 0x000fc800078ec0ff */
[----:B------:R-:W-:-:S04]  /*23e390*/  @P3 LOP3.LUT R0, R0, 0x800, RZ, 0xfc, !PT ;  /* 0x0000080000003812 */ /* 0x000fc800078efcff */
[----:B------:R-:W-:-:S04]  /*23e3a0*/  LOP3.LUT R0, R0, 0xfffffdff, RZ, 0xc0, !PT ;  /* 0xfffffdff00007812 */ /* 0x000fc800078ec0ff */
[----:B------:R-:W-:-:S04]  /*23e3b0*/  @P2 LOP3.LUT R0, R0, 0x200, RZ, 0xfc, !PT ;  /* 0x0000020000002812 */ /* 0x000fc800078efcff */
[----:B------:R-:W-:-:S04]  /*23e3c0*/  LOP3.LUT R0, R0, 0xfffffeff, RZ, 0xc0, !PT ;  /* 0xfffffeff00007812 */ /* 0x000fc800078ec0ff */
[----:B------:R-:W-:Y:S01]  /*23e3d0*/  @P1 LOP3.LUT R0, R0, 0x100, RZ, 0xfc, !PT ;  /* 0x0000010000001812 */ /* 0x000fe200078efcff */
[----:B------:R-:W-:Y:S01]  /*23e3e0*/  BAR.SYNC.DEFER_BLOCKING 0x0 ;  /* 0x0000000000007b1d */ /* 0x000fe20000010000 */
[----:B------:R-:W-:Y:S02]  /*23e3f0*/  ISETP.GE.AND P1, PT, R27, UR25, PT ;  /* 0x000000191b007c0c */ /* 0x000fe4000bf26270 */
[----:B------:R-:W-:-:S04]  /*23e400*/  LOP3.LUT R0, R0, 0xffffff7f, RZ, 0xc0, !PT ;  /* 0xffffff7f00007812 */ /* 0x000fc800078ec0ff */
[----:B------:R-:W-:Y:S01]  /*23e410*/  @P0 LOP3.LUT R0, R0, 0x80, RZ, 0xfc, !PT ;  /* 0x0000008000000812 */ /* 0x000fe200078efcff */
[----:B------:R-:W3:Y:S01]  /*23e420*/  LDL.LU R27, [R1+0x741c] ;  /* 0x00741c00011b7983 */ /* 0x000ee20000300800 */
[----:B------:R-:W-:Y:S02]  /*23e430*/  ISETP.GE.AND P0, PT, R26, UR27, PT ;  /* 0x0000001b1a007c0c */ /* 0x000fe4000bf06270 */
[----:B------:R-:W-:Y:S01]  /*23e440*/  LOP3.LUT R0, R0, 0xfffffbff, RZ, 0xc0, !PT ;  /* 0xfffffbff00007812 */ /* 0x000fe200078ec0ff */
[----:B------:R-:W3:Y:S03]  /*23e450*/  LDL.LU R26, [R1+0x7418] ;  /* 0x00741800011a7983 */ /* 0x000ee60000300800 */
[----:B------:R-:W-:Y:S02]  /*23e460*/  @P1 LOP3.LUT R0, R0, 0x400, RZ, 0xfc, !PT ;  /* 0x0000040000001812 */ /* 0x000fe400078efcff */
[----:B------:R-:W-:-:S02]  /*23e470*/  ISETP.GE.AND P2, PT, R25, UR29, PT ;  /* 0x0000001d19007c0c */ /* 0x000fc4000bf46270 */
[----:B------:R-:W-:Y:S01]  /*23e480*/  LOP3.LUT R0, R0, 0xffffefff, RZ, 0xc0, !PT ;  /* 0xffffefff00007812 */ /* 0x000fe200078ec0ff */
[----:B------:R-:W3:Y:S03]  /*23e490*/  LDL.LU R25, [R1+0x7414] ;  /* 0x0074140001197983 */ /* 0x000ee60000300800 */
[----:B------:R-:W-:Y:S02]  /*23e4a0*/  @P0 LOP3.LUT R0, R0, 0x1000, RZ, 0xfc, !PT ;  /* 0x0000100000000812 */ /* 0x000fe400078efcff */
[----:B------:R-:W-:Y:S02]  /*23e4b0*/  ISETP.GE.AND P1, PT, R24, UR31, PT ;  /* 0x0000001f18007c0c */ /* 0x000fe4000bf26270 */
[----:B------:R-:W-:Y:S01]  /*23e4c0*/  LOP3.LUT R0, R0, 0xffffbfff, RZ, 0xc0, !PT ;  /* 0xffffbfff00007812 */ /* 0x000fe200078ec0ff */
[----:B------:R-:W3:Y:S03]  /*23e4d0*/  LDL.LU R24, [R1+0x7410] ;  /* 0x0074100001187983 */ /* 0x000ee60000300800 */
[----:B------:R-:W-:-:S02]  /*23e4e0*/  @P2 LOP3.LUT R0, R0, 0x4000, RZ, 0xfc, !PT ;  /* 0x0000400000002812 */ /* 0x000fc400078efcff */
[----:B------:R-:W-:Y:S02]  /*23e4f0*/  ISETP.GE.AND P0, PT, R23, UR33, PT ;  /* 0x0000002117007c0c */ /* 0x000fe4000bf06270 */
[----:B------:R-:W-:Y:S01]  /*23e500*/  LOP3.LUT R0, R0, 0xfffdffff, RZ, 0xc0, !PT ;  /* 0xfffdffff00007812 */ /* 0x000fe200078ec0ff */
[----:B------:R-:W3:Y:S01]  /*23e510*/  LDL.LU R23, [R1+0x740c] ;  /* 0x00740c0001177983 */ /* 0x000ee20000300800 */
[----:B------:R-:W-:Y:S02]  /*23e520*/  ISETP.GE.AND P3, PT, R21, UR37, PT ;  /* 0x0000002515007c0c */ /* 0x000fe4000bf66270 */
[----:B------:R-:W-:Y:S01]  /*23e530*/  @P1 LOP3.LUT R0, R0, 0x20000, RZ, 0xfc, !PT ;  /* 0x0002000000001812 */ /* 0x000fe200078efcff */
[----:B------:R-:W3:Y:S03]  /*23e540*/  LDL.LU R22, [R1+0x7408] ;  /* 0x0074080001167983 */ /* 0x000ee60000300800 */
[----:B------:R-:W-:Y:S01]  /*23e550*/  LOP3.LUT R0, R0, 0xfff7ffff, RZ, 0xc0, !PT ;  /* 0xfff7ffff00007812 */ /* 0x000fe200078ec0ff */
[----:B------:R-:W3:Y:S03]  /*23e560*/  LDL.LU R21, [R1+0x7404] ;  /* 0x0074040001157983 */ /* 0x000ee60000300800 */
[----:B------:R-:W-:-:S04]  /*23e570*/  @P0 LOP3.LUT R0, R0, 0x80000, RZ, 0xfc, !PT ;  /* 0x0008000000000812 */ /* 0x000fc800078efcff */
[----:B------:R-:W-:-:S04]  /*23e580*/  LOP3.LUT R0, R0, 0xfffffffd, RZ, 0xc0, !PT ;  /* 0xfffffffd00007812 */ /* 0x000fc800078ec0ff */
[----:B------:R-:W-:-:S04]  /*23e590*/  @P6 LOP3.LUT R0, R0, 0x2, RZ, 0xfc, !PT ;  /* 0x0000000200006812 */ /* 0x000fc800078efcff */
[----:B------:R-:W-:-:S04]  /*23e5a0*/  LOP3.LUT R0, R0, 0xfffffffb, RZ, 0xc0, !PT ;  /* 0xfffffffb00007812 */ /* 0x000fc800078ec0ff */
[----:B------:R-:W-:Y:S02]  /*23e5b0*/  LOP3.LUT R0, R0, 0xfffffffe, RZ, 0xc0, !PT ;  /* 0xfffffffe00007812 */ /* 0x000fe400078ec0ff */
[----:B------:R-:W-:Y:S02]  /*23e5c0*/  ISETP.GE.AND P2, PT, R20, UR39, PT ;  /* 0x0000002714007c0c */ /* 0x000fe4000bf46270 */
[----:B------:R-:W3:Y:S01]  /*23e5d0*/  LDL.LU R20, [R1+0x7400] ;  /* 0x0074000001147983 */ /* 0x000ee20000300800 */
[----:B------:R-:W-:Y:S02]  /*23e5e0*/  ISETP.GE.AND P1, PT, R19, UR41, PT ;  /* 0x0000002913007c0c */ /* 0x000fe4000bf26270 */
[----:B------:R-:W-:Y:S01]  /*23e5f0*/  ISETP.GE.AND P0, PT, R18, UR43, PT ;  /* 0x0000002b12007c0c */ /* 0x000fe2000bf06270 */
[----:B------:R-:W3:Y:S01]  /*23e600*/  LDL.LU R19, [R1+0x73fc] ;  /* 0x0073fc0001137983 */ /* 0x000ee20000300800 */
[----:B------:R-:W-:-:S03]  /*23e610*/  VIADD R11, R11, 0x1ff ;  /* 0x000001ff0b0b7836 */ /* 0x000fc60000000000 */
[----:B------:R-:W3:Y:S01]  /*23e620*/  LDL.LU R18, [R1+0x73f8] ;  /* 0x0073f80001127983 */ /* 0x000ee20000300800 */
[----:B----4-:R-:W-:-:S04]  /*23e630*/  LOP3.LUT R8, R8, 0xfffffeff, RZ, 0xc0, !PT ;  /* 0xfffffeff08087812 */ /* 0x010fc800078ec0ff */
[----:B------:R-:W-:-:S04]  /*23e640*/  @P4 LOP3.LUT R8, R8, 0x100, RZ, 0xfc, !PT ;  /* 0x0000010008084812 */ /* 0x000fc800078efcff */
[----:B------:R-:W-:-:S04]  /*23e650*/  LOP3.LUT R8, R8, 0xfffffdff, RZ, 0xc0, !PT ;  /* 0xfffffdff08087812 */ /* 0x000fc800078ec0ff */
[----:B------:R-:W-:Y:S02]  /*23e660*/  @P3 LOP3.LUT R8, R8, 0x200, RZ, 0xfc, !PT ;  /* 0x0000020008083812 */ /* 0x000fe400078efcff */
[----:B--2---:R-:W-:Y:S02]  /*23e670*/  ISETP.GE.AND P3, PT, R15, UR12, PT ;  /* 0x0000000c0f007c0c */ /* 0x004fe4000bf66270 */
[----:B------:R-:W-:Y:S02]  /*23e680*/  ISETP.GE.AND P4, PT, R17, UR10, PT ;  /* 0x0000000a11007c0c */ /* 0x000fe4000bf86270 */
[----:B---3--:R-:W-:-:S09]  /*23e690*/  ISETP.GE.AND P6, PT, R13, UR14, PT ;  /* 0x0000000e0d007c0c */ /* 0x008fd2000bfc6270 */
[----:B------:R-:W-:-:S04]  /*23e6a0*/  @P3 LOP3.LUT R0, R0, 0x1, RZ, 0xfc, !PT ;  /* 0x0000000100003812 */ /* 0x000fc800078efcff */
[----:B------:R-:W-:Y:S02]  /*23e6b0*/  @P4 LOP3.LUT R0, R0, 0x4, RZ, 0xfc, !PT ;  /* 0x0000000400004812 */ /* 0x000fe400078efcff */
[----:B------:R-:W-:Y:S02]  /*23e6c0*/  ISETP.GE.AND P3, PT, R12, UR15, PT ;  /* 0x0000000f0c007c0c */ /* 0x000fe4000bf66270 */
[----:B------:R-:W-:-:S04]  /*23e6d0*/  LOP3.LUT R0, R0, 0xffffffef, RZ, 0xc0, !PT ;  /* 0xffffffef00007812 */ /* 0x000fc800078ec0ff */
[----:B------:R-:W-:-:S04]  /*23e6e0*/  @P6 LOP3.LUT R0, R0, 0x10, RZ, 0xfc, !PT ;  /* 0x0000001000006812 */ /* 0x000fc800078efcff */
[----:B------:R-:W-:-:S04]  /*23e6f0*/  LOP3.LUT R0, R0, 0xffffffbf, RZ, 0xc0, !PT ;  /* 0xffffffbf00007812 */ /* 0x000fc800078ec0ff */
[----:B------:R-:W-:Y:S02]  /*23e700*/  @P3 LOP3.LUT R0, R0, 0x40, RZ, 0xfc, !PT ;  /* 0x0000004000003812 */ /* 0x000fe400078efcff */
[----:B------:R-:W-:Y:S02]  /*23e710*/  ISETP.LT.AND P3, PT, R10, UR26, !P4 ;  /* 0x0000001a0a007c0c */ /* 0x000fe4000e761270 */
[----:B------:R-:W-:Y:S02]  /*23e720*/  ISETP.LT.AND P4, PT, R9, UR60, !P4 ;  /* 0x0000003c09007c0c */ /* 0x000fe4000e781270 */
[----:B------:R-:W-:Y:S01]  /*23e730*/  LOP3.LUT R0, R0, 0xffffffdf, RZ, 0xc0, !PT ;  /* 0xffffffdf00007812 */ /* 0x000fe200078ec0ff */
[----:B------:R0:W-:Y:S01]  /*23e740*/  STL [R1+0x60], R8 ;  /* 0x0000600801007387 */ /* 0x0001e20000100800 */
[----:B------:R-:W-:-:S03]  /*23e750*/  ISETP.GE.AND P5, PT, R14, UR13, PT ;  /* 0x0000000d0e007c0c */ /* 0x000fc6000bfa6270 */
[----:B------:R-:W2:Y:S04]  /*23e760*/  LDL.LU R17, [R1+0x73f4] ;  /* 0x0073f40001117983 */ /* 0x000ea80000300800 */
[----:B------:R-:W-:Y:S01]  /*23e770*/  @P3 LOP3.LUT R0, R0, 0x20, RZ, 0xfc, !PT ;  /* 0x0000002000003812 */ /* 0x000fe200078efcff */
[----:B------:R-:W3:Y:S01]  /*23e780*/  LDL.LU R16, [R1+0x73f0] ;  /* 0x0073f00001107983 */ /* 0x000ee20000300800 */
[----:B------:R-:W-:Y:S02]  /*23e790*/  ISETP.GE.AND P6, PT, R11, UR45, PT ;  /* 0x0000002d0b007c0c */ /* 0x000fe4000bfc6270 */
[----:B------:R-:W-:Y:S01]  /*23e7a0*/  LOP3.LUT R0, R0, 0xfffffff7, RZ, 0xc0, !PT ;  /* 0xfffffff700007812 */ /* 0x000fe200078ec0ff */
[----:B------:R-:W4:Y:S04]  /*23e7b0*/  LDL.LU R15, [R1+0x73ec] ;  /* 0x0073ec00010f7983 */ /* 0x000f280000300800 */
[----:B------:R-:W4:Y:S01]  /*23e7c0*/  LDL.LU R14, [R1+0x73e8] ;  /* 0x0073e800010e7983 */ /* 0x000f220000300800 */
[----:B------:R-:W-:-:S03]  /*23e7d0*/  @P4 LOP3.LUT R0, R0, 0x8, RZ, 0xfc, !PT ;  /* 0x0000000800004812 */ /* 0x000fc600078efcff */
[----:B------:R-:W4:Y:S01]  /*23e7e0*/  LDL.LU R13, [R1+0x73e4] ;  /* 0x0073e400010d7983 */ /* 0x000f220000300800 */
[----:B------:R-:W-:-:S03]  /*23e7f0*/  LOP3.LUT P3, RZ, R8, 0x200, RZ, 0xc0, !PT ;  /* 0x0000020008ff7812 */ /* 0x000fc6000786c0ff */
[----:B------:R-:W4:Y:S01]  /*23e800*/  LDL.LU R12, [R1+0x73e0] ;  /* 0x0073e000010c7983 */ /* 0x000f220000300800 */
[----:B------:R-:W-:-:S03]  /*23e810*/  LOP3.LUT P4, RZ, R8, 0x100, RZ, 0xc0, !PT ;  /* 0x0000010008ff7812 */ /* 0x000fc6000788c0ff */
[----:B------:R-:W4:Y:S04]  /*23e820*/  LDL.LU R11, [R1+0x73dc] ;  /* 0x0073dc00010b7983 */ /* 0x000f280000300800 */
[----:B------:R-:W4:Y:S04]  /*23e830*/  LDL.LU R10, [R1+0x73d8] ;  /* 0x0073d800010a7983 */ /* 0x000f280000300800 */
[----:B------:R-:W4:Y:S04]  /*23e840*/  LDL.LU R9, [R1+0x73d4] ;  /* 0x0073d40001097983 */ /* 0x000f280000300800 */
[----:B0-----:R-:W4:Y:S04]  /*23e850*/  LDL.LU R8, [R1+0x73d0] ;  /* 0x0073d00001087983 */ /* 0x001f280000300800 */
[----:B------:R0:W-:Y:S01]  /*23e860*/  STL [R1+0x7d98], R29 ;  /* 0x007d981d01007387 */ /* 0x0001e20000100800 */
[----:B------:R-:W-:Y:S01]  /*23e870*/  ULDC UR4, c[0x0][0x228] ;  /* 0x00008a0000047ab9 */ /* 0x000fe20000000800 */
[----:B------:R-:W-:Y:S01]  /*23e880*/  ULDC UR5, c[0x0][0x228] ;  /* 0x00008a0000057ab9 */ /* 0x000fe20000000800 */
[----:B------:R-:W-:Y:S01]  /*23e890*/  ULDC UR6, c[0x0][0x228] ;  /* 0x00008a0000067ab9 */ /* 0x000fe20000000800 */
[----:B0-----:R-:W4:Y:S04]  /*23e8a0*/  LDL R29, [R1+0x90] ;  /* 0x00009000011d7983 */ /* 0x001f280000100800 */
[----:B------:R0:W-:Y:S04]  /*23e8b0*/  STL [R1+0x7d70], R28 ;  /* 0x007d701c01007387 */ /* 0x0001e80000100800 */
[----:B0-----:R-:W4:Y:S04]  /*23e8c0*/  LDL.LU R28, [R1+0x8c] ;  /* 0x00008c00011c7983 */ /* 0x001f280000300800 */
        /* <DEDUP_REMOVED lines=8> */
[----:B------:R0:W-:Y:S04]  /*23e950*/  STL.64 [R1+0x7c50], R22 ;  /* 0x007c501601007387 */ /* 0x0001e80000100a00 */
[----:B0-----:R-:W2:Y:S04]  /*23e960*/  LDL.LU R22, [R1+0x724] ;  /* 0x0007240001167983 */ /* 0x001ea80000300800 */
[----:B------:R-:W2:Y:S04]  /*23e970*/  LDL.LU R23, [R1+0x690] ;  /* 0x0006900001177983 */ /* 0x000ea80000300800 */
[----:B------:R0:W-:Y:S04]  /*23e980*/  STL.64 [R1+0x7bf8], R20 ;  /* 0x007bf81401007387 */ /* 0x0001e80000100a00 */
[----:B0-----:R-:W3:Y:S04]  /*23e990*/  LDL.LU R21, [R1+0x6b8] ;  /* 0x0006b80001157983 */ /* 0x001ee80000300800 */
[----:B------:R-:W3:Y:S04]  /*23e9a0*/  LDL.LU R20, [R1+0x730] ;  /* 0x0007300001147983 */ /* 0x000ee80000300800 */
[----:B--2---:R-:W-:Y:S04]  /*23e9b0*/  STL.64 [R1+0x8008], R22 ;  /* 0x0080081601007387 */ /* 0x004fe80000100a00 */
[----:B---3--:R0:W-:Y:S04]  /*23e9c0*/  STL.64 [R1+0x8000], R20 ;  /* 0x0080001401007387 */ /* 0x0081e80000100a00 */
[----:B0-----:R-:W2:Y:S04]  /*23e9d0*/  LDL.LU R20, [R1+0x4e0] ;  /* 0x0004e00001147983 */ /* 0x001ea80000300800 */
[----:B------:R-:W2:Y:S04]  /*23e9e0*/  LDL.LU R21, [R1+0x4e4] ;  /* 0x0004e40001157983 */ /* 0x000ea80000300800 */
[----:B------:R-:W2:Y:S04]  /*23e9f0*/  LDL.LU R22, [R1+0x4e8] ;  /* 0x0004e80001167983 */ /* 0x000ea80000300800 */
[----:B------:R-:W2:Y:S04]  /*23ea00*/  LDL.LU R23, [R1+0x4ec] ;  /* 0x0004ec0001177983 */ /* 0x000ea80000300800 */
[----:B------:R0:W-:Y:S04]  /*23ea10*/  STL.64 [R1+0x7ba0], R18 ;  /* 0x007ba01201007387 */ /* 0x0001e80000100a00 */
[----:B0-----:R-:W3:Y:S04]  /*23ea20*/  LDL.LU R18, [R1+0x72c] ;  /* 0x00072c0001127983 */ /* 0x001ee80000300800 */
[----:B------:R-:W3:Y:S04]  /*23ea30*/  LDL.LU R19, [R1+0x694] ;  /* 0x0006940001137983 */ /* 0x000ee80000300800 */
[----:B------:R0:W-:Y:S04]  /*23ea40*/  STL [R1+0x7b58], R17 ;  /* 0x007b581101007387 */ /* 0x0001e80000100800 */
[----:B0-----:R-:W3:Y:S04]  /*23ea50*/  LDL.LU R17, [R1+0x6b0] ;  /* 0x0006b00001117983 */ /* 0x001ee80000300800 */
[----:B------:R0:W-:Y:S04]  /*23ea60*/  STL [R1+0x7b38], R16 ;  /* 0x007b381001007387 */ /* 0x0001e80000100800 */
[----:B0-----:R-:W3:Y:S04]  /*23ea70*/  LDL.LU R16, [R1+0x728] ;  /* 0x0007280001107983 */ /* 0x001ee80000300800 */
[----:B----4-:R0:W-:Y:S04]  /*23ea80*/  STL [R1+0x7af0], R15 ;  /* 0x007af00f01007387 */ /* 0x0101e80000100800 */
[----:B0-----:R-:W4:Y:S04]  /*23ea90*/  LDL.LU R15, [R1+0x720] ;  /* 0x00072000010f7983 */ /* 0x001f280000300800 */
[----:B------:R0:W-:Y:S04]  /*23eaa0*/  STL [R1+0x7ad4], R14 ;  /* 0x007ad40e01007387 */ /* 0x0001e80000100800 */
[----:B0-----:R-:W2:Y:S04]  /*23eab0*/  LDL.LU R14, [R1+0x71c] ;  /* 0x00071c00010e7983 */ /* 0x001ea80000300800 */
[----:B------:R0:W-:Y:S04]  /*23eac0*/  STL.64 [R1+0x7a78], R12 ;  /* 0x007a780c01007387 */ /* 0x0001e80000100a00 */
[----:B0-----:R-:W3:Y:S04]  /*23ead0*/  LDL.LU R12, [R1+0x718] ;  /* 0x00071800010c7983 */ /* 0x001ee80000300800 */
[----:B------:R-:W3:Y:S04]  /*23eae0*/  LDL.LU R13, [R1+0x6c0] ;  /* 0x0006c000010d7983 */ /* 0x000ee80000300800 */
[----:B------:R0:W-:Y:S04]  /*23eaf0*/  STL.64 [R1+0x7a58], R10 ;  /* 0x007a580a01007387 */ /* 0x0001e80000100a00 */
[----:B0-----:R-:W4:Y:S04]  /*23eb00*/  LDL.LU R10, [R1+0x714] ;  /* 0x00071400010a7983 */ /* 0x001f280000300800 */
[----:B------:R-:W4:Y:S04]  /*23eb10*/  LDL.LU R11, [R1+0x6ac] ;  /* 0x0006ac00010b7983 */ /* 0x000f280000300800 */
[----:B------:R0:W-:Y:S04]  /*23eb20*/  STL [R1+0x79ac], R8 ;  /* 0x0079ac0801007387 */ /* 0x0001e80000100800 */
[----:B0-----:R-:W2:Y:S01]  /*23eb30*/  LDL.LU R8, [R1+0x88] ;  /* 0x0000880001087983 */ /* 0x001ea20000300800 */
[----:B------:R-:W-:-:S03]  /*23eb40*/  LOP3.LUT R26, R26, 0xefffffff, RZ, 0xc0, !PT ;  /* 0xefffffff1a1a7812 */ /* 0x000fc600078ec0ff */
[----:B------:R-:W-:Y:S04]  /*23eb50*/  STL [R1+0x7aa0], R9 ;  /* 0x007aa00901007387 */ /* 0x000fe80000100800 */
[----:B------:R-:W-:Y:S04]  /*23eb60*/  STL [R1+0x74cc], R6 ;  /* 0x0074cc0601007387 */ /* 0x000fe80000100800 */
[----:B------:R-:W-:Y:S04]  /*23eb70*/  STL [R1+0x7474], R5 ;  /* 0x0074740501007387 */ /* 0x000fe80000100800 */
[----:B------:R0:W-:Y:S04]  /*23eb80*/  STL [R1+0x7460], R4 ;  /* 0x0074600401007387 */ /* 0x0001e80000100800 */
[----:B------:R-:W-:Y:S04]  /*23eb90*/  STL [R1+0x7428], R3 ;  /* 0x0074280301007387 */ /* 0x000fe80000100800 */
[----:B------:R-:W-:Y:S04]  /*23eba0*/  STL [R1+0x73f4], R2 ;  /* 0x0073f40201007387 */ /* 0x000fe80000100800 */
[----:B------:R-:W-:Y:S01]  /*23ebb0*/  STL [R1+0x73f0], R0 ;  /* 0x0073f00001007387 */ /* 0x000fe20000100800 */
[----:B--2---:R-:W-:-:S04]  /*23ebc0*/  LOP3.LUT R8, R8, 0xffffbfff, RZ, 0xc0, !PT ;  /* 0xffffbfff08087812 */ /* 0x004fc800078ec0ff */
[----:B------:R-:W-:Y:S02]  /*23ebd0*/  @P5 LOP3.LUT R8, R8, 0x4000, RZ, 0xfc, !PT ;  /* 0x0000400008085812 */ /* 0x000fe400078efcff */
[----:B------:R-:W-:Y:S02]  /*23ebe0*/  LOP3.LUT P5, RZ, R7, 0x20000000, RZ, 0xc0, !PT ;  /* 0x2000000007ff7812 */ /* 0x000fe400078ac0ff */
[----:B------:R-:W-:-:S04]  /*23ebf0*/  LOP3.LUT R8, R8, 0xffffdfff, RZ, 0xc0, !PT ;  /* 0xffffdfff08087812 */ /* 0x000fc800078ec0ff */
[----:B------:R-:W-:Y:S02]  /*23ec00*/  @P4 LOP3.LUT R8, R8, 0x2000, RZ, 0xfc, !PT ;  /* 0x0000200008084812 */ /* 0x000fe400078efcff */
[----:B------:R-:W-:Y:S02]  /*23ec10*/  LOP3.LUT P4, RZ, R7, 0x10000000, RZ, 0xc0, !PT ;  /* 0x1000000007ff7812 */ /* 0x000fe4000788c0ff */
[----:B------:R-:W-:-:S03]  /*23ec20*/  LOP3.LUT R8, R8, 0xffffefff, RZ, 0xc0, !PT ;  /* 0xffffefff08087812 */ /* 0x000fc600078ec0ff */
[----:B------:R-:W-:Y:S02]  /*23ec30*/  @P5 LOP3.LUT R26, R26, 0x10000000, RZ, 0xfc, !PT ;  /* 0x100000001a1a5812 */ /* 0x000fe400078efcff */
[----:B------:R-:W-:Y:S02]  /*23ec40*/  @P3 LOP3.LUT R8, R8, 0x1000, RZ, 0xfc, !PT ;  /* 0x0000100008083812 */ /* 0x000fe400078efcff */
[C---:B------:R-:W-:Y:S01]  /*23ec50*/  LOP3.LUT P5, RZ, R7.reuse, 0x8000000, RZ, 0xc0, !PT ;  /* 0x0800000007ff7812 */ /* 0x040fe200078ac0ff */
[----:B------:R-:W-:Y:S01]  /*23ec60*/  STL [R1+0x7d9c], R26 ;  /* 0x007d9c1a01007387 */ /* 0x000fe20000100800 */
[----:B------:R-:W-:Y:S02]  /*23ec70*/  LOP3.LUT R8, R8, 0xfffff7ff, RZ, 0xc0, !PT ;  /* 0xfffff7ff08087812 */ /* 0x000fe400078ec0ff */
[----:B------:R-:W-:Y:S01]  /*23ec80*/  LOP3.LUT P3, RZ, R7, 0x4000000, RZ, 0xc0, !PT ;  /* 0x0400000007ff7812 */ /* 0x000fe2000786c0ff */
[----:B------:R1:W-:Y:S01]  /*23ec90*/  STL [R1+0x7e24], R7 ;  /* 0x007e240701007387 */ /* 0x0003e20000100800 */
[----:B------:R-:W-:-:S02]  /*23eca0*/  @P2 LOP3.LUT R8, R8, 0x800, RZ, 0xfc, !PT ;  /* 0x0000080008082812 */ /* 0x000fc400078efcff */
[----:B------:R-:W-:Y:S01]  /*23ecb0*/  LOP3.LUT P2, RZ, R7, 0x2000000, RZ, 0xc0, !PT ;  /* 0x0200000007ff7812 */ /* 0x000fe2000784c0ff */
[----:B0-----:R-:W2:Y:S01]  /*23ecc0*/  LDL.LU R4, [R1+0x4f0] ;  /* 0x0004f00001047983 */ /* 0x001ea20000300800 */
[----:B------:R-:W-:-:S04]  /*23ecd0*/  LOP3.LUT R8, R8, 0xfffffbff, RZ, 0xc0, !PT ;  /* 0xfffffbff08087812 */ /* 0x000fc800078ec0ff */
[----:B------:R-:W-:Y:S02]  /*23ece0*/  @P1 LOP3.LUT R8, R8, 0x400, RZ, 0xfc, !PT ;  /* 0x0000040008081812 */ /* 0x000fe400078efcff */
[----:B------:R-:W-:Y:S02]  /*23ecf0*/  LOP3.LUT P1, RZ, R7, 0x1000000, RZ, 0xc0, !PT ;  /* 0x0100000007ff7812 */ /* 0x000fe4000782c0ff */
[----:B------:R-:W-:-:S04]  /*23ed00*/  LOP3.LUT R8, R8, 0xfffffdff, RZ, 0xc0, !PT ;  /* 0xfffffdff08087812 */ /* 0x000fc800078ec0ff */
[----:B------:R-:W-:Y:S02]  /*23ed10*/  @P0 LOP3.LUT R8, R8, 0x200, RZ, 0xfc, !PT ;  /* 0x0000020008080812 */ /* 0x000fe400078efcff */
[----:B------:R-:W-:Y:S02]  /*23ed20*/  LOP3.LUT P0, RZ, R7, 0x800000, RZ, 0xc0, !PT ;  /* 0x0080000007ff7812 */ /* 0x000fe4000780c0ff */
[----:B------:R-:W-:-:S04]  /*23ed30*/  LOP3.LUT R8, R8, 0xfffffeff, RZ, 0xc0, !PT ;  /* 0xfffffeff08087812 */ /* 0x000fc800078ec0ff */
[----:B------:R-:W-:Y:S02]  /*23ed40*/  @P6 LOP3.LUT R8, R8, 0x100, RZ, 0xfc, !PT ;  /* 0x0000010008086812 */ /* 0x000fe400078efcff */
[----:B------:R-:W-:-:S03]  /*23ed50*/  LOP3.LUT P6, RZ, R7, 0x400000, RZ, 0xc0, !PT ;  /* 0x0040000007ff7812 */ /* 0x000fc600078cc0ff */
[----:B------:R-:W-:Y:S04]  /*23ed60*/  STL [R1+0x88], R8 ;  /* 0x0000880801007387 */ /* 0x000fe80000100800 */
[----:B------:R-:W2:Y:S04]  /*23ed70*/  LDL.LU R5, [R1+0x4f4] ;  /* 0x0004f40001057983 */ /* 0x000ea80000300800 */
[----:B------:R-:W2:Y:S04]  /*23ed80*/  LDL.LU R6, [R1+0x4f8] ;  /* 0x0004f80001067983 */ /* 0x000ea80000300800 */
[----:B-1----:R-:W2:Y:S01]  /*23ed90*/  LDL.LU R7, [R1+0x4fc] ;  /* 0x0004fc0001077983 */ /* 0x002ea20000300800 */
[----:B------:R-:W-:-:S03]  /*23eda0*/  PRMT R3, R24, 0x5210, R14 ;  /* 0x0000521018037816 */ /* 0x000fc6000000000e */
[----:B------:R0:W-:Y:S04]  /*23edb0*/  STSM.16.M88.4 [R28], R20 ;  /* 0x000000141c007844 */ /* 0x0001e80000000200 */
[----:B0-----:R-:W4:Y:S04]  /*23edc0*/  LDL.LU.64 R22, [R1+0x8008] ;  /* 0x0080080001167983 */ /* 0x001f280000300a00 */
[----:B------:R-:W4:Y:S04]  /*23edd0*/  LDL.LU.64 R20, [R1+0x8000] ;  /* 0x0080000001147983 */ /* 0x000f280000300a00 */
[----:B------:R-:W4:Y:S04]  /*23ede0*/  LDL.LU R24, [R1+0x1d5c] ;  /* 0x001d5c0001187983 */ /* 0x000f280000300800 */
[----:B--2---:R0:W-:Y:S04]  /*23edf0*/  STSM.16.M88.4 [R28+0x200], R4 ;  /* 0x000200041c007844 */ /* 0x0041e80000000200 */
[----:B0-----:R-:W2:Y:S04]  /*23ee00*/  LDL.LU R5, [R1+0x1d58] ;  /* 0x001d580001057983 */ /* 0x001ea80000300800 */
[----:B------:R-:W2:Y:S01]  /*23ee10*/  LDL.LU R6, [R1+0x1c6c] ;  /* 0x001c6c0001067983 */ /* 0x000ea20000300800 */
[----:B---3--:R-:W-:-:S02]  /*23ee20*/  PRMT R7, R13, 0x5210, R12 ;  /* 0x000052100d077816 */ /* 0x008fc4000000000c */
[----:B----4-:R-:W-:Y:S02]  /*23ee30*/  PRMT R2, R21, 0x5210, R15 ;  /* 0x0000521015027816 */ /* 0x010fe4000000000f */
[----:B------:R-:W-:Y:S02]  /*23ee40*/  PRMT R4, R11, 0x5210, R10 ;  /* 0x000052100b047816 */ /* 0x000fe4000000000a */
[----:B------:R-:W-:Y:S01]  /*23ee50*/  PRMT R0, R25, 0x5210, R22 ;  /* 0x0000521019007816 */ /* 0x000fe20000000016 */
[----:B------:R-:W-:Y:S06]  /*23ee60*/  BAR.SYNC.DEFER_BLOCKING 0x0 ;  /* 0x0000000000007b1d */ /* 0x000fec0000010000 */
[----:B--2---:R0:W-:Y:S04]  /*23ee70*/  STL [R1+0x7fe8], R6 ;  /* 0x007fe80601007387 */ /* 0x0041e80000100800 */
[----:B------:R1:W-:Y:S01]  /*23ee80*/  STL [R1+0x7fe4], R5 ;  /* 0x007fe40501007387 */ /* 0x0003e20000100800 */
[----:B0-----:R-:W-:-:S02]  /*23ee90*/  IMAD.MOV.U32 R6, RZ, RZ, R3 ;  /* 0x000000ffff067224 */ /* 0x001fc400078e0003 */
[----:B-1----:R-:W-:Y:S02]  /*23eea0*/  IMAD.MOV.U32 R5, RZ, RZ, R7 ;  /* 0x000000ffff057224 */ /* 0x002fe400078e0007 */
[----:B------:R-:W-:-:S05]  /*23eeb0*/  IMAD.MOV.U32 R7, RZ, RZ, R2 ;  /* 0x000000ffff077224 */ /* 0x000fca00078e0002 */
[----:B------:R0:W-:Y:S04]  /*23eec0*/  STL.64 [R1+0x7ff8], R6 ;  /* 0x007ff80601007387 */ /* 0x0001e80000100a00 */
[----:B------:R1:W-:Y:S04]  /*23eed0*/  STL.64 [R1+0x7ff0], R4 ;  /* 0x007ff00401007387 */ /* 0x0003e80000100a00 */
[----:B------:R-:W2:Y:S01]  /*23eee0*/  LDL.LU R21, [R1+0x1c64] ;  /* 0x001c640001157983 */ /* 0x000ea20000300800 */
[----:B0-----:R-:W-:-:S03]  /*23eef0*/  PRMT R7, R19, 0x5210, R18 ;  /* 0x0000521013077816 */ /* 0x001fc60000000012 */
[----:B------:R-:W3:Y:S01]  /*23ef00*/  LDL.LU R22, [R1+0x1bc8] ;  /* 0x001bc80001167983 */ /* 0x000ee20000300800 */
[----:B-1----:R-:W-:-:S03]  /*23ef10*/  PRMT R5, R17, 0x5210, R16 ;  /* 0x0000521011057816 */ /* 0x002fc60000000010 */
[----:B------:R-:W4:Y:S04]  /*23ef20*/  LDL.LU R25, [R1+0x1bc0] ;  /* 0x001bc00001197983 */ /* 0x000f280000300800 */
[----:B------:R-:W0:Y:S04]  /*23ef30*/  LDS.128 R16, [R29] ;  /* 0x000000001d107984 */ /* 0x000e280000000c00 */
[----:B------:R-:W4:Y:S04]  /*23ef40*/  LDL.LU R9, [R1+0x1b3c] ;  /* 0x001b3c0001097983 */ /* 0x000f280000300800 */
[----:B------:R-:W4:Y:S04]  /*23ef50*/  LDL.LU R12, [R1+0x1b38] ;  /* 0x001b3800010c7983 */ /* 0x000f280000300800 */
[----:B0-----:R-:W-:Y:S04]  /*23ef60*/  STL.64 [R1+0x7d0], R16 ;  /* 0x0007d01001007387 */ /* 0x001fe80000100a00 */
[----:B------:R-:W-:Y:S04]  /*23ef70*/  STL.64 [R1+0x7d8], R18 ;  /* 0x0007d81201007387 */ /* 0x000fe80000100a00 */
[----:B------:R-:W0:Y:S01]  /*23ef80*/  LDS.128 R16, [R29+0x400] ;  /* 0x000400001d107984 */ /* 0x000e220000000c00 */
[----:B------:R-:W-:-:S03]  /*23ef90*/  PRMT R6, R23, 0x5210, R20 ;  /* 0x0000521017067816 */ /* 0x000fc60000000014 */
[----:B------:R-:W4:Y:S01]  /*23efa0*/  LDL.LU R13, [R1+0x1d98] ;  /* 0x001d9800010d7983 */ /* 0x000f220000300800 */
[----:B------:R-:W-:Y:S01]  /*23efb0*/  IMAD.MOV.U32 R4, RZ, RZ, R0 ;  /* 0x000000ffff047224 */ /* 0x000fe200078e0000 */
[----:B------:R-:W-:Y:S06]  /*23efc0*/  BAR.SYNC.DEFER_BLOCKING 0x0 ;  /* 0x0000000000007b1d */ /* 0x000fec0000010000 */
[----:B------:R-:W4:Y:S04]  /*23efd0*/  LDL.LU R23, [R1+0x1d90] ;  /* 0x001d900001177983 */ /* 0x000f280000300800 */
[----:B------:R-:W4:Y:S04]  /*23efe0*/  LDL.LU R14, [R1+0x1d88] ;  /* 0x001d8800010e7983 */ /* 0x000f280000300800 */
[----:B------:R-:W4:Y:S04]  /*23eff0*/  LDL.LU R15, [R1+0x1654] ;  /* 0x00165400010f7983 */ /* 0x000f280000300800 */
[----:B------:R-:W-:Y:S04]  /*23f000*/  STSM.16.M88.4 [R28], R4 ;  /* 0x000000041c007844 */ /* 0x000fe80000000200 */
[----:B0-----:R0:W-:Y:S04]  /*23f010*/  STL.64 [R1+0x7c0], R16 ;  /* 0x0007c01001007387 */ /* 0x0011e80000100a00 */
[----:B------:R-:W-:Y:S04]  /*23f020*/  STL.64 [R1+0x7c8], R18 ;  /* 0x0007c81201007387 */ /* 0x000fe80000100a00 */
[----:B0-----:R-:W4:Y:S04]  /*23f030*/  LDL.LU R16, [R1+0x1d80] ;  /* 0x001d800001107983 */ /* 0x001f280000300800 */
[----:B------:R-:W4:Y:S04]  /*23f040*/  LDL.LU R17, [R1+0x1d6c] ;  /* 0x001d6c0001117983 */ /* 0x000f280000300800 */
[----:B------:R-:W4:Y:S04]  /*23f050*/  LDL.LU R10, [R1+0x1d64] ;  /* 0x001d6400010a7983 */ /* 0x000f280000300800 */
[----:B------:R-:W4:Y:S04]  /*23f060*/  LDL.LU R11, [R1+0x1684] ;  /* 0x00168400010b7983 */ /* 0x000f280000300800 */
[----:B------:R-:W2:Y:S04]  /*23f070*/  LDL.LU.64 R6, [R1+0x7ff8] ;  /* 0x007ff80001067983 */ /* 0x000ea80000300a00 */
[----:B------:R-:W2:Y:S04]  /*23f080*/  LDL.LU.64 R4, [R1+0x7ff0] ;  /* 0x007ff00001047983 */ /* 0x000ea80000300a00 */
[----:B--2---:R0:W-:Y:S04]  /*23f090*/  STSM.16.M88.4 [R28+0x200], R4 ;  /* 0x000200041c007844 */ /* 0x0041e80000000200 */
[----:B0-----:R-:W2:Y:S04]  /*23f0a0*/  LDL.LU R6, [R1+0x7fe8] ;  /* 0x007fe80001067983 */ /* 0x001ea80000300800 */
[----:B------:R-:W2:Y:S04]  /*23f0b0*/  LDL.LU R5, [R1+0x7fe4] ;  /* 0x007fe40001057983 */ /* 0x000ea80000300800 */
[----:B------:R-:W2:Y:S04]  /*23f0c0*/  LDL.LU R18, [R1+0x6d0] ;  /* 0x0006d00001127983 */ /* 0x000ea80000300800 */
[----:B------:R-:W2:Y:S01]  /*23f0d0*/  LDL.LU R19, [R1+0x6cc] ;  /* 0x0006cc0001137983 */ /* 0x000ea20000300800 */
[----:B------:R-:W-:-:S02]  /*23f0e0*/  LOP3.LUT R8, R24, 0xffff, RZ, 0xc0, !PT ;  /* 0x0000ffff18087812 */ /* 0x000fc400078ec0ff */
[----:B---3--:R-:W-:Y:S02]  /*23f0f0*/  LOP3.LUT R4, R22, 0xffff, RZ, 0xc0, !PT ;  /* 0x0000ffff16047812 */ /* 0x008fe400078ec0ff */
[----:B------:R-:W-:Y:S02]  /*23f100*/  LOP3.LUT R2, R21, 0xffff, RZ, 0xc0, !PT ;  /* 0x0000ffff15027812 */ /* 0x000fe400078ec0ff */
[----:B----4-:R-:W-:Y:S01]  /*23f110*/  LOP3.LUT R0, R12, 0xffff, RZ, 0xc0, !PT ;  /* 0x0000ffff0c007812 */ /* 0x010fe200078ec0ff */
[----:B------:R-:W-:Y:S01]  /*23f120*/  BAR.SYNC.DEFER_BLOCKING 0x0 ;  /* 0x0000000000007b1d */ /* 0x000fe20000010000 */
[----:B--2---:R-:W-:Y:S02]  /*23f130*/  LOP3.LUT R7, R5, 0xffff, RZ, 0xc0, !PT ;  /* 0x0000ffff05077812 */ /* 0x004fe400078ec0ff */
[----:B------:R-:W-:-:S03]  /*23f140*/  LOP3.LUT R5, R25, 0xffff, RZ, 0xc0, !PT ;  /* 0x0000ffff19057812 */ /* 0x000fc600078ec0ff */
[----:B------:R0:W-:Y:S04]  /*23f150*/  STL.64 [R1+0x7fd0], R18 ;  /* 0x007fd01201007387 */ /* 0x0001e80000100a00 */
[----:B------:R-:W2:Y:S04]  /*23f160*/  LDL.LU R20, [R1+0x6dc] ;  /* 0x0006dc0001147983 */ /* 0x000ea80000300800 */
[----:B------:R-:W3:Y:S04]  /*23f170*/  LDL.LU R24, [R1+0x6c8] ;  /* 0x0006c80001187983 */ /* 0x000ee80000300800 */
[----:B------:R-:W3:Y:S04]  /*23f180*/  LDL.LU R25, [R1+0x6d8] ;  /* 0x0006d80001197983 */ /* 0x000ee80000300800 */
[----:B------:R-:W-:Y:S01]  /*23f190*/  STL [R1+0x7fe0], R27 ;  /* 0x007fe01b01007387 */ /* 0x000fe20000100800 */
[----:B------:R-:W-:-:S02]  /*23f1a0*/  PRMT R12, R13, 0x4210, R4 ;  /* 0x000042100d0c7816 */ /* 0x000fc40000000004 */
[----:B------:R-:W-:Y:S02]  /*23f1b0*/  PRMT R13, R23, 0x4210, R5 ;  /* 0x00004210170d7816 */ /* 0x000fe40000000005 */
[----:B------:R-:W-:Y:S02]  /*23f1c0*/  LOP3.LUT R3, R6, 0xffff, RZ, 0xc0, !PT ;  /* 0x0000ffff06037812 */ /* 0x000fe400078ec0ff */
[----:B------:R-:W-:Y:S02]  /*23f1d0*/  PRMT R16, R16, 0x4210, R8 ;  /* 0x0000421010107816 */ /* 0x000fe40000000008 */
[----:B------:R-:W-:Y:S02]  /*23f1e0*/  PRMT R17, R17, 0x4210, R7 ;  /* 0x0000421011117816 */ /* 0x000fe40000000007 */
[----:B0-----:R-:W-:Y:S02]  /*23f1f0*/  PRMT R18, R10, 0x4210, R3 ;  /* 0x000042100a127816 */ /* 0x001fe40000000003 */
[----:B------:R-:W-:Y:S01]  /*23f200*/  PRMT R19, R11, 0x4210, R2 ;  /* 0x000042100b137816 */ /* 0x000fe20000000002 */
[----:B---3--:R-:W-:Y:S04]  /*23f210*/  STL.64 [R1+0x7fd8], R24 ;  /* 0x007fd81801007387 */ /* 0x008fe80000100a00 */
[----:B------:R-:W0:Y:S04]  /*23f220*/  LDS.128 R24, [R29] ;  /* 0x000000001d187984 */ /* 0x000e280000000c00 */
[----:B------:R-:W3:Y:S04]  /*23f230*/  LDL.LU R21, [R1+0x6c4] ;  /* 0x0006c40001157983 */ /* 0x000ee80000300800 */
[----:B------:R-:W4:Y:S04]  /*23f240*/  LDL.LU R22, [R1+0x6d4] ;  /* 0x0006d40001167983 */ /* 0x000f280000300800 */
[----:B------:R-:W4:Y:S04]  /*23f250*/  LDL.LU R23, [R1+0x698] ;  /* 0x0006980001177983 */ /* 0x000f280000300800 */
[----:B0-----:R-:W-:Y:S04]  /*23f260*/  STL.64 [R1+0x7b0], R24 ;  /* 0x0007b01801007387 */ /* 0x001fe80000100a00 */
[----:B------:R-:W-:Y:S04]  /*23f270*/  STL.64 [R1+0x7b8], R26 ;  /* 0x0007b81a01007387 */ /* 0x000fe80000100a00 */
[----:B------:R-:W0:Y:S01]  /*23f280*/  LDS.128 R24, [R29+0x400] ;  /* 0x000400001d187984 */ /* 0x000e220000000c00 */
[----:B------:R-:W-:Y:S06]  /*23f290*/  BAR.SYNC.DEFER_BLOCKING 0x0 ;  /* 0x0000000000007b1d */ /* 0x000fec0000010000 */
[----:B------:R-:W-:Y:S04]  /*23f2a0*/  STSM.16.M88.4 [R28], R16 ;  /* 0x000000101c007844 */ /* 0x000fe80000000200 */
[----:B0-----:R-:W-:Y:S04]  /*23f2b0*/  STL.64 [R1+0x7a0], R24 ;  /* 0x0007a01801007387 */ /* 0x001fe80000100a00 */
[----:B------:R0:W-:Y:S04]  /*23f2c0*/  STL.64 [R1+0x7a8], R26 ;  /* 0x0007a81a01007387 */ /* 0x0001e80000100a00 */
[----:B0-----:R-:W4:Y:S04]  /*23f2d0*/  LDL.LU R27, [R1+0x7fe0] ;  /* 0x007fe000011b7983 */ /* 0x001f280000300800 */
[----:B------:R-:W4:Y:S04]  /*23f2e0*/  LDL.LU.64 R24, [R1+0x7fd8] ;  /* 0x007fd80001187983 */ /* 0x000f280000300a00 */
[----:B------:R-:W4:Y:S01]  /*23f2f0*/  LDL.LU.64 R18, [R1+0x7fd0] ;  /* 0x007fd00001127983 */ /* 0x000f220000300a00 */
[----:B------:R-:W-:-:S02]  /*23f300*/  LOP3.LUT R6, R9, 0xffff, RZ, 0xc0, !PT ;  /* 0x0000ffff09067812 */ /* 0x000fc400078ec0ff */
[----:B------:R-:W-:Y:S02]  /*23f310*/  PRMT R15, R15, 0x4210, R0 ;  /* 0x000042100f0f7816 */ /* 0x000fe40000000000 */
[----:B------:R-:W-:-:S05]  /*23f320*/  PRMT R14, R14, 0x4210, R6 ;  /* 0x000042100e0e7816 */ /* 0x000fca0000000006 */
[----:B------:R-:W-:Y:S01]  /*23f330*/  STSM.16.M88.4 [R28+0x200], R12 ;  /* 0x0002000c1c007844 */ /* 0x000fe20000000200 */
[----:B--2---:R-:W-:Y:S02]  /*23f340*/  PRMT R6, R20, 0x5210, R6 ;  /* 0x0000521014067816 */ /* 0x004fe40000000006 */
[----:B---3--:R-:W-:Y:S01]  /*23f350*/  PRMT R26, R21, 0x5210, R3 ;  /* 0x00005210151a7816 */ /* 0x008fe20000000003 */
[----:B----4-:R0:W-:Y:S01]  /*23f360*/  STL [R1+0x7fb8], R27 ;  /* 0x007fb81b01007387 */ /* 0x0101e20000100800 */
[----:B------:R-:W-:-:S03]  /*23f370*/  PRMT R24, R24, 0x5210, R8 ;  /* 0x0000521018187816 */ /* 0x000fc60000000008 */
[----:B------:R-:W2:Y:S01]  /*23f380*/  LDL.LU R9, [R1+0x1d74] ;  /* 0x001d740001097983 */ /* 0x000ea20000300800 */
[----:B------:R-:W-:Y:S02]  /*23f390*/  PRMT R25, R25, 0x5210, R7 ;  /* 0x0000521019197816 */ /* 0x000fe40000000007 */
[----:B------:R-:W-:Y:S01]  /*23f3a0*/  PRMT R4, R18, 0x5210, R4 ;  /* 0x0000521012047816 */ /* 0x000fe20000000004 */
[----:B------:R-:W3:Y:S01]  /*23f3b0*/  LDL.LU R8, [R1+0x1d70] ;  /* 0x001d700001087983 */ /* 0x000ee20000300800 */
[----:B0-----:R-:W-:Y:S02]  /*23f3c0*/  PRMT R27, R22, 0x5210, R2 ;  /* 0x00005210161b7816 */ /* 0x001fe40000000002 */
[----:B------:R-:W-:Y:S01]  /*23f3d0*/  PRMT R5, R19, 0x5210, R5 ;  /* 0x0000521013057816 */ /* 0x000fe20000000005 */
[----:B------:R-:W4:Y:S04]  /*23f3e0*/  LDL.LU R10, [R1+0x1c84] ;  /* 0x001c8400010a7983 */ /* 0x000f280000300800 */
[----:B------:R-:W2:Y:S04]  /*23f3f0*/  LDL.LU R18, [R1+0x1c7c] ;  /* 0x001c7c0001127983 */ /* 0x000ea80000300800 */
[----:B------:R-:W4:Y:S04]  /*23f400*/  LDL.LU R19, [R1+0x1bfc] ;  /* 0x001bfc0001137983 */ /* 0x000f280000300800 */
[----:B------:R-:W-:Y:S04]  /*23f410*/  STL.64 [R1+0x7fc8], R26 ;  /* 0x007fc81a01007387 */ /* 0x000fe80000100a00 */
[----:B------:R-:W-:Y:S01]  /*23f420*/  STL.64 [R1+0x7fc0], R24 ;  /* 0x007fc01801007387 */ /* 0x000fe20000100a00 */
[----:B------:R-:W-:Y:S06]  /*23f430*/  BAR.SYNC.DEFER_BLOCKING 0x0 ;  /* 0x0000000000007b1d */ /* 0x000fec0000010000 */
[----:B------:R-:W4:Y:S04]  /*23f440*/  LDL.LU R20, [R1+0x1bf4] ;  /* 0x001bf40001147983 */ /* 0x000f280000300800 */
[----:B------:R-:W4:Y:S04]  /*23f450*/  LDL.LU R21, [R1+0x1b60] ;  /* 0x001b600001157983 */ /* 0x000f280000300800 */
[----:B------:R-:W4:Y:S04]  /*23f460*/  LDL.LU R11, [R1+0x1b5c] ;  /* 0x001b5c00010b7983 */ /* 0x000f280000300800 */
[----:B------:R-:W4:Y:S04]  /*23f470*/  LDL.LU R12, [R1+0x1dcc] ;  /* 0x001dcc00010c7983 */ /* 0x000f280000300800 */
[----:B------:R-:W0:Y:S04]  /*23f480*/  LDS.128 R24, [R29] ;  /* 0x000000001d187984 */ /* 0x000e280000000c00 */
[----:B------:R-:W4:Y:S04]  /*23f490*/  LDL.LU R13, [R1+0x1dc8] ;  /* 0x001dc800010d7983 */ /* 0x000f280000300800 */
[----:B------:R-:W4:Y:S01]  /*23f4a0*/  LDL.LU R14, [R1+0x1dc4] ;  /* 0x001dc400010e7983 */ /* 0x000f220000300800 */
[----:B------:R-:W-:-:S03]  /*23f4b0*/  PRMT R7, R23, 0x5210, R0 ;  /* 0x0000521017077816 */ /* 0x000fc60000000000 */
        /* <DEDUP_REMOVED lines=8> */
[----:B0-----:R-:W-:Y:S04]  /*23f540*/  STL.64 [R1+0x780], R24 ;  /* 0x0007801801007387 */ /* 0x001fe80000100a00 */
[----:B------:R0:W-:Y:S04]  /*23f550*/  STL.64 [R1+0x788], R26 ;  /* 0x0007881a01007387 */ /* 0x0001e80000100a00 */
[----:B0-----:R-:W3:Y:S04]  /*23f560*/  LDL.LU.64 R26, [R1+0x7fc8] ;  /* 0x007fc800011a7983 */ /* 0x001ee80000300a00 */
[----:B------:R-:W3:Y:S01]  /*23f570*/  LDL.LU.64 R24, [R1+0x7fc0] ;  /* 0x007fc00001187983 */ /* 0x000ee20000300a00 */
[----:B------:R-:W-:Y:S06]  /*23f580*/  BAR.SYNC.DEFER_BLOCKING 0x0 ;  /* 0x0000000000007b1d */ /* 0x000fec0000010000 */
[----:B---3--:R0:W-:Y:S04]  /*23f590*/  STSM.16.M88.4 [R28], R24 ;  /* 0x000000181c007844 */ /* 0x0081e80000000200 */
[----:B0-----:R-:W3:Y:S04]  /*23f5a0*/  LDL.LU R27, [R1+0x7fb8] ;  /* 0x007fb800011b7983 */ /* 0x001ee80000300800 */
[----:B------:R-:W3:Y:S04]  /*23f5b0*/  LDL.LU R24, [R1+0x6f4] ;  /* 0x0006f40001187983 */ /* 0x000ee80000300800 */
[----:B------:R-:W3:Y:S01]  /*23f5c0*/  LDL.LU R25, [R1+0x6f0] ;  /* 0x0006f00001197983 */ /* 0x000ee20000300800 */
[----:B------:R-:W-:-:S02]  /*23f5d0*/  LOP3.LUT R3, R8, 0xffff, RZ, 0xc0, !PT ;  /* 0x0000ffff08037812 */ /* 0x000fc400078ec0ff */
[----:B--2---:R-:W-:Y:S02]  /*23f5e0*/  LOP3.LUT R0, R18, 0xffff, RZ, 0xc0, !PT ;  /* 0x0000ffff12007812 */ /* 0x004fe400078ec0ff */
[----:B----4-:R-:W-:Y:S01]  /*23f5f0*/  LOP3.LUT R8, R19, 0xffff, RZ, 0xc0, !PT ;  /* 0x0000ffff13087812 */ /* 0x010fe200078ec0ff */
[----:B------:R-:W-:Y:S04]  /*23f600*/  STSM.16.M88.4 [R28+0x200], R4 ;  /* 0x000200041c007844 */ /* 0x000fe80000000200 */
[----:B---3--:R-:W-:Y:S04]  /*23f610*/  STL [R1+0x7fa8], R27 ;  /* 0x007fa81b01007387 */ /* 0x008fe80000100800 */
[----:B------:R0:W-:Y:S04]  /*23f620*/  STL.64 [R1+0x7fa0], R24 ;  /* 0x007fa01801007387 */ /* 0x0001e80000100a00 */
[----:B------:R-:W2:Y:S04]  /*23f630*/  LDL.LU R18, [R1+0x6e0] ;  /* 0x0006e00001127983 */ /* 0x000ea80000300800 */
[----:B------:R-:W2:Y:S01]  /*23f640*/  LDL.LU R19, [R1+0x6f8] ;  /* 0x0006f80001137983 */ /* 0x000ea20000300800 */
[----:B------:R-:W-:-:S02]  /*23f650*/  LOP3.LUT R2, R10, 0xffff, RZ, 0xc0, !PT ;  /* 0x0000ffff0a027812 */ /* 0x000fc400078ec0ff */
[----:B0-----:R-:W-:Y:S02]  /*23f660*/  PRMT R25, R16, 0x4210, R3 ;  /* 0x0000421010197816 */ /* 0x001fe40000000003 */
[----:B------:R-:W-:Y:S02]  /*23f670*/  PRMT R26, R17, 0x4210, R2 ;  /* 0x00004210111a7816 */ /* 0x000fe40000000002 */
[----:B------:R-:W-:Y:S02]  /*23f680*/  LOP3.LUT R7, R20, 0xffff, RZ, 0xc0, !PT ;  /* 0x0000ffff14077812 */ /* 0x000fe400078ec0ff */
[----:B------:R-:W-:Y:S02]  /*23f690*/  LOP3.LUT R6, R21, 0xffff, RZ, 0xc0, !PT ;  /* 0x0000ffff15067812 */ /* 0x000fe400078ec0ff */
[----:B------:R-:W-:Y:S02]  /*23f6a0*/  LOP3.LUT R4, R9, 0xffff, RZ, 0xc0, !PT ;  /* 0x0000ffff09047812 */ /* 0x000fe400078ec0ff */
[----:B------:R-:W-:-:S02]  /*23f6b0*/  LOP3.LUT R5, R11, 0xffff, RZ, 0xc0, !PT ;  /* 0x0000ffff0b057812 */ /* 0x000fc400078ec0ff */
[----:B------:R-:W-:Y:S02]  /*23f6c0*/  PRMT R24, R15, 0x4210, R4 ;  /* 0x000042100f187816 */ /* 0x000fe40000000004 */
[----:B------:R-:W-:Y:S01]  /*23f6d0*/  PRMT R27, R22, 0x4210, R0 ;  /* 0x00004210161b7816 */ /* 0x000fe20000000000 */
[----:B------:R-:W-:Y:S01]  /*23f6e0*/  BAR.SYNC.DEFER_BLOCKING 0x0 ;  /* 0x0000000000007b1d */ /* 0x000fe20000010000 */
[----:B------:R-:W-:-:S05]  /*23f6f0*/  PRMT R15, R23, 0x4210, R5 ;  /* 0x00004210170f7816 */ /* 0x000fca0000000005 */
[----:B--2---:R-:W-:Y:S04]  /*23f700*/  STL.64 [R1+0x7fb0], R18 ;  /* 0x007fb01201007387 */ /* 0x004fe80000100a00 */
[----:B------:R-:W0:Y:S04]  /*23f710*/  LDS.128 R16, [R29] ;  /* 0x000000001d107984 */ /* 0x000e280000000c00 */
[----:B------:R-:W2:Y:S04]  /*23f720*/  LDL.LU R20, [R1+0x6ec] ;  /* 0x0006ec0001147983 */ /* 0x000ea80000300800 */
[----:B------:R-:W3:Y:S04]  /*23f730*/  LDL.LU R21, [R1+0x6e8] ;  /* 0x0006e80001157983 */ /* 0x000ee80000300800 */
[----:B0-----:R-:W-:Y:S04]  /*23f740*/  STL.64 [R1+0x770], R16 ;  /* 0x0007701001007387 */ /* 0x001fe80000100a00 */
[----:B------:R-:W-:Y:S04]  /*23f750*/  STL.64 [R1+0x778], R18 ;  /* 0x0007781201007387 */ /* 0x000fe80000100a00 */
[----:B------:R-:W0:Y:S01]  /*23f760*/  LDS.128 R16, [R29+0x400] ;  /* 0x000400001d107984 */ /* 0x000e220000000c00 */
[----:B------:R-:W-:Y:S06]  /*23f770*/  BAR.SYNC.DEFER_BLOCKING 0x0 ;  /* 0x0000000000007b1d */ /* 0x000fec0000010000 */
[----:B------:R-:W-:Y:S04]  /*23f780*/  STSM.16.M88.4 [R28], R24 ;  /* 0x000000181c007844 */ /* 0x000fe80000000200 */
[----:B0-----:R-:W-:Y:S04]  /*23f790*/  STL.64 [R1+0x760], R16 ;  /* 0x0007601001007387 */ /* 0x001fe80000100a00 */
[----:B------:R0:W-:Y:S04]  /*23f7a0*/  STL.64 [R1+0x768], R18 ;  /* 0x0007681201007387 */ /* 0x0001e80000100a00 */
[----:B0-----:R-:W4:Y:S04]  /*23f7b0*/  LDL.LU.64 R18, [R1+0x7fb0] ;  /* 0x007fb00001127983 */ /* 0x001f280000300a00 */
[----:B------:R-:W3:Y:S04]  /*23f7c0*/  LDL.LU R22, [R1+0x6e4] ;  /* 0x0006e40001167983 */ /* 0x000ee80000300800 */
[----:B------:R-:W3:Y:S04]  /*23f7d0*/  LDL.LU R23, [R1+0x69c] ;  /* 0x00069c0001177983 */ /* 0x000ee80000300800 */
[----:B------:R-:W2:Y:S04]  /*23f7e0*/  LDL.LU R27, [R1+0x7fa8] ;  /* 0x007fa800011b7983 */ /* 0x000ea80000300800 */
[----:B------:R-:W4:Y:S01]  /*23f7f0*/  LDL.LU.64 R24, [R1+0x7fa0] ;  /* 0x007fa00001187983 */ /* 0x000f220000300a00 */
[----:B------:R-:W-:-:S02]  /*23f800*/  PRMT R13, R13, 0x4210, R7 ;  /* 0x000042100d0d7816 */ /* 0x000fc40000000007 */
[--C-:B------:R-:W-:Y:S02]  /*23f810*/  PRMT R12, R12, 0x4210, R8.reuse ;  /* 0x000042100c0c7816 */ /* 0x100fe40000000008 */
[----:B----4-:R-:W-:Y:S02]  /*23f820*/  PRMT R7, R25, 0x5210, R7 ;  /* 0x0000521019077816 */ /* 0x010fe40000000007 */
[----:B------:R-:W4:Y:S01]  /*23f830*/  LDL.LU R25, [R1+0x1d7c] ;  /* 0x001d7c0001197983 */ /* 0x000f220000300800 */
[----:B------:R-:W-:Y:S02]  /*23f840*/  PRMT R8, R24, 0x5210, R8 ;  /* 0x0000521018087816 */ /* 0x000fe40000000008 */
[----:B------:R-:W-:Y:S01]  /*23f850*/  PRMT R26, R18, 0x5210, R6 ;  /* 0x00005210121a7816 */ /* 0x000fe20000000006 */
[----:B--2---:R0:W-:Y:S02]  /*23f860*/  STL [R1+0x7f84], R27 ;  /* 0x007f841b01007387 */ /* 0x0041e40000100800 */
[----:B------:R-:W-:Y:S01]  /*23f870*/  IMAD.MOV.U32 R24, RZ, RZ, R8 ;  /* 0x000000ffff187224 */ /* 0x000fe200078e0008 */
[----:B------:R-:W-:-:S02]  /*23f880*/  PRMT R14, R14, 0x4210, R6 ;  /* 0x000042100e0e7816 */ /* 0x000fc40000000006 */
[----:B0-----:R-:W-:-:S03]  /*23f890*/  PRMT R27, R19, 0x5210, R5 ;  /* 0x00005210131b7816 */ /* 0x001fc60000000005 */
[----:B------:R-:W-:Y:S01]  /*23f8a0*/  STSM.16.M88.4 [R28+0x200], R12 ;  /* 0x0002000c1c007844 */ /* 0x000fe20000000200 */
[----:B------:R-:W-:Y:S06]  /*23f8b0*/  BAR.SYNC.DEFER_BLOCKING 0x0 ;  /* 0x0000000000007b1d */ /* 0x000fec0000010000 */
[----:B----4-:R0:W-:Y:S04]  /*23f8c0*/  STL [R1+0x7f80], R25 ;  /* 0x007f801901007387 */ /* 0x0101e80000100800 */
[----:B------:R-:W-:Y:S01]  /*23f8d0*/  STL.64 [R1+0x7f90], R26 ;  /* 0x007f901a01007387 */ /* 0x000fe20000100a00 */
[----:B0-----:R-:W-:-:S05]  /*23f8e0*/  IMAD.MOV.U32 R25, RZ, RZ, R7 ;  /* 0x000000ffff197224 */ /* 0x001fca00078e0007 */
[----:B------:R0:W-:Y:S04]  /*23f8f0*/  STL.64 [R1+0x7f88], R24 ;  /* 0x007f881801007387 */ /* 0x0001e80000100a00 */
[----:B------:R-:W2:Y:S04]  /*23f900*/  LDL.LU R5, [R1+0x1d78] ;  /* 0x001d780001057983 */ /* 0x000ea80000300800 */
[----:B------:R-:W4:Y:S01]  /*23f910*/  LDL.LU R6, [R1+0x1c9c] ;  /* 0x001c9c0001067983 */ /* 0x000f220000300800 */
[----:B0-----:R-:W-:Y:S02]  /*23f920*/  PRMT R24, R20, 0x5210, R4 ;  /* 0x0000521014187816 */ /* 0x001fe40000000004 */
[----:B---3--:R-:W-:-:S02]  /*23f930*/  PRMT R25, R21, 0x5210, R3 ;  /* 0x0000521015197816 */ /* 0x008fc40000000003 */
[----:B------:R-:W-:Y:S02]  /*23f940*/  PRMT R26, R22, 0x5210, R2 ;  /* 0x00005210161a7816 */ /* 0x000fe40000000002 */
[----:B------:R-:W-:Y:S01]  /*23f950*/  PRMT R27, R23, 0x5210, R0 ;  /* 0x00005210171b7816 */ /* 0x000fe20000000000 */
[----:B----4-:R-:W-:Y:S04]  /*23f960*/  STL [R1+0x7f9c], R6 ;  /* 0x007f9c0601007387 */ /* 0x010fe80000100800 */
[----:B--2---:R-:W-:Y:S04]  /*23f970*/  STL [R1+0x7f98], R5 ;  /* 0x007f980501007387 */ /* 0x004fe80000100800 */
[----:B------:R-:W0:Y:S04]  /*23f980*/  LDS.128 R4, [R29] ;  /* 0x000000001d047984 */ /* 0x000e280000000c00 */
[----:B------:R-:W2:Y:S04]  /*23f990*/  LDL.LU R9, [R1+0x1c94] ;  /* 0x001c940001097983 */ /* 0x000ea80000300800 */
[----:B------:R-:W3:Y:S04]  /*23f9a0*/  LDL.LU R10, [R1+0x1c24] ;  /* 0x001c2400010a7983 */ /* 0x000ee80000300800 */
[----:B------:R-:W4:Y:S04]  /*23f9b0*/  LDL.LU R11, [R1+0x1c20] ;  /* 0x001c2000010b7983 */ /* 0x000f280000300800 */
        /* <DEDUP_REMOVED lines=8> */
[----:B0-----:R-:W-:Y:S04]  /*23fa40*/  STL.64 [R1+0x750], R4 ;  /* 0x0007500401007387 */ /* 0x001fe80000100a00 */
[----:B------:R-:W-:Y:S04]  /*23fa50*/  STL.64 [R1+0x758], R6 ;  /* 0x0007580601007387 */ /* 0x000fe80000100a00 */
[----:B------:R-:W0:Y:S01]  /*23fa60*/  LDS.128 R4, [R29+0x400] ;  /* 0x000400001d047984 */ /* 0x000e220000000c00 */
[----:B------:R-:W-:Y:S06]  /*23fa70*/  BAR.SYNC.DEFER_BLOCKING 0x0 ;  /* 0x0000000000007b1d */ /* 0x000fec0000010000 */
[----:B------:R-:W-:Y:S04]  /*23fa80*/  STSM.16.M88.4 [R28], R24 ;  /* 0x000000181c007844 */ /* 0x000fe80000000200 */
[----:B0-----:R-:W-:Y:S04]  /*23fa90*/  STL.64 [R1+0x740], R4 ;  /* 0x0007400401007387 */ /* 0x001fe80000100a00 */
[----:B------:R0:W-:Y:S04]  /*23faa0*/  STL.64 [R1+0x748], R6 ;  /* 0x0007480601007387 */ /* 0x0001e80000100a00 */
[----:B0-----:R-:W3:Y:S04]  /*23fab0*/  LDL.LU R6, [R1+0x7f9c] ;  /* 0x007f9c0001067983 */ /* 0x001ee80000300800 */
[----:B------:R-:W4:Y:S04]  /*23fac0*/  LDL.LU R5, [R1+0x7f98] ;  /* 0x007f980001057983 */ /* 0x000f280000300800 */
[----:B------:R-:W2:Y:S04]  /*23fad0*/  LDL.LU R16, [R1+0x1694] ;  /* 0x0016940001107983 */ /* 0x000ea80000300800 */
[----:B------:R-:W2:Y:S04]  /*23fae0*/  LDL.LU R17, [R1+0x1658] ;  /* 0x0016580001117983 */ /* 0x000ea80000300800 */
[----:B------:R-:W3:Y:S04]  /*23faf0*/  LDL.LU.64 R26, [R1+0x7f90] ;  /* 0x007f9000011a7983 */ /* 0x000ee80000300a00 */
[----:B------:R-:W3:Y:S04]  /*23fb00*/  LDL.LU.64 R24, [R1+0x7f88] ;  /* 0x007f880001187983 */ /* 0x000ee80000300a00 */
[----:B---3--:R0:W-:Y:S04]  /*23fb10*/  STSM.16.M88.4 [R28+0x200], R24 ;  /* 0x000200181c007844 */ /* 0x0081e80000000200 */
[----:B0-----:R-:W3:Y:S04]  /*23fb20*/  LDL.LU R27, [R1+0x7f84] ;  /* 0x007f8400011b7983 */ /* 0x001ee80000300800 */
[----:B------:R-:W3:Y:S04]  /*23fb30*/  LDL.LU R25, [R1+0x7f80] ;  /* 0x007f800001197983 */ /* 0x000ee80000300800 */
[----:B------:R-:W3:Y:S04]  /*23fb40*/  LDL.LU R22, [R1+0x70c] ;  /* 0x00070c0001167983 */ /* 0x000ee80000300800 */
[----:B------:R-:W3:Y:S04]  /*23fb50*/  LDL.LU R24, [R1+0x708] ;  /* 0x0007080001187983 */ /* 0x000ee80000300800 */
[----:B------:R-:W3:Y:S01]  /*23fb60*/  LDL.LU R23, [R1+0x704] ;  /* 0x0007040001177983 */ /* 0x000ee20000300800 */
[----:B------:R-:W-:-:S02]  /*23fb70*/  LOP3.LUT R2, R6, 0xffff, RZ, 0xc0, !PT ;  /* 0x0000ffff06027812 */ /* 0x000fc400078ec0ff */
[----:B----4-:R-:W-:Y:S02]  /*23fb80*/  LOP3.LUT R3, R5, 0xffff, RZ, 0xc0, !PT ;  /* 0x0000ffff05037812 */ /* 0x010fe400078ec0ff */
[----:B------:R-:W-:Y:S02]  /*23fb90*/  LOP3.LUT R7, R11, 0xffff, RZ, 0xc0, !PT ;  /* 0x0000ffff0b077812 */ /* 0x000fe400078ec0ff */
[----:B------:R-:W-:Y:S02]  /*23fba0*/  LOP3.LUT R4, R10, 0xffff, RZ, 0xc0, !PT ;  /* 0x0000ffff0a047812 */ /* 0x000fe400078ec0ff */
[----:B--2---:R-:W-:Y:S01]  /*23fbb0*/  LOP3.LUT R0, R9, 0xffff, RZ, 0xc0, !PT ;  /* 0x0000ffff09007812 */ /* 0x004fe200078ec0ff */
[----:B------:R-:W-:Y:S01]  /*23fbc0*/  BAR.SYNC.DEFER_BLOCKING 0x0 ;  /* 0x0000000000007b1d */ /* 0x000fe20000010000 */
[----:B---3--:R-:W-:-:S05]  /*23fbd0*/  LOP3.LUT R8, R25, 0xffff, RZ, 0xc0, !PT ;  /* 0x0000ffff19087812 */ /* 0x008fca00078ec0ff */
[----:B------:R-:W2:Y:S01]  /*23fbe0*/  LDL.LU R25, [R1+0x700] ;  /* 0x0007000001197983 */ /* 0x000ea20000300800 */
[----:B------:R-:W-:Y:S02]  /*23fbf0*/  LOP3.LUT R6, R12, 0xffff, RZ, 0xc0, !PT ;  /* 0x0000ffff0c067812 */ /* 0x000fe400078ec0ff */
[----:B------:R-:W-:Y:S01]  /*23fc00*/  LOP3.LUT R5, R13, 0xffff, RZ, 0xc0, !PT ;  /* 0x0000ffff0d057812 */ /* 0x000fe200078ec0ff */
[----:B------:R0:W-:Y:S01]  /*23fc10*/  STL [R1+0x7f68], R27 ;  /* 0x007f681b01007387 */ /* 0x0001e20000100800 */
[----:B------:R-:W-:Y:S02]  /*23fc20*/  PRMT R12, R14, 0x4210, R4 ;  /* 0x000042100e0c7816 */ /* 0x000fe40000000004 */
[----:B------:R-:W-:Y:S02]  /*23fc30*/  PRMT R13, R15, 0x4210, R7 ;  /* 0x000042100f0d7816 */ /* 0x000fe40000000007 */
[----:B------:R-:W-:Y:S02]  /*23fc40*/  PRMT R14, R18, 0x4210, R6 ;  /* 0x00004210120e7816 */ /* 0x000fe40000000006 */
[----:B------:R-:W-:-:S02]  /*23fc50*/  PRMT R15, R19, 0x4210, R5 ;  /* 0x00004210130f7816 */ /* 0x000fc40000000005 */
[----:B------:R-:W-:Y:S02]  /*23fc60*/  PRMT R26, R16, 0x4210, R2 ;  /* 0x00004210101a7816 */ /* 0x000fe40000000002 */
[----:B0-----:R-:W-:Y:S01]  /*23fc70*/  PRMT R27, R17, 0x4210, R0 ;  /* 0x00004210111b7816 */ /* 0x001fe20000000000 */
[----:B--2---:R0:W-:Y:S04]  /*23fc80*/  STL.64 [R1+0x7f60], R24 ;  /* 0x007f601801007387 */ /* 0x0041e80000100a00 */
[----:B------:R-:W-:Y:S04]  /*23fc90*/  STL.64 [R1+0x7f78], R6 ;  /* 0x007f780601007387 */ /* 0x000fe80000100a00 */
[----:B------:R-:W-:Y:S04]  /*23fca0*/  STL.64 [R1+0x7f70], R4 ;  /* 0x007f700401007387 */ /* 0x000fe80000100a00 */
[----:B------:R-:W1:Y:S01]  /*23fcb0*/  LDS.128 R4, [R29] ;  /* 0x000000001d047984 */ /* 0x000e620000000c00 */
[----:B0-----:R-:W-:-:S03]  /*23fcc0*/  PRMT R24, R20, 0x4210, R8 ;  /* 0x0000421014187816 */ /* 0x001fc60000000008 */
[----:B------:R-:W2:Y:S01]  /*23fcd0*/  LDL.LU R18, [R1+0x6fc] ;  /* 0x0006fc0001127983 */ /* 0x000ea20000300800 */
[----:B------:R-:W-:-:S03]  /*23fce0*/  PRMT R25, R21, 0x4210, R3 ;  /* 0x0000421015197816 */ /* 0x000fc60000000003 */
[----:B------:R-:W3:Y:S04]  /*23fcf0*/  LDL.LU R19, [R1+0x710] ;  /* 0x0007100001137983 */ /* 0x000ee80000300800 */
[----:B------:R-:W4:Y:S04]  /*23fd00*/  LDL.LU R20, [R1+0x6a4] ;  /* 0x0006a40001147983 */ /* 0x000f280000300800 */
[----:B------:R-:W4:Y:S04]  /*23fd10*/  LDL.LU R21, [R1+0x6a0] ;  /* 0x0006a00001157983 */ /* 0x000f280000300800 */
[----:B-1----:R-:W-:Y:S04]  /*23fd20*/  STL.64 [R1+0x730], R4 ;  /* 0x0007300401007387 */ /* 0x002fe80000100a00 */
[----:B------:R-:W-:Y:S04]  /*23fd30*/  STL.64 [R1+0x738], R6 ;  /* 0x0007380601007387 */ /* 0x000fe80000100a00 */
[----:B------:R-:W0:Y:S01]  /*23fd40*/  LDS.128 R4, [R29+0x400] ;  /* 0x000400001d047984 */ /* 0x000e220000000c00 */
[----:B------:R-:W-:Y:S06]  /*23fd50*/  BAR.SYNC.DEFER_BLOCKING 0x0 ;  /* 0x0000000000007b1d */ /* 0x000fec0000010000 */
[----:B------:R-:W-:Y:S04]  /*23fd60*/  STSM.16.M88.4 [R28], R24 ;  /* 0x000000181c007844 */ /* 0x000fe80000000200 */
[----:B0-----:R-:W-:Y:S04]  /*23fd70*/  STL.64 [R1+0x720], R4 ;  /* 0x0007200401007387 */ /* 0x001fe80000100a00 */
[----:B------:R0:W-:Y:S04]  /*23fd80*/  STL.64 [R1+0x728], R6 ;  /* 0x0007280601007387 */ /* 0x0001e80000100a00 */
[----:B0-----:R-:W2:Y:S04]  /*23fd90*/  LDL.LU.64 R6, [R1+0x7f78] ;  /* 0x007f780001067983 */ /* 0x001ea80000300a00 */
[----:B------:R-:W3:Y:S04]  /*23fda0*/  LDL.LU.64 R4, [R1+0x7f70] ;  /* 0x007f700001047983 */ /* 0x000ee80000300a00 */
[----:B------:R-:W4:Y:S04]  /*23fdb0*/  LDL.LU R27, [R1+0x7f68] ;  /* 0x007f6800011b7983 */ /* 0x000f280000300800 */
[----:B------:R-:W3:Y:S01]  /*23fdc0*/  LDL.LU.64 R24, [R1+0x7f60] ;  /* 0x007f600001187983 */ /* 0x000ee20000300a00 */
[----:B--2---:R-:W-:-:S02]  /*23fdd0*/  PRMT R9, R23, 0x5210, R6 ;  /* 0x0000521017097816 */ /* 0x004fc40000000006 */
[----:B---3--:R-:W-:Y:S02]  /*23fde0*/  PRMT R10, R24, 0x5210, R7 ;  /* 0x00005210180a7816 */ /* 0x008fe40000000007 */
[----:B------:R-:W2:Y:S01]  /*23fdf0*/  LDL.LU R24, [R1+0x21f4] ;  /* 0x0021f40001187983 */ /* 0x000ea20000300800 */
[----:B------:R-:W-:-:S03]  /*23fe00*/  PRMT R7, R25, 0x5210, R5 ;  /* 0x0000521019077816 */ /* 0x000fc60000000005 */
[----:B------:R-:W3:Y:S04]  /*23fe10*/  LDL.LU R5, [R1+0x21f0] ;  /* 0x0021f00001057983 */ /* 0x000ee80000300800 */
[----:B------:R-:W4:Y:S04]  /*23fe20*/  LDL.LU R6, [R1+0x1cb4] ;  /* 0x001cb40001067983 */ /* 0x000f280000300800 */
[----:B------:R-:W-:Y:S01]  /*23fe30*/  STSM.16.M88.4 [R28+0x200], R12 ;  /* 0x0002000c1c007844 */ /* 0x000fe20000000200 */
[----:B------:R-:W-:Y:S01]  /*23fe40*/  BAR.SYNC.DEFER_BLOCKING 0x0 ;  /* 0x0000000000007b1d */ /* 0x000fe20000010000 */
[----:B------:R-:W-:-:S05]  /*23fe50*/  PRMT R4, R22, 0x5210, R4 ;  /* 0x0000521016047816 */ /* 0x000fca0000000004 */
[----:B------:R-:W-:Y:S04]  /*23fe60*/  LDS.128 R12, [R29+0x400] ;  /* 0x000400001d0c7984 */ /* 0x000fe80000000c00 */
[----:B----4-:R0:W-:Y:S04]  /*23fe70*/  STL [R1+0x7f4c], R6 ;  /* 0x007f4c0601007387 */ /* 0x0101e80000100800 */
[----:B---3--:R1:W-:Y:S01]  /*23fe80*/  STL [R1+0x7f48], R5 ;  /* 0x007f480501007387 */ /* 0x0083e20000100800 */
[----:B0-----:R-:W-:Y:S02]  /*23fe90*/  IMAD.MOV.U32 R6, RZ, RZ, R9 ;  /* 0x000000ffff067224 */ /* 0x001fe400078e0009 */
[----:B-1----:R-:W-:-:S03]  /*23fea0*/  IMAD.MOV.U32 R5, RZ, RZ, R10 ;  /* 0x000000ffff057224 */ /* 0x002fc600078e000a */
[----:B------:R-:W-:Y:S04]  /*23feb0*/  STL.64 [R1+0x7f58], R6 ;  /* 0x007f580601007387 */ /* 0x000fe80000100a00 */
[----:B------:R0:W-:Y:S04]  /*23fec0*/  STL.64 [R1+0x7f50], R4 ;  /* 0x007f500401007387 */ /* 0x0001e80000100a00 */
[----:B------:R-:W3:Y:S04]  /*23fed0*/  LDL.LU R22, [R1+0x1cb0] ;  /* 0x001cb00001167983 */ /* 0x000ee80000300800 */
[----:B------:R-:W4:Y:S01]  /*23fee0*/  LDL.LU R23, [R1+0x1c44] ;  /* 0x001c440001177983 */ /* 0x000f220000300800 */
[----:B0-----:R-:W-:-:S03]  /*23fef0*/  PRMT R4, R18, 0x5210, R8 ;  /* 0x0000521012047816 */ /* 0x001fc60000000008 */
[----:B------:R-:W4:Y:S01]  /*23ff00*/  LDL.LU R25, [R1+0x1c40] ;  /* 0x001c400001197983 */ /* 0x000f220000300800 */
[----:B------:R-:W-:-:S03]  /*23ff10*/  PRMT R5, R19, 0x5210, R3 ;  /* 0x0000521013057816 */ /* 0x000fc60000000003 */
[----:B------:R-:W0:Y:S04]  /*23ff20*/  LDS.128 R16, [R29] ;  /* 0x000000001d107984 */ /* 0x000e280000000c00 */
[----:B------:R-:W4:Y:S01]  /*23ff30*/  LDL.LU R9, [R1+0x1ba8] ;  /* 0x001ba80001097983 */ /* 0x000f220000300800 */
[----:B------:R-:W-:Y:S02]  /*23ff40*/  PRMT R6, R20, 0x5210, R2 ;  /* 0x0000521014067816 */ /* 0x000fe40000000002 */
[----:B------:R-:W-:Y:S01]  /*23ff50*/  PRMT R7, R21, 0x5210, R0 ;  /* 0x0000521015077816 */ /* 0x000fe20000000000 */
[----:B------:R-:W-:Y:S06]  /*23ff60*/  BAR.SYNC.DEFER_BLOCKING 0x0 ;  /* 0x0000000000007b1d */ /* 0x000fec0000010000 */
[----:B0-----:R0:W-:Y:S04]  /*23ff70*/  STL.64 [R1+0x710], R16 ;  /* 0x0007101001007387 */ /* 0x0011e80000100a00 */
[----:B------:R-:W-:Y:S04]  /*23ff80*/  STL.64 [R1+0x718], R18 ;  /* 0x0007181201007387 */ /* 0x000fe80000100a00 */
[----:B0-----:R-:W4:Y:S04]  /*23ff90*/  LDL.LU R17, [R1+0x1ba4] ;  /* 0x001ba40001117983 */ /* 0x001f280000300800 */
[----:B------:R0:W-:Y:S04]  /*23ffa0*/  STL.64 [R1+0x700], R12 ;  /* 0x0007000c01007387 */ /* 0x0001e80000100a00 */
[----:B------:R1:W-:Y:S04]  /*23ffb0*/  STL.64 [R1+0x708], R14 ;  /* 0x0007080e01007387 */ /* 0x0003e80000100a00 */
        /* <DEDUP_REMOVED lines=8> */
[----:B------:R0:W-:Y:S04]  /*240040*/  STSM.16.M88.4 [R28], R4 ;  /* 0x000000041c007844 */ /* 0x0001e80000000200 */
[----:B0-----:R-:W2:Y:S04]  /*240050*/  LDL.LU.64 R6, [R1+0x7f58] ;  /* 0x007f580001067983 */ /* 0x001ea80000300a00 */
[----:B------:R-:W2:Y:S04]  /*240060*/  LDL.LU.64 R4, [R1+0x7f50] ;  /* 0x007f500001047983 */ /* 0x000ea80000300a00 */
[----:B--2---:R0:W-:Y:S04]  /*240070*/  STSM.16.M88.4 [R28+0x200], R4 ;  /* 0x000200041c007844 */ /* 0x0041e80000000200 */
[----:B0-----:R-:W2:Y:S04]  /*240080*/  LDL.LU R6, [R1+0x7f4c] ;  /* 0x007f4c0001067983 */ /* 0x001ea80000300800 */
[----:B------:R-:W2:Y:S01]  /*240090*/  LDL.LU R5, [R1+0x7f48] ;  /* 0x007f480001057983 */ /* 0x000ea20000300800 */
[----:B------:R-:W-:-:S03]  /*2400a0*/  LOP3.LUT R8, R24, 0xffff, RZ, 0xc0, !PT ;  /* 0x0000ffff18087812 */ /* 0x000fc600078ec0ff */
[----:B------:R-:W2:Y:S04]  /*2400b0*/  LDL.LU R19, [R1+0x8bc] ;  /* 0x0008bc0001137983 */ /* 0x000ea80000300800 */
[----:B------:R-:W2:Y:S04]  /*2400c0*/  LDL.LU R20, [R1+0x8b8] ;  /* 0x0008b80001147983 */ /* 0x000ea80000300800 */
[----:B------:R-:W2:Y:S04]  /*2400d0*/  LDL.LU R21, [R1+0x8ac] ;  /* 0x0008ac0001157983 */ /* 0x000ea80000300800 */
[----:B------:R-:W2:Y:S01]  /*2400e0*/  LDL.LU R24, [R1+0x8a8] ;  /* 0x0008a80001187983 */ /* 0x000ea20000300800 */
[----:B---3--:R-:W-:-:S02]  /*2400f0*/  LOP3.LUT R2, R22, 0xffff, RZ, 0xc0, !PT ;  /* 0x0000ffff16027812 */ /* 0x008fc400078ec0ff */
[----:B----4-:R-:W-:Y:S02]  /*240100*/  LOP3.LUT R4, R23, 0xffff, RZ, 0xc0, !PT ;  /* 0x0000ffff17047812 */ /* 0x010fe400078ec0ff */
[----:B------:R-:W-:Y:S01]  /*240110*/  LOP3.LUT R0, R17, 0xffff, RZ, 0xc0, !PT ;  /* 0x0000ffff11007812 */ /* 0x000fe200078ec0ff */
[----:B------:R-:W-:Y:S01]  /*240120*/  BAR.SYNC.DEFER_BLOCKING 0x0 ;  /* 0x0000000000007b1d */ /* 0x000fe20000010000 */
[----:B--2---:R-:W-:Y:S02]  /*240130*/  LOP3.LUT R7, R5, 0xffff, RZ, 0xc0, !PT ;  /* 0x0000ffff05077812 */ /* 0x004fe400078ec0ff */
[----:B------:R-:W-:-:S03]  /*240140*/  LOP3.LUT R5, R25, 0xffff, RZ, 0xc0, !PT ;  /* 0x0000ffff19057812 */ /* 0x000fc600078ec0ff */
[----:B------:R-:W2:Y:S04]  /*240150*/  LDL.LU R25, [R1+0x89c] ;  /* 0x00089c0001197983 */ /* 0x000ea80000300800 */
[----:B------:R0:W-:Y:S04]  /*240160*/  STL [R1+0x7f30], R27 ;  /* 0x007f301b01007387 */ /* 0x0001e80000100800 */
[----:B--2---:R1:W-:Y:S04]  /*240170*/  STL.64 [R1+0x7f28], R24 ;  /* 0x007f281801007387 */ /* 0x0043e80000100a00 */
[----:B------:R-:W2:Y:S04]  /*240180*/  LDL.LU R22, [R1+0x88c] ;  /* 0x00088c0001167983 */ /* 0x000ea80000300800 */
[----:B------:R-:W2:Y:S01]  /*240190*/  LDL.LU R23, [R1+0x87c] ;  /* 0x00087c0001177983 */ /* 0x000ea20000300800 */
[----:B------:R-:W-:-:S02]  /*2401a0*/  LOP3.LUT R3, R6, 0xffff, RZ, 0xc0, !PT ;  /* 0x0000ffff06037812 */ /* 0x000fc400078ec0ff */
[----:B0-----:R-:W-:Y:S02]  /*2401b0*/  PRMT R27, R18, 0x4210, R2 ;  /* 0x00004210121b7816 */ /* 0x001fe40000000002 */
[----:B-1----:R-:W-:Y:S02]  /*2401c0*/  PRMT R24, R10, 0x4210, R8 ;  /* 0x000042100a187816 */ /* 0x002fe40000000008 */
[----:B------:R-:W-:Y:S02]  /*2401d0*/  PRMT R25, R11, 0x4210, R7 ;  /* 0x000042100b197816 */ /* 0x000fe40000000007 */
[----:B------:R-:W-:Y:S01]  /*2401e0*/  PRMT R26, R16, 0x4210, R3 ;  /* 0x00004210101a7816 */ /* 0x000fe20000000003 */
[----:B--2---:R-:W-:Y:S04]  /*2401f0*/  STL.64 [R1+0x7f40], R22 ;  /* 0x007f401601007387 */ /* 0x004fe80000100a00 */
[----:B------:R-:W-:Y:S04]  /*240200*/  STL.64 [R1+0x7f38], R20 ;  /* 0x007f381401007387 */ /* 0x000fe80000100a00 */
[----:B------:R-:W0:Y:S04]  /*240210*/  LDS.128 R20, [R29] ;  /* 0x000000001d147984 */ /* 0x000e280000000c00 */
        /* <DEDUP_REMOVED lines=8> */
[----:B0-----:R-:W3:Y:S04]  /*2402a0*/  LDL.LU.64 R22, [R1+0x7f40] ;  /* 0x007f400001167983 */ /* 0x001ee80000300a00 */
[----:B------:R-:W4:Y:S04]  /*2402b0*/  LDL.LU.64 R20, [R1+0x7f38] ;  /* 0x007f380001147983 */ /* 0x000f280000300a00 */
[----:B------:R-:W2:Y:S04]  /*2402c0*/  LDL.LU R27, [R1+0x7f30] ;  /* 0x007f3000011b7983 */ /* 0x000ea80000300800 */
[----:B------:R-:W2:Y:S01]  /*2402d0*/  LDL.LU.64 R24, [R1+0x7f28] ;  /* 0x007f280001187983 */ /* 0x000ea20000300a00 */
[----:B------:R-:W-:-:S02]  /*2402e0*/  LOP3.LUT R6, R9, 0xffff, RZ, 0xc0, !PT ;  /* 0x0000ffff09067812 */ /* 0x000fc400078ec0ff */
[----:B------:R-:W-:Y:S02]  /*2402f0*/  PRMT R12, R12, 0x4210, R4 ;  /* 0x000042100c0c7816 */ /* 0x000fe40000000004 */
[----:B------:R-:W-:Y:S02]  /*240300*/  PRMT R13, R13, 0x4210, R5 ;  /* 0x000042100d0d7816 */ /* 0x000fe40000000005 */
[----:B------:R-:W-:Y:S02]  /*240310*/  PRMT R14, R14, 0x4210, R6 ;  /* 0x000042100e0e7816 */ /* 0x000fe40000000006 */
[----:B------:R-:W-:-:S05]  /*240320*/  PRMT R15, R15, 0x4210, R0 ;  /* 0x000042100f0f7816 */ /* 0x000fca0000000000 */
[----:B------:R-:W-:Y:S01]  /*240330*/  STSM.16.M88.4 [R28+0x200], R12 ;  /* 0x0002000c1c007844 */ /* 0x000fe20000000200 */
[----:B------:R-:W-:Y:S06]  /*240340*/  BAR.SYNC.DEFER_BLOCKING 0x0 ;  /* 0x0000000000007b1d */ /* 0x000fec0000010000 */
[----:B------:R-:W0:Y:S01]  /*240350*/  LDS.128 R12, [R29] ;  /* 0x000000001d0c7984 */ /* 0x000e220000000c00 */
[----:B------:R-:W-:Y:S02]  /*240360*/  PRMT R4, R19, 0x5210, R4 ;  /* 0x0000521013047816 */ /* 0x000fe40000000004 */
[----:B---3--:R-:W-:-:S02]  /*240370*/  PRMT R26, R22, 0x5210, R3 ;  /* 0x00005210161a7816 */ /* 0x008fc40000000003 */
[----:B----4-:R-:W-:Y:S01]  /*240380*/  PRMT R5, R20, 0x5210, R5 ;  /* 0x0000521014057816 */ /* 0x010fe20000000005 */
[----:B--2---:R1:W-:Y:S01]  /*240390*/  STL [R1+0x7f20], R27 ;  /* 0x007f201b01007387 */ /* 0x0043e20000100800 */
[----:B------:R-:W-:-:S03]  /*2403a0*/  PRMT R24, R24, 0x5210, R8 ;  /* 0x0000521018187816 */ /* 0x000fc60000000008 */
[----:B------:R-:W2:Y:S01]  /*2403b0*/  LDL.LU R8, [R1+0x21fc] ;  /* 0x0021fc0001087983 */ /* 0x000ea20000300800 */
[----:B------:R-:W-:-:S03]  /*2403c0*/  PRMT R6, R21, 0x5210, R6 ;  /* 0x0000521015067816 */ /* 0x000fc60000000006 */
[----:B------:R-:W3:Y:S01]  /*2403d0*/  LDL.LU R18, [R1+0x21f8] ;  /* 0x0021f80001127983 */ /* 0x000ee20000300800 */
[----:B-1----:R-:W-:-:S03]  /*2403e0*/  PRMT R27, R23, 0x5210, R2 ;  /* 0x00005210171b7816 */ /* 0x002fc60000000002 */
[----:B------:R-:W4:Y:S04]  /*2403f0*/  LDL.LU R19, [R1+0x1cc8] ;  /* 0x001cc80001137983 */ /* 0x000f280000300800 */
[----:B------:R-:W2:Y:S04]  /*240400*/  LDL.LU R20, [R1+0x1cc4] ;  /* 0x001cc40001147983 */ /* 0x000ea80000300800 */
[----:B------:R-:W2:Y:S04]  /*240410*/  LDL.LU R21, [R1+0x1c68] ;  /* 0x001c680001157983 */ /* 0x000ea80000300800 */
[----:B------:R-:W2:Y:S04]  /*240420*/  LDL.LU R22, [R1+0x1c60] ;  /* 0x001c600001167983 */ /* 0x000ea80000300800 */
[----:B------:R-:W2:Y:S04]  /*240430*/  LDL.LU R23, [R1+0x1bc4] ;  /* 0x001bc40001177983 */ /* 0x000ea80000300800 */
[----:B0-----:R-:W-:Y:S04]  /*240440*/  STL.64 [R1+0x6d0], R12 ;  /* 0x0006d00c01007387 */ /* 0x001fe80000100a00 */
[----:B------:R-:W-:Y:S04]  /*240450*/  STL.64 [R1+0x6d8], R14 ;  /* 0x0006d80e01007387 */ /* 0x000fe80000100a00 */
[----:B------:R-:W0:Y:S04]  /*240460*/  LDS.128 R12, [R29+0x400] ;  /* 0x000400001d0c7984 */ /* 0x000e280000000c00 */
[----:B------:R-:W2:Y:S01]  /*240470*/  LDL.LU R9, [R1+0x1bbc] ;  /* 0x001bbc0001097983 */ /* 0x000ea20000300800 */
[----:B------:R-:W-:Y:S01]  /*240480*/  PRMT R25, R25, 0x5210, R7 ;  /* 0x0000521019197816 */ /* 0x000fe20000000007 */
[----:B------:R-:W-:Y:S01]  /*240490*/  BAR.SYNC.DEFER_BLOCKING 0x0 ;  /* 0x0000000000007b1d */ /* 0x000fe20000010000 */
[----:B------:R-:W-:-:S05]  /*2404a0*/  PRMT R7, R17, 0x5210, R0 ;  /* 0x0000521011077816 */ /* 0x000fca0000000000 */
[----:B0-----:R0:W-:Y:S04]  /*2404b0*/  STL.64 [R1+0x6c0], R12 ;  /* 0x0006c00c01007387 */ /* 0x0011e80000100a00 */
[----:B------:R1:W-:Y:S04]  /*2404c0*/  STL.64 [R1+0x6c8], R14 ;  /* 0x0006c80e01007387 */ /* 0x0003e80000100a00 */
[----:B0-----:R-:W2:Y:S04]  /*2404d0*/  LDL.LU R12, [R1+0x1e28] ;  /* 0x001e2800010c7983 */ /* 0x001ea80000300800 */
[----:B------:R-:W2:Y:S04]  /*2404e0*/  LDL.LU R13, [R1+0x1e20] ;  /* 0x001e2000010d7983 */ /* 0x000ea80000300800 */
[----:B-1----:R-:W2:Y:S04]  /*2404f0*/  LDL.LU R14, [R1+0x1e1c] ;  /* 0x001e1c00010e7983 */ /* 0x002ea80000300800 */
[----:B------:R-:W2:Y:S04]  /*240500*/  LDL.LU R10, [R1+0x1e10] ;  /* 0x001e1000010a7983 */ /* 0x000ea80000300800 */
[----:B------:R-:W2:Y:S04]  /*240510*/  LDL.LU R11, [R1+0x1e08] ;  /* 0x001e0800010b7983 */ /* 0x000ea80000300800 */
[----:B------:R-:W2:Y:S04]  /*240520*/  LDL.LU R15, [R1+0x1e04] ;  /* 0x001e0400010f7983 */ /* 0x000ea80000300800 */
[----:B------:R-:W2:Y:S04]  /*240530*/  LDL.LU R16, [R1+0x1e00] ;  /* 0x001e000001107983 */ /* 0x000ea80000300800 */
[----:B------:R-:W2:Y:S04]  /*240540*/  LDL.LU R17, [R1+0x16ac] ;  /* 0x0016ac0001117983 */ /* 0x000ea80000300800 */
[----:B------:R0:W-:Y:S04]  /*240550*/  STSM.16.M88.4 [R28], R24 ;  /* 0x000000181c007844 */ /* 0x0001e80000000200 */
[----:B0-----:R-:W2:Y:S04]  /*240560*/  LDL.LU R27, [R1+0x7f20] ;  /* 0x007f2000011b7983 */ /* 0x001ea80000300800 */
[----:B------:R-:W2:Y:S04]  /*240570*/  LDL.LU R24, [R1+0x1054] ;  /* 0x0010540001187983 */ /* 0x000ea80000300800 */
[----:B------:R-:W2:Y:S01]  /*240580*/  LDL.LU R25, [R1+0x1028] ;  /* 0x0010280001197983 */ /* 0x000ea20000300800 */
[----:B---3--:R-:W-:-:S02]  /*240590*/  LOP3.LUT R3, R18, 0xffff, RZ, 0xc0, !PT ;  /* 0x0000ffff12037812 */ /* 0x008fc400078ec0ff */
[----:B----4-:R-:W-:Y:S01]  /*2405a0*/  LOP3.LUT R2, R19, 0xffff, RZ, 0xc0, !PT ;  /* 0x0000ffff13027812 */ /* 0x010fe200078ec0ff */
[----:B--2---:R0:W-:Y:S04]  /*2405b0*/  STL [R1+0x7f10], R27 ;  /* 0x007f101b01007387 */ /* 0x0041e80000100800 */
[----:B------:R-:W-:Y:S04]  /*2405c0*/  STL.64 [R1+0x7f08], R24 ;  /* 0x007f081801007387 */ /* 0x000fe80000100a00 */
[----:B------:R-:W2:Y:S04]  /*2405d0*/  LDL.LU R18, [R1+0x105c] ;  /* 0x00105c0001127983 */ /* 0x000ea80000300800 */
[----:B------:R-:W2:Y:S04]  /*2405e0*/  LDL.LU R19, [R1+0x1050] ;  /* 0x0010500001137983 */ /* 0x000ea80000300800 */
[----:B------:R1:W-:Y:S01]  /*2405f0*/  STSM.16.M88.4 [R28+0x200], R4 ;  /* 0x000200041c007844 */ /* 0x0003e20000000200 */
[----:B------:R-:W-:-:S02]  /*240600*/  LOP3.LUT R0, R20, 0xffff, RZ, 0xc0, !PT ;  /* 0x0000ffff14007812 */ /* 0x000fc400078ec0ff */
[----:B------:R-:W-:Y:S02]  /*240610*/  PRMT R26, R15, 0x4210, R2 ;  /* 0x000042100f1a7816 */ /* 0x000fe40000000002 */
[----:B0-----:R-:W-:Y:S02]  /*240620*/  PRMT R27, R16, 0x4210, R0 ;  /* 0x00004210101b7816 */ /* 0x001fe40000000000 */
[----:B-1----:R-:W-:-:S04]  /*240630*/  LOP3.LUT R5, R9, 0xffff, RZ, 0xc0, !PT ;  /* 0x0000ffff09057812 */ /* 0x002fc800078ec0ff */
[----:B------:R-:W-:Y:S02]  /*240640*/  PRMT R15, R17, 0x4210, R5 ;  /* 0x00004210110f7816 */ /* 0x000fe40000000005 */
[----:B------:R-:W-:Y:S02]  /*240650*/  LOP3.LUT R4, R8, 0xffff, RZ, 0xc0, !PT ;  /* 0x0000ffff08047812 */ /* 0x000fe400078ec0ff */
[----:B------:R-:W-:Y:S02]  /*240660*/  LOP3.LUT R8, R21, 0xffff, RZ, 0xc0, !PT ;  /* 0x0000ffff15087812 */ /* 0x000fe400078ec0ff */
[----:B------:R-:W-:Y:S02]  /*240670*/  LOP3.LUT R7, R22, 0xffff, RZ, 0xc0, !PT ;  /* 0x0000ffff16077812 */ /* 0x000fe400078ec0ff */
[----:B------:R-:W-:Y:S02]  /*240680*/  LOP3.LUT R6, R23, 0xffff, RZ, 0xc0, !PT ;  /* 0x0000ffff17067812 */ /* 0x000fe400078ec0ff */
[----:B------:R-:W-:-:S02]  /*240690*/  PRMT R24, R10, 0x4210, R4 ;  /* 0x000042100a187816 */ /* 0x000fc40000000004 */
[----:B------:R-:W-:Y:S01]  /*2406a0*/  PRMT R25, R11, 0x4210, R3 ;  /* 0x000042100b197816 */ /* 0x000fe20000000003 */
[----:B------:R-:W-:Y:S06]  /*2406b0*/  BAR.SYNC.DEFER_BLOCKING 0x0 ;  /* 0x0000000000007b1d */ /* 0x000fec0000010000 */
[----:B--2---:R-:W-:Y:S04]  /*2406c0*/  STL.64 [R1+0x7f18], R18 ;  /* 0x007f181201007387 */ /* 0x004fe80000100a00 */
[----:B------:R-:W0:Y:S04]  /*2406d0*/  LDS.128 R16, [R29] ;  /* 0x000000001d107984 */ /* 0x000e280000000c00 */
[----:B------:R-:W2:Y:S04]  /*2406e0*/  LDL.LU R20, [R1+0x1024] ;  /* 0x0010240001147983 */ /* 0x000ea80000300800 */
[----:B------:R-:W3:Y:S04]  /*2406f0*/  LDL.LU R21, [R1+0x1058] ;  /* 0x0010580001157983 */ /* 0x000ee80000300800 */
[----:B------:R-:W4:Y:S04]  /*240700*/  LDL.LU R22, [R1+0x102c] ;  /* 0x00102c0001167983 */ /* 0x000f280000300800 */
        /* <DEDUP_REMOVED lines=9> */
[----:B------:R-:W4:Y:S04]  /*2407a0*/  LDL.LU R27, [R1+0x7f10] ;  /* 0x007f1000011b7983 */ /* 0x000f280000300800 */
[----:B------:R-:W2:Y:S01]  /*2407b0*/  LDL.LU.64 R24, [R1+0x7f08] ;  /* 0x007f080001187983 */ /* 0x000ea20000300a00 */
[----:B------:R-:W-:-:S02]  /*2407c0*/  PRMT R13, R13, 0x4210, R7 ;  /* 0x000042100d0d7816 */ /* 0x000fc40000000007 */
[----:B------:R-:W-:Y:S02]  /*2407d0*/  PRMT R12, R12, 0x4210, R8 ;  /* 0x000042100c0c7816 */ /* 0x000fe40000000008 */
[----:B------:R-:W-:-:S05]  /*2407e0*/  PRMT R14, R14, 0x4210, R6 ;  /* 0x000042100e0e7816 */ /* 0x000fca0000000006 */
[----:B------:R-:W-:Y:S01]  /*2407f0*/  STSM.16.M88.4 [R28+0x200], R12 ;  /* 0x0002000c1c007844 */ /* 0x000fe20000000200 */
[----:B------:R-:W-:Y:S01]  /*240800*/  BAR.SYNC.DEFER_BLOCKING 0x0 ;  /* 0x0000000000007b1d */ /* 0x000fe20000010000 */
[----:B--2---:R-:W-:-:S05]  /*240810*/  PRMT R7, R25, 0x5210, R7 ;  /* 0x0000521019077816 */ /* 0x004fca0000000007 */
[----:B------:R-:W2:Y:S01]  /*240820*/  LDL.LU R25, [R1+0x2204] ;  /* 0x0022040001197983 */ /* 0x000ea20000300800 */
[----:B------:R-:W-:Y:S02]  /*240830*/  PRMT R8, R24, 0x5210, R8 ;  /* 0x0000521018087816 */ /* 0x000fe40000000008 */
[----:B---3--:R-:W-:Y:S01]  /*240840*/  PRMT R26, R18, 0x5210, R6 ;  /* 0x00005210121a7816 */ /* 0x008fe20000000006 */
[----:B----4-:R0:W-:Y:S02]  /*240850*/  STL [R1+0x7ee0], R27 ;  /* 0x007ee01b01007387 */ /* 0x0101e40000100800 */
[----:B------:R-:W-:Y:S01]  /*240860*/  IMAD.MOV.U32 R24, RZ, RZ, R8 ;  /* 0x000000ffff187224 */ /* 0x000fe200078e0008 */
[----:B0-----:R-:W-:Y:S01]  /*240870*/  PRMT R27, R19, 0x5210, R5 ;  /* 0x00005210131b7816 */ /* 0x001fe20000000005 */
[----:B--2---:R0:W-:Y:S04]  /*240880*/  STL [R1+0x7edc], R25 ;  /* 0x007edc1901007387 */ /* 0x0041e80000100800 */
[----:B------:R1:W-:Y:S01]  /*240890*/  STL.64 [R1+0x7ef0], R26 ;  /* 0x007ef01a01007387 */ /* 0x0003e20000100a00 */
[----:B0-----:R-:W-:-:S05]  /*2408a0*/  IMAD.MOV.U32 R25, RZ, RZ, R7 ;  /* 0x000000ffff197224 */ /* 0x001fca00078e0007 */
[----:B------:R0:W-:Y:S01]  /*2408b0*/  STL.64 [R1+0x7ee8], R24 ;  /* 0x007ee81801007387 */ /* 0x0001e20000100a00 */
[----:B-1----:R-:W-:Y:S02]  /*2408c0*/  PRMT R26, R22, 0x5210, R2 ;  /* 0x00005210161a7816 */ /* 0x002fe40000000002 */
[----:B------:R-:W-:-:S05]  /*2408d0*/  PRMT R27, R23, 0x5210, R0 ;  /* 0x00005210171b7816 */ /* 0x000fca0000000000 */
[----:B------:R-:W-:Y:S01]  /*2408e0*/  STL.64 [R1+0x7f00], R26 ;  /* 0x007f001a01007387 */ /* 0x000fe20000100a00 */
[----:B0-----:R-:W-:Y:S02]  /*2408f0*/  PRMT R24, R20, 0x5210, R4 ;  /* 0x0000521014187816 */ /* 0x001fe40000000004 */
[----:B------:R-:W-:-:S05]  /*240900*/  PRMT R25, R21, 0x5210, R3 ;  /* 0x0000521015197816 */ /* 0x000fca0000000003 */
[----:B------:R-:W-:Y:S04]  /*240910*/  STL.64 [R1+0x7ef8], R24 ;  /* 0x007ef81801007387 */ /* 0x000fe80000100a00 */
[----:B------:R-:W0:Y:S04]  /*240920*/  LDS.128 R24, [R29] ;  /* 0x000000001d187984 */ /* 0x000e280000000c00 */
[----:B------:R-:W2:Y:S04]  /*240930*/  LDL.LU R6, [R1+0x2200] ;  /* 0x0022000001067983 */ /* 0x000ea80000300800 */
        /* <DEDUP_REMOVED lines=17> */
[----:B0-----:R-:W-:Y:S04]  /*240a50*/  STL.64 [R1+0x680], R24 ;  /* 0x0006801801007387 */ /* 0x001fe80000100a00 */
[----:B------:R0:W-:Y:S04]  /*240a60*/  STL.64 [R1+0x688], R26 ;  /* 0x0006881a01007387 */ /* 0x0001e80000100a00 */
[----:B0-----:R-:W2:Y:S04]  /*240a70*/  LDL.LU.64 R26, [R1+0x7f00] ;  /* 0x007f0000011a7983 */ /* 0x001ea80000300a00 */
[----:B------:R-:W2:Y:S01]  /*240a80*/  LDL.LU.64 R24, [R1+0x7ef8] ;  /* 0x007ef80001187983 */ /* 0x000ea20000300a00 */
[----:B------:R-:W-:Y:S06]  /*240a90*/  BAR.SYNC.DEFER_BLOCKING 0x0 ;  /* 0x0000000000007b1d */ /* 0x000fec0000010000 */
[----:B--2---:R0:W-:Y:S04]  /*240aa0*/  STSM.16.M88.4 [R28], R24 ;  /* 0x000000181c007844 */ /* 0x0041e80000000200 */
[----:B0-----:R-:W2:Y:S04]  /*240ab0*/  LDL.LU.64 R26, [R1+0x7ef0] ;  /* 0x007ef000011a7983 */ /* 0x001ea80000300a00 */
[----:B------:R-:W2:Y:S04]  /*240ac0*/  LDL.LU.64 R24, [R1+0x7ee8] ;  /* 0x007ee80001187983 */ /* 0x000ea80000300a00 */
[----:B--2---:R0:W-:Y:S04]  /*240ad0*/  STSM.16.M88.4 [R28+0x200], R24 ;  /* 0x000200181c007844 */ /* 0x0041e80000000200 */
[----:B0-----:R-:W2:Y:S04]  /*240ae0*/  LDL.LU R27, [R1+0x7ee0] ;  /* 0x007ee000011b7983 */ /* 0x001ea80000300800 */
[----:B------:R-:W2:Y:S04]  /*240af0*/  LDL.LU R25, [R1+0x7edc] ;  /* 0x007edc0001197983 */ /* 0x000ea80000300800 */
[----:B------:R-:W2:Y:S01]  /*240b00*/  LDL.LU R19, [R1+0x10a8] ;  /* 0x0010a80001137983 */ /* 0x000ea20000300800 */
[----:B----4-:R-:W-:-:S02]  /*240b10*/  LOP3.LUT R5, R5, 0xffff, RZ, 0xc0, !PT ;  /* 0x0000ffff05057812 */ /* 0x010fc400078ec0ff */
[----:B------:R-:W-:Y:S02]  /*240b20*/  LOP3.LUT R6, R6, 0xffff, RZ, 0xc0, !PT ;  /* 0x0000ffff06067812 */ /* 0x000fe400078ec0ff */
[----:B---3--:R-:W-:Y:S01]  /*240b30*/  LOP3.LUT R7, R3, 0xffff, RZ, 0xc0, !PT ;  /* 0x0000ffff03077812 */ /* 0x008fe200078ec0ff */
[----:B------:R-:W-:Y:S06]  /*240b40*/  BAR.SYNC.DEFER_BLOCKING 0x0 ;  /* 0x0000000000007b1d */ /* 0x000fec0000010000 */
[----:B--2---:R0:W-:Y:S04]  /*240b50*/  STL [R1+0x7ec8], R19 ;  /* 0x007ec81301007387 */ /* 0x0041e80000100800 */
[----:B------:R-:W2:Y:S04]  /*240b60*/  LDL.LU R20, [R1+0x10f8] ;  /* 0x0010f80001147983 */ /* 0x000ea80000300800 */
[----:B------:R-:W2:Y:S04]  /*240b70*/  LDL.LU R21, [R1+0x10a4] ;  /* 0x0010a40001157983 */ /* 0x000ea80000300800 */
[----:B------:R-:W3:Y:S01]  /*240b80*/  LDL.LU R22, [R1+0x10f4] ;  /* 0x0010f40001167983 */ /* 0x000ee20000300800 */
[----:B------:R-:W-:-:S02]  /*240b90*/  LOP3.LUT R8, R25, 0xffff, RZ, 0xc0, !PT ;  /* 0x0000ffff19087812 */ /* 0x000fc400078ec0ff */
[----:B0-----:R-:W-:Y:S02]  /*240ba0*/  PRMT R19, R23, 0x4210, R5 ;  /* 0x0000421017137816 */ /* 0x001fe40000000005 */
[----:B------:R-:W-:Y:S01]  /*240bb0*/  PRMT R16, R16, 0x4210, R8 ;  /* 0x0000421010107816 */ /* 0x000fe20000000008 */
[----:B---3--:R-:W-:Y:S04]  /*240bc0*/  STL [R1+0x7ed8], R22 ;  /* 0x007ed81601007387 */ /* 0x008fe80000100800 */
[----:B--2---:R-:W-:Y:S04]  /*240bd0*/  STL.64 [R1+0x7ed0], R20 ;  /* 0x007ed01401007387 */ /* 0x004fe80000100a00 */
[----:B------:R-:W2:Y:S04]  /*240be0*/  LDL.LU R24, [R1+0x10f0] ;  /* 0x0010f00001187983 */ /* 0x000ea80000300800 */
[----:B------:R-:W3:Y:S04]  /*240bf0*/  LDL.LU R25, [R1+0x10ac] ;  /* 0x0010ac0001197983 */ /* 0x000ee80000300800 */
[----:B------:R-:W0:Y:S04]  /*240c00*/  LDS.128 R20, [R29] ;  /* 0x000000001d147984 */ /* 0x000e280000000c00 */
[----:B0-----:R-:W-:Y:S04]  /*240c10*/  STL.64 [R1+0x670], R20 ;  /* 0x0006701401007387 */ /* 0x001fe80000100a00 */
[----:B------:R-:W-:Y:S04]  /*240c20*/  STL.64 [R1+0x678], R22 ;  /* 0x0006781601007387 */ /* 0x000fe80000100a00 */
[----:B------:R-:W0:Y:S01]  /*240c30*/  LDS.128 R20, [R29+0x400] ;  /* 0x000400001d147984 */ /* 0x000e220000000c00 */
[----:B------:R-:W-:-:S02]  /*240c40*/  PRMT R17, R17, 0x4210, R6 ;  /* 0x0000421011117816 */ /* 0x000fc40000000006 */
[----:B------:R-:W-:Y:S01]  /*240c50*/  PRMT R18, R18, 0x4210, R7 ;  /* 0x0000421012127816 */ /* 0x000fe20000000007 */
[----:B------:R-:W-:Y:S06]  /*240c60*/  BAR.SYNC.DEFER_BLOCKING 0x0 ;  /* 0x0000000000007b1d */ /* 0x000fec0000010000 */
[----:B------:R-:W-:Y:S04]  /*240c70*/  STSM.16.M88.4 [R28], R16 ;  /* 0x000000101c007844 */ /* 0x000fe80000000200 */
[----:B0-----:R-:W-:Y:S04]  /*240c80*/  STL.64 [R1+0x660], R20 ;  /* 0x0006601401007387 */ /* 0x001fe80000100a00 */
[----:B------:R0:W-:Y:S04]  /*240c90*/  STL.64 [R1+0x668], R22 ;  /* 0x0006681601007387 */ /* 0x0001e80000100a00 */
[----:B0-----:R-:W4:Y:S04]  /*240ca0*/  LDL.LU R22, [R1+0x7ed8] ;  /* 0x007ed80001167983 */ /* 0x001f280000300800 */
[----:B------:R-:W4:Y:S04]  /*240cb0*/  LDL.LU.64 R20, [R1+0x7ed0] ;  /* 0x007ed00001147983 */ /* 0x000f280000300a00 */
[----:B------:R-:W4:Y:S04]  /*240cc0*/  LDL.LU R26, [R1+0x80c] ;  /* 0x00080c00011a7983 */ /* 0x000f280000300800 */
[----:B------:R-:W4:Y:S04]  /*240cd0*/  LDL.LU R23, [R1+0x7fc] ;  /* 0x0007fc0001177983 */ /* 0x000f280000300800 */
[----:B------:R-:W4:Y:S04]  /*240ce0*/  LDL.LU R19, [R1+0x7ec8] ;  /* 0x007ec80001137983 */ /* 0x000f280000300800 */
[----:B------:R0:W-:Y:S01]  /*240cf0*/  STL [R1+0x7ebc], R27 ;  /* 0x007ebc1b01007387 */ /* 0x0001e20000100800 */
[----:B---3--:R-:W-:-:S03]  /*240d00*/  PRMT R25, R25, 0x5210, R6 ;  /* 0x0000521019197816 */ /* 0x008fc60000000006 */
[----:B------:R-:W3:Y:S01]  /*240d10*/  LDL.LU R6, [R1+0x220c] ;  /* 0x00220c0001067983 */ /* 0x000ee20000300800 */
[----:B------:R-:W-:Y:S02]  /*240d20*/  LOP3.LUT R4, R4, 0xffff, RZ, 0xc0, !PT ;  /* 0x0000ffff04047812 */ /* 0x000fe400078ec0ff */
[----:B------:R-:W-:Y:S02]  /*240d30*/  LOP3.LUT R3, R9, 0xffff, RZ, 0xc0, !PT ;  /* 0x0000ffff09037812 */ /* 0x000fe400078ec0ff */
[----:B------:R-:W-:Y:S02]  /*240d40*/  PRMT R12, R12, 0x4210, R4 ;  /* 0x000042100c0c7816 */ /* 0x000fe40000000004 */
[----:B------:R-:W-:Y:S02]  /*240d50*/  LOP3.LUT R2, R10, 0xffff, RZ, 0xc0, !PT ;  /* 0x0000ffff0a027812 */ /* 0x000fe400078ec0ff */
[----:B------:R-:W-:Y:S02]  /*240d60*/  LOP3.LUT R0, R11, 0xffff, RZ, 0xc0, !PT ;  /* 0x0000ffff0b007812 */ /* 0x000fe400078ec0ff */
[----:B------:R-:W-:-:S02]  /*240d70*/  PRMT R13, R13, 0x4210, R3 ;  /* 0x000042100d0d7816 */ /* 0x000fc40000000003 */
[----:B------:R-:W-:Y:S02]  /*240d80*/  PRMT R14, R14, 0x4210, R2 ;  /* 0x000042100e0e7816 */ /* 0x000fe40000000002 */
[----:B------:R-:W-:Y:S02]  /*240d90*/  PRMT R15, R15, 0x4210, R0 ;  /* 0x000042100f0f7816 */ /* 0x000fe40000000000 */
[----:B--2---:R-:W-:-:S03]  /*240da0*/  PRMT R24, R24, 0x5210, R8 ;  /* 0x0000521018187816 */ /* 0x004fc60000000008 */
[----:B------:R1:W-:Y:S01]  /*240db0*/  STSM.16.M88.4 [R28+0x200], R12 ;  /* 0x0002000c1c007844 */ /* 0x0003e20000000200 */
[----:B----4-:R-:W-:Y:S02]  /*240dc0*/  PRMT R4, R19, 0x5210, R4 ;  /* 0x0000521013047816 */ /* 0x010fe40000000004 */
[----:B------:R-:W-:Y:S02]  /*240dd0*/  PRMT R3, R20, 0x5210, R3 ;  /* 0x0000521014037816 */ /* 0x000fe40000000003 */
[----:B------:R-:W-:Y:S02]  /*240de0*/  PRMT R2, R21, 0x5210, R2 ;  /* 0x0000521015027816 */ /* 0x000fe40000000002 */
[----:B------:R-:W-:Y:S02]  /*240df0*/  PRMT R0, R22, 0x5210, R0 ;  /* 0x0000521016007816 */ /* 0x000fe40000000000 */
[----:B0-----:R-:W-:Y:S01]  /*240e00*/  PRMT R27, R23, 0x5210, R5 ;  /* 0x00005210171b7816 */ /* 0x001fe20000000005 */
[----:B---3--:R-:W-:Y:S04]  /*240e10*/  STL [R1+0x7ec4], R6 ;  /* 0x007ec40601007387 */ /* 0x008fe80000100800 */
[----:B------:R-:W-:Y:S04]  /*240e20*/  STL [R1+0x7ec0], R4 ;  /* 0x007ec00401007387 */ /* 0x000fe80000100800 */
[----:B------:R-:W2:Y:S04]  /*240e30*/  LDL.LU R9, [R1+0x2208] ;  /* 0x0022080001097983 */ /* 0x000ea80000300800 */
[----:B------:R-:W3:Y:S04]  /*240e40*/  LDL.LU R8, [R1+0x1cf4] ;  /* 0x001cf40001087983 */ /* 0x000ee80000300800 */
[----:B------:R-:W4:Y:S04]  /*240e50*/  LDL.LU R10, [R1+0x1cec] ;  /* 0x001cec00010a7983 */ /* 0x000f280000300800 */
[----:B------:R-:W2:Y:S04]  /*240e60*/  LDL.LU R11, [R1+0x1c98] ;  /* 0x001c9800010b7983 */ /* 0x000ea80000300800 */
        /* <DEDUP_REMOVED lines=11> */
[----:B------:R-:W3:Y:S01]  /*240f20*/  LDL.LU R23, [R1+0x113c] ;  /* 0x00113c0001177983 */ /* 0x000ee20000300800 */
[----:B------:R-:W-:Y:S01]  /*240f30*/  PRMT R26, R26, 0x5210, R7 ;  /* 0x000052101a1a7816 */ /* 0x000fe20000000007 */
[----:B------:R-:W-:Y:S06]  /*240f40*/  BAR.SYNC.DEFER_BLOCKING 0x0 ;  /* 0x0000000000007b1d */ /* 0x000fec0000010000 */
[----:B------:R-:W0:Y:S04]  /*240f50*/  LDS.128 R4, [R29] ;  /* 0x000000001d047984 */ /* 0x000e280000000c00 */
[----:B---3--:R-:W-:Y:S04]  /*240f60*/  STL [R1+0x7eac], R23 ;  /* 0x007eac1701007387 */ /* 0x008fe80000100800 */
        /* <DEDUP_REMOVED lines=8> */
[----:B------:R-:W3:Y:S04]  /*240ff0*/  LDL.LU R4, [R1+0x7ec0] ;  /* 0x007ec00001047983 */ /* 0x000ee80000300800 */
[----:B------:R-:W3:Y:S04]  /*241000*/  LDL.LU R27, [R1+0x7ebc] ;  /* 0x007ebc00011b7983 */ /* 0x000ee80000300800 */
[----:B------:R-:W3:Y:S04]  /*241010*/  LDL.LU R24, [R1+0x10fc] ;  /* 0x0010fc0001187983 */ /* 0x000ee80000300800 */
[----:B------:R-:W3:Y:S01]  /*241020*/  LDL.LU R25, [R1+0x1170] ;  /* 0x0011700001197983 */ /* 0x000ee20000300800 */
[----:B------:R-:W-:Y:S01]  /*241030*/  IMAD.MOV.U32 R26, RZ, RZ, R2 ;  /* 0x000000ffff1a7224 */ /* 0x000fe200078e0002 */
[----:B------:R-:W-:-:S02]  /*241040*/  LOP3.LUT R7, R8, 0xffff, RZ, 0xc0, !PT ;  /* 0x0000ffff08077812 */ /* 0x000fc400078ec0ff */
[----:B--2---:R-:W-:Y:S02]  /*241050*/  LOP3.LUT R8, R11, 0xffff, RZ, 0xc0, !PT ;  /* 0x0000ffff0b087812 */ /* 0x004fe400078ec0ff */
[----:B----4-:R-:W-:Y:S01]  /*241060*/  PRMT R22, R22, 0x4210, R7 ;  /* 0x0000421016167816 */ /* 0x010fe20000000007 */
[----:B---3--:R0:W-:Y:S04]  /*241070*/  STL [R1+0x7eb8], R27 ;  /* 0x007eb81b01007387 */ /* 0x0081e80000100800 */
[----:B------:R1:W-:Y:S01]  /*241080*/  STL.64 [R1+0x7eb0], R24 ;  /* 0x007eb01801007387 */ /* 0x0003e20000100a00 */
[----:B0-----:R-:W-:Y:S02]  /*241090*/  IMAD.MOV.U32 R27, RZ, RZ, R0 ;  /* 0x000000ffff1b7224 */ /* 0x001fe400078e0000 */
[----:B-1----:R-:W-:-:S02]  /*2410a0*/  IMAD.MOV.U32 R24, RZ, RZ, R4 ;  /* 0x000000ffff187224 */ /* 0x002fc400078e0004 */
[----:B------:R-:W-:-:S05]  /*2410b0*/  IMAD.MOV.U32 R25, RZ, RZ, R3 ;  /* 0x000000ffff197224 */ /* 0x000fca00078e0003 */
[----:B------:R-:W-:Y:S01]  /*2410c0*/  STSM.16.M88.4 [R28+0x200], R24 ;  /* 0x000200181c007844 */ /* 0x000fe20000000200 */
[----:B------:R-:W-:Y:S06]  /*2410d0*/  BAR.SYNC.DEFER_BLOCKING 0x0 ;  /* 0x0000000000007b1d */ /* 0x000fec0000010000 */
[----:B------:R-:W0:Y:S01]  /*2410e0*/  LDS.128 R24, [R29] ;  /* 0x000000001d187984 */ /* 0x000e220000000c00 */
[----:B------:R-:W-:Y:S02]  /*2410f0*/  LOP3.LUT R0, R13, 0xffff, RZ, 0xc0, !PT ;  /* 0x0000ffff0d007812 */ /* 0x000fe400078ec0ff */
[----:B------:R-:W-:-:S02]  /*241100*/  LOP3.LUT R5, R6, 0xffff, RZ, 0xc0, !PT ;  /* 0x0000ffff06057812 */ /* 0x000fc400078ec0ff */
[----:B------:R-:W-:Y:S02]  /*241110*/  LOP3.LUT R6, R12, 0xffff, RZ, 0xc0, !PT ;  /* 0x0000ffff0c067812 */ /* 0x000fe400078ec0ff */
[----:B------:R-:W-:Y:S02]  /*241120*/  PRMT R12, R15, 0x4210, R8 ;  /* 0x000042100f0c7816 */ /* 0x000fe40000000008 */
[----:B------:R-:W-:Y:S02]  /*241130*/  PRMT R15, R17, 0x4210, R0 ;  /* 0x00004210110f7816 */ /* 0x000fe40000000000 */
[----:B------:R-:W2:Y:S04]  /*241140*/  LDL.LU R17, [R1+0x1138] ;  /* 0x0011380001117983 */ /* 0x000ea80000300800 */
[----:B0-----:R-:W-:Y:S04]  /*241150*/  STL.64 [R1+0x630], R24 ;  /* 0x0006301801007387 */ /* 0x001fe80000100a00 */
[----:B------:R-:W-:Y:S04]  /*241160*/  STL.64 [R1+0x638], R26 ;  /* 0x0006381a01007387 */ /* 0x000fe80000100a00 */
[----:B------:R-:W0:Y:S01]  /*241170*/  LDS.128 R24, [R29+0x400] ;  /* 0x000400001d187984 */ /* 0x000e220000000c00 */
[----:B------:R-:W-:-:S02]  /*241180*/  LOP3.LUT R4, R9, 0xffff, RZ, 0xc0, !PT ;  /* 0x0000ffff09047812 */ /* 0x000fc400078ec0ff */
[----:B------:R-:W-:Y:S02]  /*241190*/  LOP3.LUT R3, R10, 0xffff, RZ, 0xc0, !PT ;  /* 0x0000ffff0a037812 */ /* 0x000fe400078ec0ff */
[----:B------:R-:W-:Y:S02]  /*2411a0*/  PRMT R20, R20, 0x4210, R5 ;  /* 0x0000421014147816 */ /* 0x000fe40000000005 */
[----:B------:R-:W-:Y:S02]  /*2411b0*/  PRMT R21, R21, 0x4210, R4 ;  /* 0x0000421015157816 */ /* 0x000fe40000000004 */
[----:B------:R-:W-:Y:S01]  /*2411c0*/  PRMT R23, R19, 0x4210, R3 ;  /* 0x0000421013177816 */ /* 0x000fe20000000003 */
[----:B------:R-:W-:Y:S06]  /*2411d0*/  BAR.SYNC.DEFER_BLOCKING 0x0 ;  /* 0x0000000000007b1d */ /* 0x000fec0000010000 */
[----:B------:R-:W-:Y:S04]  /*2411e0*/  STSM.16.M88.4 [R28], R20 ;  /* 0x000000141c007844 */ /* 0x000fe80000000200 */
[----:B0-----:R-:W-:Y:S04]  /*2411f0*/  STL.64 [R1+0x620], R24 ;  /* 0x0006201801007387 */ /* 0x001fe80000100a00 */
[----:B------:R0:W-:Y:S04]  /*241200*/  STL.64 [R1+0x628], R26 ;  /* 0x0006281a01007387 */ /* 0x0001e80000100a00 */
[----:B0-----:R-:W3:Y:S04]  /*241210*/  LDL.LU R27, [R1+0x7eb8] ;  /* 0x007eb800011b7983 */ /* 0x001ee80000300800 */
[----:B------:R-:W4:Y:S04]  /*241220*/  LDL.LU.64 R24, [R1+0x7eb0] ;  /* 0x007eb00001187983 */ /* 0x000f280000300a00 */
[----:B------:R-:W2:Y:S01]  /*241230*/  LDL.LU R23, [R1+0x7eac] ;  /* 0x007eac0001177983 */ /* 0x000ea20000300800 */
[----:B------:R-:W-:-:S03]  /*241240*/  LOP3.LUT R2, R14, 0xffff, RZ, 0xc0, !PT ;  /* 0x0000ffff0e027812 */ /* 0x000fc600078ec0ff */
[----:B------:R-:W3:Y:S01]  /*241250*/  LDL.LU R20, [R1+0x1134] ;  /* 0x0011340001147983 */ /* 0x000ee20000300800 */
[----:B------:R-:W-:-:S03]  /*241260*/  PRMT R14, R16, 0x4210, R6 ;  /* 0x00004210100e7816 */ /* 0x000fc60000000006 */
[----:B------:R-:W3:Y:S04]  /*241270*/  LDL.LU R21, [R1+0x1130] ;  /* 0x0011300001157983 */ /* 0x000ee80000300800 */
[----:B------:R-:W3:Y:S01]  /*241280*/  LDL.LU R22, [R1+0x82c] ;  /* 0x00082c0001167983 */ /* 0x000ee20000300800 */
[----:B----4-:R-:W-:Y:S02]  /*241290*/  PRMT R6, R24, 0x5210, R6 ;  /* 0x0000521018067816 */ /* 0x010fe40000000006 */
[----:B------:R-:W-:Y:S02]  /*2412a0*/  PRMT R5, R25, 0x5210, R5 ;  /* 0x0000521019057816 */ /* 0x000fe40000000005 */
[----:B--2---:R-:W-:Y:S02]  /*2412b0*/  PRMT R11, R23, 0x5210, R8 ;  /* 0x00005210170b7816 */ /* 0x004fe40000000008 */
[----:B------:R-:W2:Y:S04]  /*2412c0*/  LDL.LU R23, [R1+0x81c] ;  /* 0x00081c0001177983 */ /* 0x000ea80000300800 */
[----:B------:R-:W4:Y:S04]  /*2412d0*/  LDL.LU R24, [R1+0x1d04] ;  /* 0x001d040001187983 */ /* 0x000f280000300800 */
[----:B------:R-:W4:Y:S04]  /*2412e0*/  LDL.LU R25, [R1+0x1c2c] ;  /* 0x001c2c0001197983 */ /* 0x000f280000300800 */
[----:B------:R-:W3:Y:S04]  /*2412f0*/  LDL.LU R8, [R1+0x530] ;  /* 0x0005300001087983 */ /* 0x000ee80000300800 */
[----:B------:R-:W3:Y:S04]  /*241300*/  LDL.LU R9, [R1+0x534] ;  /* 0x0005340001097983 */ /* 0x000ee80000300800 */
[----:B------:R-:W2:Y:S04]  /*241310*/  LDL.LU R10, [R1+0x538] ;  /* 0x00053800010a7983 */ /* 0x000ea80000300800 */
[----:B--2---:R-:W-:Y:S04]  /*241320*/  STL [R1+0x7e80], R10 ;  /* 0x007e800a01007387 */ /* 0x004fe80000100800 */
[----:B---3--:R0:W-:Y:S04]  /*241330*/  STL.64 [R1+0x7e78], R8 ;  /* 0x007e780801007387 */ /* 0x0081e80000100a00 */
[----:B0-----:R-:W2:Y:S04]  /*241340*/  LDL.LU R8, [R1+0x560] ;  /* 0x0005600001087983 */ /* 0x001ea80000300800 */
[----:B------:R-:W2:Y:S04]  /*241350*/  LDL.LU R9, [R1+0x564] ;  /* 0x0005640001097983 */ /* 0x000ea80000300800 */
[----:B------:R-:W3:Y:S01]  /*241360*/  LDL.LU R10, [R1+0x568] ;  /* 0x00056800010a7983 */ /* 0x000ee20000300800 */
[----:B------:R-:W-:-:S03]  /*241370*/  PRMT R13, R18, 0x4210, R2 ;  /* 0x00004210120d7816 */ /* 0x000fc60000000002 */
[----:B---3--:R0:W-:Y:S04]  /*241380*/  STL [R1+0x7e90], R10 ;  /* 0x007e900a01007387 */ /* 0x0081e80000100800 */
[----:B--2---:R-:W-:Y:S04]  /*241390*/  STL.64 [R1+0x7e88], R8 ;  /* 0x007e880801007387 */ /* 0x004fe80000100a00 */
[----:B------:R-:W2:Y:S04]  /*2413a0*/  LDL.LU R18, [R1+0x1eb4] ;  /* 0x001eb40001127983 */ /* 0x000ea80000300800 */
[----:B------:R-:W2:Y:S01]  /*2413b0*/  LDL.LU R19, [R1+0x16fc] ;  /* 0x0016fc0001137983 */ /* 0x000ea20000300800 */
[----:B------:R-:W-:Y:S01]  /*2413c0*/  PRMT R17, R17, 0x5210, R4 ;  /* 0x0000521011117816 */ /* 0x000fe20000000004 */
[----:B------:R-:W-:-:S02]  /*2413d0*/  IMAD.MOV.U32 R16, RZ, RZ, R5 ;  /* 0x000000ffff107224 */ /* 0x000fc400078e0005 */
[----:B0-----:R-:W-:Y:S01]  /*2413e0*/  IMAD.MOV.U32 R10, RZ, RZ, R6 ;  /* 0x000000ffff0a7224 */ /* 0x001fe200078e0006 */
[----:B--2---:R0:W-:Y:S04]  /*2413f0*/  STL.64 [R1+0x7e98], R18 ;  /* 0x007e981201007387 */ /* 0x0041e80000100a00 */
[----:B------:R-:W2:Y:S04]  /*241400*/  LDL.LU R4, [R1+0x520] ;  /* 0x0005200001047983 */ /* 0x000ea80000300800 */
[----:B------:R-:W2:Y:S04]  /*241410*/  LDL.LU R5, [R1+0x524] ;  /* 0x0005240001057983 */ /* 0x000ea80000300800 */
[----:B------:R-:W3:Y:S01]  /*241420*/  LDL.LU R6, [R1+0x528] ;  /* 0x0005280001067983 */ /* 0x000ee20000300800 */
[----:B0-----:R-:W-:Y:S01]  /*241430*/  PRMT R18, R20, 0x5210, R7 ;  /* 0x0000521014127816 */ /* 0x001fe20000000007 */
[----:B------:R-:W-:Y:S01]  /*241440*/  IMAD.MOV.U32 R8, RZ, RZ, R11 ;  /* 0x000000ffff087224 */ /* 0x000fe200078e000b */
[----:B------:R-:W-:-:S02]  /*241450*/  PRMT R9, R22, 0x5210, R2 ;  /* 0x0000521016097816 */ /* 0x000fc40000000002 */
[----:B------:R-:W-:Y:S01]  /*241460*/  PRMT R19, R21, 0x5210, R3 ;  /* 0x0000521015137816 */ /* 0x000fe20000000003 */
[----:B------:R0:W-:Y:S01]  /*241470*/  STSM.16.M88.4 [R28+0x200], R12 ;  /* 0x0002000c1c007844 */ /* 0x0001e20000000200 */
[----:B------:R-:W-:-:S03]  /*241480*/  PRMT R11, R23, 0x5210, R0 ;  /* 0x00005210170b7816 */ /* 0x000fc60000000000 */
[----:B---3--:R-:W-:Y:S04]  /*241490*/  STL [R1+0x7ea8], R6 ;  /* 0x007ea80601007387 */ /* 0x008fe80000100800 */
[----:B--2---:R-:W-:Y:S04]  /*2414a0*/  STL.64 [R1+0x7ea0], R4 ;  /* 0x007ea00401007387 */ /* 0x004fe80000100a00 */
[----:B------:R-:W2:Y:S04]  /*2414b0*/  LDL.LU R20, [R1+0x1174] ;  /* 0x0011740001147983 */ /* 0x000ea80000300800 */
[----:B------:R-:W3:Y:S04]  /*2414c0*/  LDL.LU R22, [R1+0x84c] ;  /* 0x00084c0001167983 */ /* 0x000ee80000300800 */
[----:B------:R-:W2:Y:S04]  /*2414d0*/  LDL.LU R21, [R1+0x1d10] ;  /* 0x001d100001157983 */ /* 0x000ea80000300800 */
[----:B------:R-:W2:Y:S04]  /*2414e0*/  LDL.LU R23, [R1+0x1d0c] ;  /* 0x001d0c0001177983 */ /* 0x000ea80000300800 */
[----:B0-----:R-:W3:Y:S04]  /*2414f0*/  LDL.LU R12, [R1+0x580] ;  /* 0x00058000010c7983 */ /* 0x001ee80000300800 */
[----:B------:R-:W3:Y:S01]  /*241500*/  LDL.LU R13, [R1+0x584] ;  /* 0x00058400010d7983 */ /* 0x000ee20000300800 */
[----:B------:R-:W-:Y:S06]  /*241510*/  BAR.SYNC.DEFER_BLOCKING 0x0 ;  /* 0x0000000000007b1d */ /* 0x000fec0000010000 */
[----:B------:R-:W0:Y:S01]  /*241520*/  LDS.128 R4, [R29] ;  /* 0x000000001d047984 */ /* 0x000e220000000c00 */
[----:B----4-:R-:W-:-:S02]  /*241530*/  LOP3.LUT R0, R24, 0xffff, RZ, 0xc0, !PT ;  /* 0x0000ffff18007812 */ /* 0x010fc400078ec0ff */
[----:B------:R-:W-:Y:S01]  /*241540*/  LOP3.LUT R2, R25, 0xffff, RZ, 0xc0, !PT ;  /* 0x0000ffff19027812 */ /* 0x000fe200078ec0ff */
[----:B---3--:R1:W-:Y:S04]  /*241550*/  STL.64 [R1+0x7e70], R12 ;  /* 0x007e700c01007387 */ /* 0x0083e80000100a00 */
[----:B-1----:R-:W3:Y:S04]  /*241560*/  LDL.LU R12, [R1+0x570] ;  /* 0x00057000010c7983 */ /* 0x002ee80000300800 */
[----:B------:R-:W3:Y:S04]  /*241570*/  LDL.LU R13, [R1+0x574] ;  /* 0x00057400010d7983 */ /* 0x000ee80000300800 */
        /* <DEDUP_REMOVED lines=12> */
[----:B------:R-:W2:Y:S04]  /*241640*/  LDL.LU.64 R18, [R1+0x7e98] ;  /* 0x007e980001127983 */ /* 0x000ea80000300a00 */
[----:B------:R0:W-:Y:S04]  /*241650*/  STSM.16.M88.4 [R28+0x200], R8 ;  /* 0x000200081c007844 */ /* 0x0001e80000000200 */
[----:B0-----:R-:W3:Y:S04]  /*241660*/  LDL.LU R10, [R1+0x7e90] ;  /* 0x007e9000010a7983 */ /* 0x001ee80000300800 */
[----:B------:R-:W3:Y:S01]  /*241670*/  LDL.LU.64 R8, [R1+0x7e88] ;  /* 0x007e880001087983 */ /* 0x000ee20000300a00 */
[----:B------:R-:W-:Y:S01]  /*241680*/  BAR.SYNC.DEFER_BLOCKING 0x0 ;  /* 0x0000000000007b1d */ /* 0x000fe20000010000 */
[----:B--2---:R-:W-:-:S02]  /*241690*/  PRMT R11, R18, 0x4210, R0 ;  /* 0x00004210120b7816 */ /* 0x004fc40000000000 */
[----:B------:R-:W-:-:S03]  /*2416a0*/  PRMT R15, R19, 0x4210, R2 ;  /* 0x00004210130f7816 */ /* 0x000fc60000000002 */
[----:B------:R-:W0:Y:S04]  /*2416b0*/  LDS.128 R16, [R29] ;  /* 0x000000001d107984 */ /* 0x000e280000000c00 */
[----:B0-----:R-:W-:Y:S04]  /*2416c0*/  STL.64 [R1+0x5f0], R16 ;  /* 0x0005f01001007387 */ /* 0x001fe80000100a00 */
[----:B------:R-:W-:Y:S04]  /*2416d0*/  STL.64 [R1+0x5f8], R18 ;  /* 0x0005f81201007387 */ /* 0x000fe80000100a00 */
[----:B------:R-:W0:Y:S01]  /*2416e0*/  LDS.128 R16, [R29+0x400] ;  /* 0x000400001d107984 */ /* 0x000e220000000c00 */
[----:B------:R-:W-:Y:S06]  /*2416f0*/  BAR.SYNC.DEFER_BLOCKING 0x0 ;  /* 0x0000000000007b1d */ /* 0x000fec0000010000 */
[----:B---3--:R-:W-:Y:S04]  /*241700*/  STSM.16.M88.4 [R28], R8 ;  /* 0x000000081c007844 */ /* 0x008fe80000000200 */
[----:B0-----:R0:W-:Y:S04]  /*241710*/  STL.64 [R1+0x5e0], R16 ;  /* 0x0005e01001007387 */ /* 0x0011e80000100a00 */
[----:B------:R1:W-:Y:S04]  /*241720*/  STL.64 [R1+0x5e8], R18 ;  /* 0x0005e81201007387 */ /* 0x0003e80000100a00 */
[----:B0-----:R-:W2:Y:S04]  /*241730*/  LDL.LU R16, [R1+0x540] ;  /* 0x0005400001107983 */ /* 0x001ea80000300800 */
[----:B------:R-:W2:Y:S04]  /*241740*/  LDL.LU R17, [R1+0x544] ;  /* 0x0005440001117983 */ /* 0x000ea80000300800 */
[----:B-1----:R-:W2:Y:S04]  /*241750*/  LDL.LU R18, [R1+0x548] ;  /* 0x0005480001127983 */ /* 0x002ea80000300800 */
[----:B------:R-:W2:Y:S04]  /*241760*/  LDL.LU R19, [R1+0x54c] ;  /* 0x00054c0001137983 */ /* 0x000ea80000300800 */
[----:B------:R-:W3:Y:S04]  /*241770*/  LDL.LU R10, [R1+0x7e80] ;  /* 0x007e8000010a7983 */ /* 0x000ee80000300800 */
[----:B------:R-:W3:Y:S04]  /*241780*/  LDL.LU.64 R8, [R1+0x7e78] ;  /* 0x007e780001087983 */ /* 0x000ee80000300a00 */
[----:B------:R-:W-:Y:S01]  /*241790*/  STSM.16.M88.4 [R28+0x200], R12 ;  /* 0x0002000c1c007844 */ /* 0x000fe20000000200 */
[----:B------:R-:W-:Y:S06]  /*2417a0*/  BAR.SYNC.DEFER_BLOCKING 0x0 ;  /* 0x0000000000007b1d */ /* 0x000fec0000010000 */
[----:B------:R-:W0:Y:S01]  /*2417b0*/  LDS.128 R12, [R29] ;  /* 0x000000001d0c7984 */ /* 0x000e220000000c00 */
[----:B------:R-:W-:-:S03]  /*2417c0*/  PRMT R7, R22, 0x5210, R0 ;  /* 0x0000521016077816 */ /* 0x000fc60000000000 */
[----:B------:R-:W2:Y:S01]  /*2417d0*/  LDL.LU R22, [R1+0x85c] ;  /* 0x00085c0001167983 */ /* 0x000ea20000300800 */
[----:B------:R-:W-:-:S03]  /*2417e0*/  PRMT R11, R20, 0x5210, R2 ;  /* 0x00005210140b7816 */ /* 0x000fc60000000002 */
[----:B0-----:R-:W-:Y:S04]  /*2417f0*/  STL.64 [R1+0x5d0], R12 ;  /* 0x0005d00c01007387 */ /* 0x001fe80000100a00 */
[----:B------:R-:W-:Y:S04]  /*241800*/  STL.64 [R1+0x5d8], R14 ;  /* 0x0005d80e01007387 */ /* 0x000fe80000100a00 */
[----:B------:R-:W0:Y:S01]  /*241810*/  LDS.128 R12, [R29+0x400] ;  /* 0x000400001d0c7984 */ /* 0x000e220000000c00 */
[----:B------:R-:W-:Y:S06]  /*241820*/  BAR.SYNC.DEFER_BLOCKING 0x0 ;  /* 0x0000000000007b1d */ /* 0x000fec0000010000 */
[----:B----4-:R-:W-:Y:S01]  /*241830*/  STSM.16.M88.4 [R28], R4 ;  /* 0x000000041c007844 */ /* 0x010fe20000000200 */
[----:B------:R-:W-:-:S02]  /*241840*/  LOP3.LUT R2, R21, 0xffff, RZ, 0xc0, !PT ;  /* 0x0000ffff15027812 */ /* 0x000fc400078ec0ff */
[----:B------:R-:W-:Y:S01]  /*241850*/  LOP3.LUT R0, R23, 0xffff, RZ, 0xc0, !PT ;  /* 0x0000ffff17007812 */ /* 0x000fe200078ec0ff */
[----:B0-----:R0:W-:Y:S04]  /*241860*/  STL.64 [R1+0x5c0], R12 ;  /* 0x0005c00c01007387 */ /* 0x0011e80000100a00 */
[----:B------:R1:W-:Y:S04]  /*241870*/  STL.64 [R1+0x5c8], R14 ;  /* 0x0005c80e01007387 */ /* 0x0003e80000100a00 */
[----:B0-----:R-:W4:Y:S04]  /*241880*/  LDL.LU.64 R12, [R1+0x7e70] ;  /* 0x007e7000010c7983 */ /* 0x001f280000300a00 */
[----:B------:R-:W2:Y:S01]  /*241890*/  LDL.LU R23, [R1+0x858] ;  /* 0x0008580001177983 */ /* 0x000ea20000300800 */
[----:B-1----:R-:W-:-:S03]  /*2418a0*/  PRMT R14, R24, 0x4210, R2 ;  /* 0x00004210180e7816 */ /* 0x002fc60000000002 */
[----:B------:R-:W2:Y:S01]  /*2418b0*/  LDL.LU R24, [R1+0x1d1c] ;  /* 0x001d1c0001187983 */ /* 0x000ea20000300800 */
[----:B------:R-:W-:-:S03]  /*2418c0*/  PRMT R15, R25, 0x4210, R0 ;  /* 0x00004210190f7816 */ /* 0x000fc60000000000 */
[----:B---3--:R-:W-:Y:S01]  /*2418d0*/  STSM.16.M88.4 [R28+0x200], R8 ;  /* 0x000200081c007844 */ /* 0x008fe20000000200 */
[----:B------:R-:W-:Y:S06]  /*2418e0*/  BAR.SYNC.DEFER_BLOCKING 0x0 ;  /* 0x0000000000007b1d */ /* 0x000fec0000010000 */
[----:B------:R-:W0:Y:S04]  /*2418f0*/  LDS.128 R8, [R29] ;  /* 0x000000001d087984 */ /* 0x000e280000000c00 */
[----:B------:R-:W1:Y:S01]  /*241900*/  LDS.128 R4, [R29+0x400] ;  /* 0x000400001d047984 */ /* 0x000e620000000c00 */
[----:B------:R-:W-:Y:S06]  /*241910*/  BAR.SYNC.DEFER_BLOCKING 0x0 ;  /* 0x0000000000007b1d */ /* 0x000fec0000010000 */
[----:B0-----:R0:W-:Y:S04]  /*241920*/  STL.64 [R1+0x5b0], R8 ;  /* 0x0005b00801007387 */ /* 0x0011e80000100a00 */
[----:B------:R3:W-:Y:S04]  /*241930*/  STL.64 [R1+0x5b8], R10 ;  /* 0x0005b80a01007387 */ /* 0x0007e80000100a00 */
[----:B-1----:R1:W-:Y:S04]  /*241940*/  STL.64 [R1+0x5a0], R4 ;  /* 0x0005a00401007387 */ /* 0x0023e80000100a00 */
[----:B------:R1:W-:Y:S04]  /*241950*/  STL.64 [R1+0x5a8], R6 ;  /* 0x0005a80601007387 */ /* 0x0003e80000100a00 */
[----:B------:R-:W2:Y:S04]  /*241960*/  LDL.LU R25, [R1+0x1c54] ;  /* 0x001c540001197983 */ /* 0x000ea80000300800 */
[----:B0-----:R-:W4:Y:S04]  /*241970*/  LDL.LU R8, [R1+0x7f0] ;  /* 0x0007f00001087983 */ /* 0x001f280000300800 */
[----:B------:R-:W4:Y:S04]  /*241980*/  LDL.LU R9, [R1+0x7f4] ;  /* 0x0007f40001097983 */ /* 0x000f280000300800 */
[----:B---3--:R-:W3:Y:S04]  /*241990*/  LDL.LU R10, [R1+0x7f8] ;  /* 0x0007f800010a7983 */ /* 0x008ee80000300800 */
[----:B---3--:R-:W-:Y:S04]  /*2419a0*/  STL [R1+0x7e30], R10 ;  /* 0x007e300a01007387 */ /* 0x008fe80000100800 */
[----:B----4-:R0:W-:Y:S04]  /*2419b0*/  STL.64 [R1+0x7e28], R8 ;  /* 0x007e280801007387 */ /* 0x0101e80000100a00 */
[----:B-1----:R-:W3:Y:S04]  /*2419c0*/  LDL.LU R4, [R1+0x840] ;  /* 0x0008400001047983 */ /* 0x002ee80000300800 */
[----:B------:R-:W3:Y:S04]  /*2419d0*/  LDL.LU R5, [R1+0x844] ;  /* 0x0008440001057983 */ /* 0x000ee80000300800 */
[----:B------:R-:W4:Y:S04]  /*2419e0*/  LDL.LU R6, [R1+0x848] ;  /* 0x0008480001067983 */ /* 0x000f280000300800 */
[----:B----4-:R-:W-:Y:S04]  /*2419f0*/  STL [R1+0x7e48], R6 ;  /* 0x007e480601007387 */ /* 0x010fe80000100800 */
[----:B---3--:R-:W-:Y:S04]  /*241a00*/  STL.64 [R1+0x7e40], R4 ;  /* 0x007e400401007387 */ /* 0x008fe80000100a00 */
[----:B0-----:R-:W3:Y:S04]  /*241a10*/  LDL.LU R8, [R1+0x820] ;  /* 0x0008200001087983 */ /* 0x001ee80000300800 */
[----:B------:R-:W3:Y:S04]  /*241a20*/  LDL.LU R9, [R1+0x824] ;  /* 0x0008240001097983 */ /* 0x000ee80000300800 */
[----:B------:R-:W4:Y:S04]  /*241a30*/  LDL.LU R10, [R1+0x828] ;  /* 0x00082800010a7983 */ /* 0x000f280000300800 */
[----:B------:R-:W-:Y:S04]  /*241a40*/  STSM.16.M88.4 [R28], R12 ;  /* 0x0000000c1c007844 */ /* 0x000fe80000000200 */
[----:B--2---:R-:W-:Y:S01]  /*241a50*/  STSM.16.M88.4 [R28+0x200], R16 ;  /* 0x000200101c007844 */ /* 0x004fe20000000200 */
[----:B------:R-:W-:-:S02]  /*241a60*/  PRMT R2, R22, 0x5210, R2 ;  /* 0x0000521016027816 */ /* 0x000fc40000000002 */
[----:B------:R-:W-:Y:S01]  /*241a70*/  PRMT R11, R23, 0x5210, R0 ;  /* 0x00005210170b7816 */ /* 0x000fe20000000000 */
[----:B------:R-:W-:Y:S06]  /*241a80*/  BAR.SYNC.DEFER_BLOCKING 0x0 ;  /* 0x0000000000007b1d */ /* 0x000fec0000010000 */
[----:B----4-:R-:W-:Y:S04]  /*241a90*/  STL [R1+0x7e58], R10 ;  /* 0x007e580a01007387 */ /* 0x010fe80000100800 */
[----:B---3--:R0:W-:Y:S04]  /*241aa0*/  STL.64 [R1+0x7e50], R8 ;  /* 0x007e500801007387 */ /* 0x0081e80000100a00 */
[----:B0-----:R-:W2:Y:S04]  /*241ab0*/  LDL.LU R8, [R1+0x550] ;  /* 0x0005500001087983 */ /* 0x001ea80000300800 */
[----:B------:R-:W2:Y:S01]  /*241ac0*/  LDL.LU R9, [R1+0x554] ;  /* 0x0005540001097983 */ /* 0x000ea20000300800 */
[----:B------:R-:W-:-:S05]  /*241ad0*/  IMAD.MOV.U32 R10, RZ, RZ, R2 ;  /* 0x000000ffff0a7224 */ /* 0x000fca00078e0002 */
[----:B------:R-:W-:Y:S04]  /*241ae0*/  STL.64 [R1+0x7e68], R10 ;  /* 0x007e680a01007387 */ /* 0x000fe80000100a00 */
[----:B--2---:R-:W-:Y:S04]  /*241af0*/  STL.64 [R1+0x7e60], R8 ;  /* 0x007e600801007387 */ /* 0x004fe80000100a00 */
[----:B------:R-:W0:Y:S04]  /*241b00*/  LDS.128 R8, [R29] ;  /* 0x000000001d087984 */ /* 0x000e280000000c00 */
[----:B------:R-:W2:Y:S04]  /*241b10*/  LDL.LU R4, [R1+0x500] ;  /* 0x0005000001047983 */ /* 0x000ea80000300800 */
[----:B------:R-:W2:Y:S04]  /*241b20*/  LDL.LU R5, [R1+0x504] ;  /* 0x0005040001057983 */ /* 0x000ea80000300800 */
[----:B------:R-:W2:Y:S04]  /*241b30*/  LDL.LU R6, [R1+0x508] ;  /* 0x0005080001067983 */ /* 0x000ea80000300800 */
[----:B------:R-:W2:Y:S04]  /*241b40*/  LDL.LU R7, [R1+0x50c] ;  /* 0x00050c0001077983 */ /* 0x000ea80000300800 */
[----:B------:R-:W3:Y:S04]  /*241b50*/  LDL.LU R15, [R1+0x166c] ;  /* 0x00166c00010f7983 */ /* 0x000ee80000300800 */
[----:B------:R-:W4:Y:S04]  /*241b60*/  LDL.LU R20, [R1+0x1714] ;  /* 0x0017140001147983 */ /* 0x000f280000300800 */
[----:B------:R-:W2:Y:S04]  /*241b70*/  LDL.LU R21, [R1+0x1178] ;  /* 0x0011780001157983 */ /* 0x000ea80000300800 */
[----:B------:R-:W3:Y:S04]  /*241b80*/  LDL.LU R12, [R1+0x860] ;  /* 0x00086000010c7983 */ /* 0x000ee80000300800 */
[----:B0-----:R-:W-:Y:S04]  /*241b90*/  STL.64 [R1+0x590], R8 ;  /* 0x0005900801007387 */ /* 0x001fe80000100a00 */
[----:B------:R-:W-:Y:S04]  /*241ba0*/  STL.64 [R1+0x598], R10 ;  /* 0x0005980a01007387 */ /* 0x000fe80000100a00 */
[----:B------:R-:W3:Y:S04]  /*241bb0*/  LDL.LU R13, [R1+0x864] ;  /* 0x00086400010d7983 */ /* 0x000ee80000300800 */
[----:B------:R-:W4:Y:S04]  /*241bc0*/  LDL.LU R14, [R1+0x868] ;  /* 0x00086800010e7983 */ /* 0x000f280000300800 */
[----:B------:R-:W3:Y:S04]  /*241bd0*/  LDL.LU R19, [R1+0x86c] ;  /* 0x00086c0001137983 */ /* 0x000ee80000300800 */
[----:B------:R-:W2:Y:S04]  /*241be0*/  LDL.LU R22, [R1+0x1d24] ;  /* 0x001d240001167983 */ /* 0x000ea80000300800 */
[----:B------:R-:W2:Y:S04]  /*241bf0*/  LDL.LU R23, [R1+0x1c5c] ;  /* 0x001c5c0001177983 */ /* 0x000ea80000300800 */
[----:B------:R-:W0:Y:S01]  /*241c00*/  LDS.128 R8, [R29+0x400] ;  /* 0x000400001d087984 */ /* 0x000e220000000c00 */
[----:B------:R-:W-:-:S02]  /*241c10*/  LOP3.LUT R2, R24, 0xffff, RZ, 0xc0, !PT ;  /* 0x0000ffff18027812 */ /* 0x000fc400078ec0ff */
[----:B------:R-:W-:Y:S01]  /*241c20*/  LOP3.LUT R0, R25, 0xffff, RZ, 0xc0, !PT ;  /* 0x0000ffff19007812 */ /* 0x000fe200078ec0ff */
[----:B------:R-:W-:Y:S06]  /*241c30*/  BAR.SYNC.DEFER_BLOCKING 0x0 ;  /* 0x0000000000007b1d */ /* 0x000fec0000010000 */
[----:B--2---:R-:W-:Y:S04]  /*241c40*/  STL.64 [R1+0x7e38], R22 ;  /* 0x007e381601007387 */ /* 0x004fe80000100a00 */
[----:B------:R-:W-:Y:S04]  /*241c50*/  STL [R1+0x7e34], R21 ;  /* 0x007e341501007387 */ /* 0x000fe80000100800 */
[----:B----4-:R-:W-:Y:S04]  /*241c60*/  STL [R1+0x7e10], R14 ;  /* 0x007e100e01007387 */ /* 0x010fe80000100800 */
[----:B---3--:R1:W-:Y:S04]  /*241c70*/  STL.64 [R1+0x7e08], R12 ;  /* 0x007e080c01007387 */ /* 0x0083e80000100a00 */
[----:B-1----:R-:W2:Y:S04]  /*241c80*/  LDL.LU R12, [R1+0x7e0] ;  /* 0x0007e000010c7983 */ /* 0x002ea80000300800 */
[----:B------:R-:W2:Y:S04]  /*241c90*/  LDL.LU R13, [R1+0x7e4] ;  /* 0x0007e400010d7983 */ /* 0x000ea80000300800 */
[----:B------:R-:W2:Y:S04]  /*241ca0*/  LDL.LU R14, [R1+0x7e8] ;  /* 0x0007e800010e7983 */ /* 0x000ea80000300800 */
[----:B------:R-:W3:Y:S04]  /*241cb0*/  LDL.LU R16, [R1+0x890] ;  /* 0x0008900001107983 */ /* 0x000ee80000300800 */
[----:B------:R-:W3:Y:S04]  /*241cc0*/  LDL.LU R17, [R1+0x894] ;  /* 0x0008940001117983 */ /* 0x000ee80000300800 */
[----:B------:R-:W4:Y:S04]  /*241cd0*/  LDL.LU R18, [R1+0x898] ;  /* 0x0008980001127983 */ /* 0x000f280000300800 */
[----:B----4-:R-:W-:Y:S04]  /*241ce0*/  STL [R1+0x7e20], R18 ;  /* 0x007e201201007387 */ /* 0x010fe80000100800 */
[----:B---3--:R-:W-:Y:S04]  /*241cf0*/  STL.64 [R1+0x7e18], R16 ;  /* 0x007e181001007387 */ /* 0x008fe80000100a00 */
[----:B------:R-:W3:Y:S04]  /*241d00*/  LDL.LU R24, [R1+0x1efc] ;  /* 0x001efc0001187983 */ /* 0x000ee80000300800 */
[----:B------:R-:W4:Y:S04]  /*241d10*/  LDL.LU R25, [R1+0x1720] ;  /* 0x0017200001197983 */ /* 0x000f280000300800 */
[----:B0-----:R-:W-:Y:S04]  /*241d20*/  STL.64 [R1+0x580], R8 ;  /* 0x0005800801007387 */ /* 0x001fe80000100a00 */
[----:B------:R0:W-:Y:S04]  /*241d30*/  STL.64 [R1+0x588], R10 ;  /* 0x0005880a01007387 */ /* 0x0001e80000100a00 */
[----:B0-----:R-:W2:Y:S04]  /*241d40*/  LDL.LU.64 R10, [R1+0x7e68] ;  /* 0x007e6800010a7983 */ /* 0x001ea80000300a00 */
[----:B------:R-:W2:Y:S04]  /*241d50*/  LDL.LU.64 R8, [R1+0x7e60] ;  /* 0x007e600001087983 */ /* 0x000ea80000300a00 */
[----:B--2---:R0:W-:Y:S04]  /*241d60*/  STSM.16.M88.4 [R28], R8 ;  /* 0x000000081c007844 */ /* 0x0041e80000000200 */
[----:B0-----:R-:W2:Y:S04]  /*241d70*/  LDL.LU R10, [R1+0x7e58] ;  /* 0x007e5800010a7983 */ /* 0x001ea80000300800 */
[----:B------:R-:W2:Y:S04]  /*241d80*/  LDL.LU.64 R8, [R1+0x7e50] ;  /* 0x007e500001087983 */ /* 0x000ea80000300a00 */
[----:B------:R0:W-:Y:S04]  /*241d90*/  STSM.16.M88.4 [R28+0x200], R4 ;  /* 0x000200041c007844 */ /* 0x0001e80000000200 */
[----:B0-----:R-:W3:Y:S04]  /*241da0*/  LDL.LU R6, [R1+0x7e48] ;  /* 0x007e480001067983 */ /* 0x001ee80000300800 */
[----:B------:R-:W3:Y:S01]  /*241db0*/  LDL.LU.64 R4, [R1+0x7e40] ;  /* 0x007e400001047983 */ /* 0x000ee20000300a00 */
[----:B------:R-:W-:Y:S01]  /*241dc0*/  PRMT R11, R20, 0x4210, R2 ;  /* 0x00004210140b7816 */ /* 0x000fe20000000002 */
[----:B------:R-:W-:Y:S06]  /*241dd0*/  BAR.SYNC.DEFER_BLOCKING 0x0 ;  /* 0x0000000000007b1d */ /* 0x000fec0000010000 */
[----:B------:R-:W0:Y:S04]  /*241de0*/  LDS.128 R20, [R29] ;  /* 0x000000001d147984 */ /* 0x000e280000000c00 */
[----:B0-----:R-:W-:Y:S04]  /*241df0*/  STL.64 [R1+0x570], R20 ;  /* 0x0005701401007387 */ /* 0x001fe80000100a00 */
[----:B------:R-:W-:Y:S04]  /*241e00*/  STL.64 [R1+0x578], R22 ;  /* 0x0005781601007387 */ /* 0x000fe80000100a00 */
[----:B------:R-:W0:Y:S01]  /*241e10*/  LDS.128 R20, [R29+0x400] ;  /* 0x000400001d147984 */ /* 0x000e220000000c00 */
[----:B------:R-:W-:Y:S06]  /*241e20*/  BAR.SYNC.DEFER_BLOCKING 0x0 ;  /* 0x0000000000007b1d */ /* 0x000fec0000010000 */
[----:B0-----:R-:W-:Y:S04]  /*241e30*/  STL.64 [R1+0x560], R20 ;  /* 0x0005601401007387 */ /* 0x001fe80000100a00 */
[----:B------:R0:W-:Y:S04]  /*241e40*/  STL.64 [R1+0x568], R22 ;  /* 0x0005681601007387 */ /* 0x0001e80000100a00 */
[----:B0-----:R-:W4:Y:S04]  /*241e50*/  LDL.LU.64 R22, [R1+0x7e38] ;  /* 0x007e380001167983 */ /* 0x001f280000300a00 */
[----:B------:R-:W4:Y:S01]  /*241e60*/  LDL.LU R21, [R1+0x7e34] ;  /* 0x007e340001157983 */ /* 0x000f220000300800 */
[----:B------:R-:W-:-:S03]  /*241e70*/  PRMT R7, R15, 0x4210, R0 ;  /* 0x000042100f077816 */ /* 0x000fc60000000000 */
[----:B--2---:R0:W-:Y:S04]  /*241e80*/  STSM.16.M88.4 [R28], R8 ;  /* 0x000000081c007844 */ /* 0x0041e80000000200 */
[----:B0-----:R-:W2:Y:S04]  /*241e90*/  LDL.LU R10, [R1+0x7e30] ;  /* 0x007e3000010a7983 */ /* 0x001ea80000300800 */
[----:B------:R-:W2:Y:S04]  /*241ea0*/  LDL.LU.64 R8, [R1+0x7e28] ;  /* 0x007e280001087983 */ /* 0x000ea80000300a00 */
[----:B---3--:R0:W-:Y:S04]  /*241eb0*/  STSM.16.M88.4 [R28+0x200], R4 ;  /* 0x000200041c007844 */ /* 0x0081e80000000200 */
[----:B0-----:R-:W3:Y:S01]  /*241ec0*/  LDL.LU R7, [R1+0x7e24] ;  /* 0x007e240001077983 */ /* 0x001ee20000300800 */
[----:B------:R-:W-:Y:S01]  /*241ed0*/  PRMT R11, R19, 0x5210, R0 ;  /* 0x00005210130b7816 */ /* 0x000fe20000000000 */
[----:B------:R-:W-:Y:S06]  /*241ee0*/  BAR.SYNC.DEFER_BLOCKING 0x0 ;  /* 0x0000000000007b1d */ /* 0x000fec0000010000 */
[----:B------:R-:W3:Y:S04]  /*241ef0*/  LDL.LU R20, [R1+0x117c] ;  /* 0x00117c0001147983 */ /* 0x000ee80000300800 */
[----:B------:R-:W0:Y:S02]  /*241f00*/  LDS.128 R16, [R29] ;  /* 0x000000001d107984 */ /* 0x000e240000000c00 */
[----:B0-----:R-:W-:Y:S01]  /*241f10*/  IMAD.MOV.U32 R6, RZ, RZ, R19 ;  /* 0x000000ffff067224 */ /* 0x001fe200078e0013 */
[----:B----4-:R-:W-:-:S02]  /*241f20*/  LOP3.LUT R0, R22, 0xffff, RZ, 0xc0, !PT ;  /* 0x0000ffff16007812 */ /* 0x010fc400078ec0ff */
[----:B------:R-:W-:Y:S02]  /*241f30*/  PRMT R15, R21, 0x5210, R2 ;  /* 0x00005210150f7816 */ /* 0x000fe40000000002 */
[----:B------:R-:W4:Y:S01]  /*241f40*/  LDL.LU R21, [R1+0x878] ;  /* 0x0008780001157983 */ /* 0x000f220000300800 */
[----:B------:R-:W-:-:S03]  /*241f50*/  LOP3.LUT R2, R23, 0xffff, RZ, 0xc0, !PT ;  /* 0x0000ffff17027812 */ /* 0x000fc600078ec0ff */
[----:B------:R-:W4:Y:S04]  /*241f60*/  LDL.LU R22, [R1+0x1d30] ;  /* 0x001d300001167983 */ /* 0x000f280000300800 */
[----:B------:R-:W4:Y:S04]  /*241f70*/  LDL.LU R23, [R1+0x1d2c] ;  /* 0x001d2c0001177983 */ /* 0x000f280000300800 */
[----:B------:R-:W-:Y:S04]  /*241f80*/  STL.64 [R1+0x550], R16 ;  /* 0x0005501001007387 */ /* 0x000fe80000100a00 */
[----:B------:R-:W-:Y:S04]  /*241f90*/  STL [R1+0x558], R18 ;  /* 0x0005581201007387 */ /* 0x000fe80000100800 */
[----:B------:R-:W0:Y:S01]  /*241fa0*/  LDS.128 R16, [R29+0x400] ;  /* 0x000400001d107984 */ /* 0x000e220000000c00 */
[----:B------:R-:W-:Y:S06]  /*241fb0*/  BAR.SYNC.DEFER_BLOCKING 0x0 ;  /* 0x0000000000007b1d */ /* 0x000fec0000010000 */
[----:B------:R-:W-:Y:S04]  /*241fc0*/  STSM.16.M88.4 [R28], R12 ;  /* 0x0000000c1c007844 */ /* 0x000fe80000000200 */
[----:B------:R-:W-:Y:S04]  /*241fd0*/  STL [R1+0x74e0], R6 ;  /* 0x0074e00601007387 */ /* 0x000fe80000100800 */
[----:B0-----:R-:W-:Y:S04]  /*241fe0*/  STL.64 [R1+0x540], R16 ;  /* 0x0005401001007387 */ /* 0x001fe80000100a00 */
[----:B------:R0:W-:Y:S04]  /*241ff0*/  STL.64 [R1+0x548], R18 ;  /* 0x0005481201007387 */ /* 0x0001e80000100a00 */
[----:B0-----:R-:W4:Y:S04]  /*242000*/  LDL.LU R18, [R1+0x7e20] ;  /* 0x007e200001127983 */ /* 0x001f280000300800 */
[----:B------:R-:W4:Y:S04]  /*242010*/  LDL.LU.64 R16, [R1+0x7e18] ;  /* 0x007e180001107983 */ /* 0x000f280000300a00 */
[----:B------:R-:W4:Y:S04]  /*242020*/  LDL.LU R14, [R1+0x7e10] ;  /* 0x007e1000010e7983 */ /* 0x000f280000300800 */
[----:B------:R-:W4:Y:S04]  /*242030*/  LDL.LU.64 R12, [R1+0x7e08] ;  /* 0x007e0800010c7983 */ /* 0x000f280000300a00 */
[----:B--2---:R-:W-:Y:S01]  /*242040*/  STSM.16.M88.4 [R28+0x200], R8 ;  /* 0x000200081c007844 */ /* 0x004fe20000000200 */
[----:B------:R-:W-:Y:S06]  /*242050*/  BAR.SYNC.DEFER_BLOCKING 0x0 ;  /* 0x0000000000007b1d */ /* 0x000fec0000010000 */
[----:B------:R-:W0:Y:S02]  /*242060*/  LDS.128 R8, [R29] ;  /* 0x000000001d087984 */ /* 0x000e240000000c00 */
[----:B0-----:R-:W-:-:S02]  /*242070*/  IMAD.MOV.U32 R6, RZ, RZ, R8 ;  /* 0x000000ffff067224 */ /* 0x001fc400078e0008 */
[----:B------:R-:W-:Y:S04]  /*242080*/  STL [R1+0x534], R9 ;  /* 0x0005340901007387 */ /* 0x000fe80000100800 */
[----:B------:R-:W-:Y:S04]  /*242090*/  STL.64 [R1+0x538], R10 ;  /* 0x0005380a01007387 */ /* 0x000fe80000100a00 */
[----:B---3--:R0:W-:Y:S04]  /*2420a0*/  STL.64 [R1+0x7df0], R6 ;  /* 0x007df00601007387 */ /* 0x0081e80000100a00 */
[----:B------:R-:W2:Y:S04]  /*2420b0*/  LDL.LU R4, [R1+0x800] ;  /* 0x0008000001047983 */ /* 0x000ea80000300800 */
[----:B------:R-:W2:Y:S04]  /*2420c0*/  LDL.LU R5, [R1+0x804] ;  /* 0x0008040001057983 */ /* 0x000ea80000300800 */
[----:B0-----:R-:W3:Y:S04]  /*2420d0*/  LDL.LU R6, [R1+0x808] ;  /* 0x0008080001067983 */ /* 0x001ee80000300800 */
[----:B------:R-:W0:Y:S01]  /*2420e0*/  LDS.128 R8, [R29+0x400] ;  /* 0x000400001d087984 */ /* 0x000e220000000c00 */
[----:B------:R-:W-:Y:S01]  /*2420f0*/  PRMT R15, R24, 0x4210, R0 ;  /* 0x00004210180f7816 */ /* 0x000fe20000000000 */
[----:B------:R-:W-:Y:S01]  /*242100*/  BAR.SYNC.DEFER_BLOCKING 0x0 ;  /* 0x0000000000007b1d */ /* 0x000fe20000010000 */
[----:B------:R-:W-:-:S05]  /*242110*/  PRMT R19, R25, 0x4210, R2 ;  /* 0x0000421019137816 */ /* 0x000fca0000000002 */
[----:B0-----:R-:W-:Y:S04]  /*242120*/  STL.64 [R1+0x520], R8 ;  /* 0x0005200801007387 */ /* 0x001fe80000100a00 */
[----:B------:R-:W-:Y:S04]  /*242130*/  STL.64 [R1+0x528], R10 ;  /* 0x0005280a01007387 */ /* 0x000fe80000100a00 */
[----:B------:R-:W2:Y:S01]  /*242140*/  LDL.LU R24, [R1+0x1724] ;  /* 0x0017240001187983 */ /* 0x000ea20000300800 */
[----:B----4-:R-:W-:-:S03]  /*242150*/  PRMT R7, R21, 0x5210, R0 ;  /* 0x0000521015077816 */ /* 0x010fc60000000000 */
[----:B------:R-:W4:Y:S04]  /*242160*/  LDL.LU R25, [R1+0x1670] ;  /* 0x0016700001197983 */ /* 0x000f280000300800 */
[----:B------:R0:W-:Y:S04]  /*242170*/  STSM.16.M88.4 [R28], R12 ;  /* 0x0000000c1c007844 */ /* 0x0001e80000000200 */
[----:B---3--:R-:W-:Y:S04]  /*242180*/  STL.64 [R1+0x7e00], R6 ;  /* 0x007e000601007387 */ /* 0x008fe80000100a00 */
[----:B--2---:R-:W-:Y:S04]  /*242190*/  STL.64 [R1+0x7df8], R4 ;  /* 0x007df80401007387 */ /* 0x004fe80000100a00 */
[----:B0-----:R-:W2:Y:S04]  /*2421a0*/  LDL.LU R12, [R1+0x850] ;  /* 0x00085000010c7983 */ /* 0x001ea80000300800 */
[----:B------:R-:W2:Y:S04]  /*2421b0*/  LDL.LU R13, [R1+0x854] ;  /* 0x00085400010d7983 */ /* 0x000ea80000300800 */
[----:B------:R-:W3:Y:S04]  /*2421c0*/  LDL.LU R8, [R1+0x830] ;  /* 0x0008300001087983 */ /* 0x000ee80000300800 */
[----:B------:R-:W3:Y:S04]  /*2421d0*/  LDL.LU R9, [R1+0x834] ;  /* 0x0008340001097983 */ /* 0x000ee80000300800 */
[----:B------:R-:W4:Y:S04]  /*2421e0*/  LDL.LU R10, [R1+0x838] ;  /* 0x00083800010a7983 */ /* 0x000f280000300800 */
[----:B------:R-:W4:Y:S04]  /*2421f0*/  LDL.LU R11, [R1+0x83c] ;  /* 0x00083c00010b7983 */ /* 0x000f280000300800 */
[----:B------:R-:W-:Y:S01]  /*242200*/  STSM.16.M88.4 [R28+0x200], R16 ;  /* 0x000200101c007844 */ /* 0x000fe20000000200 */
[----:B------:R-:W-:Y:S06]  /*242210*/  BAR.SYNC.DEFER_BLOCKING 0x0 ;  /* 0x0000000000007b1d */ /* 0x000fec0000010000 */
[----:B------:R-:W0:Y:S01]  /*242220*/  LDS.128 R4, [R29] ;  /* 0x000000001d047984 */ /* 0x000e220000000c00 */
[----:B------:R-:W-:-:S02]  /*242230*/  PRMT R3, R20, 0x5210, R2 ;  /* 0x0000521014037816 */ /* 0x000fc40000000002 */
[----:B------:R-:W-:Y:S02]  /*242240*/  LOP3.LUT R2, R22, 0xffff, RZ, 0xc0, !PT ;  /* 0x0000ffff16027812 */ /* 0x000fe400078ec0ff */
[----:B------:R-:W-:Y:S01]  /*242250*/  LOP3.LUT R0, R23, 0xffff, RZ, 0xc0, !PT ;  /* 0x0000ffff17007812 */ /* 0x000fe200078ec0ff */
[----:B----4-:R-:W-:Y:S04]  /*242260*/  STL.64 [R1+0x7de8], R10 ;  /* 0x007de80a01007387 */ /* 0x010fe80000100a00 */
[----:B---3--:R1:W-:Y:S04]  /*242270*/  STL.64 [R1+0x7de0], R8 ;  /* 0x007de00801007387 */ /* 0x0083e80000100a00 */
[----:B-1----:R-:W3:Y:S04]  /*242280*/  LDL.LU R8, [R1+0x810] ;  /* 0x0008100001087983 */ /* 0x002ee80000300800 */
[----:B------:R-:W3:Y:S04]  /*242290*/  LDL.LU R9, [R1+0x814] ;  /* 0x0008140001097983 */ /* 0x000ee80000300800 */
[----:B------:R-:W3:Y:S04]  /*2422a0*/  LDL.LU R10, [R1+0x818] ;  /* 0x00081800010a7983 */ /* 0x000ee80000300800 */
[----:B------:R-:W4:Y:S04]  /*2422b0*/  LDL.LU R14, [R1+0xfac] ;  /* 0x000fac00010e7983 */ /* 0x000f280000300800 */
[----:B------:R-:W2:Y:S04]  /*2422c0*/  LDL.LU R15, [R1+0x8cc] ;  /* 0x0008cc00010f7983 */ /* 0x000ea80000300800 */
[----:B------:R-:W2:Y:S04]  /*2422d0*/  LDL.LU R20, [R1+0x1c88] ;  /* 0x001c880001147983 */ /* 0x000ea80000300800 */
[----:B------:R-:W2:Y:S04]  /*2422e0*/  LDL.LU R21, [R1+0x1d3c] ;  /* 0x001d3c0001157983 */ /* 0x000ea80000300800 */
[----:B0-----:R-:W-:Y:S04]  /*2422f0*/  STL.64 [R1+0x7e0], R4 ;  /* 0x0007e00401007387 */ /* 0x001fe80000100a00 */
[----:B------:R-:W-:Y:S04]  /*242300*/  STL.64 [R1+0x7e8], R6 ;  /* 0x0007e80601007387 */ /* 0x000fe80000100a00 */
[----:B------:R-:W0:Y:S04]  /*242310*/  LDS.128 R4, [R29+0x400] ;  /* 0x000400001d047984 */ /* 0x000e280000000c00 */
[----:B------:R-:W2:Y:S04]  /*242320*/  LDL.LU R22, [R1+0x1d38] ;  /* 0x001d380001167983 */ /* 0x000ea80000300800 */
[----:B------:R-:W2:Y:S04]  /*242330*/  LDL.LU R16, [R1+0x510] ;  /* 0x0005100001107983 */ /* 0x000ea80000300800 */
[----:B------:R-:W2:Y:S04]  /*242340*/  LDL.LU R17, [R1+0x514] ;  /* 0x0005140001117983 */ /* 0x000ea80000300800 */
[----:B------:R-:W2:Y:S04]  /*242350*/  LDL.LU R18, [R1+0x518] ;  /* 0x0005180001127983 */ /* 0x000ea80000300800 */
[----:B------:R-:W2:Y:S04]  /*242360*/  LDL.LU R19, [R1+0x51c] ;  /* 0x00051c0001137983 */ /* 0x000ea80000300800 */
[----:B------:R-:W2:Y:S04]  /*242370*/  LDL.LU R23, [R1+0x1674] ;  /* 0x0016740001177983 */ /* 0x000ea80000300800 */
[----:B0-----:R-:W-:Y:S04]  /*242380*/  STL.64 [R1+0x820], R4 ;  /* 0x0008200401007387 */ /* 0x001fe80000100a00 */
[----:B------:R0:W-:Y:S04]  /*242390*/  STL.64 [R1+0x828], R6 ;  /* 0x0008280601007387 */ /* 0x0001e80000100a00 */
[----:B0-----:R-:W3:Y:S04]  /*2423a0*/  LDL.LU.64 R6, [R1+0x7e00] ;  /* 0x007e000001067983 */ /* 0x001ee80000300a00 */
[----:B------:R-:W3:Y:S01]  /*2423b0*/  LDL.LU.64 R4, [R1+0x7df8] ;  /* 0x007df80001047983 */ /* 0x000ee20000300a00 */
[----:B------:R-:W-:Y:S01]  /*2423c0*/  BAR.SYNC.DEFER_BLOCKING 0x0 ;  /* 0x0000000000007b1d */ /* 0x000fe20000010000 */
[----:B------:R-:W-:Y:S01]  /*2423d0*/  IMAD.MOV.U32 R11, RZ, RZ, R3 ;  /* 0x000000ffff0b7224 */ /* 0x000fe200078e0003 */
[----:B------:R-:W-:-:S02]  /*2423e0*/  PRMT R26, R24, 0x4210, R2 ;  /* 0x00004210181a7816 */ /* 0x000fc40000000002 */
[----:B------:R-:W-:Y:S02]  /*2423f0*/  PRMT R3, R25, 0x4210, R0 ;  /* 0x0000421019037816 */ /* 0x000fe40000000000 */
[----:B---3--:R0:W-:Y:S04]  /*242400*/  STSM.16.M88.4 [R28], R4 ;  /* 0x000000041c007844 */ /* 0x0081e80000000200 */
[----:B0-----:R-:W3:Y:S04]  /*242410*/  LDL.LU.64 R6, [R1+0x7df0] ;  /* 0x007df00001067983 */ /* 0x001ee80000300a00 */
[----:B------:R-:W-:Y:S01]  /*242420*/  STSM.16.M88.4 [R28+0x200], R8 ;  /* 0x000200081c007844 */ /* 0x000fe20000000200 */
[----:B------:R-:W-:Y:S06]  /*242430*/  BAR.SYNC.DEFER_BLOCKING 0x0 ;  /* 0x0000000000007b1d */ /* 0x000fec0000010000 */
[----:B------:R-:W2:Y:S04]  /*242440*/  LDL.LU R24, [R1+0x1f20] ;  /* 0x001f200001187983 */ /* 0x000ea80000300800 */
[----:B------:R-:W2:Y:S04]  /*242450*/  LDL.LU R25, [R1+0x1734] ;  /* 0x0017340001197983 */ /* 0x000ea80000300800 */
[----:B------:R-:W0:Y:S04]  /*242460*/  LDS.128 R8, [R29] ;  /* 0x000000001d087984 */ /* 0x000e280000000c00 */
[----:B0-----:R-:W-:Y:S01]  /*242470*/  STL.64 [R1+0x800], R8 ;  /* 0x0008000801007387 */ /* 0x001fe20000100a00 */
[----:B------:R-:W-:-:S03]  /*242480*/  IMAD.MOV.U32 R5, RZ, RZ, R11 ;  /* 0x000000ffff057224 */ /* 0x000fc600078e000b */
[----:B------:R-:W-:Y:S04]  /*242490*/  STL [R1+0x808], R10 ;  /* 0x0008080a01007387 */ /* 0x000fe80000100800 */
[----:B------:R-:W0:Y:S02]  /*2424a0*/  LDS.128 R8, [R29+0x400] ;  /* 0x000400001d087984 */ /* 0x000e240000000c00 */
[----:B0-----:R-:W-:Y:S02]  /*2424b0*/  IMAD.MOV.U32 R4, RZ, RZ, R10 ;  /* 0x000000ffff047224 */ /* 0x001fe400078e000a */
[----:B------:R-:W-:Y:S04]  /*2424c0*/  STL.64 [R1+0x810], R8 ;  /* 0x0008100801007387 */ /* 0x000fe80000100a00 */
[----:B------:R0:W-:Y:S04]  /*2424d0*/  STL [R1+0x81c], R11 ;  /* 0x00081c0b01007387 */ /* 0x0001e80000100800 */
[----:B0-----:R-:W2:Y:S04]  /*2424e0*/  LDL.LU.64 R10, [R1+0x7de8] ;  /* 0x007de800010a7983 */ /* 0x001ea80000300a00 */
[----:B------:R-:W2:Y:S04]  /*2424f0*/  LDL.LU.64 R8, [R1+0x7de0] ;  /* 0x007de00001087983 */ /* 0x000ea80000300a00 */
[----:B------:R0:W-:Y:S04]  /*242500*/  STL.64 [R1+0x7488], R4 ;  /* 0x0074880401007387 */ /* 0x0001e80000100a00 */
[----:B---3--:R1:W-:Y:S04]  /*242510*/  STL.64 [R1+0x7d68], R6 ;  /* 0x007d680601007387 */ /* 0x0083e80000100a00 */
[----:B0-----:R-:W3:Y:S04]  /*242520*/  LDL.LU R4, [R1+0x8a0] ;  /* 0x0008a00001047983 */ /* 0x001ee80000300800 */
[----:B------:R-:W3:Y:S01]  /*242530*/  LDL.LU R5, [R1+0x8a4] ;  /* 0x0008a40001057983 */ /* 0x000ee20000300800 */
[----:B-1----:R-:W-:-:S02]  /*242540*/  IMAD.MOV.U32 R6, RZ, RZ, R26 ;  /* 0x000000ffff067224 */ /* 0x002fc400078e001a */
[----:B------:R-:W-:Y:S01]  /*242550*/  IMAD.MOV.U32 R7, RZ, RZ, R3 ;  /* 0x000000ffff077224 */ /* 0x000fe200078e0003 */
[----:B------:R-:W-:Y:S01]  /*242560*/  BAR.SYNC.DEFER_BLOCKING 0x0 ;  /* 0x0000000000007b1d */ /* 0x000fe20000010000 */
[----:B----4-:R-:W-:Y:S02]  /*242570*/  PRMT R14, R14, 0x5210, R2 ;  /* 0x000052100e0e7816 */ /* 0x010fe40000000002 */
[----:B--2---:R-:W-:Y:S02]  /*242580*/  PRMT R15, R15, 0x5210, R0 ;  /* 0x000052100f0f7816 */ /* 0x004fe40000000000 */
[----:B------:R-:W-:Y:S02]  /*242590*/  LOP3.LUT R2, R21, 0xffff, RZ, 0xc0, !PT ;  /* 0x0000ffff15027812 */ /* 0x000fe400078ec0ff */
[----:B------:R-:W-:Y:S01]  /*2425a0*/  LOP3.LUT R0, R22, 0xffff, RZ, 0xc0, !PT ;  /* 0x0000ffff16007812 */ /* 0x000fe200078ec0ff */
[----:B---3--:R-:W-:Y:S04]  /*2425b0*/  STSM.16.M88.4 [R28], R4 ;  /* 0x000000041c007844 */ /* 0x008fe80000000200 */
[----:B------:R-:W-:Y:S01]  /*2425c0*/  STSM.16.M88.4 [R28+0x200], R8 ;  /* 0x000200081c007844 */ /* 0x000fe20000000200 */
[----:B------:R-:W-:Y:S06]  /*2425d0*/  BAR.SYNC.DEFER_BLOCKING 0x0 ;  /* 0x0000000000007b1d */ /* 0x000fec0000010000 */
[----:B------:R-:W0:Y:S04]  /*2425e0*/  LDS.128 R8, [R29] ;  /* 0x000000001d087984 */ /* 0x000e280000000c00 */
[----:B------:R-:W1:Y:S01]  /*2425f0*/  LDS.128 R4, [R29+0x400] ;  /* 0x000400001d047984 */ /* 0x000e620000000c00 */
[----:B------:R-:W-:Y:S06]  /*242600*/  BAR.SYNC.DEFER_BLOCKING 0x0 ;  /* 0x0000000000007b1d */ /* 0x000fec0000010000 */
[----:B0-----:R-:W-:Y:S04]  /*242610*/  STL.64 [R1+0x840], R8 ;  /* 0x0008400801007387 */ /* 0x001fe80000100a00 */
[----:B------:R-:W-:Y:S04]  /*242620*/  STL.64 [R1+0x848], R10 ;  /* 0x0008480a01007387 */ /* 0x000fe80000100a00 */
[----:B-1----:R0:W-:Y:S04]  /*242630*/  STL.64 [R1+0x860], R4 ;  /* 0x0008600401007387 */ /* 0x0021e80000100a00 */
[----:B------:R-:W-:Y:S04]  /*242640*/  STL.64 [R1+0x868], R6 ;  /* 0x0008680601007387 */ /* 0x000fe80000100a00 */
[----:B------:R-:W-:Y:S04]  /*242650*/  STL [R1+0x94], R2 ;  /* 0x0000940201007387 */ /* 0x000fe80000100800 */
[----:B------:R-:W-:Y:S04]  /*242660*/  STL [R1+0x98], R0 ;  /* 0x0000980001007387 */ /* 0x000fe80000100800 */
[----:B0-----:R-:W2:Y:S04]  /*242670*/  LDL.LU R4, [R1+0x880] ;  /* 0x0008800001047983 */ /* 0x001ea80000300800 */
[----:B------:R-:W-:Y:S04]  /*242680*/  STSM.16.M88.4 [R28], R12 ;  /* 0x0000000c1c007844 */ /* 0x000fe80000000200 */
[----:B------:R-:W-:Y:S01]  /*242690*/  STSM.16.M88.4 [R28+0x200], R16 ;  /* 0x000200101c007844 */ /* 0x000fe20000000200 */
[----:B------:R-:W-:Y:S06]  /*2426a0*/  BAR.SYNC.DEFER_BLOCKING 0x0 ;  /* 0x0000000000007b1d */ /* 0x000fec0000010000 */
[----:B------:R-:W0:Y:S04]  /*2426b0*/  LDS.128 R8, [R29] ;  /* 0x000000001d087984 */ /* 0x000e280000000c00 */
[----:B--2---:R1:W-:Y:S04]  /*2426c0*/  STL [R1+0x7dc8], R4 ;  /* 0x007dc80401007387 */ /* 0x0043e80000100800 */
[----:B-1----:R-:W2:Y:S04]  /*2426d0*/  LDL.LU R4, [R1+0x98] ;  /* 0x0000980001047983 */ /* 0x002ea80000300800 */
[----:B------:R-:W3:Y:S01]  /*2426e0*/  LDL.LU R5, [R1+0x884] ;  /* 0x0008840001057983 */ /* 0x000ee20000300800 */
[----:B0-----:R-:W-:-:S03]  /*2426f0*/  IMAD.MOV.U32 R3, RZ, RZ, R11 ;  /* 0x000000ffff037224 */ /* 0x001fc600078e000b */
[----:B---3--:R0:W-:Y:S04]  /*242700*/  STL [R1+0x7dcc], R5 ;  /* 0x007dcc0501007387 */ /* 0x0081e80000100800 */
[----:B0-----:R-:W3:Y:S04]  /*242710*/  LDL.LU R5, [R1+0x94] ;  /* 0x0000940001057983 */ /* 0x001ee80000300800 */
[----:B------:R-:W4:Y:S04]  /*242720*/  LDL.LU R6, [R1+0x888] ;  /* 0x0008880001067983 */ /* 0x000f280000300800 */
[----:B------:R-:W-:Y:S04]  /*242730*/  STL.64 [R1+0x830], R8 ;  /* 0x0008300801007387 */ /* 0x000fe80000100a00 */
[----:B------:R0:W-:Y:S04]  /*242740*/  STL [R1+0x838], R10 ;  /* 0x0008380a01007387 */ /* 0x0001e80000100800 */
[----:B------:R-:W4:Y:S04]  /*242750*/  LDL.LU R26, [R1+0x11c4] ;  /* 0x0011c400011a7983 */ /* 0x000f280000300800 */
[----:B------:R-:W4:Y:S04]  /*242760*/  LDL.LU R0, [R1+0x1020] ;  /* 0x0010200001007983 */ /* 0x000f280000300800 */
[----:B0-----:R-:W3:Y:S04]  /*242770*/  LDL.LU R10, [R1+0x2214] ;  /* 0x00221400010a7983 */ /* 0x001ee80000300800 */
[----:B------:R-:W3:Y:S01]  /*242780*/  LDL.LU R11, [R1+0x2210] ;  /* 0x00221000010b7983 */ /* 0x000ee20000300800 */
[----:B------:R-:W-:-:S04]  /*242790*/  LOP3.LUT R7, R20, 0xffff, RZ, 0xc0, !PT ;  /* 0x0000ffff14077812 */ /* 0x000fc800078ec0ff */
[----:B------:R-:W-:Y:S02]  /*2427a0*/  PRMT R16, R23, 0x4210, R7 ;  /* 0x0000421017107816 */ /* 0x000fe40000000007 */
[----:B------:R-:W0:Y:S01]  /*2427b0*/  LDS.128 R20, [R29+0x400] ;  /* 0x000400001d147984 */ /* 0x000e220000000c00 */
[----:B--2---:R-:W-:Y:S01]  /*2427c0*/  PRMT R2, R25, 0x4210, R4 ;  /* 0x0000421019027816 */ /* 0x004fe20000000004 */
[----:B------:R-:W-:Y:S06]  /*2427d0*/  BAR.SYNC.DEFER_BLOCKING 0x0 ;  /* 0x0000000000007b1d */ /* 0x000fec0000010000 */
[----:B---3--:R1:W-:Y:S04]  /*2427e0*/  STL.64 [R1+0x7db0], R10 ;  /* 0x007db00a01007387 */ /* 0x0083e80000100a00 */
[----:B-1----:R-:W2:Y:S04]  /*2427f0*/  LDL.LU R11, [R1+0x11c0] ;  /* 0x0011c000010b7983 */ /* 0x002ea80000300800 */
[----:B------:R-:W3:Y:S04]  /*242800*/  LDL.LU R8, [R1+0x870] ;  /* 0x0008700001087983 */ /* 0x000ee80000300800 */
[----:B------:R-:W3:Y:S01]  /*242810*/  LDL.LU R9, [R1+0x874] ;  /* 0x0008740001097983 */ /* 0x000ee20000300800 */
[----:B------:R-:W-:-:S05]  /*242820*/  PRMT R12, R24, 0x4210, R5 ;  /* 0x00004210180c7816 */ /* 0x000fca0000000005 */
[----:B------:R-:W-:Y:S01]  /*242830*/  IMAD.MOV.U32 R10, RZ, RZ, R12 ;  /* 0x000000ffff0a7224 */ /* 0x000fe200078e000c */
[----:B--2---:R-:W-:Y:S04]  /*242840*/  STL [R1+0x7dd8], R11 ;  /* 0x007dd80b01007387 */ /* 0x004fe80000100800 */
[----:B---3--:R1:W-:Y:S04]  /*242850*/  STL.64 [R1+0x7dd0], R8 ;  /* 0x007dd00801007387 */ /* 0x0083e80000100a00 */
[----:B-1----:R-:W2:Y:S04]  /*242860*/  LDL.LU R8, [R1+0x8b0] ;  /* 0x0008b00001087983 */ /* 0x002ea80000300800 */
[----:B------:R-:W2:Y:S04]  /*242870*/  LDL.LU R9, [R1+0x8b4] ;  /* 0x0008b40001097983 */ /* 0x000ea80000300800 */
[----:B------:R-:W3:Y:S04]  /*242880*/  LDL.LU R12, [R1+0x1d48] ;  /* 0x001d4800010c7983 */ /* 0x000ee80000300800 */
[----:B------:R-:W3:Y:S04]  /*242890*/  LDL.LU R13, [R1+0x1d44] ;  /* 0x001d4400010d7983 */ /* 0x000ee80000300800 */
[----:B0-----:R-:W-:Y:S04]  /*2428a0*/  STL.64 [R1+0x850], R20 ;  /* 0x0008501401007387 */ /* 0x001fe80000100a00 */
[----:B------:R-:W-:Y:S04]  /*2428b0*/  STL [R1+0x858], R22 ;  /* 0x0008581601007387 */ /* 0x000fe80000100800 */
        /* <DEDUP_REMOVED lines=8> */
[----:B------:R-:W3:Y:S01]  /*242940*/  LDL.LU R14, [R1+0x8c8] ;  /* 0x0008c800010e7983 */ /* 0x000ee20000300800 */
[----:B------:R-:W-:-:S03]  /*242950*/  IMAD.MOV.U32 R15, RZ, RZ, R16 ;  /* 0x000000ffff0f7224 */ /* 0x000fc600078e0010 */
        /* <DEDUP_REMOVED lines=11> */
[----:B--2---:R0:W-:Y:S04]  /*242a10*/  STSM.16.M88.4 [R28], R8 ;  /* 0x000000081c007844 */ /* 0x0041e80000000200 */
[----:B0-----:R-:W2:Y:S04]  /*242a20*/  LDL.LU R11, [R1+0x7dd8] ;  /* 0x007dd800010b7983 */ /* 0x001ea80000300800 */
[----:B------:R-:W4:Y:S04]  /*242a30*/  LDL.LU.64 R8, [R1+0x7dd0] ;  /* 0x007dd00001087983 */ /* 0x000f280000300a00 */
[----:B---3--:R-:W-:Y:S01]  /*242a40*/  STSM.16.M88.4 [R28+0x200], R12 ;  /* 0x0002000c1c007844 */ /* 0x008fe20000000200 */
[----:B------:R-:W-:Y:S06]  /*242a50*/  BAR.SYNC.DEFER_BLOCKING 0x0 ;  /* 0x0000000000007b1d */ /* 0x000fec0000010000 */
[----:B------:R-:W0:Y:S01]  /*242a60*/  LDS.128 R12, [R29] ;  /* 0x000000001d0c7984 */ /* 0x000e220000000c00 */
[----:B--2---:R-:W-:-:S03]  /*242a70*/  PRMT R10, R11, 0x5210, R5 ;  /* 0x000052100b0a7816 */ /* 0x004fc60000000005 */
[----:B------:R-:W2:Y:S01]  /*242a80*/  LDL.LU R5, [R1+0x7dcc] ;  /* 0x007dcc0001057983 */ /* 0x000ea20000300800 */
[----:B------:R-:W-:-:S03]  /*242a90*/  PRMT R11, R26, 0x5210, R4 ;  /* 0x000052101a0b7816 */ /* 0x000fc60000000004 */
[----:B------:R-:W2:Y:S04]  /*242aa0*/  LDL.LU R4, [R1+0x7dc8] ;  /* 0x007dc80001047983 */ /* 0x000ea80000300800 */
[----:B0-----:R-:W-:Y:S04]  /*242ab0*/  STL.64 [R1+0x7f0], R12 ;  /* 0x0007f00c01007387 */ /* 0x001fe80000100a00 */
[----:B------:R-:W-:Y:S04]  /*242ac0*/  STL.64 [R1+0x7f8], R14 ;  /* 0x0007f80e01007387 */ /* 0x000fe80000100a00 */
[----:B------:R-:W0:Y:S01]  /*242ad0*/  LDS.128 R12, [R29+0x400] ;  /* 0x000400001d0c7984 */ /* 0x000e220000000c00 */
[----:B------:R-:W-:Y:S06]  /*242ae0*/  BAR.SYNC.DEFER_BLOCKING 0x0 ;  /* 0x0000000000007b1d */ /* 0x000fec0000010000 */
[----:B----4-:R-:W-:Y:S04]  /*242af0*/  STSM.16.M88.4 [R28], R8 ;  /* 0x000000081c007844 */ /* 0x010fe80000000200 */
[----:B0-----:R-:W-:Y:S04]  /*242b00*/  STL.64 [R1+0x510], R12 ;  /* 0x0005100c01007387 */ /* 0x001fe80000100a00 */
[----:B------:R0:W-:Y:S04]  /*242b10*/  STL.64 [R1+0x518], R14 ;  /* 0x0005180e01007387 */ /* 0x0001e80000100a00 */
[----:B0-----:R-:W3:Y:S04]  /*242b20*/  LDL.LU.64 R14, [R1+0x7dc0] ;  /* 0x007dc000010e7983 */ /* 0x001ee80000300a00 */
[----:B------:R-:W4:Y:S04]  /*242b30*/  LDL.LU.64 R12, [R1+0x7db8] ;  /* 0x007db800010c7983 */ /* 0x000f280000300a00 */
[----:B------:R-:W3:Y:S01]  /*242b40*/  LDL.LU.64 R10, [R1+0x7db0] ;  /* 0x007db000010a7983 */ /* 0x000ee20000300a00 */
[----:B------:R-:W-:-:S05]  /*242b50*/  PRMT R7, R0, 0x5210, R7 ;  /* 0x0000521000077816 */ /* 0x000fca0000000007 */
[----:B--2---:R0:W-:Y:S02]  /*242b60*/  STSM.16.M88.4 [R28+0x200], R4 ;  /* 0x000200041c007844 */ /* 0x0041e40000000200 */
[----:B0-----:R-:W-:Y:S02]  /*242b70*/  LOP3.LUT R7, R17, 0xffff, RZ, 0xc0, !PT ;  /* 0x0000ffff11077812 */ /* 0x001fe400078ec0ff */
[----:B------:R-:W-:Y:S02]  /*242b80*/  LOP3.LUT R6, R16, 0xffff, RZ, 0xc0, !PT ;  /* 0x0000ffff10067812 */ /* 0x000fe400078ec0ff */
[----:B---3--:R-:W-:Y:S02]  /*242b90*/  LOP3.LUT R3, R10, 0xffff, RZ, 0xc0, !PT ;  /* 0x0000ffff0a037812 */ /* 0x008fe400078ec0ff */
[----:B------:R-:W-:Y:S01]  /*242ba0*/  LOP3.LUT R0, R11, 0xffff, RZ, 0xc0, !PT ;  /* 0x0000ffff0b007812 */ /* 0x000fe200078ec0ff */
[----:B------:R-:W-:Y:S06]  /*242bb0*/  BAR.SYNC.DEFER_BLOCKING 0x0 ;  /* 0x0000000000007b1d */ /* 0x000fec0000010000 */
[----:B------:R-:W0:Y:S01]  /*242bc0*/  LDS.128 R8, [R29] ;  /* 0x000000001d087984 */ /* 0x000e220000000c00 */
[----:B------:R-:W-:-:S02]  /*242bd0*/  LOP3.LUT R4, R14, 0xffff, RZ, 0xc0, !PT ;  /* 0x0000ffff0e047812 */ /* 0x000fc400078ec0ff */
[----:B------:R-:W-:Y:S01]  /*242be0*/  LOP3.LUT R5, R15, 0xffff, RZ, 0xc0, !PT ;  /* 0x0000ffff0f057812 */ /* 0x000fe200078ec0ff */
[----:B------:R1:W-:Y:S01]  /*242bf0*/  STL [R1+0x884], R3 ;  /* 0x0008840301007387 */ /* 0x0003e20000100800 */
[----:B----4-:R-:W-:Y:S02]  /*242c00*/  LOP3.LUT R26, R12, 0xffff, RZ, 0xc0, !PT ;  /* 0x0000ffff0c1a7812 */ /* 0x010fe400078ec0ff */
[----:B------:R-:W-:Y:S01]  /*242c10*/  PRMT R15, R22, 0x4210, R4 ;  /* 0x00004210160f7816 */ /* 0x000fe20000000004 */
[----:B------:R-:W-:Y:S01]  /*242c20*/  STL [R1+0x888], R0 ;  /* 0x0008880001007387 */ /* 0x000fe20000100800 */
[----:B------:R-:W-:Y:S02]  /*242c30*/  LOP3.LUT R2, R13, 0xffff, RZ, 0xc0, !PT ;  /* 0x0000ffff0d027812 */ /* 0x000fe400078ec0ff */
[----:B------:R-:W-:Y:S01]  /*242c40*/  PRMT R16, R21, 0x4210, R3 ;  /* 0x0000421015107816 */ /* 0x000fe20000000003 */
[----:B------:R-:W2:Y:S01]  /*242c50*/  LDL.LU R22, [R1+0xd0] ;  /* 0x0000d00001167983 */ /* 0x000ea20000300800 */
[----:B------:R-:W-:-:S03]  /*242c60*/  PRMT R14, R18, 0x4210, R5 ;  /* 0x00004210120e7816 */ /* 0x000fc60000000005 */
[----:B------:R3:W-:Y:S01]  /*242c70*/  STL [R1+0x880], R7 ;  /* 0x0008800701007387 */ /* 0x0007e20000100800 */
[----:B------:R-:W-:Y:S02]  /*242c80*/  PRMT R13, R19, 0x4210, R6 ;  /* 0x00004210130d7816 */ /* 0x000fe40000000006 */
[----:B------:R-:W-:Y:S01]  /*242c90*/  PRMT R18, R24, 0x4210, R26 ;  /* 0x0000421018127816 */ /* 0x000fe2000000001a */
[----:B------:R-:W4:Y:S01]  /*242ca0*/  LDL.LU R21, [R1+0x11c8] ;  /* 0x0011c80001157983 */ /* 0x000f220000300800 */
[----:B------:R-:W-:-:S03]  /*242cb0*/  PRMT R19, R25, 0x4210, R2 ;  /* 0x0000421019137816 */ /* 0x000fc60000000002 */
[----:B-1----:R-:W2:Y:S01]  /*242cc0*/  LDL.LU R3, [R1+0xfa8] ;  /* 0x000fa80001037983 */ /* 0x002ea20000300800 */
[----:B------:R-:W-:-:S03]  /*242cd0*/  PRMT R12, R20, 0x4210, R7 ;  /* 0x00004210140c7816 */ /* 0x000fc60000000007 */
[----:B------:R-:W2:Y:S01]  /*242ce0*/  LDL.LU R24, [R1+0x11cc] ;  /* 0x0011cc0001187983 */ /* 0x000ea20000300800 */
[----:B------:R-:W-:-:S03]  /*242cf0*/  PRMT R17, R23, 0x4210, R0 ;  /* 0x0000421017117816 */ /* 0x000fc60000000000 */
[----:B------:R-:W2:Y:S04]  /*242d00*/  LDL.LU R25, [R1+0x12c4] ;  /* 0x0012c40001197983 */ /* 0x000ea80000300800 */
[----:B---3--:R-:W3:Y:S04]  /*242d10*/  LDL.LU R7, [R1+0x12cc] ;  /* 0x0012cc0001077983 */ /* 0x008ee80000300800 */
[----:B0-----:R0:W-:Y:S01]  /*242d20*/  STL.64 [R1+0x500], R8 ;  /* 0x0005000801007387 */ /* 0x0011e20000100a00 */
[----:B------:R-:W-:-:S03]  /*242d30*/  IMAD.MOV.U32 R0, RZ, RZ, R10 ;  /* 0x000000ffff007224 */ /* 0x000fc600078e000a */
[----:B------:R1:W-:Y:S04]  /*242d40*/  STL [R1+0x50c], R11 ;  /* 0x00050c0b01007387 */ /* 0x0003e80000100800 */
[----:B0-----:R-:W4:Y:S04]  /*242d50*/  LDL.LU.64 R8, [R1+0x42c8] ;  /* 0x0042c80001087983 */ /* 0x001f280000300a00 */
[----:B-1----:R-:W2:Y:S04]  /*242d60*/  LDL.LU.64 R10, [R1+0x42c0] ;  /* 0x0042c000010a7983 */ /* 0x002ea80000300a00 */
[----:B--2---:R0:W-:Y:S04]  /*242d70*/  STL.64 [R1+0x7d80], R10 ;  /* 0x007d800a01007387 */ /* 0x0041e80000100a00 */
[----:B0-----:R-:W2:Y:S04]  /*242d80*/  LDL.LU R10, [R1+0x164c] ;  /* 0x00164c00010a7983 */ /* 0x001ea80000300800 */
[----:B------:R-:W2:Y:S04]  /*242d90*/  LDL.LU R11, [R1+0x10a0] ;  /* 0x0010a000010b7983 */ /* 0x000ea80000300800 */
[----:B----4-:R0:W-:Y:S04]  /*242da0*/  STL.64 [R1+0x7d78], R8 ;  /* 0x007d780801007387 */ /* 0x0101e80000100a00 */
[----:B0-----:R-:W4:Y:S04]  /*242db0*/  LDL.LU R8, [R1+0x1648] ;  /* 0x0016480001087983 */ /* 0x001f280000300800 */
[----:B------:R-:W4:Y:S04]  /*242dc0*/  LDL.LU R9, [R1+0x888] ;  /* 0x0008880001097983 */ /* 0x000f280000300800 */
[----:B--2---:R0:W-:Y:S02]  /*242dd0*/  STL.64 [R1+0x7da8], R10 ;  /* 0x007da80a01007387 */ /* 0x0041e40000100a00 */
[----:B0-----:R-:W-:-:S02]  /*242de0*/  IMAD.MOV.U32 R10, RZ, RZ, R13 ;  /* 0x000000ffff0a7224 */ /* 0x001fc400078e000d */
[----:B------:R-:W-:Y:S01]  /*242df0*/  IMAD.MOV.U32 R11, RZ, RZ, R12 ;  /* 0x000000ffff0b7224 */ /* 0x000fe200078e000c */
[----:B----4-:R0:W-:Y:S04]  /*242e00*/  STL.64 [R1+0x7da0], R8 ;  /* 0x007da00801007387 */ /* 0x0101e80000100a00 */
[----:B------:R-:W2:Y:S01]  /*242e10*/  LDL.LU R23, [R1+0xb0] ;  /* 0x0000b00001177983 */ /* 0x000ea20000300800 */
[----:B0-----:R-:W-:Y:S02]  /*242e20*/  IMAD.MOV.U32 R8, RZ, RZ, R15 ;  /* 0x000000ffff087224 */ /* 0x001fe400078e000f */
[----:B------:R-:W-:Y:S02]  /*242e30*/  IMAD.MOV.U32 R9, RZ, RZ, R14 ;  /* 0x000000ffff097224 */ /* 0x000fe400078e000e */
[----:B------:R-:W0:Y:S04]  /*242e40*/  LDS.128 R12, [R29+0x400] ;  /* 0x000400001d0c7984 */ /* 0x000e280000000c00 */
[----:B------:R1:W-:Y:S01]  /*242e50*/  STL [R1+0x78ec], R0 ;  /* 0x0078ec0001007387 */ /* 0x0003e20000100800 */
[----:B------:R-:W-:Y:S06]  /*242e60*/  BAR.SYNC.DEFER_BLOCKING 0x0 ;  /* 0x0000000000007b1d */ /* 0x000fec0000010000 */
[----:B-1----:R-:W4:Y:S04]  /*242e70*/  LDL.LU R0, [R1+0x884] ;  /* 0x0008840001007983 */ /* 0x002f280000300800 */
[----:B0-----:R0:W-:Y:S04]  /*242e80*/  STL.64 [R1+0x4f0], R12 ;  /* 0x0004f00c01007387 */ /* 0x0011e80000100a00 */
[----:B------:R1:W-:Y:S04]  /*242e90*/  STL.64 [R1+0x4f8], R14 ;  /* 0x0004f80e01007387 */ /* 0x0003e80000100a00 */
[----:B0-----:R-:W3:Y:S04]  /*242ea0*/  LDL.LU.64 R12, [R1+0x42b8] ;  /* 0x0042b800010c7983 */ /* 0x001ee80000300a00 */
[----:B-1----:R-:W2:Y:S04]  /*242eb0*/  LDL.LU.64 R14, [R1+0xed0] ;  /* 0x000ed000010e7983 */ /* 0x002ea80000300a00 */
[----:B------:R-:W-:Y:S04]  /*242ec0*/  STSM.16.M88.4 [R28], R16 ;  /* 0x000000101c007844 */ /* 0x000fe80000000200 */
[----:B------:R-:W-:Y:S01]  /*242ed0*/  STSM.16.M88.4 [R28+0x200], R8 ;  /* 0x000200081c007844 */ /* 0x000fe20000000200 */
[----:B------:R-:W-:-:S02]  /*242ee0*/  PRMT R4, R21, 0x5210, R4 ;  /* 0x0000521015047816 */ /* 0x000fc40000000004 */
[----:B------:R-:W-:Y:S02]  /*242ef0*/  PRMT R5, R24, 0x5210, R5 ;  /* 0x0000521018057816 */ /* 0x000fe40000000005 */
[----:B------:R-:W-:Y:S01]  /*242f00*/  PRMT R6, R25, 0x5210, R6 ;  /* 0x0000521019067816 */ /* 0x000fe20000000006 */
[----:B------:R-:W-:Y:S06]  /*242f10*/  BAR.SYNC.DEFER_BLOCKING 0x0 ;  /* 0x0000000000007b1d */ /* 0x000fec0000010000 */
[----:B--2---:R0:W-:Y:S04]  /*242f20*/  STL.64 [R1+0x7d90], R14 ;  /* 0x007d900e01007387 */ /* 0x0041e80000100a00 */
[----:B0-----:R-:W2:Y:S04]  /*242f30*/  LDL.LU R15, [R1+0x880] ;  /* 0x00088000010f7983 */ /* 0x001ea80000300800 */
[----:B---3--:R-:W-:Y:S04]  /*242f40*/  STL.64 [R1+0x7d88], R12 ;  /* 0x007d880c01007387 */ /* 0x008fe80000100a00 */
[----:B------:R-:W3:Y:S04]  /*242f50*/  LDL.LU.64 R16, [R1+0x42b0] ;  /* 0x0042b00001107983 */ /* 0x000ee80000300a00 */
[----:B------:R-:W4:Y:S04]  /*242f60*/  LDL.LU.64 R10, [R1+0x7da8] ;  /* 0x007da800010a7983 */ /* 0x000f280000300a00 */
[----:B------:R-:W4:Y:S04]  /*242f70*/  LDL.LU.64 R8, [R1+0x7da0] ;  /* 0x007da00001087983 */ /* 0x000f280000300a00 */
[----:B------:R-:W3:Y:S04]  /*242f80*/  LDL.LU.64 R18, [R1+0x42a8] ;  /* 0x0042a80001127983 */ /* 0x000ee80000300a00 */
[----:B------:R-:W3:Y:S04]  /*242f90*/  LDL.LU.64 R20, [R1+0x42a0] ;  /* 0x0042a00001147983 */ /* 0x000ee80000300a00 */
[----:B------:R-:W3:Y:S01]  /*242fa0*/  LDL.LU.64 R24, [R1+0xed8] ;  /* 0x000ed80001187983 */ /* 0x000ee20000300a00 */
[----:B--2---:R-:W-:-:S03]  /*242fb0*/  PRMT R7, R7, 0x5210, R15 ;  /* 0x0000521007077816 */ /* 0x004fc6000000000f */
[----:B------:R-:W0:Y:S01]  /*242fc0*/  LDS.128 R12, [R29] ;  /* 0x000000001d0c7984 */ /* 0x000e220000000c00 */
[----:B----4-:R-:W-:Y:S02]  /*242fd0*/  PRMT R9, R10, 0x5210, R9 ;  /* 0x000052100a097816 */ /* 0x010fe40000000009 */
[----:B------:R-:W-:Y:S02]  /*242fe0*/  PRMT R10, R11, 0x5210, R26 ;  /* 0x000052100b0a7816 */ /* 0x000fe4000000001a */
[----:B------:R-:W2:Y:S04]  /*242ff0*/  LDL.LU R26, [R1+0x7d9c] ;  /* 0x007d9c00011a7983 */ /* 0x000ea80000300800 */
[----:B0-----:R-:W-:Y:S04]  /*243000*/  STL.64 [R1+0x4e0], R12 ;  /* 0x0004e00c01007387 */ /* 0x001fe80000100a00 */
[----:B------:R-:W-:Y:S04]  /*243010*/  STL.64 [R1+0x4e8], R14 ;  /* 0x0004e80e01007387 */ /* 0x000fe80000100a00 */
[----:B------:R0:W1:Y:S01]  /*243020*/  LDS.128 R12, [R29+0x400] ;  /* 0x000400001d0c7984 */ /* 0x0000620000000c00 */
[----:B------:R-:W-:-:S02]  /*243030*/  PRMT R8, R8, 0x5210, R0 ;  /* 0x0000521008087816 */ /* 0x000fc40000000000 */
[----:B------:R-:W-:Y:S01]  /*243040*/  PRMT R11, R3, 0x5210, R2 ;  /* 0x00005210030b7816 */ /* 0x000fe20000000002 */
[----:B------:R-:W-:Y:S06]  /*243050*/  BAR.SYNC.DEFER_BLOCKING 0x0 ;  /* 0x0000000000007b1d */ /* 0x000fec0000010000 */
[----:B0-----:R-:W4:Y:S04]  /*243060*/  LDL.LU R29, [R1+0x7d98] ;  /* 0x007d9800011d7983 */ /* 0x001f280000300800 */
[----:B------:R-:W-:Y:S04]  /*243070*/  STSM.16.M88.4 [R28], R8 ;  /* 0x000000081c007844 */ /* 0x000fe80000000200 */
[----:B-1----:R-:W-:Y:S04]  /*243080*/  STL.64 [R1+0x870], R12 ;  /* 0x0008700c01007387 */ /* 0x002fe80000100a00 */
[----:B------:R0:W-:Y:S04]  /*243090*/  STL.64 [R1+0x878], R14 ;  /* 0x0008780e01007387 */ /* 0x0001e80000100a00 */
[----:B0-----:R-:W3:Y:S04]  /*2430a0*/  LDL.LU.64 R14, [R1+0x7d90] ;  /* 0x007d9000010e7983 */ /* 0x001ee80000300a00 */
[----:B------:R-:W2:Y:S04]  /*2430b0*/  LDL.LU.64 R12, [R1+0x7d88] ;  /* 0x007d8800010c7983 */ /* 0x000ea80000300a00 */
[----:B------:R-:W4:Y:S04]  /*2430c0*/  LDL.LU.64 R10, [R1+0x7d80] ;  /* 0x007d8000010a7983 */ /* 0x000f280000300a00 */
[----:B------:R-:W3:Y:S04]  /*2430d0*/  LDL.LU.64 R8, [R1+0x7d78] ;  /* 0x007d780001087983 */ /* 0x000ee80000300a00 */
[----:B------:R0:W-:Y:S01]  /*2430e0*/  STSM.16.M88.4 [R28+0x200], R4 ;  /* 0x000200041c007844 */ /* 0x0001e20000000200 */
[C---:B------:R-:W-:Y:S01]  /*2430f0*/  PRMT R0, R22.reuse, 0x7770, RZ ;  /* 0x0000777016007816 */ /* 0x040fe200000000ff */
[----:B------:R-:W-:Y:S06]  /*243100*/  BAR.SYNC.DEFER_BLOCKING 0x0 ;  /* 0x0000000000007b1d */ /* 0x000fec0000010000 */
[----:B0-----:R-:W2:Y:S04]  /*243110*/  LDL.LU R28, [R1+0x7d70] ;  /* 0x007d7000011c7983 */ /* 0x001ea80000300800 */
[----:B------:R-:W2:Y:S04]  /*243120*/  LDL.LU.64 R6, [R1+0x7d68] ;  /* 0x007d680001067983 */ /* 0x000ea80000300a00 */
[----:B---3--:R0:W-:Y:S02]  /*243130*/  @P5 STG.E.U8 desc[UR20][R8.64], R0 ;  /* 0x0000000008005986 */ /* 0x0081e4000c101114 */
[----:B0-----:R-:W-:-:S05]  /*243140*/  PRMT R0, R22, 0x7771, RZ ;  /* 0x0000777116007816 */ /* 0x001fca00000000ff */
[----:B----4-:R0:W-:Y:S02]  /*243150*/  @P6 STG.E.U8 desc[UR20][R10.64], R0 ;  /* 0x000000000a006986 */ /* 0x0101e4000c101114 */
[----:B0-----:R-:W-:-:S05]  /*243160*/  PRMT R0, R22, 0x7772, RZ ;  /* 0x0000777216007816 */ /* 0x001fca00000000ff */
[----:B--2---:R0:W-:Y:S02]  /*243170*/  @P0 STG.E.U8 desc[UR20][R12.64], R0 ;  /* 0x000000000c000986 */ /* 0x0041e4000c101114 */
[----:B0-----:R-:W-:-:S05]  /*243180*/  PRMT R0, R22, 0x7773, RZ ;  /* 0x0000777316007816 */ /* 0x001fca00000000ff */
[----:B------:R0:W-:Y:S01]  /*243190*/  @P1 STG.E.U8 desc[UR20][R14.64], R0 ;  /* 0x000000000e001986 */ /* 0x0001e2000c101114 */
[----:B------:R-:W-:Y:S02]  /*2431a0*/  LOP3.LUT P5, RZ, R26, 0x10000000, RZ, 0xc0, !PT ;  /* 0x100000001aff7812 */ /* 0x000fe400078ac0ff */
[----:B0-----:R-:W-:-:S05]  /*2431b0*/  PRMT R0, R23, 0x7770, RZ ;  /* 0x0000777017007816 */ /* 0x001fca00000000ff */
[----:B------:R0:W-:Y:S02]  /*2431c0*/  @P2 STG.E.U8 desc[UR20][R16.64], R0 ;  /* 0x0000000010002986 */ /* 0x0001e4000c101114 */
[----:B0-----:R-:W-:-:S05]  /*2431d0*/  PRMT R0, R23, 0x7771, RZ ;  /* 0x0000777117007816 */ /* 0x001fca00000000ff */
[----:B------:R0:W-:Y:S02]  /*2431e0*/  @P3 STG.E.U8 desc[UR20][R18.64], R0 ;  /* 0x0000000012003986 */ /* 0x0001e4000c101114 */
[----:B0-----:R-:W-:-:S05]  /*2431f0*/  PRMT R0, R23, 0x7772, RZ ;  /* 0x0000777217007816 */ /* 0x001fca00000000ff */
[----:B------:R0:W-:Y:S02]  /*243200*/  @P4 STG.E.U8 desc[UR20][R20.64], R0 ;  /* 0x0000000014004986 */ /* 0x0001e4000c101114 */
[----:B0-----:R-:W-:-:S05]  /*243210*/  PRMT R0, R23, 0x7773, RZ ;  /* 0x0000777317007816 */ /* 0x001fca00000000ff */
[----:B------:R0:W-:Y:S04]  /*243220*/  @P5 STG.E.U8 desc[UR20][R24.64], R0 ;  /* 0x0000000018005986 */ /* 0x0001e8000c101114 */
[----:B0-----:R-:W2:Y:S04]  /*243230*/  LDL.LU.64 R24, [R1+0x4298] ;  /* 0x0042980001187983 */ /* 0x001ea80000300a00 */
[----:B------:R-:W3:Y:S04]  /*243240*/  LDL.LU.64 R14, [R1+0x4290] ;  /* 0x00429000010e7983 */ /* 0x000ee80000300a00 */
[----:B------:R-:W4:Y:S04]  /*243250*/  LDL.LU.64 R16, [R1+0x4288] ;  /* 0x0042880001107983 */ /* 0x000f280000300a00 */
[----:B------:R-:W2:Y:S01]  /*243260*/  LDL.LU R19, [R1+0xd4] ;  /* 0x0000d40001137983 */ /* 0x000ea20000300800 */
[----:B------:R-:W-:-:S03]  /*243270*/  LOP3.LUT P2, RZ, R7, 0x40000000, RZ, 0xc0, !PT ;  /* 0x4000000007ff7812 */ /* 0x000fc6000784c0ff */
[----:B------:R-:W4:Y:S04]  /*243280*/  LDL.LU.64 R22, [R1+0xef0] ;  /* 0x000ef00001167983 */ /* 0x000f280000300a00 */
[----:B------:R-:W4:Y:S04]  /*243290*/  LDL.LU.64 R20, [R1+0x4280] ;  /* 0x0042800001147983 */ /* 0x000f280000300a00 */
[----:B------:R-:W4:Y:S04]  /*2432a0*/  LDL.LU R0, [R1+0xb4] ;  /* 0x0000b40001007983 */ /* 0x000f280000300800 */
[----:B------:R-:W-:Y:S01]  /*2432b0*/  STL.64 [R1+0x7528], R6 ;  /* 0x0075280601007387 */ /* 0x000fe20000100a00 */
[----:B--2---:R-:W-:-:S05]  /*2432c0*/  PRMT R2, R19, 0x7770, RZ ;  /* 0x0000777013027816 */ /* 0x004fca00000000ff */
[----:B------:R0:W-:Y:S04]  /*2432d0*/  @P2 STG.E.U8 desc[UR20][R24.64], R2 ;  /* 0x0000000218002986 */ /* 0x0001e8000c101114 */
[----:B0-----:R-:W2:Y:S04]  /*2432e0*/  LDL.LU.64 R24, [R1+0x4278] ;  /* 0x0042780001187983 */ /* 0x001ea80000300a00 */
[----:B------:R-:W3:Y:S04]  /*2432f0*/  LDL.LU R5, [R1+0xd8] ;  /* 0x0000d80001057983 */ /* 0x000ee80000300800 */
[----:B---3--:R0:W-:Y:S04]  /*243300*/  STL [R1+0x7d58], R5 ;  /* 0x007d580501007387 */ /* 0x0081e80000100800 */
[----:B0-----:R-:W3:Y:S01]  /*243310*/  LDL.LU.64 R4, [R1+0xf08] ;  /* 0x000f080001047983 */ /* 0x001ee20000300a00 */
[----:B------:R-:W-:-:S02]  /*243320*/  LOP3.LUT P3, RZ, R7, 0x80000000, RZ, 0xc0, !PT ;  /* 0x8000000007ff7812 */ /* 0x000fc4000786c0ff */
[----:B------:R-:W-:Y:S02]  /*243330*/  LOP3.LUT P6, RZ, R29, 0x400, RZ, 0xc0, !PT ;  /* 0x000004001dff7812 */ /* 0x000fe400078cc0ff */
[----:B------:R-:W-:-:S11]  /*243340*/  LOP3.LUT R26, R26, 0xffefffff, RZ, 0xc0, !PT ;  /* 0xffefffff1a1a7812 */ /* 0x000fd600078ec0ff */
[----:B------:R-:W-:Y:S02]  /*243350*/  @P6 LOP3.LUT R26, R26, 0x100000, RZ, 0xfc, !PT ;  /* 0x001000001a1a6812 */ /* 0x000fe400078efcff */
        /* <DEDUP_REMOVED lines=10> */
[----:B------:R-:W-:Y:S01]  /*243400*/  LOP3.LUT R26, R26, 0xfeffffff, RZ, 0xc0, !PT ;  /* 0xfeffffff1a1a7812 */ /* 0x000fe200078ec0ff */
[----:B---3--:R0:W-:Y:S04]  /*243410*/  STL.64 [R1+0x7d60], R4 ;  /* 0x007d600401007387 */ /* 0x0081e80000100a00 */
[----:B0-----:R-:W3:Y:S04]  /*243420*/  LDL.LU.64 R4, [R1+0x4270] ;  /* 0x0042700001047983 */ /* 0x001ee80000300a00 */
[----:B------:R-:W3:Y:S02]  /*243430*/  LDL.LU.64 R6, [R1+0x4260] ;  /* 0x0042600001067983 */ /* 0x000ee40000300a00 */
[----:B------:R-:W-:-:S02]  /*243440*/  @P6 LOP3.LUT R26, R26, 0x1000000, RZ, 0xfc, !PT ;  /* 0x010000001a1a6812 */ /* 0x000fc400078efcff */
[----:B------:R-:W-:Y:S02]  /*243450*/  LOP3.LUT P6, RZ, R29, 0x20, RZ, 0xc0, !PT ;  /* 0x000000201dff7812 */ /* 0x000fe400078cc0ff */
[----:B------:R-:W-:-:S11]  /*243460*/  LOP3.LUT R26, R26, 0xfdffffff, RZ, 0xc0, !PT ;  /* 0xfdffffff1a1a7812 */ /* 0x000fd600078ec0ff */
[----:B------:R-:W-:Y:S02]  /*243470*/  @P6 LOP3.LUT R26, R26, 0x2000000, RZ, 0xfc, !PT ;  /* 0x020000001a1a6812 */ /* 0x000fe400078efcff */
[C---:B------:R-:W-:Y:S02]  /*243480*/  LOP3.LUT P6, RZ, R29.reuse, 0x10, RZ, 0xc0, !PT ;  /* 0x000000101dff7812 */ /* 0x040fe400078cc0ff */
[----:B------:R-:W-:Y:S02]  /*243490*/  LOP3.LUT R26, R26, 0xfbffffff, RZ, 0xc0, !PT ;  /* 0xfbffffff1a1a7812 */ /* 0x000fe400078ec0ff */
[----:B------:R-:W-:-:S09]  /*2434a0*/  LOP3.LUT P4, RZ, R29, 0x1, RZ, 0xc0, !PT ;  /* 0x000000011dff7812 */ /* 0x000fd2000788c0ff */
[----:B------:R-:W-:Y:S02]  /*2434b0*/  @P6 LOP3.LUT R26, R26, 0x4000000, RZ, 0xfc, !PT ;  /* 0x040000001a1a6812 */ /* 0x000fe400078efcff */
[----:B------:R-:W-:Y:S02]  /*2434c0*/  LOP3.LUT P6, RZ, R29, 0x8, RZ, 0xc0, !PT ;  /* 0x000000081dff7812 */ /* 0x000fe400078cc0ff */
[----:B------:R-:W-:Y:S02]  /*2434d0*/  LOP3.LUT R26, R26, 0xf7ffffff, RZ, 0xc0, !PT ;  /* 0xf7ffffff1a1a7812 */ /* 0x000fe400078ec0ff */
[----:B------:R-:W-:Y:S02]  /*2434e0*/  PRMT R2, R19, 0x7771, RZ ;  /* 0x0000777113027816 */ /* 0x000fe400000000ff */
[----:B------:R-:W-:-:S03]  /*2434f0*/  LOP3.LUT P5, RZ, R29, 0x2, RZ, 0xc0, !PT ;  /* 0x000000021dff7812 */ /* 0x000fc600078ac0ff */
[----:B------:R0:W-:Y:S04]  /*243500*/  @P3 STG.E.U8 desc[UR20][R14.64], R2 ;  /* 0x000000020e003986 */ /* 0x0001e8000c101114 */
[----:B------:R-:W-:Y:S02]  /*243510*/  @P6 LOP3.LUT R26, R26, 0x8000000, RZ, 0xfc, !PT ;  /* 0x080000001a1a6812 */ /* 0x000fe400078efcff */
[----:B------:R-:W-:Y:S02]  /*243520*/  LOP3.LUT P6, RZ, R29, 0x4, RZ, 0xc0, !PT ;  /* 0x000000041dff7812 */ /* 0x000fe400078cc0ff */
[----:B0-----:R-:W-:Y:S02]  /*243530*/  PRMT R2, R19, 0x7772, RZ ;  /* 0x0000777213027816 */ /* 0x001fe400000000ff */
[----:B----4-:R-:W-:-:S03]  /*243540*/  PRMT R10, R0, 0x7770, RZ ;  /* 0x00007770000a7816 */ /* 0x010fc600000000ff */
[----:B------:R0:W-:Y:S02]  /*243550*/  @P4 STG.E.U8 desc[UR20][R16.64], R2 ;  /* 0x0000000210004986 */ /* 0x0001e4000c101114 */
[----:B0-----:R-:W-:-:S05]  /*243560*/  PRMT R2, R19, 0x7773, RZ ;  /* 0x0000777313027816 */ /* 0x001fca00000000ff */
[----:B------:R-:W-:Y:S04]  /*243570*/  @P5 STG.E.U8 desc[UR20][R22.64], R2 ;  /* 0x0000000216005986 */ /* 0x000fe8000c101114 */
[----:B------:R-:W-:Y:S01]  /*243580*/  @P6 STG.E.U8 desc[UR20][R20.64], R10 ;  /* 0x0000000a14006986 */ /* 0x000fe2000c101114 */
[----:B------:R-:W-:Y:S02]  /*243590*/  LOP3.LUT P6, RZ, R26, 0x8000000, RZ, 0xc0, !PT ;  /* 0x080000001aff7812 */ /* 0x000fe400078cc0ff */
[----:B------:R-:W-:-:S11]  /*2435a0*/  PRMT R16, R0, 0x7771, RZ ;  /* 0x0000777100107816 */ /* 0x000fd600000000ff */
[----:B--2---:R0:W-:Y:S01]  /*2435b0*/  @P6 STG.E.U8 desc[UR20][R24.64], R16 ;  /* 0x0000001018006986 */ /* 0x0041e2000c101114 */
[----:B------:R-:W-:Y:S02]  /*2435c0*/  LOP3.LUT P6, RZ, R26, 0x4000000, RZ, 0xc0, !PT ;  /* 0x040000001aff7812 */ /* 0x000fe400078cc0ff */
[----:B0-----:R-:W-:Y:S01]  /*2435d0*/  PRMT R24, R0, 0x7772, RZ ;  /* 0x0000777200187816 */ /* 0x001fe200000000ff */
[----:B---3--:R0:W-:Y:S04]  /*2435e0*/  STL.64 [R1+0x7d50], R6 ;  /* 0x007d500601007387 */ /* 0x0081e80000100a00 */
[----:B0-----:R-:W2:Y:S04]  /*2435f0*/  LDL.LU.64 R6, [R1+0x4268] ;  /* 0x0042680001067983 */ /* 0x001ea80000300a00 */
[----:B------:R-:W3:Y:S04]  /*243600*/  LDL.LU.64 R2, [R1+0x4258] ;  /* 0x0042580001027983 */ /* 0x000ee80000300a00 */
[----:B------:R-:W4:Y:S04]  /*243610*/  LDL.LU.64 R8, [R1+0xf10] ;  /* 0x000f100001087983 */ /* 0x000f280000300a00 */
[----:B------:R-:W4:Y:S04]  /*243620*/  LDL.LU R23, [R1+0xb8] ;  /* 0x0000b80001177983 */ /* 0x000f280000300800 */
[----:B------:R-:W4:Y:S04]  /*243630*/  LDL.LU.64 R10, [R1+0x4250] ;  /* 0x00425000010a7983 */ /* 0x000f280000300a00 */
[----:B------:R-:W4:Y:S04]  /*243640*/  LDL.LU.64 R12, [R1+0x4248] ;  /* 0x00424800010c7983 */ /* 0x000f280000300a00 */
[----:B------:R-:W4:Y:S04]  /*243650*/  LDL.LU.64 R14, [R1+0x4240] ;  /* 0x00424000010e7983 */ /* 0x000f280000300a00 */
[----:B------:R-:W4:Y:S04]  /*243660*/  LDL.LU R22, [R1+0xdc] ;  /* 0x0000dc0001167983 */ /* 0x000f280000300800 */
[----:B------:R-:W4:Y:S04]  /*243670*/  LDL.LU.64 R16, [R1+0xf30] ;  /* 0x000f300001107983 */ /* 0x000f280000300a00 */
[----:B------:R-:W4:Y:S04]  /*243680*/  LDL.LU.64 R18, [R1+0x4238] ;  /* 0x0042380001127983 */ /* 0x000f280000300a00 */
[----:B------:R-:W4:Y:S04]  /*243690*/  LDL.LU.64 R20, [R1+0x4230] ;  /* 0x0042300001147983 */ /* 0x000f280000300a00 */
[----:B------:R0:W-:Y:S04]  /*2436a0*/  @P6 STG.E.U8 desc[UR20][R4.64], R24 ;  /* 0x0000001804006986 */ /* 0x0001e8000c101114 */
[----:B0-----:R-:W2:Y:S01]  /*2436b0*/  LDL.LU.64 R4, [R1+0x7d60] ;  /* 0x007d600001047983 */ /* 0x001ea20000300a00 */
[----:B------:R-:W-:-:S02]  /*2436c0*/  LOP3.LUT P6, RZ, R26, 0x2000000, RZ, 0xc0, !PT ;  /* 0x020000001aff7812 */ /* 0x000fc400078cc0ff */
[----:B------:R-:W-:Y:S01]  /*2436d0*/  PRMT R0, R0, 0x7773, RZ ;  /* 0x0000777300007816 */ /* 0x000fe200000000ff */
[----:B------:R-:W4:Y:S10]  /*2436e0*/  LDL.LU.64 R24, [R1+0x4228] ;  /* 0x0042280001187983 */ /* 0x000f340000300a00 */
[----:B--2---:R0:W-:Y:S04]  /*2436f0*/  @P6 STG.E.U8 desc[UR20][R4.64], R0 ;  /* 0x0000000004006986 */ /* 0x0041e8000c101114 */
[----:B0-----:R-:W2:Y:S01]  /*243700*/  LDL.LU R5, [R1+0x7d58] ;  /* 0x007d580001057983 */ /* 0x001ea20000300800 */
[----:B------:R-:W-:-:S02]  /*243710*/  LOP3.LUT P6, RZ, R26, 0x1000000, RZ, 0xc0, !PT ;  /* 0x010000001aff7812 */ /* 0x000fc400078cc0ff */
[----:B--2---:R-:W-:-:S11]  /*243720*/  PRMT R0, R5, 0x7770, RZ ;  /* 0x0000777005007816 */ /* 0x004fd600000000ff */
[----:B------:R0:W-:Y:S04]  /*243730*/  @P6 STG.E.U8 desc[UR20][R6.64], R0 ;  /* 0x0000000006006986 */ /* 0x0001e8000c101114 */
[----:B0-----:R-:W2:Y:S01]  /*243740*/  LDL.LU.64 R6, [R1+0x7d50] ;  /* 0x007d500001067983 */ /* 0x001ea20000300a00 */
[----:B------:R-:W-:Y:S02]  /*243750*/  LOP3.LUT P6, RZ, R26, 0x800000, RZ, 0xc0, !PT ;  /* 0x008000001aff7812 */ /* 0x000fe400078cc0ff */
[----:B------:R-:W-:Y:S02]  /*243760*/  PRMT R0, R5, 0x7771, RZ ;  /* 0x0000777105007816 */ /* 0x000fe400000000ff */
[C---:B------:R-:W-:Y:S02]  /*243770*/  LOP3.LUT P0, RZ, R29.reuse, 0x800, RZ, 0xc0, !PT ;  /* 0x000008001dff7812 */ /* 0x040fe4000780c0ff */
[----:B------:R-:W-:-:S02]  /*243780*/  LOP3.LUT P1, RZ, R29, 0x1000, RZ, 0xc0, !PT ;  /* 0x000010001dff7812 */ /* 0x000fc4000782c0ff */
[C---:B------:R-:W-:Y:S02]  /*243790*/  LOP3.LUT P2, RZ, R29.reuse, 0x2000, RZ, 0xc0, !PT ;  /* 0x000020001dff7812 */ /* 0x040fe4000784c0ff */
[C---:B------:R-:W-:Y:S02]  /*2437a0*/  LOP3.LUT P3, RZ, R29.reuse, 0x4000, RZ, 0xc0, !PT ;  /* 0x000040001dff7812 */ /* 0x040fe4000786c0ff */
[C---:B------:R-:W-:Y:S02]  /*2437b0*/  LOP3.LUT P4, RZ, R29.reuse, 0x8000, RZ, 0xc0, !PT ;  /* 0x000080001dff7812 */ /* 0x040fe4000788c0ff */
[----:B------:R-:W-:Y:S01]  /*2437c0*/  LOP3.LUT P5, RZ, R29, 0x10000, RZ, 0xc0, !PT ;  /* 0x000100001dff7812 */ /* 0x000fe200078ac0ff */
[----:B--2---:R0:W-:Y:S01]  /*2437d0*/  @P6 STG.E.U8 desc[UR20][R6.64], R0 ;  /* 0x0000000006006986 */ /* 0x0041e2000c101114 */
[----:B------:R-:W-:Y:S02]  /*2437e0*/  LOP3.LUT P6, RZ, R26, 0x400000, RZ, 0xc0, !PT ;  /* 0x004000001aff7812 */ /* 0x000fe400078cc0ff */
[----:B0-----:R-:W-:-:S11]  /*2437f0*/  PRMT R0, R5, 0x7772, RZ ;  /* 0x0000777205007816 */ /* 0x001fd600000000ff */
[----:B---3--:R0:W-:Y:S01]  /*243800*/  @P6 STG.E.U8 desc[UR20][R2.64], R0 ;  /* 0x0000000002006986 */ /* 0x0081e2000c101114 */
[----:B------:R-:W-:Y:S02]  /*243810*/  LOP3.LUT P6, RZ, R26, 0x200000, RZ, 0xc0, !PT ;  /* 0x002000001aff7812 */ /* 0x000fe400078cc0ff */
[----:B0-----:R-:W-:-:S11]  /*243820*/  PRMT R0, R5, 0x7773, RZ ;  /* 0x0000777305007816 */ /* 0x001fd600000000ff */
[----:B----4-:R0:W-:Y:S01]  /*243830*/  @P6 STG.E.U8 desc[UR20][R8.64], R0 ;  /* 0x0000000008006986 */ /* 0x0101e2000c101114 */
[----:B------:R-:W-:Y:S02]  /*243840*/  LOP3.LUT P6, RZ, R26, 0x100000, RZ, 0xc0, !PT ;  /* 0x001000001aff7812 */ /* 0x000fe400078cc0ff */
[----:B0-----:R-:W-:-:S11]  /*243850*/  PRMT R0, R23, 0x7770, RZ ;  /* 0x0000777017007816 */ /* 0x001fd600000000ff */
[----:B------:R0:W-:Y:S02]  /*243860*/  @P6 STG.E.U8 desc[UR20][R10.64], R0 ;  /* 0x000000000a006986 */ /* 0x0001e4000c101114 */
[----:B0-----:R-:W-:-:S05]  /*243870*/  PRMT R0, R23, 0x7771, RZ ;  /* 0x0000777117007816 */ /* 0x001fca00000000ff */
        /* <DEDUP_REMOVED lines=11> */
[----:B0-----:R-:W2:Y:S01]  /*243930*/  LDL.LU.64 R24, [R1+0xf40] ;  /* 0x000f400001187983 */ /* 0x001ea20000300a00 */
[C---:B------:R-:W-:Y:S02]  /*243940*/  LOP3.LUT P2, RZ, R29.reuse, 0x20000, RZ, 0xc0, !PT ;  /* 0x000200001dff7812 */ /* 0x040fe4000784c0ff */
[----:B------:R-:W-:Y:S01]  /*243950*/  PRMT R2, R22, 0x7773, RZ ;  /* 0x0000777316027816 */ /* 0x000fe200000000ff */
[----:B------:R-:W3:Y:S04]  /*243960*/  LDL.LU.64 R14, [R1+0x4220] ;  /* 0x00422000010e7983 */ /* 0x000ee80000300a00 */
[----:B------:R-:W4:Y:S04]  /*243970*/  LDL.LU.64 R16, [R1+0x4218] ;  /* 0x0042180001107983 */ /* 0x000f280000300a00 */
[----:B------:R-:W4:Y:S04]  /*243980*/  LDL.LU.64 R18, [R1+0x4210] ;  /* 0x0042100001127983 */ /* 0x000f280000300a00 */
[----:B------:R-:W3:Y:S04]  /*243990*/  LDL.LU R23, [R1+0xbc] ;  /* 0x0000bc0001177983 */ /* 0x000ee80000300800 */
[----:B------:R-:W4:Y:S04]  /*2439a0*/  LDL.LU.64 R20, [R1+0xf48] ;  /* 0x000f480001147983 */ /* 0x000f280000300a00 */
[----:B------:R-:W4:Y:S04]  /*2439b0*/  LDL.LU R0, [R1+0xc0] ;  /* 0x0000c00001007983 */ /* 0x000f280000300800 */
[----:B--2---:R0:W-:Y:S04]  /*2439c0*/  @P2 STG.E.U8 desc[UR20][R24.64], R2 ;  /* 0x0000000218002986 */ /* 0x0041e8000c101114 */
[----:B0-----:R-:W2:Y:S04]  /*2439d0*/  LDL.LU.64 R24, [R1+0x4208] ;  /* 0x0042080001187983 */ /* 0x001ea80000300a00 */
[----:B------:R-:W-:Y:S04]  /*2439e0*/  STL [R1+0x7d3c], R29 ;  /* 0x007d3c1d01007387 */ /* 0x000fe80000100800 */
[----:B------:R-:W3:Y:S04]  /*2439f0*/  LDL.LU R8, [R1+0xa0] ;  /* 0x0000a00001087983 */ /* 0x000ee80000300800 */
[----:B---3--:R0:W-:Y:S04]  /*243a00*/  STL [R1+0x7d38], R8 ;  /* 0x007d380801007387 */ /* 0x0081e80000100800 */
[----:B0-----:R-:W3:Y:S04]  /*243a10*/  LDL.LU.64 R8, [R1+0xf60] ;  /* 0x000f600001087983 */ /* 0x001ee80000300a00 */
[----:B---3--:R0:W-:Y:S04]  /*243a20*/  STL.64 [R1+0x7d40], R8 ;  /* 0x007d400801007387 */ /* 0x0081e80000100a00 */
[----:B0-----:R-:W3:Y:S01]  /*243a30*/  LDL.LU.64 R8, [R1+0x41f8] ;  /* 0x0041f80001087983 */ /* 0x001ee20000300a00 */
[----:B------:R-:W-:-:S02]  /*243a40*/  LOP3.LUT P6, RZ, R29, 0x20000000, RZ, 0xc0, !PT ;  /* 0x200000001dff7812 */ /* 0x000fc400078cc0ff */
        /* <DEDUP_REMOVED lines=14> */
[C---:B------:R-:W-:Y:S01]  /*243b30*/  LOP3.LUT P6, RZ, R29.reuse, 0x1000000, RZ, 0xc0, !PT ;  /* 0x010000001dff7812 */ /* 0x040fe200078cc0ff */
[----:B---3--:R0:W-:Y:S04]  /*243b40*/  STL.64 [R1+0x7d48], R8 ;  /* 0x007d480801007387 */ /* 0x0081e80000100a00 */
[----:B0-----:R-:W3:Y:S01]  /*243b50*/  LDL.LU.64 R8, [R1+0x4200] ;  /* 0x0042000001087983 */ /* 0x001ee20000300a00 */
[----:B------:R-:W-:Y:S02]  /*243b60*/  LOP3.LUT R26, R26, 0xfffdffff, RZ, 0xc0, !PT ;  /* 0xfffdffff1a1a7812 */ /* 0x000fe400078ec0ff */
[----:B------:R-:W-:Y:S01]  /*243b70*/  LOP3.LUT P3, RZ, R29, 0x40000, RZ, 0xc0, !PT ;  /* 0x000400001dff7812 */ /* 0x000fe2000786c0ff */
[----:B------:R-:W3:Y:S04]  /*243b80*/  LDL.LU.64 R6, [R1+0x41f0] ;  /* 0x0041f00001067983 */ /* 0x000ee80000300a00 */
[----:B------:R-:W-:-:S02]  /*243b90*/  @P6 LOP3.LUT R26, R26, 0x20000, RZ, 0xfc, !PT ;  /* 0x000200001a1a6812 */ /* 0x000fc400078efcff */
        /* <DEDUP_REMOVED lines=11> */
[C---:B0-----:R-:W-:Y:S02]  /*243c50*/  PRMT R2, R23.reuse, 0x7771, RZ ;  /* 0x0000777117027816 */ /* 0x041fe400000000ff */
[----:B------:R-:W-:-:S03]  /*243c60*/  PRMT R10, R23, 0x7773, RZ ;  /* 0x00007773170a7816 */ /* 0x000fc600000000ff */
[----:B----4-:R0:W-:Y:S02]  /*243c70*/  @P4 STG.E.U8 desc[UR20][R16.64], R2 ;  /* 0x0000000210004986 */ /* 0x0101e4000c101114 */
[----:B0-----:R-:W-:-:S05]  /*243c80*/  PRMT R2, R23, 0x7772, RZ ;  /* 0x0000777217027816 */ /* 0x001fca00000000ff */
[----:B------:R0:W-:Y:S04]  /*243c90*/  @P5 STG.E.U8 desc[UR20][R18.64], R2 ;  /* 0x0000000212005986 */ /* 0x0001e8000c101114 */
[----:B------:R1:W-:Y:S01]  /*243ca0*/  @P6 STG.E.U8 desc[UR20][R20.64], R10 ;  /* 0x0000000a14006986 */ /* 0x0003e2000c101114 */
[----:B------:R-:W-:Y:S02]  /*243cb0*/  LOP3.LUT P6, RZ, R26, 0x80000, RZ, 0xc0, !PT ;  /* 0x000800001aff7812 */ /* 0x000fe400078cc0ff */
[----:B------:R-:W-:Y:S01]  /*243cc0*/  PRMT R16, R0, 0x7770, RZ ;  /* 0x0000777000107816 */ /* 0x000fe200000000ff */
[----:B0-----:R-:W4:Y:S04]  /*243cd0*/  LDL.LU.64 R2, [R1+0x41e8] ;  /* 0x0041e80001027983 */ /* 0x001f280000300a00 */
[----:B------:R-:W4:Y:S06]  /*243ce0*/  LDL.LU.64 R4, [R1+0x41e0] ;  /* 0x0041e00001047983 */ /* 0x000f2c0000300a00 */
[----:B--2---:R0:W-:Y:S01]  /*243cf0*/  @P6 STG.E.U8 desc[UR20][R24.64], R16 ;  /* 0x0000001018006986 */ /* 0x0041e2000c101114 */
[----:B------:R-:W-:-:S03]  /*243d00*/  LOP3.LUT P6, RZ, R26, 0x40000, RZ, 0xc0, !PT ;  /* 0x000400001aff7812 */ /* 0x000fc600078cc0ff */
[----:B------:R-:W2:Y:S04]  /*243d10*/  LDL.LU R23, [R1+0xc4] ;  /* 0x0000c40001177983 */ /* 0x000ea80000300800 */
[----:B-1----:R-:W2:Y:S04]  /*243d20*/  LDL.LU.64 R10, [R1+0xf78] ;  /* 0x000f7800010a7983 */ /* 0x002ea80000300a00 */
[----:B------:R-:W2:Y:S01]  /*243d30*/  LDL.LU.64 R12, [R1+0x41d8] ;  /* 0x0041d800010c7983 */ /* 0x000ea20000300a00 */
[----:B0-----:R-:W-:-:S03]  /*243d40*/  PRMT R24, R0, 0x7771, RZ ;  /* 0x0000777100187816 */ /* 0x001fc600000000ff */
[----:B------:R-:W2:Y:S04]  /*243d50*/  LDL.LU.64 R14, [R1+0x41d0] ;  /* 0x0041d000010e7983 */ /* 0x000ea80000300a00 */
[----:B------:R-:W2:Y:S04]  /*243d60*/  LDL.LU R22, [R1+0xa4] ;  /* 0x0000a40001167983 */ /* 0x000ea80000300800 */
[----:B------:R-:W2:Y:S04]  /*243d70*/  LDL.LU.64 R16, [R1+0x41c8] ;  /* 0x0041c80001107983 */ /* 0x000ea80000300a00 */
[----:B------:R-:W2:Y:S04]  /*243d80*/  LDL.LU.64 R18, [R1+0xf80] ;  /* 0x000f800001127983 */ /* 0x000ea80000300a00 */
[----:B------:R-:W2:Y:S04]  /*243d90*/  LDL.LU.64 R20, [R1+0x41c0] ;  /* 0x0041c00001147983 */ /* 0x000ea80000300a00 */
[----:B---3--:R0:W-:Y:S04]  /*243da0*/  @P6 STG.E.U8 desc[UR20][R8.64], R24 ;  /* 0x0000001808006986 */ /* 0x0081e8000c101114 */
[----:B0-----:R-:W3:Y:S01]  /*243db0*/  LDL.LU.64 R8, [R1+0x7d48] ;  /* 0x007d480001087983 */ /* 0x001ee20000300a00 */
[----:B------:R-:W-:-:S02]  /*243dc0*/  LOP3.LUT P6, RZ, R26, 0x20000, RZ, 0xc0, !PT ;  /* 0x000200001aff7812 */ /* 0x000fc400078cc0ff */
[C---:B------:R-:W-:Y:S01]  /*243dd0*/  LOP3.LUT P0, RZ, R29.reuse, 0x40000000, RZ, 0xc0, !PT ;  /* 0x400000001dff7812 */ /* 0x040fe2000780c0ff */
[----:B------:R-:W2:Y:S01]  /*243de0*/  LDL.LU.64 R24, [R1+0x41b8] ;  /* 0x0041b80001187983 */ /* 0x000ea20000300a00 */
[----:B------:R-:W-:Y:S02]  /*243df0*/  LOP3.LUT P1, RZ, R29, 0x80000000, RZ, 0xc0, !PT ;  /* 0x800000001dff7812 */ /* 0x000fe4000782c0ff */
[----:B------:R-:W-:-:S07]  /*243e00*/  PRMT R29, R0, 0x7772, RZ ;  /* 0x00007772001d7816 */ /* 0x000fce00000000ff */
[----:B---3--:R0:W-:Y:S04]  /*243e10*/  @P6 STG.E.U8 desc[UR20][R8.64], R29 ;  /* 0x0000001d08006986 */ /* 0x0081e8000c101114 */
[----:B0-----:R-:W3:Y:S01]  /*243e20*/  LDL.LU.64 R8, [R1+0x7d40] ;  /* 0x007d400001087983 */ /* 0x001ee20000300a00 */
[----:B------:R-:W-:Y:S02]  /*243e30*/  LOP3.LUT P6, RZ, R26, 0x10000, RZ, 0xc0, !PT ;  /* 0x000100001aff7812 */ /* 0x000fe400078cc0ff */
[----:B------:R-:W-:Y:S01]  /*243e40*/  PRMT R0, R0, 0x7773, RZ ;  /* 0x0000777300007816 */ /* 0x000fe200000000ff */
[----:B------:R-:W2:Y:S10]  /*243e50*/  LDL.LU R29, [R1+0x7d3c] ;  /* 0x007d3c00011d7983 */ /* 0x000eb40000300800 */
[----:B---3--:R0:W-:Y:S04]  /*243e60*/  @P6 STG.E.U8 desc[UR20][R8.64], R0 ;  /* 0x0000000008006986 */ /* 0x0081e8000c101114 */
[----:B0-----:R-:W3:Y:S01]  /*243e70*/  LDL.LU R8, [R1+0x7d38] ;  /* 0x007d380001087983 */ /* 0x001ee20000300800 */
[----:B------:R-:W-:-:S02]  /*243e80*/  LOP3.LUT P6, RZ, R26, 0x8000, RZ, 0xc0, !PT ;  /* 0x000080001aff7812 */ /* 0x000fc400078cc0ff */
[C---:B------:R-:W-:Y:S02]  /*243e90*/  LOP3.LUT P2, RZ, R28.reuse, 0x1, RZ, 0xc0, !PT ;  /* 0x000000011cff7812 */ /* 0x040fe4000784c0ff */
[C---:B------:R-:W-:Y:S02]  /*243ea0*/  LOP3.LUT P3, RZ, R28.reuse, 0x2, RZ, 0xc0, !PT ;  /* 0x000000021cff7812 */ /* 0x040fe4000786c0ff */
[C---:B------:R-:W-:Y:S02]  /*243eb0*/  LOP3.LUT P4, RZ, R28.reuse, 0x4, RZ, 0xc0, !PT ;  /* 0x000000041cff7812 */ /* 0x040fe4000788c0ff */
[----:B------:R-:W-:Y:S02]  /*243ec0*/  LOP3.LUT P5, RZ, R28, 0x8, RZ, 0xc0, !PT ;  /* 0x000000081cff7812 */ /* 0x000fe400078ac0ff */
[----:B---3--:R-:W-:-:S05]  /*243ed0*/  PRMT R0, R8, 0x7770, RZ ;  /* 0x0000777008007816 */ /* 0x008fca00000000ff */
[----:B------:R0:W-:Y:S01]  /*243ee0*/  @P6 STG.E.U8 desc[UR20][R6.64], R0 ;  /* 0x0000000006006986 */ /* 0x0001e2000c101114 */
[----:B------:R-:W-:Y:S02]  /*243ef0*/  LOP3.LUT P6, RZ, R26, 0x4000, RZ, 0xc0, !PT ;  /* 0x000040001aff7812 */ /* 0x000fe400078cc0ff */
[----:B0-----:R-:W-:-:S11]  /*243f00*/  PRMT R0, R8, 0x7771, RZ ;  /* 0x0000777108007816 */ /* 0x001fd600000000ff */
[----:B----4-:R0:W-:Y:S01]  /*243f10*/  @P6 STG.E.U8 desc[UR20][R2.64], R0 ;  /* 0x0000000002006986 */ /* 0x0101e2000c101114 */
[----:B------:R-:W-:Y:S02]  /*243f20*/  LOP3.LUT P6, RZ, R26, 0x2000, RZ, 0xc0, !PT ;  /* 0x000020001aff7812 */ /* 0x000fe400078cc0ff */
[----:B0-----:R-:W-:-:S11]  /*243f30*/  PRMT R0, R8, 0x7772, RZ ;  /* 0x0000777208007816 */ /* 0x001fd600000000ff */
[----:B------:R0:W-:Y:S01]  /*243f40*/  @P6 STG.E.U8 desc[UR20][R4.64], R0 ;  /* 0x0000000004006986 */ /* 0x0001e2000c101114 */
[----:B------:R-:W-:Y:S02]  /*243f50*/  LOP3.LUT P6, RZ, R26, 0x1000, RZ, 0xc0, !PT ;  /* 0x000010001aff7812 */ /* 0x000fe400078cc0ff */
[----:B0-----:R-:W-:-:S11]  /*243f60*/  PRMT R0, R8, 0x7773, RZ ;  /* 0x0000777308007816 */ /* 0x001fd600000000ff */
[----:B--2---:R0:W-:Y:S02]  /*243f70*/  @P6 STG.E.U8 desc[UR20][R10.64], R0 ;  /* 0x000000000a006986 */ /* 0x0041e4000c101114 */
        /* <DEDUP_REMOVED lines=13> */
[----:B------:R-:W-:Y:S02]  /*244050*/  LOP3.LUT P2, RZ, R28, 0x10, RZ, 0xc0, !PT ;  /* 0x000000101cff7812 */ /* 0x000fe4000784c0ff */
[----:B------:R-:W-:Y:S01]  /*244060*/  PRMT R0, R22, 0x7772, RZ ;  /* 0x0000777216007816 */ /* 0x000fe200000000ff */
[----:B------:R-:W3:Y:S04]  /*244070*/  LDL.LU.64 R14, [R1+0xfb0] ;  /* 0x000fb000010e7983 */ /* 0x000ee80000300a00 */
[----:B------:R-:W4:Y:S04]  /*244080*/  LDL.LU.64 R18, [R1+0x41a8] ;  /* 0x0041a80001127983 */ /* 0x000f280000300a00 */
[----:B------:R-:W4:Y:S04]  /*244090*/  LDL.LU.64 R16, [R1+0x41a0] ;  /* 0x0041a00001107983 */ /* 0x000f280000300a00 */
[----:B------:R-:W4:Y:S04]  /*2440a0*/  LDL.LU.64 R20, [R1+0x4198] ;  /* 0x0041980001147983 */ /* 0x000f280000300a00 */
[----:B------:R-:W4:Y:S04]  /*2440b0*/  LDL.LU R23, [R1+0xc8] ;  /* 0x0000c80001177983 */ /* 0x000f280000300800 */
[----:B--2---:R0:W-:Y:S04]  /*2440c0*/  @P2 STG.E.U8 desc[UR20][R24.64], R0 ;  /* 0x0000000018002986 */ /* 0x0041e8000c101114 */
[----:B0-----:R-:W2:Y:S04]  /*2440d0*/  LDL.LU.64 R24, [R1+0xfb8] ;  /* 0x000fb80001187983 */ /* 0x001ea80000300a00 */
[----:B------:R-:W2:Y:S04]  /*2440e0*/  LDL.LU R0, [R1+0xa8] ;  /* 0x0000a80001007983 */ /* 0x000ea80000300800 */
[----:B------:R-:W3:Y:S04]  /*2440f0*/  LDL.LU.64 R6, [R1+0xfc0] ;  /* 0x000fc00001067983 */ /* 0x000ee80000300a00 */
[----:B---3--:R0:W-:Y:S04]  /*244100*/  STL.64 [R1+0x7d20], R6 ;  /* 0x007d200601007387 */ /* 0x0081e80000100a00 */
        /* <DEDUP_REMOVED lines=18> */
[----:B------:R-:W-:Y:S01]  /*244230*/  LOP3.LUT P6, RZ, R28, 0x800, RZ, 0xc0, !PT ;  /* 0x000008001cff7812 */ /* 0x000fe200078cc0ff */
[----:B---3--:R0:W-:Y:S04]  /*244240*/  STL.64 [R1+0x7d30], R6 ;  /* 0x007d300601007387 */ /* 0x0081e80000100a00 */
[----:B0-----:R-:W3:Y:S01]  /*244250*/  LDL.LU.64 R6, [R1+0x4190] ;  /* 0x0041900001067983 */ /* 0x001ee20000300a00 */
[----:B------:R-:W-:-:S07]  /*244260*/  LOP3.LUT R26, R26, 0xfffffdff, RZ, 0xc0, !PT ;  /* 0xfffffdff1a1a7812 */ /* 0x000fce00078ec0ff */
[----:B------:R-:W-:Y:S02]  /*244270*/  @P6 LOP3.LUT R26, R26, 0x200, RZ, 0xfc, !PT ;  /* 0x000002001a1a6812 */ /* 0x000fe400078efcff */
[----:B------:R-:W-:Y:S02]  /*244280*/  LOP3.LUT P6, RZ, R28, 0x400, RZ, 0xc0, !PT ;  /* 0x000004001cff7812 */ /* 0x000fe400078cc0ff */
[----:B------:R-:W-:Y:S02]  /*244290*/  LOP3.LUT R26, R26, 0xfffffbff, RZ, 0xc0, !PT ;  /* 0xfffffbff1a1a7812 */ /* 0x000fe400078ec0ff */
[----:B------:R-:W-:-:S09]  /*2442a0*/  LOP3.LUT P3, RZ, R28, 0x20, RZ, 0xc0, !PT ;  /* 0x000000201cff7812 */ /* 0x000fd2000786c0ff */
[----:B------:R-:W-:Y:S02]  /*2442b0*/  @P6 LOP3.LUT R26, R26, 0x400, RZ, 0xfc, !PT ;  /* 0x000004001a1a6812 */ /* 0x000fe400078efcff */
[C---:B------:R-:W-:Y:S02]  /*2442c0*/  LOP3.LUT P6, RZ, R28.reuse, 0x200, RZ, 0xc0, !PT ;  /* 0x000002001cff7812 */ /* 0x040fe400078cc0ff */
[----:B------:R-:W-:Y:S02]  /*2442d0*/  LOP3.LUT P4, RZ, R28, 0x40, RZ, 0xc0, !PT ;  /* 0x000000401cff7812 */ /* 0x000fe4000788c0ff */
[----:B------:R-:W-:Y:S02]  /*2442e0*/  LOP3.LUT R26, R26, 0xfffff7ff, RZ, 0xc0, !PT ;  /* 0xfffff7ff1a1a7812 */ /* 0x000fe400078ec0ff */
[----:B------:R-:W-:Y:S02]  /*2442f0*/  PRMT R2, R22, 0x7773, RZ ;  /* 0x0000777316027816 */ /* 0x000fe400000000ff */
[----:B------:R-:W-:-:S03]  /*244300*/  LOP3.LUT P5, RZ, R28, 0x80, RZ, 0xc0, !PT ;  /* 0x000000801cff7812 */ /* 0x000fc600078ac0ff */
[----:B------:R4:W-:Y:S02]  /*244310*/  @P3 STG.E.U8 desc[UR20][R14.64], R2 ;  /* 0x000000020e003986 */ /* 0x0009e4000c101114 */
[----:B------:R-:W-:Y:S02]  /*244320*/  @P6 LOP3.LUT R26, R26, 0x800, RZ, 0xfc, !PT ;  /* 0x000008001a1a6812 */ /* 0x000fe400078efcff */
[----:B------:R-:W-:Y:S02]  /*244330*/  LOP3.LUT P6, RZ, R28, 0x100, RZ, 0xc0, !PT ;  /* 0x000001001cff7812 */ /* 0x000fe400078cc0ff */
[C---:B----4-:R-:W-:Y:S02]  /*244340*/  PRMT R2, R23.reuse, 0x7770, RZ ;  /* 0x0000777017027816 */ /* 0x050fe400000000ff */
[----:B------:R-:W-:-:S03]  /*244350*/  PRMT R4, R23, 0x7772, RZ ;  /* 0x0000777217047816 */ /* 0x000fc600000000ff */
[----:B------:R0:W-:Y:S02]  /*244360*/  @P4 STG.E.U8 desc[UR20][R18.64], R2 ;  /* 0x0000000212004986 */ /* 0x0001e4000c101114 */
[----:B0-----:R-:W-:Y:S02]  /*244370*/  PRMT R2, R23, 0x7771, RZ ;  /* 0x0000777117027816 */ /* 0x001fe400000000ff */
[----:B------:R-:W4:Y:S04]  /*244380*/  LDL.LU R18, [R1+0xcc] ;  /* 0x0000cc0001127983 */ /* 0x000f280000300800 */
[----:B------:R0:W-:Y:S04]  /*244390*/  @P5 STG.E.U8 desc[UR20][R16.64], R2 ;  /* 0x0000000210005986 */ /* 0x0001e8000c101114 */
[----:B------:R1:W-:Y:S01]  /*2443a0*/  @P6 STG.E.U8 desc[UR20][R20.64], R4 ;  /* 0x0000000414006986 */ /* 0x0003e2000c101114 */
[----:B------:R-:W-:-:S02]  /*2443b0*/  LOP3.LUT P6, RZ, R26, 0x800, RZ, 0xc0, !PT ;  /* 0x000008001aff7812 */ /* 0x000fc400078cc0ff */
[----:B------:R-:W-:Y:S01]  /*2443c0*/  PRMT R12, R23, 0x7773, RZ ;  /* 0x00007773170c7816 */ /* 0x000fe200000000ff */
[----:B0-----:R-:W4:Y:S01]  /*2443d0*/  LDL.LU.64 R2, [R1+0x4178] ;  /* 0x0041780001027983 */ /* 0x001f220000300a00 */
[----:B--2---:R-:W-:-:S03]  /*2443e0*/  PRMT R22, R0, 0x7770, RZ ;  /* 0x0000777000167816 */ /* 0x004fc600000000ff */
[----:B-1----:R-:W2:Y:S06]  /*2443f0*/  LDL.LU.64 R4, [R1+0x4170] ;  /* 0x0041700001047983 */ /* 0x002eac0000300a00 */
[----:B------:R0:W-:Y:S01]  /*244400*/  @P6 STG.E.U8 desc[UR20][R24.64], R12 ;  /* 0x0000000c18006986 */ /* 0x0001e2000c101114 */
[----:B------:R-:W-:-:S03]  /*244410*/  LOP3.LUT P6, RZ, R26, 0x400, RZ, 0xc0, !PT ;  /* 0x000004001aff7812 */ /* 0x000fc600078cc0ff */
[----:B------:R-:W2:Y:S04]  /*244420*/  LDL.LU.64 R8, [R1+0x4168] ;  /* 0x0041680001087983 */ /* 0x000ea80000300a00 */
[----:B------:R-:W2:Y:S04]  /*244430*/  LDL.LU.64 R10, [R1+0xfd8] ;  /* 0x000fd800010a7983 */ /* 0x000ea80000300a00 */
[----:B------:R-:W2:Y:S04]  /*244440*/  LDL.LU R19, [R1+0xac] ;  /* 0x0000ac0001137983 */ /* 0x000ea80000300800 */
[----:B0-----:R-:W2:Y:S04]  /*244450*/  LDL.LU.64 R12, [R1+0x4160] ;  /* 0x00416000010c7983 */ /* 0x001ea80000300a00 */
[----:B------:R-:W2:Y:S04]  /*244460*/  LDL.LU.64 R14, [R1+0x4158] ;  /* 0x00415800010e7983 */ /* 0x000ea80000300a00 */
[----:B------:R-:W2:Y:S04]  /*244470*/  LDL.LU.64 R16, [R1+0x4150] ;  /* 0x0041500001107983 */ /* 0x000ea80000300a00 */
[----:B------:R-:W2:Y:S04]  /*244480*/  LDL.LU.64 R20, [R1+0xff0] ;  /* 0x000ff00001147983 */ /* 0x000ea80000300a00 */
[----:B------:R-:W2:Y:S04]  /*244490*/  LDL.LU R24, [R1+0x110] ;  /* 0x0001100001187983 */ /* 0x000ea80000300800 */
[----:B---3--:R0:W-:Y:S04]  /*2444a0*/  @P6 STG.E.U8 desc[UR20][R6.64], R22 ;  /* 0x0000001606006986 */ /* 0x0081e8000c101114 */
[----:B0-----:R-:W3:Y:S01]  /*2444b0*/  LDL.LU.64 R6, [R1+0x7d30] ;  /* 0x007d300001067983 */ /* 0x001ee20000300a00 */
[----:B------:R-:W-:Y:S01]  /*2444c0*/  LOP3.LUT P6, RZ, R26, 0x200, RZ, 0xc0, !PT ;  /* 0x000002001aff7812 */ /* 0x000fe200078cc0ff */
[----:B------:R-:W-:Y:S01]  /*2444d0*/  IMAD.MOV.U32 R25, RZ, RZ, R27 ;  /* 0x000000ffff197224 */ /* 0x000fe200078e001b */
[----:B------:R-:W-:Y:S01]  /*2444e0*/  PRMT R27, R0, 0x7771, RZ ;  /* 0x00007771001b7816 */ /* 0x000fe200000000ff */
[----:B------:R-:W2:Y:S10]  /*2444f0*/  LDL.LU.64 R22, [R1+0x4148] ;  /* 0x0041480001167983 */ /* 0x000eb40000300a00 */
[----:B---3--:R0:W-:Y:S04]  /*244500*/  @P6 STG.E.U8 desc[UR20][R6.64], R27 ;  /* 0x0000001b06006986 */ /* 0x0081e8000c101114 */
[----:B0-----:R-:W3:Y:S01]  /*244510*/  LDL.LU.64 R6, [R1+0x7d28] ;  /* 0x007d280001067983 */ /* 0x001ee20000300a00 */
[----:B------:R-:W-:-:S02]  /*244520*/  LOP3.LUT P6, RZ, R26, 0x100, RZ, 0xc0, !PT ;  /* 0x000001001aff7812 */ /* 0x000fc400078cc0ff */
[----:B------:R-:W-:-:S11]  /*244530*/  PRMT R27, R0, 0x7772, RZ ;  /* 0x00007772001b7816 */ /* 0x000fd600000000ff */
[----:B---3--:R0:W-:Y:S04]  /*244540*/  @P6 STG.E.U8 desc[UR20][R6.64], R27 ;  /* 0x0000001b06006986 */ /* 0x0081e8000c101114 */
[----:B0-----:R-:W3:Y:S04]  /*244550*/  LDL.LU.64 R6, [R1+0x7d20] ;  /* 0x007d200001067983 */ /* 0x001ee80000300a00 */
[----:B------:R-:W2:Y:S01]  /*244560*/  LDL.LU R27, [R1+0x7d18] ;  /* 0x007d1800011b7983 */ /* 0x000ea20000300800 */
[----:B------:R-:W-:Y:S02]  /*244570*/  LOP3.LUT P6, RZ, R26, 0x80, RZ, 0xc0, !PT ;  /* 0x000000801aff7812 */ /* 0x000fe400078cc0ff */
[----:B------:R-:W-:-:S02]  /*244580*/  PRMT R0, R0, 0x7773, RZ ;  /* 0x0000777300007816 */ /* 0x000fc400000000ff */
[C---:B------:R-:W-:Y:S02]  /*244590*/  LOP3.LUT P0, RZ, R28.reuse, 0x20000, RZ, 0xc0, !PT ;  /* 0x000200001cff7812 */ /* 0x040fe4000780c0ff */
[C---:B------:R-:W-:Y:S02]  /*2445a0*/  LOP3.LUT P1, RZ, R28.reuse, 0x40000, RZ, 0xc0, !PT ;  /* 0x000400001cff7812 */ /* 0x040fe4000782c0ff */
[C---:B------:R-:W-:Y:S02]  /*2445b0*/  LOP3.LUT P2, RZ, R28.reuse, 0x80000, RZ, 0xc0, !PT ;  /* 0x000800001cff7812 */ /* 0x040fe4000784c0ff */
[C---:B------:R-:W-:Y:S02]  /*2445c0*/  LOP3.LUT P3, RZ, R28.reuse, 0x100000, RZ, 0xc0, !PT ;  /* 0x001000001cff7812 */ /* 0x040fe4000786c0ff */
[C---:B------:R-:W-:Y:S02]  /*2445d0*/  LOP3.LUT P4, RZ, R28.reuse, 0x200000, RZ, 0xc0, !PT ;  /* 0x002000001cff7812 */ /* 0x040fe4000788c0ff */
[----:B------:R-:W-:-:S02]  /*2445e0*/  LOP3.LUT P5, RZ, R28, 0x400000, RZ, 0xc0, !PT ;  /* 0x004000001cff7812 */ /* 0x000fc400078ac0ff */
[----:B------:R-:W-:Y:S01]  /*2445f0*/  LOP3.LUT R29, R29, 0xefffffff, RZ, 0xc0, !PT ;  /* 0xefffffff1d1d7812 */ /* 0x000fe200078ec0ff */
[----:B---3--:R4:W-:Y:S01]  /*244600*/  @P6 STG.E.U8 desc[UR20][R6.64], R0 ;  /* 0x0000000006006986 */ /* 0x0089e2000c101114 */
[----:B------:R-:W-:Y:S02]  /*244610*/  LOP3.LUT P6, RZ, R26, 0x40, RZ, 0xc0, !PT ;  /* 0x000000401aff7812 */ /* 0x000fe400078cc0ff */
[----:B----4-:R-:W-:-:S11]  /*244620*/  PRMT R0, R18, 0x7770, RZ ;  /* 0x0000777012007816 */ /* 0x010fd600000000ff */
[----:B------:R0:W-:Y:S01]  /*244630*/  @P6 STG.E.U8 desc[UR20][R2.64], R0 ;  /* 0x0000000002006986 */ /* 0x0001e2000c101114 */
[----:B------:R-:W-:Y:S02]  /*244640*/  LOP3.LUT P6, RZ, R26, 0x20, RZ, 0xc0, !PT ;  /* 0x000000201aff7812 */ /* 0x000fe400078cc0ff */
[----:B0-----:R-:W-:-:S11]  /*244650*/  PRMT R0, R18, 0x7771, RZ ;  /* 0x0000777112007816 */ /* 0x001fd600000000ff */
[----:B--2---:R0:W-:Y:S01]  /*244660*/  @P6 STG.E.U8 desc[UR20][R4.64], R0 ;  /* 0x0000000004006986 */ /* 0x0041e2000c101114 */
        /* <DEDUP_REMOVED lines=13> */
[----:B0-----:R-:W-:Y:S02]  /*244740*/  PRMT R0, R24, 0x7770, RZ ;  /* 0x0000777018007816 */ /* 0x001fe400000000ff */
[----:B------:R-:W2:Y:S04]  /*244750*/  LDL.LU.64 R20, [R1+0x44a0] ;  /* 0x0044a00001147983 */ /* 0x000ea80000300a00 */
[----:B------:R0:W-:Y:S04]  /*244760*/  @P5 STG.E.U8 desc[UR20][R22.64], R0 ;  /* 0x0000000016005986 */ /* 0x0001e8000c101114 */
[----:B0-----:R-:W3:Y:S01]  /*244770*/  LDL.LU.64 R22, [R1+0x4498] ;  /* 0x0044980001167983 */ /* 0x001ee20000300a00 */
[----:B------:R-:W-:-:S02]  /*244780*/  LOP3.LUT P6, RZ, R27, 0x8, RZ, 0xc0, !PT ;  /* 0x000000081bff7812 */ /* 0x000fc400078cc0ff */
[----:B------:R-:W-:Y:S01]  /*244790*/  LOP3.LUT R26, R26, 0xfffffffe, RZ, 0xc0, !PT ;  /* 0xfffffffe1a1a7812 */ /* 0x000fe200078ec0ff */
[----:B------:R-:W4:Y:S01]  /*2447a0*/  LDL.LU.64 R14, [R1+0xff8] ;  /* 0x000ff800010e7983 */ /* 0x000f220000300a00 */
[C---:B------:R-:W-:Y:S02]  /*2447b0*/  LOP3.LUT P2, RZ, R28.reuse, 0x800000, RZ, 0xc0, !PT ;  /* 0x008000001cff7812 */ /* 0x040fe4000784c0ff */
[----:B------:R-:W-:Y:S01]  /*2447c0*/  LOP3.LUT P3, RZ, R28, 0x1000000, RZ, 0xc0, !PT ;  /* 0x010000001cff7812 */ /* 0x000fe2000786c0ff */
[----:B------:R-:W4:Y:S01]  /*2447d0*/  LDL.LU.64 R16, [R1+0x4490] ;  /* 0x0044900001107983 */ /* 0x000f220000300a00 */
[----:B------:R-:W-:-:S03]  /*2447e0*/  PRMT R2, R24, 0x7771, RZ ;  /* 0x0000777118027816 */ /* 0x000fc600000000ff */
[----:B------:R-:W4:Y:S02]  /*2447f0*/  LDL.LU.64 R18, [R1+0x4488] ;  /* 0x0044880001127983 */ /* 0x000f240000300a00 */
[----:B------:R-:W-:Y:S02]  /*244800*/  @P6 LOP3.LUT R29, R29, 0x10000000, RZ, 0xfc, !PT ;  /* 0x100000001d1d6812 */ /* 0x000fe400078efcff */
[----:B------:R-:W-:Y:S01]  /*244810*/  LOP3.LUT P6, RZ, R27, 0x4, RZ, 0xc0, !PT ;  /* 0x000000041bff7812 */ /* 0x000fe200078cc0ff */
[----:B------:R-:W4:Y:S01]  /*244820*/  LDL.LU R0, [R1+0xf0] ;  /* 0x0000f00001007983 */ /* 0x000f220000300800 */
        /* <DEDUP_REMOVED lines=8> */
[----:B------:R-:W-:-:S13]  /*2448b0*/  LOP3.LUT P6, RZ, R28, 0x80000000, RZ, 0xc0, !PT ;  /* 0x800000001cff7812 */ /* 0x000fda00078cc0ff */
        /* <DEDUP_REMOVED lines=9> */
[----:B------:R-:W-:Y:S01]  /*244950*/  STL.64 [R1+0x7d00], R28 ;  /* 0x007d001c01007387 */ /* 0x000fe20000100a00 */
[C---:B------:R-:W-:Y:S02]  /*244960*/  LOP3.LUT P4, RZ, R28.reuse, 0x2000000, RZ, 0xc0, !PT ;  /* 0x020000001cff7812 */ /* 0x040fe4000788c0ff */
[----:B------:R-:W-:-:S07]  /*244970*/  LOP3.LUT P5, RZ, R28, 0x4000000, RZ, 0xc0, !PT ;  /* 0x040000001cff7812 */ /* 0x000fce00078ac0ff */
[----:B------:R-:W-:Y:S02]  /*244980*/  @P6 LOP3.LUT R26, R26, 0x8, RZ, 0xfc, !PT ;  /* 0x000000081a1a6812 */ /* 0x000fe400078efcff */
[----:B------:R-:W-:Y:S01]  /*244990*/  LOP3.LUT P6, RZ, R28, 0x8000000, RZ, 0xc0, !PT ;  /* 0x080000001cff7812 */ /* 0x000fe200078cc0ff */
[----:B--2---:R0:W-:Y:S02]  /*2449a0*/  @P2 STG.E.U8 desc[UR20][R20.64], R2 ;  /* 0x0000000214002986 */ /* 0x0041e4000c101114 */
[C---:B0-----:R-:W-:Y:S02]  /*2449b0*/  PRMT R2, R24.reuse, 0x7772, RZ ;  /* 0x0000777218027816 */ /* 0x041fe400000000ff */
[----:B------:R-:W2:Y:S04]  /*2449c0*/  LDL.LU.64 R20, [R1+0x4480] ;  /* 0x0044800001147983 */ /* 0x000ea80000300a00 */
[----:B------:R-:W2:Y:S04]  /*2449d0*/  LDL.LU R12, [R1+0x114] ;  /* 0x00011400010c7983 */ /* 0x000ea80000300800 */
[----:B---3--:R0:W-:Y:S04]  /*2449e0*/  @P3 STG.E.U8 desc[UR20][R22.64], R2 ;  /* 0x0000000216003986 */ /* 0x0081e8000c101114 */
[----:B0-----:R-:W3:Y:S04]  /*2449f0*/  LDL.LU.64 R22, [R1+0x1018] ;  /* 0x0010180001167983 */ /* 0x001ee80000300a00 */
[----:B------:R-:W2:Y:S01]  /*244a00*/  LDL.LU.64 R28, [R1+0x4470] ;  /* 0x00447000011c7983 */ /* 0x000ea20000300a00 */
[----:B------:R-:W-:-:S02]  /*244a10*/  PRMT R2, R24, 0x7773, RZ ;  /* 0x0000777318027816 */ /* 0x000fc400000000ff */
[----:B----4-:R-:W-:-:S03]  /*244a20*/  PRMT R8, R0, 0x7771, RZ ;  /* 0x0000777100087816 */ /* 0x010fc600000000ff */
[----:B------:R0:W-:Y:S02]  /*244a30*/  @P4 STG.E.U8 desc[UR20][R14.64], R2 ;  /* 0x000000020e004986 */ /* 0x0001e4000c101114 */
[----:B0-----:R-:W-:-:S05]  /*244a40*/  PRMT R2, R0, 0x7770, RZ ;  /* 0x0000777000027816 */ /* 0x001fca00000000ff */
[----:B------:R-:W-:Y:S04]  /*244a50*/  @P5 STG.E.U8 desc[UR20][R16.64], R2 ;  /* 0x0000000210005986 */ /* 0x000fe8000c101114 */
[----:B------:R-:W-:Y:S01]  /*244a60*/  @P6 STG.E.U8 desc[UR20][R18.64], R8 ;  /* 0x0000000812006986 */ /* 0x000fe2000c101114 */
[----:B------:R-:W-:-:S03]  /*244a70*/  LOP3.LUT P6, RZ, R26, 0x8, RZ, 0xc0, !PT ;  /* 0x000000081aff7812 */ /* 0x000fc600078cc0ff */
[----:B--2---:R0:W-:Y:S04]  /*244a80*/  STL.64 [R1+0x7d10], R28 ;  /* 0x007d101c01007387 */ /* 0x0041e80000100a00 */
[----:B0-----:R-:W2:Y:S01]  /*244a90*/  LDL.LU.64 R28, [R1+0x4478] ;  /* 0x00447800011c7983 */ /* 0x001ea20000300a00 */
[----:B------:R-:W-:-:S03]  /*244aa0*/  PRMT R16, R0, 0x7772, RZ ;  /* 0x0000777200107816 */ /* 0x000fc600000000ff */
[----:B------:R-:W4:Y:S04]  /*244ab0*/  LDL.LU.64 R6, [R1+0x4468] ;  /* 0x0044680001067983 */ /* 0x000f280000300a00 */
[----:B------:R-:W-:Y:S01]  /*244ac0*/  @P6 STG.E.U8 desc[UR20][R20.64], R16 ;  /* 0x0000001014006986 */ /* 0x000fe2000c101114 */
[----:B------:R-:W-:Y:S02]  /*244ad0*/  LOP3.LUT P6, RZ, R26, 0x4, RZ, 0xc0, !PT ;  /* 0x000000041aff7812 */ /* 0x000fe400078cc0ff */
[----:B------:R-:W-:Y:S01]  /*244ae0*/  PRMT R0, R0, 0x7773, RZ ;  /* 0x0000777300007816 */ /* 0x000fe200000000ff */
[----:B------:R-:W4:Y:S04]  /*244af0*/  LDL.LU R13, [R1+0xf4] ;  /* 0x0000f400010d7983 */ /* 0x000f280000300800 */
[----:B------:R-:W4:Y:S04]  /*244b00*/  LDL.LU.64 R2, [R1+0x1038] ;  /* 0x0010380001027983 */ /* 0x000f280000300a00 */
[----:B------:R-:W4:Y:S04]  /*244b10*/  LDL.LU.64 R4, [R1+0x4460] ;  /* 0x0044600001047983 */ /* 0x000f280000300a00 */
[----:B---3--:R0:W-:Y:S01]  /*244b20*/  @P6 STG.E.U8 desc[UR20][R22.64], R0 ;  /* 0x0000000016006986 */ /* 0x0081e2000c101114 */
[----:B------:R-:W-:-:S03]  /*244b30*/  LOP3.LUT P6, RZ, R26, 0x2, RZ, 0xc0, !PT ;  /* 0x000000021aff7812 */ /* 0x000fc600078cc0ff */
[----:B------:R-:W3:Y:S04]  /*244b40*/  LDL.LU.64 R8, [R1+0x4458] ;  /* 0x0044580001087983 */ /* 0x000ee80000300a00 */
[----:B------:R-:W3:Y:S04]  /*244b50*/  LDL.LU.64 R10, [R1+0x4450] ;  /* 0x00445000010a7983 */ /* 0x000ee80000300a00 */
[----:B------:R-:W3:Y:S01]  /*244b60*/  LDL.LU.64 R14, [R1+0x1040] ;  /* 0x00104000010e7983 */ /* 0x000ee20000300a00 */
[----:B0-----:R-:W-:-:S03]  /*244b70*/  PRMT R0, R12, 0x7770, RZ ;  /* 0x000077700c007816 */ /* 0x001fc600000000ff */
[----:B------:R-:W3:Y:S04]  /*244b80*/  LDL.LU R24, [R1+0x118] ;  /* 0x0001180001187983 */ /* 0x000ee80000300800 */
[----:B------:R-:W3:Y:S04]  /*244b90*/  LDL.LU.64 R16, [R1+0x4448] ;  /* 0x0044480001107983 */ /* 0x000ee80000300a00 */
[----:B------:R-:W3:Y:S04]  /*244ba0*/  LDL.LU.64 R18, [R1+0x4440] ;  /* 0x0044400001127983 */ /* 0x000ee80000300a00 */
[----:B------:R-:W3:Y:S04]  /*244bb0*/  LDL.LU.64 R20, [R1+0x4438] ;  /* 0x0044380001147983 */ /* 0x000ee80000300a00 */
[----:B------:R-:W3:Y:S04]  /*244bc0*/  LDL.LU.64 R22, [R1+0x1070] ;  /* 0x0010700001167983 */ /* 0x000ee80000300a00 */
[----:B--2---:R0:W-:Y:S04]  /*244bd0*/  @P6 STG.E.U8 desc[UR20][R28.64], R0 ;  /* 0x000000001c006986 */ /* 0x0041e8000c101114 */
[----:B0-----:R-:W2:Y:S01]  /*244be0*/  LDL.LU.64 R28, [R1+0x7d10] ;  /* 0x007d1000011c7983 */ /* 0x001ea20000300a00 */
[----:B------:R-:W-:-:S02]  /*244bf0*/  LOP3.LUT P6, RZ, R26, 0x1, RZ, 0xc0, !PT ;  /* 0x000000011aff7812 */ /* 0x000fc400078cc0ff */
[C---:B------:R-:W-:Y:S01]  /*244c00*/  PRMT R0, R12.reuse, 0x7771, RZ ;  /* 0x000077710c007816 */ /* 0x040fe200000000ff */
[----:B------:R-:W3:Y:S10]  /*244c10*/  LDL.LU R26, [R1+0x7d08] ;  /* 0x007d0800011a7983 */ /* 0x000ef40000300800 */
[----:B--2---:R0:W-:Y:S04]  /*244c20*/  @P6 STG.E.U8 desc[UR20][R28.64], R0 ;  /* 0x000000001c006986 */ /* 0x0041e8000c101114 */
[----:B0-----:R-:W2:Y:S01]  /*244c30*/  LDL.LU.64 R28, [R1+0x7d00] ;  /* 0x007d0000011c7983 */ /* 0x001ea20000300a00 */
[----:B------:R-:W-:-:S02]  /*244c40*/  PRMT R0, R12, 0x7772, RZ ;  /* 0x000077720c007816 */ /* 0x000fc400000000ff */
[C---:B------:R-:W-:Y:S02]  /*244c50*/  LOP3.LUT P0, RZ, R27.reuse, 0x10, RZ, 0xc0, !PT ;  /* 0x000000101bff7812 */ /* 0x040fe4000780c0ff */
[C---:B------:R-:W-:Y:S02]  /*244c60*/  LOP3.LUT P1, RZ, R27.reuse, 0x20, RZ, 0xc0, !PT ;  /* 0x000000201bff7812 */ /* 0x040fe4000782c0ff */
[C---:B------:R-:W-:Y:S02]  /*244c70*/  LOP3.LUT P2, RZ, R27.reuse, 0x40, RZ, 0xc0, !PT ;  /* 0x000000401bff7812 */ /* 0x040fe4000784c0ff */
[C---:B------:R-:W-:Y:S02]  /*244c80*/  LOP3.LUT P3, RZ, R27.reuse, 0x80, RZ, 0xc0, !PT ;  /* 0x000000801bff7812 */ /* 0x040fe4000786c0ff */
[C---:B------:R-:W-:Y:S02]  /*244c90*/  LOP3.LUT P4, RZ, R27.reuse, 0x100, RZ, 0xc0, !PT ;  /* 0x000001001bff7812 */ /* 0x040fe4000788c0ff */
[----:B------:R-:W-:-:S02]  /*244ca0*/  LOP3.LUT P5, RZ, R27, 0x200, RZ, 0xc0, !PT ;  /* 0x000002001bff7812 */ /* 0x000fc400078ac0ff */
[----:B--2---:R-:W-:-:S13]  /*244cb0*/  LOP3.LUT P6, RZ, R29, 0x80000000, RZ, 0xc0, !PT ;  /* 0x800000001dff7812 */ /* 0x004fda00078cc0ff */
[----:B----4-:R0:W-:Y:S01]  /*244cc0*/  @P6 STG.E.U8 desc[UR20][R6.64], R0 ;  /* 0x0000000006006986 */ /* 0x0101e2000c101114 */
[----:B------:R-:W-:Y:S02]  /*244cd0*/  LOP3.LUT P6, RZ, R29, 0x40000000, RZ, 0xc0, !PT ;  /* 0x400000001dff7812 */ /* 0x000fe400078cc0ff */
[----:B0-----:R-:W-:-:S11]  /*244ce0*/  PRMT R0, R12, 0x7773, RZ ;  /* 0x000077730c007816 */ /* 0x001fd600000000ff */
[----:B------:R0:W-:Y:S01]  /*244cf0*/  @P6 STG.E.U8 desc[UR20][R2.64], R0 ;  /* 0x0000000002006986 */ /* 0x0001e2000c101114 */
[----:B------:R-:W-:Y:S02]  /*244d00*/  LOP3.LUT P6, RZ, R29, 0x20000000, RZ, 0xc0, !PT ;  /* 0x200000001dff7812 */ /* 0x000fe400078cc0ff */
[----:B0-----:R-:W-:-:S11]  /*244d10*/  PRMT R0, R13, 0x7770, RZ ;  /* 0x000077700d007816 */ /* 0x001fd600000000ff */
[----:B------:R0:W-:Y:S01]  /*244d20*/  @P6 STG.E.U8 desc[UR20][R4.64], R0 ;  /* 0x0000000004006986 */ /* 0x0001e2000c101114 */
[----:B------:R-:W-:Y:S02]  /*244d30*/  LOP3.LUT P6, RZ, R29, 0x10000000, RZ, 0xc0, !PT ;  /* 0x100000001dff7812 */ /* 0x000fe400078cc0ff */
[----:B0-----:R-:W-:-:S11]  /*244d40*/  PRMT R0, R13, 0x7771, RZ ;  /* 0x000077710d007816 */ /* 0x001fd600000000ff */
[----:B---3--:R0:W-:Y:S02]  /*244d50*/  @P6 STG.E.U8 desc[UR20][R8.64], R0 ;  /* 0x0000000008006986 */ /* 0x0081e4000c101114 */
        /* <DEDUP_REMOVED lines=16> */
[----:B------:R-:W-:-:S02]  /*244e60*/  LOP3.LUT P2, RZ, R27, 0x400, RZ, 0xc0, !PT ;  /* 0x000004001bff7812 */ /* 0x000fc4000784c0ff */
[----:B------:R-:W-:Y:S01]  /*244e70*/  LOP3.LUT P3, RZ, R27, 0x800, RZ, 0xc0, !PT ;  /* 0x000008001bff7812 */ /* 0x000fe2000786c0ff */
[----:B------:R-:W4:Y:S04]  /*244e80*/  LDL.LU.64 R18, [R1+0x1080] ;  /* 0x0010800001127983 */ /* 0x000f280000300a00 */
[----:B------:R-:W4:Y:S04]  /*244e90*/  LDL.LU.64 R20, [R1+0x4418] ;  /* 0x0044180001147983 */ /* 0x000f280000300a00 */
[----:B------:R-:W4:Y:S01]  /*244ea0*/  LDL.LU R0, [R1+0x11c] ;  /* 0x00011c0001007983 */ /* 0x000f220000300800 */
[----:B--2---:R-:W-:-:S05]  /*244eb0*/  PRMT R2, R24, 0x7770, RZ ;  /* 0x0000777018027816 */ /* 0x004fca00000000ff */
[----:B------:R0:W-:Y:S02]  /*244ec0*/  @P2 STG.E.U8 desc[UR20][R22.64], R2 ;  /* 0x0000000216002986 */ /* 0x0001e4000c101114 */
[----:B0-----:R-:W-:Y:S02]  /*244ed0*/  PRMT R2, R24, 0x7771, RZ ;  /* 0x0000777118027816 */ /* 0x001fe400000000ff */
[----:B------:R-:W2:Y:S04]  /*244ee0*/  LDL.LU.64 R22, [R1+0x4410] ;  /* 0x0044100001167983 */ /* 0x000ea80000300a00 */
[----:B---3--:R0:W-:Y:S04]  /*244ef0*/  @P3 STG.E.U8 desc[UR20][R14.64], R2 ;  /* 0x000000020e003986 */ /* 0x0081e8000c101114 */
[----:B0-----:R-:W3:Y:S04]  /*244f00*/  LDL.LU R14, [R1+0xfc] ;  /* 0x0000fc00010e7983 */ /* 0x001ee80000300800 */
[----:B------:R-:W4:Y:S04]  /*244f10*/  LDL.LU.64 R6, [R1+0x43f8] ;  /* 0x0043f80001067983 */ /* 0x000f280000300a00 */
[----:B----4-:R0:W-:Y:S04]  /*244f20*/  STL.64 [R1+0x7ce8], R6 ;  /* 0x007ce80601007387 */ /* 0x0101e80000100a00 */
[----:B0-----:R-:W4:Y:S04]  /*244f30*/  LDL.LU.64 R6, [R1+0x4400] ;  /* 0x0044000001067983 */ /* 0x001f280000300a00 */
[----:B----4-:R0:W-:Y:S04]  /*244f40*/  STL.64 [R1+0x7cf0], R6 ;  /* 0x007cf00601007387 */ /* 0x0101e80000100a00 */
[----:B0-----:R-:W4:Y:S01]  /*244f50*/  LDL.LU.64 R6, [R1+0x1088] ;  /* 0x0010880001067983 */ /* 0x001f220000300a00 */
        /* <DEDUP_REMOVED lines=16> */
[----:B----4-:R0:W-:Y:S04]  /*245060*/  STL.64 [R1+0x7cf8], R6 ;  /* 0x007cf80601007387 */ /* 0x0101e80000100a00 */
[----:B0-----:R-:W4:Y:S01]  /*245070*/  LDL.LU.64 R6, [R1+0x4408] ;  /* 0x0044080001067983 */ /* 0x001f220000300a00 */
[----:B------:R-:W-:-:S07]  /*245080*/  LOP3.LUT R29, R29, 0xfdffffff, RZ, 0xc0, !PT ;  /* 0xfdffffff1d1d7812 */ /* 0x000fce00078ec0ff */
[----:B------:R-:W-:Y:S02]  /*245090*/  @P6 LOP3.LUT R29, R29, 0x2000000, RZ, 0xfc, !PT ;  /* 0x020000001d1d6812 */ /* 0x000fe400078efcff */
[----:B------:R-:W-:Y:S02]  /*2450a0*/  LOP3.LUT P6, RZ, R27, 0x10000, RZ, 0xc0, !PT ;  /* 0x000100001bff7812 */ /* 0x000fe400078cc0ff */
[----:B------:R-:W-:Y:S02]  /*2450b0*/  LOP3.LUT R29, R29, 0xfbffffff, RZ, 0xc0, !PT ;  /* 0xfbffffff1d1d7812 */ /* 0x000fe400078ec0ff */
[----:B------:R-:W-:-:S09]  /*2450c0*/  LOP3.LUT P4, RZ, R27, 0x1000, RZ, 0xc0, !PT ;  /* 0x000010001bff7812 */ /* 0x000fd2000788c0ff */
[----:B------:R-:W-:Y:S02]  /*2450d0*/  @P6 LOP3.LUT R29, R29, 0x4000000, RZ, 0xfc, !PT ;  /* 0x040000001d1d6812 */ /* 0x000fe400078efcff */
[----:B------:R-:W-:Y:S02]  /*2450e0*/  LOP3.LUT P6, RZ, R27, 0x8000, RZ, 0xc0, !PT ;  /* 0x000080001bff7812 */ /* 0x000fe400078cc0ff */
[----:B------:R-:W-:Y:S02]  /*2450f0*/  LOP3.LUT R29, R29, 0xf7ffffff, RZ, 0xc0, !PT ;  /* 0xf7ffffff1d1d7812 */ /* 0x000fe400078ec0ff */
[----:B------:R-:W-:Y:S02]  /*245100*/  LOP3.LUT P5, RZ, R27, 0x2000, RZ, 0xc0, !PT ;  /* 0x000020001bff7812 */ /* 0x000fe400078ac0ff */
[----:B------:R-:W-:-:S07]  /*245110*/  PRMT R2, R24, 0x7772, RZ ;  /* 0x0000777218027816 */ /* 0x000fce00000000ff */
[----:B------:R-:W-:Y:S02]  /*245120*/  @P6 LOP3.LUT R29, R29, 0x8000000, RZ, 0xfc, !PT ;  /* 0x080000001d1d6812 */ /* 0x000fe400078efcff */
[----:B------:R-:W-:Y:S01]  /*245130*/  LOP3.LUT P6, RZ, R27, 0x4000, RZ, 0xc0, !PT ;  /* 0x000040001bff7812 */ /* 0x000fe200078cc0ff */
[----:B------:R0:W-:Y:S01]  /*245140*/  @P4 STG.E.U8 desc[UR20][R16.64], R2 ;  /* 0x0000000210004986 */ /* 0x0001e2000c101114 */
[----:B------:R-:W-:Y:S02]  /*245150*/  PRMT R8, R0, 0x7770, RZ ;  /* 0x0000777000087816 */ /* 0x000fe400000000ff */
[----:B0-----:R-:W-:-:S05]  /*245160*/  PRMT R2, R24, 0x7773, RZ ;  /* 0x0000777318027816 */ /* 0x001fca00000000ff */
[----:B------:R0:W-:Y:S04]  /*245170*/  @P5 STG.E.U8 desc[UR20][R18.64], R2 ;  /* 0x0000000212005986 */ /* 0x0001e8000c101114 */
[----:B------:R1:W-:Y:S01]  /*245180*/  @P6 STG.E.U8 desc[UR20][R20.64], R8 ;  /* 0x0000000814006986 */ /* 0x0003e2000c101114 */
[C---:B------:R-:W-:Y:S02]  /*245190*/  LOP3.LUT P6, RZ, R29.reuse, 0x8000000, RZ, 0xc0, !PT ;  /* 0x080000001dff7812 */ /* 0x040fe400078cc0ff */
[----:B------:R-:W-:Y:S01]  /*2451a0*/  PRMT R16, R0, 0x7771, RZ ;  /* 0x0000777100107816 */ /* 0x000fe200000000ff */
[----:B0-----:R-:W3:Y:S04]  /*2451b0*/  LDL.LU.64 R2, [R1+0x43f0] ;  /* 0x0043f00001027983 */ /* 0x001ee80000300a00 */
[----:B------:R-:W3:Y:S06]  /*2451c0*/  LDL.LU.64 R4, [R1+0x10b8] ;  /* 0x0010b80001047983 */ /* 0x000eec0000300a00 */
        /* <DEDUP_REMOVED lines=11> */
[----:B----4-:R0:W-:Y:S04]  /*245280*/  @P6 STG.E.U8 desc[UR20][R6.64], R22 ;  /* 0x0000001606006986 */ /* 0x0101e8000c101114 */
[----:B0-----:R-:W4:Y:S01]  /*245290*/  LDL.LU.64 R6, [R1+0x7cf8] ;  /* 0x007cf80001067983 */ /* 0x001f220000300a00 */
[----:B------:R-:W-:-:S02]  /*2452a0*/  LOP3.LUT P6, RZ, R29, 0x2000000, RZ, 0xc0, !PT ;  /* 0x020000001dff7812 */ /* 0x000fc400078cc0ff */
[----:B------:R-:W-:Y:S01]  /*2452b0*/  PRMT R0, R0, 0x7773, RZ ;  /* 0x0000777300007816 */ /* 0x000fe200000000ff */
[----:B------:R-:W2:Y:S10]  /*2452c0*/  LDL.LU.64 R22, [R1+0x43c0] ;  /* 0x0043c00001167983 */ /* 0x000eb40000300a00 */
[----:B----4-:R0:W-:Y:S04]  /*2452d0*/  @P6 STG.E.U8 desc[UR20][R6.64], R0 ;  /* 0x0000000006006986 */ /* 0x0101e8000c101114 */
[----:B0-----:R-:W4:Y:S01]  /*2452e0*/  LDL.LU.64 R6, [R1+0x7cf0] ;  /* 0x007cf00001067983 */ /* 0x001f220000300a00 */
[----:B------:R-:W-:-:S02]  /*2452f0*/  LOP3.LUT P6, RZ, R29, 0x1000000, RZ, 0xc0, !PT ;  /* 0x010000001dff7812 */ /* 0x000fc400078cc0ff */
[----:B---3--:R-:W-:-:S11]  /*245300*/  PRMT R0, R14, 0x7770, RZ ;  /* 0x000077700e007816 */ /* 0x008fd600000000ff */
[----:B----4-:R0:W-:Y:S04]  /*245310*/  @P6 STG.E.U8 desc[UR20][R6.64], R0 ;  /* 0x0000000006006986 */ /* 0x0101e8000c101114 */
[----:B0-----:R-:W3:Y:S01]  /*245320*/  LDL.LU.64 R6, [R1+0x7ce8] ;  /* 0x007ce80001067983 */ /* 0x001ee20000300a00 */
        /* <DEDUP_REMOVED lines=8> */
[----:B---3--:R0:W-:Y:S01]  /*2453b0*/  @P6 STG.E.U8 desc[UR20][R6.64], R0 ;  /* 0x0000000006006986 */ /* 0x0081e2000c101114 */
[----:B------:R-:W-:Y:S02]  /*2453c0*/  LOP3.LUT P6, RZ, R29, 0x400000, RZ, 0xc0, !PT ;  /* 0x004000001dff7812 */ /* 0x000fe400078cc0ff */
[----:B0-----:R-:W-:-:S11]  /*2453d0*/  PRMT R0, R14, 0x7772, RZ ;  /* 0x000077720e007816 */ /* 0x001fd600000000ff */
[----:B------:R0:W-:Y:S01]  /*2453e0*/  @P6 STG.E.U8 desc[UR20][R2.64], R0 ;  /* 0x0000000002006986 */ /* 0x0001e2000c101114 */
[----:B------:R-:W-:Y:S02]  /*2453f0*/  LOP3.LUT P6, RZ, R29, 0x200000, RZ, 0xc0, !PT ;  /* 0x002000001dff7812 */ /* 0x000fe400078cc0ff */
[----:B0-----:R-:W-:-:S11]  /*245400*/  PRMT R0, R14, 0x7773, RZ ;  /* 0x000077730e007816 */ /* 0x001fd600000000ff */
[----:B------:R2:W-:Y:S01]  /*245410*/  @P6 STG.E.U8 desc[UR20][R4.64], R0 ;  /* 0x0000000004006986 */ /* 0x0005e2000c101114 */
[----:B------:R-:W-:Y:S02]  /*245420*/  LOP3.LUT P6, RZ, R29, 0x100000, RZ, 0xc0, !PT ;  /* 0x001000001dff7812 */ /* 0x000fe400078cc0ff */
[----:B--2---:R-:W-:-:S11]  /*245430*/  PRMT R0, R15, 0x7770, RZ ;  /* 0x000077700f007816 */ /* 0x004fd600000000ff */
        /* <DEDUP_REMOVED lines=24> */
[----:B------:R0:W-:Y:S04]  /*2455c0*/  STL [R1+0x7ce0], R25 ;  /* 0x007ce01901007387 */ /* 0x0001e80000100800 */
[----:B0-----:R-:W2:Y:S04]  /*2455d0*/  LDL.LU.64 R24, [R1+0x4398] ;  /* 0x0043980001187983 */ /* 0x001ea80000300a00 */
[----:B------:R-:W3:Y:S04]  /*2455e0*/  LDL.LU R5, [R1+0x108] ;  /* 0x0001080001057983 */ /* 0x000ee80000300800 */
[----:B---3--:R0:W-:Y:S04]  /*2455f0*/  STL [R1+0x7cd0], R5 ;  /* 0x007cd00501007387 */ /* 0x0081e80000100800 */
        /* <DEDUP_REMOVED lines=22> */
[----:B------:R-:W-:Y:S02]  /*245760*/  LOP3.LUT P6, RZ, R26, 0x8, RZ, 0xc0, !PT ;  /* 0x000000081aff7812 */ /* 0x000fe400078cc0ff */
[----:B------:R-:W-:Y:S02]  /*245770*/  LOP3.LUT R29, R29, 0xfffbffff, RZ, 0xc0, !PT ;  /* 0xfffbffff1d1d7812 */ /* 0x000fe400078ec0ff */
[----:B------:R-:W-:-:S09]  /*245780*/  LOP3.LUT P3, RZ, R27, 0x40000000, RZ, 0xc0, !PT ;  /* 0x400000001bff7812 */ /* 0x000fd2000786c0ff */
[----:B------:R-:W-:Y:S02]  /*245790*/  @P6 LOP3.LUT R29, R29, 0x40000, RZ, 0xfc, !PT ;  /* 0x000400001d1d6812 */ /* 0x000fe400078efcff */
[----:B------:R-:W-:Y:S02]  /*2457a0*/  LOP3.LUT P6, RZ, R26, 0x4, RZ, 0xc0, !PT ;  /* 0x000000041aff7812 */ /* 0x000fe400078cc0ff */
[----:B------:R-:W-:Y:S02]  /*2457b0*/  LOP3.LUT P4, RZ, R27, 0x80000000, RZ, 0xc0, !PT ;  /* 0x800000001bff7812 */ /* 0x000fe4000788c0ff */
[----:B------:R-:W-:Y:S02]  /*2457c0*/  LOP3.LUT R29, R29, 0xfff7ffff, RZ, 0xc0, !PT ;  /* 0xfff7ffff1d1d7812 */ /* 0x000fe400078ec0ff */
[----:B------:R-:W-:Y:S02]  /*2457d0*/  PRMT R2, R20, 0x7770, RZ ;  /* 0x0000777014027816 */ /* 0x000fe400000000ff */
[----:B------:R-:W-:-:S03]  /*2457e0*/  LOP3.LUT P5, RZ, R26, 0x1, RZ, 0xc0, !PT ;  /* 0x000000011aff7812 */ /* 0x000fc600078ac0ff */
[----:B------:R0:W-:Y:S02]  /*2457f0*/  @P3 STG.E.U8 desc[UR20][R12.64], R2 ;  /* 0x000000020c003986 */ /* 0x0001e4000c101114 */
[----:B------:R-:W-:Y:S02]  /*245800*/  @P6 LOP3.LUT R29, R29, 0x80000, RZ, 0xfc, !PT ;  /* 0x000800001d1d6812 */ /* 0x000fe400078efcff */
[----:B------:R-:W-:Y:S02]  /*245810*/  LOP3.LUT P6, RZ, R26, 0x2, RZ, 0xc0, !PT ;  /* 0x000000021aff7812 */ /* 0x000fe400078cc0ff */
[C---:B0-----:R-:W-:Y:S02]  /*245820*/  PRMT R2, R20.reuse, 0x7771, RZ ;  /* 0x0000777114027816 */ /* 0x041fe400000000ff */
[----:B------:R-:W-:-:S03]  /*245830*/  PRMT R8, R20, 0x7773, RZ ;  /* 0x0000777314087816 */ /* 0x000fc600000000ff */
[----:B----4-:R0:W-:Y:S02]  /*245840*/  @P4 STG.E.U8 desc[UR20][R14.64], R2 ;  /* 0x000000020e004986 */ /* 0x0101e4000c101114 */
[----:B0-----:R-:W-:-:S05]  /*245850*/  PRMT R2, R20, 0x7772, RZ ;  /* 0x0000777214027816 */ /* 0x001fca00000000ff */
[----:B------:R-:W-:Y:S04]  /*245860*/  @P5 STG.E.U8 desc[UR20][R16.64], R2 ;  /* 0x0000000210005986 */ /* 0x000fe8000c101114 */
[----:B------:R-:W-:Y:S01]  /*245870*/  @P6 STG.E.U8 desc[UR20][R18.64], R8 ;  /* 0x0000000812006986 */ /* 0x000fe2000c101114 */
[----:B------:R-:W-:Y:S02]  /*245880*/  LOP3.LUT P6, RZ, R29, 0x80000, RZ, 0xc0, !PT ;  /* 0x000800001dff7812 */ /* 0x000fe400078cc0ff */
[----:B------:R-:W-:-:S11]  /*245890*/  PRMT R14, R0, 0x7770, RZ ;  /* 0x00007770000e7816 */ /* 0x000fd600000000ff */
[----:B--2---:R0:W-:Y:S01]  /*2458a0*/  @P6 STG.E.U8 desc[UR20][R22.64], R14 ;  /* 0x0000000e16006986 */ /* 0x0041e2000c101114 */
[----:B------:R-:W-:Y:S02]  /*2458b0*/  LOP3.LUT P6, RZ, R29, 0x40000, RZ, 0xc0, !PT ;  /* 0x000400001dff7812 */ /* 0x000fe400078cc0ff */
[----:B0-----:R-:W-:-:S11]  /*2458c0*/  PRMT R22, R0, 0x7771, RZ ;  /* 0x0000777100167816 */ /* 0x001fd600000000ff */
[----:B------:R-:W-:Y:S04]  /*2458d0*/  @P6 STG.E.U8 desc[UR20][R24.64], R22 ;  /* 0x0000001618006986 */ /* 0x000fe8000c101114 */
[----:B---3--:R0:W-:Y:S04]  /*2458e0*/  STL.64 [R1+0x7cc8], R6 ;  /* 0x007cc80601007387 */ /* 0x0081e80000100a00 */
[----:B0-----:R-:W2:Y:S04]  /*2458f0*/  LDL.LU.64 R6, [R1+0x4388] ;  /* 0x0043880001067983 */ /* 0x001ea80000300a00 */
[----:B------:R-:W3:Y:S04]  /*245900*/  LDL.LU R21, [R1+0xe8] ;  /* 0x0000e80001157983 */ /* 0x000ee80000300800 */
[----:B------:R-:W4:Y:S04]  /*245910*/  LDL.LU.64 R2, [R1+0x4378] ;  /* 0x0043780001027983 */ /* 0x000f280000300a00 */
[----:B------:R-:W3:Y:S04]  /*245920*/  LDL.LU.64 R8, [R1+0x1118] ;  /* 0x0011180001087983 */ /* 0x000ee80000300a00 */
[----:B------:R-:W3:Y:S04]  /*245930*/  LDL.LU.64 R10, [R1+0x4370] ;  /* 0x00437000010a7983 */ /* 0x000ee80000300a00 */
[----:B------:R-:W3:Y:S04]  /*245940*/  LDL.LU.64 R12, [R1+0x4368] ;  /* 0x00436800010c7983 */ /* 0x000ee80000300a00 */
[----:B------:R-:W3:Y:S04]  /*245950*/  LDL.LU R20, [R1+0x10c] ;  /* 0x00010c0001147983 */ /* 0x000ee80000300800 */
[----:B------:R-:W3:Y:S04]  /*245960*/  LDL.LU.64 R14, [R1+0x4360] ;  /* 0x00436000010e7983 */ /* 0x000ee80000300a00 */
[----:B------:R-:W3:Y:S04]  /*245970*/  LDL.LU.64 R16, [R1+0x1148] ;  /* 0x0011480001107983 */ /* 0x000ee80000300a00 */
[----:B------:R-:W3:Y:S04]  /*245980*/  LDL.LU.64 R18, [R1+0x4358] ;  /* 0x0043580001127983 */ /* 0x000ee80000300a00 */
[----:B------:R-:W2:Y:S01]  /*245990*/  LDL.LU R25, [R1+0x7ce0] ;  /* 0x007ce00001197983 */ /* 0x000ea20000300800 */
[----:B------:R-:W-:-:S03]  /*2459a0*/  LOP3.LUT P6, RZ, R29, 0x20000, RZ, 0xc0, !PT ;  /* 0x000200001dff7812 */ /* 0x000fc600078cc0ff */
[----:B------:R-:W3:Y:S01]  /*2459b0*/  LDL.LU.64 R22, [R1+0x4350] ;  /* 0x0043500001167983 */ /* 0x000ee20000300a00 */
[----:B--2---:R-:W-:Y:S01]  /*2459c0*/  IMAD.MOV.U32 R24, RZ, RZ, R25 ;  /* 0x000000ffff187224 */ /* 0x004fe200078e0019 */
[----:B------:R-:W-:-:S08]  /*2459d0*/  PRMT R25, R0, 0x7772, RZ ;  /* 0x0000777200197816 */ /* 0x000fd000000000ff */
[----:B------:R0:W-:Y:S04]  /*2459e0*/  @P6 STG.E.U8 desc[UR20][R4.64], R25 ;  /* 0x0000001904006986 */ /* 0x0001e8000c101114 */
[----:B0-----:R-:W2:Y:S01]  /*2459f0*/  LDL.LU.64 R4, [R1+0x7cd8] ;  /* 0x007cd80001047983 */ /* 0x001ea20000300a00 */
[C---:B------:R-:W-:Y:S02]  /*245a00*/  LOP3.LUT P6, RZ, R29.reuse, 0x10000, RZ, 0xc0, !PT ;  /* 0x000100001dff7812 */ /* 0x040fe400078cc0ff */
[----:B------:R-:W-:Y:S01]  /*245a10*/  PRMT R0, R0, 0x7773, RZ ;  /* 0x0000777300007816 */ /* 0x000fe200000000ff */
[----:B------:R-:W3:Y:S10]  /*245a20*/  LDL.LU R25, [R1+0x7cd4] ;  /* 0x007cd40001197983 */ /* 0x000ef40000300800 */
        /* <DEDUP_REMOVED lines=17> */
[----:B----4-:R0:W-:Y:S01]  /*245b40*/  @P6 STG.E.U8 desc[UR20][R2.64], R0 ;  /* 0x0000000002006986 */ /* 0x0101e2000c101114 */
        /* <DEDUP_REMOVED lines=17> */
[----:B------:R-:W-:Y:S01]  /*245c60*/  LOP3.LUT R29, R29, 0xffffffef, RZ, 0xc0, !PT ;  /* 0xffffffef1d1d7812 */ /* 0x000fe200078ec0ff */
[----:B------:R-:W3:Y:S01]  /*245c70*/  LDL.LU.64 R12, [R1+0x19a0] ;  /* 0x0019a000010c7983 */ /* 0x000ee20000300a00 */
[----:B------:R-:W-:Y:S02]  /*245c80*/  LOP3.LUT P2, RZ, R26, 0x10000, RZ, 0xc0, !PT ;  /* 0x000100001aff7812 */ /* 0x000fe4000784c0ff */
[----:B------:R-:W-:Y:S01]  /*245c90*/  PRMT R0, R20, 0x7772, RZ ;  /* 0x0000777214007816 */ /* 0x000fe200000000ff */
[----:B------:R-:W4:Y:S04]  /*245ca0*/  LDL.LU.64 R16, [R1+0x4340] ;  /* 0x0043400001107983 */ /* 0x000f280000300a00 */
[----:B------:R-:W4:Y:S02]  /*245cb0*/  LDL.LU.64 R14, [R1+0x4338] ;  /* 0x00433800010e7983 */ /* 0x000f240000300a00 */
[----:B------:R-:W-:-:S02]  /*245cc0*/  @P6 LOP3.LUT R29, R29, 0x10, RZ, 0xfc, !PT ;  /* 0x000000101d1d6812 */ /* 0x000fc400078efcff */
[----:B------:R-:W-:Y:S01]  /*245cd0*/  LOP3.LUT P6, RZ, R26, 0x8000000, RZ, 0xc0, !PT ;  /* 0x080000001aff7812 */ /* 0x000fe200078cc0ff */
[----:B------:R-:W4:Y:S01]  /*245ce0*/  LDL.LU.64 R18, [R1+0x4330] ;  /* 0x0043300001127983 */ /* 0x000f220000300a00 */
[----:B------:R-:W-:-:S03]  /*245cf0*/  LOP3.LUT R29, R29, 0xffffffdf, RZ, 0xc0, !PT ;  /* 0xffffffdf1d1d7812 */ /* 0x000fc600078ec0ff */
[----:B------:R-:W4:Y:S08]  /*245d00*/  LDL.LU R21, [R1+0xec] ;  /* 0x0000ec0001157983 */ /* 0x000f300000300800 */
[----:B------:R-:W-:Y:S02]  /*245d10*/  @P6 LOP3.LUT R29, R29, 0x20, RZ, 0xfc, !PT ;  /* 0x000000201d1d6812 */ /* 0x000fe400078efcff */
        /* <DEDUP_REMOVED lines=15> */
[C---:B------:R-:W-:Y:S02]  /*245e10*/  LOP3.LUT P6, RZ, R26.reuse, 0x200000, RZ, 0xc0, !PT ;  /* 0x002000001aff7812 */ /* 0x040fe400078cc0ff */
[----:B------:R-:W-:Y:S02]  /*245e20*/  LOP3.LUT R29, R29, 0xfffff7ff, RZ, 0xc0, !PT ;  /* 0xfffff7ff1d1d7812 */ /* 0x000fe400078ec0ff */
[C---:B------:R-:W-:Y:S02]  /*245e30*/  LOP3.LUT P3, RZ, R26.reuse, 0x20000, RZ, 0xc0, !PT ;  /* 0x000200001aff7812 */ /* 0x040fe4000786c0ff */
[C---:B------:R-:W-:Y:S02]  /*245e40*/  LOP3.LUT P4, RZ, R26.reuse, 0x40000, RZ, 0xc0, !PT ;  /* 0x000400001aff7812 */ /* 0x040fe4000788c0ff */
[----:B------:R-:W-:-:S02]  /*245e50*/  LOP3.LUT P5, RZ, R26, 0x80000, RZ, 0xc0, !PT ;  /* 0x000800001aff7812 */ /* 0x000fc400078ac0ff */
[C---:B------:R-:W-:Y:S02]  /*245e60*/  LOP3.LUT P0, RZ, R26.reuse, 0x20000000, RZ, 0xc0, !PT ;  /* 0x200000001aff7812 */ /* 0x040fe4000780c0ff */
[C---:B------:R-:W-:Y:S02]  /*245e70*/  LOP3.LUT P1, RZ, R26.reuse, 0x40000000, RZ, 0xc0, !PT ;  /* 0x400000001aff7812 */ /* 0x040fe4000782c0ff */
[----:B------:R-:W-:Y:S02]  /*245e80*/  @P6 LOP3.LUT R29, R29, 0x800, RZ, 0xfc, !PT ;  /* 0x000008001d1d6812 */ /* 0x000fe400078efcff */
[C---:B------:R-:W-:Y:S01]  /*245e90*/  LOP3.LUT P6, RZ, R26.reuse, 0x100000, RZ, 0xc0, !PT ;  /* 0x001000001aff7812 */ /* 0x040fe200078cc0ff */
[----:B--2---:R0:W-:Y:S01]  /*245ea0*/  @P2 STG.E.U8 desc[UR20][R22.64], R0 ;  /* 0x0000000016002986 */ /* 0x0041e2000c101114 */
[----:B------:R-:W-:-:S03]  /*245eb0*/  LOP3.LUT P2, RZ, R26, 0x80000000, RZ, 0xc0, !PT ;  /* 0x800000001aff7812 */ /* 0x000fc6000784c0ff */
[----:B0-----:R-:W2:Y:S04]  /*245ec0*/  LDL.LU.64 R22, [R1+0x19a8] ;  /* 0x0019a80001167983 */ /* 0x001ea80000300a00 */
[----:B------:R-:W2:Y:S04]  /*245ed0*/  LDL.LU R0, [R1+0x150] ;  /* 0x0001500001007983 */ /* 0x000ea80000300800 */
[----:B------:R0:W-:Y:S04]  /*245ee0*/  STL.64 [R1+0x7ca0], R26 ;  /* 0x007ca01a01007387 */ /* 0x0001e80000100a00 */
[----:B0-----:R-:W3:Y:S04]  /*245ef0*/  LDL.LU.64 R26, [R1+0x19b0] ;  /* 0x0019b000011a7983 */ /* 0x001ee80000300a00 */
[----:B---3--:R0:W-:Y:S04]  /*245f00*/  STL.64 [R1+0x7cb0], R26 ;  /* 0x007cb01a01007387 */ /* 0x0081e80000100a00 */
[----:B0-----:R-:W3:Y:S04]  /*245f10*/  LDL.LU.64 R26, [R1+0x4318] ;  /* 0x00431800011a7983 */ /* 0x001ee80000300a00 */
[----:B---3--:R0:W-:Y:S04]  /*245f20*/  STL.64 [R1+0x7cb8], R26 ;  /* 0x007cb81a01007387 */ /* 0x0081e80000100a00 */
[----:B0-----:R-:W3:Y:S01]  /*245f30*/  LDL.LU.64 R26, [R1+0x4320] ;  /* 0x00432000011a7983 */ /* 0x001ee20000300a00 */
[----:B------:R-:W-:-:S05]  /*245f40*/  PRMT R2, R20, 0x7773, RZ ;  /* 0x0000777314027816 */ /* 0x000fca00000000ff */
[----:B------:R4:W-:Y:S02]  /*245f50*/  @P3 STG.E.U8 desc[UR20][R12.64], R2 ;  /* 0x000000020c003986 */ /* 0x0009e4000c101114 */
[----:B----4-:R-:W-:-:S05]  /*245f60*/  PRMT R2, R21, 0x7770, RZ ;  /* 0x0000777015027816 */ /* 0x010fca00000000ff */
[----:B------:R0:W-:Y:S02]  /*245f70*/  @P4 STG.E.U8 desc[UR20][R16.64], R2 ;  /* 0x0000000210004986 */ /* 0x0001e4000c101114 */
[C---:B0-----:R-:W-:Y:S02]  /*245f80*/  PRMT R2, R21.reuse, 0x7771, RZ ;  /* 0x0000777115027816 */ /* 0x041fe400000000ff */
[----:B---3--:R0:W-:Y:S04]  /*245f90*/  STL.64 [R1+0x7cc0], R26 ;  /* 0x007cc01a01007387 */ /* 0x0081e80000100a00 */
[----:B0-----:R-:W3:Y:S04]  /*245fa0*/  LDL.LU.64 R26, [R1+0x4328] ;  /* 0x00432800011a7983 */ /* 0x001ee80000300a00 */
[----:B------:R0:W-:Y:S01]  /*245fb0*/  @P5 STG.E.U8 desc[UR20][R14.64], R2 ;  /* 0x000000020e005986 */ /* 0x0001e2000c101114 */
[----:B------:R-:W-:-:S03]  /*245fc0*/  PRMT R10, R21, 0x7773, RZ ;  /* 0x00007773150a7816 */ /* 0x000fc600000000ff */
[----:B------:R-:W4:Y:S04]  /*245fd0*/  LDL.LU R16, [R1+0x130] ;  /* 0x0001300001107983 */ /* 0x000f280000300800 */
[----:B------:R-:W4:Y:S01]  /*245fe0*/  LDL.LU.64 R6, [R1+0x4310] ;  /* 0x0043100001067983 */ /* 0x000f220000300a00 */
[----:B0-----:R-:W-:-:S05]  /*245ff0*/  PRMT R2, R21, 0x7772, RZ ;  /* 0x0000777215027816 */ /* 0x001fca00000000ff */
[----:B------:R0:W-:Y:S01]  /*246000*/  @P6 STG.E.U8 desc[UR20][R18.64], R2 ;  /* 0x0000000212006986 */ /* 0x0001e2000c101114 */
[C---:B------:R-:W-:Y:S02]  /*246010*/  LOP3.LUT P6, RZ, R29.reuse, 0x800, RZ, 0xc0, !PT ;  /* 0x000008001dff7812 */ /* 0x040fe400078cc0ff */
[----:B--2---:R-:W-:Y:S01]  /*246020*/  PRMT R20, R0, 0x7770, RZ ;  /* 0x0000777000147816 */ /* 0x004fe200000000ff */
[----:B0-----:R-:W2:Y:S10]  /*246030*/  LDL.LU.64 R2, [R1+0x4308] ;  /* 0x0043080001027983 */ /* 0x001eb40000300a00 */
[----:B------:R0:W-:Y:S01]  /*246040*/  @P6 STG.E.U8 desc[UR20][R22.64], R10 ;  /* 0x0000000a16006986 */ /* 0x0001e2000c101114 */
[----:B------:R-:W-:-:S03]  /*246050*/  LOP3.LUT P6, RZ, R29, 0x400, RZ, 0xc0, !PT ;  /* 0x000004001dff7812 */ /* 0x000fc600078cc0ff */
[----:B------:R-:W2:Y:S04]  /*246060*/  LDL.LU.64 R4, [R1+0x4300] ;  /* 0x0043000001047983 */ /* 0x000ea80000300a00 */
[----:B------:R-:W2:Y:S04]  /*246070*/  LDL.LU R17, [R1+0x154] ;  /* 0x0001540001117983 */ /* 0x000ea80000300800 */
[----:B------:R-:W2:Y:S04]  /*246080*/  LDL.LU.64 R8, [R1+0x19b8] ;  /* 0x0019b80001087983 */ /* 0x000ea80000300a00 */
[----:B0-----:R-:W2:Y:S04]  /*246090*/  LDL.LU.64 R10, [R1+0x42f8] ;  /* 0x0042f800010a7983 */ /* 0x001ea80000300a00 */
[----:B------:R-:W2:Y:S04]  /*2460a0*/  LDL.LU.64 R12, [R1+0x42f0] ;  /* 0x0042f000010c7983 */ /* 0x000ea80000300a00 */
[----:B------:R-:W2:Y:S04]  /*2460b0*/  LDL.LU.64 R14, [R1+0x42e8] ;  /* 0x0042e800010e7983 */ /* 0x000ea80000300a00 */
[----:B------:R-:W2:Y:S04]  /*2460c0*/  LDL.LU.64 R18, [R1+0x19c0] ;  /* 0x0019c00001127983 */ /* 0x000ea80000300a00 */
[----:B------:R-:W2:Y:S04]  /*2460d0*/  LDL.LU R22, [R1+0x134] ;  /* 0x0001340001167983 */ /* 0x000ea80000300800 */
[----:B---3--:R0:W-:Y:S04]  /*2460e0*/  @P6 STG.E.U8 desc[UR20][R26.64], R20 ;  /* 0x000000141a006986 */ /* 0x0081e8000c101114 */
[----:B0-----:R-:W3:Y:S01]  /*2460f0*/  LDL.LU.64 R26, [R1+0x7cc0] ;  /* 0x007cc000011a7983 */ /* 0x001ee20000300a00 */
[C---:B------:R-:W-:Y:S01]  /*246100*/  LOP3.LUT P6, RZ, R29.reuse, 0x200, RZ, 0xc0, !PT ;  /* 0x000002001dff7812 */ /* 0x040fe200078cc0ff */
        /* <DEDUP_REMOVED lines=8> */
[----:B0-----:R-:W3:Y:S01]  /*246190*/  LDL.LU.64 R26, [R1+0x7cb0] ;  /* 0x007cb000011a7983 */ /* 0x001ee20000300a00 */
[----:B------:R-:W-:Y:S02]  /*2461a0*/  LOP3.LUT P6, RZ, R29, 0x80, RZ, 0xc0, !PT ;  /* 0x000000801dff7812 */ /* 0x000fe400078cc0ff */
[----:B------:R-:W-:Y:S01]  /*2461b0*/  PRMT R0, R0, 0x7773, RZ ;  /* 0x0000777300007816 */ /* 0x000fe200000000ff */
[----:B------:R-:W2:Y:S01]  /*2461c0*/  LDL.LU R24, [R1+0x7ca8] ;  /* 0x007ca80001187983 */ /* 0x000ea20000300800 */
[C---:B------:R-:W-:Y:S02]  /*2461d0*/  LOP3.LUT P3, RZ, R25.reuse, 0x1, RZ, 0xc0, !PT ;  /* 0x0000000119ff7812 */ /* 0x040fe4000786c0ff */
[----:B------:R-:W-:-:S02]  /*2461e0*/  LOP3.LUT P4, RZ, R25, 0x2, RZ, 0xc0, !PT ;  /* 0x0000000219ff7812 */ /* 0x000fc4000788c0ff */
[----:B------:R-:W-:-:S05]  /*2461f0*/  LOP3.LUT P5, RZ, R25, 0x4, RZ, 0xc0, !PT ;  /* 0x0000000419ff7812 */ /* 0x000fca00078ac0ff */
[----:B---3--:R4:W-:Y:S01]  /*246200*/  @P6 STG.E.U8 desc[UR20][R26.64], R0 ;  /* 0x000000001a006986 */ /* 0x0089e2000c101114 */
[C---:B------:R-:W-:Y:S02]  /*246210*/  LOP3.LUT P6, RZ, R29.reuse, 0x40, RZ, 0xc0, !PT ;  /* 0x000000401dff7812 */ /* 0x040fe400078cc0ff */
[----:B----4-:R-:W-:Y:S01]  /*246220*/  PRMT R0, R16, 0x7770, RZ ;  /* 0x0000777010007816 */ /* 0x010fe200000000ff */
[----:B------:R-:W3:Y:S10]  /*246230*/  LDL.LU.64 R26, [R1+0x7ca0] ;  /* 0x007ca000011a7983 */ /* 0x000ef40000300a00 */
[----:B------:R0:W-:Y:S01]  /*246240*/  @P6 STG.E.U8 desc[UR20][R6.64], R0 ;  /* 0x0000000006006986 */ /* 0x0001e2000c101114 */
[----:B------:R-:W-:-:S02]  /*246250*/  LOP3.LUT P6, RZ, R29, 0x20, RZ, 0xc0, !PT ;  /* 0x000000201dff7812 */ /* 0x000fc400078cc0ff */
        /* <DEDUP_REMOVED lines=18> */
[----:B0-----:R-:W4:Y:S01]  /*246380*/  LDL.LU.64 R20, [R1+0x4668] ;  /* 0x0046680001147983 */ /* 0x001f220000300a00 */
[----:B------:R-:W-:-:S02]  /*246390*/  LOP3.LUT P6, RZ, R25, 0x8000, RZ, 0xc0, !PT ;  /* 0x0000800019ff7812 */ /* 0x000fc400078cc0ff */
[C---:B------:R-:W-:Y:S01]  /*2463a0*/  LOP3.LUT P2, RZ, R25.reuse, 0x8, RZ, 0xc0, !PT ;  /* 0x0000000819ff7812 */ /* 0x040fe2000784c0ff */
[----:B------:R-:W4:Y:S01]  /*2463b0*/  LDL.LU.64 R12, [R1+0x19c8] ;  /* 0x0019c800010c7983 */ /* 0x000f220000300a00 */
[----:B------:R-:W-:Y:S02]  /*2463c0*/  LOP3.LUT P3, RZ, R25, 0x10, RZ, 0xc0, !PT ;  /* 0x0000001019ff7812 */ /* 0x000fe4000786c0ff */
[----:B------:R-:W-:Y:S01]  /*2463d0*/  PRMT R2, R22, 0x7771, RZ ;  /* 0x0000777116027816 */ /* 0x000fe200000000ff */
[----:B------:R-:W4:Y:S04]  /*2463e0*/  LDL.LU.64 R14, [R1+0x4660] ;  /* 0x00466000010e7983 */ /* 0x000f280000300a00 */
[----:B------:R-:W4:Y:S04]  /*2463f0*/  LDL.LU.64 R16, [R1+0x4658] ;  /* 0x0046580001107983 */ /* 0x000f280000300a00 */
[----:B------:R-:W4:Y:S01]  /*246400*/  LDL.LU R0, [R1+0x158] ;  /* 0x0001580001007983 */ /* 0x000f220000300800 */
[----:B---3--:R-:W-:-:S04]  /*246410*/  LOP3.LUT R26, R26, 0xefffffff, RZ, 0xc0, !PT ;  /* 0xefffffff1a1a7812 */ /* 0x008fc800078ec0ff */
        /* <DEDUP_REMOVED lines=9> */
[----:B------:R-:W-:-:S05]  /*2464b0*/  @P6 LOP3.LUT R26, R26, 0x80000000, RZ, 0xfc, !PT ;  /* 0x800000001a1a6812 */ /* 0x000fca00078efcff */
[----:B------:R-:W-:Y:S04]  /*2464c0*/  STL.64 [R1+0x7c90], R26 ;  /* 0x007c901a01007387 */ /* 0x000fe80000100a00 */
[----:B--2---:R0:W-:Y:S02]  /*2464d0*/  @P2 STG.E.U8 desc[UR20][R18.64], R2 ;  /* 0x0000000212002986 */ /* 0x0041e4000c101114 */
[----:B0-----:R-:W-:Y:S02]  /*2464e0*/  PRMT R2, R22, 0x7772, RZ ;  /* 0x0000777216027816 */ /* 0x001fe400000000ff */
[----:B------:R-:W2:Y:S04]  /*2464f0*/  LDL.LU.64 R18, [R1+0x4650] ;  /* 0x0046500001127983 */ /* 0x000ea80000300a00 */
[----:B------:R-:W3:Y:S04]  /*246500*/  LDL.LU R10, [R1+0x138] ;  /* 0x00013800010a7983 */ /* 0x000ee80000300800 */
[----:B----4-:R0:W-:Y:S04]  /*246510*/  @P3 STG.E.U8 desc[UR20][R20.64], R2 ;  /* 0x0000000214003986 */ /* 0x0101e8000c101114 */
[----:B0-----:R-:W4:Y:S04]  /*246520*/  LDL.LU.64 R20, [R1+0x19d0] ;  /* 0x0019d00001147983 */ /* 0x001f280000300a00 */
[----:B------:R-:W2:Y:S01]  /*246530*/  LDL.LU.64 R26, [R1+0x4640] ;  /* 0x00464000011a7983 */ /* 0x000ea20000300a00 */
[----:B------:R-:W-:-:S02]  /*246540*/  LOP3.LUT P6, RZ, R25, 0x800, RZ, 0xc0, !PT ;  /* 0x0000080019ff7812 */ /* 0x000fc400078cc0ff */
[----:B------:R-:W-:-:S11]  /*246550*/  LOP3.LUT R29, R29, 0xfffffffe, RZ, 0xc0, !PT ;  /* 0xfffffffe1d1d7812 */ /* 0x000fd600078ec0ff */
[----:B------:R-:W-:Y:S02]  /*246560*/  @P6 LOP3.LUT R29, R29, 0x1, RZ, 0xfc, !PT ;  /* 0x000000011d1d6812 */ /* 0x000fe400078efcff */
[----:B------:R-:W-:Y:S02]  /*246570*/  LOP3.LUT P6, RZ, R25, 0x400, RZ, 0xc0, !PT ;  /* 0x0000040019ff7812 */ /* 0x000fe400078cc0ff */
[----:B------:R-:W-:-:S11]  /*246580*/  LOP3.LUT R29, R29, 0xfffffffd, RZ, 0xc0, !PT ;  /* 0xfffffffd1d1d7812 */ /* 0x000fd600078ec0ff */
[----:B------:R-:W-:Y:S02]  /*246590*/  @P6 LOP3.LUT R29, R29, 0x2, RZ, 0xfc, !PT ;  /* 0x000000021d1d6812 */ /* 0x000fe400078efcff */
[----:B------:R-:W-:Y:S02]  /*2465a0*/  LOP3.LUT P6, RZ, R25, 0x200, RZ, 0xc0, !PT ;  /* 0x0000020019ff7812 */ /* 0x000fe400078cc0ff */
[----:B------:R-:W-:Y:S02]  /*2465b0*/  LOP3.LUT R29, R29, 0xfffffffb, RZ, 0xc0, !PT ;  /* 0xfffffffb1d1d7812 */ /* 0x000fe400078ec0ff */
[----:B------:R-:W-:-:S09]  /*2465c0*/  LOP3.LUT P4, RZ, R25, 0x20, RZ, 0xc0, !PT ;  /* 0x0000002019ff7812 */ /* 0x000fd2000788c0ff */
[----:B------:R-:W-:Y:S02]  /*2465d0*/  @P6 LOP3.LUT R29, R29, 0x4, RZ, 0xfc, !PT ;  /* 0x000000041d1d6812 */ /* 0x000fe400078efcff */
[----:B------:R-:W-:Y:S01]  /*2465e0*/  LOP3.LUT P6, RZ, R25, 0x100, RZ, 0xc0, !PT ;  /* 0x0000010019ff7812 */ /* 0x000fe200078cc0ff */
[----:B--2---:R0:W-:Y:S04]  /*2465f0*/  STL.64 [R1+0x7c98], R26 ;  /* 0x007c981a01007387 */ /* 0x0041e80000100a00 */
[----:B0-----:R-:W2:Y:S04]  /*246600*/  LDL.LU.64 R26, [R1+0x4648] ;  /* 0x00464800011a7983 */ /* 0x001ea80000300a00 */
[----:B------:R-:W2:Y:S04]  /*246610*/  LDL.LU R11, [R1+0x15c] ;  /* 0x00015c00010b7983 */ /* 0x000ea80000300800 */
[----:B------:R-:W2:Y:S01]  /*246620*/  LDL.LU.64 R6, [R1+0x19d8] ;  /* 0x0019d80001067983 */ /* 0x000ea20000300a00 */
[----:B------:R-:W-:-:S02]  /*246630*/  LOP3.LUT R29, R29, 0xfffffff7, RZ, 0xc0, !PT ;  /* 0xfffffff71d1d7812 */ /* 0x000fc400078ec0ff */
[----:B------:R-:W-:Y:S02]  /*246640*/  LOP3.LUT P5, RZ, R25, 0x40, RZ, 0xc0, !PT ;  /* 0x0000004019ff7812 */ /* 0x000fe400078ac0ff */
[----:B------:R-:W-:Y:S02]  /*246650*/  @P6 LOP3.LUT R29, R29, 0x8, RZ, 0xfc, !PT ;  /* 0x000000081d1d6812 */ /* 0x000fe400078efcff */
[----:B------:R-:W-:Y:S02]  /*246660*/  LOP3.LUT P6, RZ, R25, 0x80, RZ, 0xc0, !PT ;  /* 0x0000008019ff7812 */ /* 0x000fe400078cc0ff */
[----:B------:R-:W-:Y:S02]  /*246670*/  PRMT R2, R22, 0x7773, RZ ;  /* 0x0000777316027816 */ /* 0x000fe400000000ff */
[----:B------:R-:W-:-:S03]  /*246680*/  PRMT R4, R0, 0x7771, RZ ;  /* 0x0000777100047816 */ /* 0x000fc600000000ff */
[----:B------:R0:W-:Y:S02]  /*246690*/  @P4 STG.E.U8 desc[UR20][R12.64], R2 ;  /* 0x000000020c004986 */ /* 0x0001e4000c101114 */
[----:B0-----:R-:W-:-:S05]  /*2466a0*/  PRMT R2, R0, 0x7770, RZ ;  /* 0x0000777000027816 */ /* 0x001fca00000000ff */
[----:B------:R0:W-:Y:S04]  /*2466b0*/  @P5 STG.E.U8 desc[UR20][R14.64], R2 ;  /* 0x000000020e005986 */ /* 0x0001e8000c101114 */
[----:B------:R-:W-:Y:S01]  /*2466c0*/  @P6 STG.E.U8 desc[UR20][R16.64], R4 ;  /* 0x0000000410006986 */ /* 0x000fe2000c101114 */
[----:B------:R-:W-:Y:S02]  /*2466d0*/  LOP3.LUT P6, RZ, R29, 0x8, RZ, 0xc0, !PT ;  /* 0x000000081dff7812 */ /* 0x000fe400078cc0ff */
[----:B0-----:R-:W-:-:S11]  /*2466e0*/  PRMT R14, R0, 0x7772, RZ ;  /* 0x00007772000e7816 */ /* 0x001fd600000000ff */
[----:B------:R-:W-:Y:S01]  /*2466f0*/  @P6 STG.E.U8 desc[UR20][R18.64], R14 ;  /* 0x0000000e12006986 */ /* 0x000fe2000c101114 */
[----:B------:R-:W-:Y:S02]  /*246700*/  LOP3.LUT P6, RZ, R29, 0x4, RZ, 0xc0, !PT ;  /* 0x000000041dff7812 */ /* 0x000fe400078cc0ff */
[----:B------:R-:W-:-:S11]  /*246710*/  PRMT R0, R0, 0x7773, RZ ;  /* 0x0000777300007816 */ /* 0x000fd600000000ff */
[----:B----4-:R3:W-:Y:S01]  /*246720*/  @P6 STG.E.U8 desc[UR20][R20.64], R0 ;  /* 0x0000000014006986 */ /* 0x0107e2000c101114 */
[C---:B------:R-:W-:Y:S02]  /*246730*/  LOP3.LUT P6, RZ, R29.reuse, 0x2, RZ, 0xc0, !PT ;  /* 0x000000021dff7812 */ /* 0x040fe400078cc0ff */
[----:B---3--:R-:W-:Y:S01]  /*246740*/  PRMT R0, R10, 0x7770, RZ ;  /* 0x000077700a007816 */ /* 0x008fe200000000ff */
[----:B--2---:R0:W-:Y:S04]  /*246750*/  STL.64 [R1+0x7c88], R6 ;  /* 0x007c880601007387 */ /* 0x0041e80000100a00 */
[----:B0-----:R-:W2:Y:S04]  /*246760*/  LDL.LU.64 R6, [R1+0x4638] ;  /* 0x0046380001067983 */ /* 0x001ea80000300a00 */
[----:B------:R-:W3:Y:S04]  /*246770*/  LDL.LU.64 R2, [R1+0x4630] ;  /* 0x0046300001027983 */ /* 0x000ee80000300a00 */
[----:B------:R-:W4:Y:S04]  /*246780*/  LDL.LU.64 R4, [R1+0x4628] ;  /* 0x0046280001047983 */ /* 0x000f280000300a00 */
[----:B------:R-:W4:Y:S04]  /*246790*/  LDL.LU.64 R8, [R1+0x4620] ;  /* 0x0046200001087983 */ /* 0x000f280000300a00 */
[----:B------:R-:W4:Y:S04]  /*2467a0*/  LDL.LU.64 R12, [R1+0x19e0] ;  /* 0x0019e000010c7983 */ /* 0x000f280000300a00 */
[----:B------:R-:W4:Y:S04]  /*2467b0*/  LDL.LU R22, [R1+0x13c] ;  /* 0x00013c0001167983 */ /* 0x000f280000300800 */
[----:B------:R-:W4:Y:S04]  /*2467c0*/  LDL.LU.64 R14, [R1+0x4618] ;  /* 0x00461800010e7983 */ /* 0x000f280000300a00 */
[----:B------:R-:W4:Y:S04]  /*2467d0*/  LDL.LU.64 R16, [R1+0x4610] ;  /* 0x0046100001107983 */ /* 0x000f280000300a00 */
[----:B------:R-:W4:Y:S04]  /*2467e0*/  LDL.LU.64 R18, [R1+0x4608] ;  /* 0x0046080001127983 */ /* 0x000f280000300a00 */
[----:B------:R-:W4:Y:S04]  /*2467f0*/  LDL.LU.64 R20, [R1+0x19e8] ;  /* 0x0019e80001147983 */ /* 0x000f280000300a00 */
[----:B------:R0:W-:Y:S04]  /*246800*/  @P6 STG.E.U8 desc[UR20][R26.64], R0 ;  /* 0x000000001a006986 */ /* 0x0001e8000c101114 */
[----:B0-----:R-:W2:Y:S01]  /*246810*/  LDL.LU.64 R26, [R1+0x7c98] ;  /* 0x007c9800011a7983 */ /* 0x001ea20000300a00 */
[----:B------:R-:W-:-:S02]  /*246820*/  LOP3.LUT P6, RZ, R29, 0x1, RZ, 0xc0, !PT ;  /* 0x000000011dff7812 */ /* 0x000fc400078cc0ff */
[----:B------:R-:W-:-:S11]  /*246830*/  PRMT R29, R10, 0x7771, RZ ;  /* 0x000077710a1d7816 */ /* 0x000fd600000000ff */
[----:B--2---:R0:W-:Y:S04]  /*246840*/  @P6 STG.E.U8 desc[UR20][R26.64], R29 ;  /* 0x0000001d1a006986 */ /* 0x0041e8000c101114 */
[----:B0-----:R-:W2:Y:S01]  /*246850*/  LDL.LU.64 R26, [R1+0x7c90] ;  /* 0x007c9000011a7983 */ /* 0x001ea20000300a00 */
[----:B------:R-:W-:Y:S02]  /*246860*/  PRMT R29, R10, 0x7772, RZ ;  /* 0x000077720a1d7816 */ /* 0x000fe400000000ff */
[----:B--2---:R-:W-:-:S13]  /*246870*/  LOP3.LUT P6, RZ, R26, 0x80000000, RZ, 0xc0, !PT ;  /* 0x800000001aff7812 */ /* 0x004fda00078cc0ff */
        /* <DEDUP_REMOVED lines=16> */
[----:B----4-:R0:W-:Y:S02]  /*246980*/  @P6 STG.E.U8 desc[UR20][R4.64], R29 ;  /* 0x0000001d04006986 */ /* 0x0101e4000c101114 */
        /* <DEDUP_REMOVED lines=13> */
[----:B0-----:R-:W3:Y:S04]  /*246a60*/  LDL.LU.64 R20, [R1+0x45f8] ;  /* 0x0045f80001147983 */ /* 0x001ee80000300a00 */
[----:B------:R-:W4:Y:S04]  /*246a70*/  LDL.LU.64 R10, [R1+0x45f0] ;  /* 0x0045f000010a7983 */ /* 0x000f280000300a00 */
[----:B------:R-:W2:Y:S01]  /*246a80*/  LDL.LU R22, [R1+0x140] ;  /* 0x0001400001167983 */ /* 0x000ea20000300800 */
[----:B------:R-:W-:-:S02]  /*246a90*/  LOP3.LUT P2, RZ, R25, 0x400000, RZ, 0xc0, !PT ;  /* 0x0040000019ff7812 */ /* 0x000fc4000784c0ff */
[----:B------:R-:W-:Y:S01]  /*246aa0*/  LOP3.LUT P3, RZ, R25, 0x800000, RZ, 0xc0, !PT ;  /* 0x0080000019ff7812 */ /* 0x000fe2000786c0ff */
[----:B------:R-:W4:Y:S04]  /*246ab0*/  LDL.LU.64 R12, [R1+0x19f0] ;  /* 0x0019f000010c7983 */ /* 0x000f280000300a00 */
[----:B------:R-:W4:Y:S04]  /*246ac0*/  LDL.LU.64 R14, [R1+0x45e8] ;  /* 0x0045e800010e7983 */ /* 0x000f280000300a00 */
[----:B------:R-:W4:Y:S04]  /*246ad0*/  LDL.LU R0, [R1+0x120] ;  /* 0x0001200001007983 */ /* 0x000f280000300800 */
[----:B------:R-:W4:Y:S01]  /*246ae0*/  LDL.LU.64 R16, [R1+0x45e0] ;  /* 0x0045e00001107983 */ /* 0x000f220000300a00 */
        /* <DEDUP_REMOVED lines=28> */
[----:B----4-:R0:W-:Y:S04]  /*246cb0*/  STL.64 [R1+0x7c80], R6 ;  /* 0x007c800601007387 */ /* 0x0101e80000100a00 */
[----:B0-----:R-:W4:Y:S06]  /*246cc0*/  LDL.LU.64 R6, [R1+0x19f8] ;  /* 0x0019f80001067983 */ /* 0x001f2c0000300a00 */
[----:B------:R-:W-:-:S02]  /*246cd0*/  @P6 LOP3.LUT R26, R26, 0x2000000, RZ, 0xfc, !PT ;  /* 0x020000001a1a6812 */ /* 0x000fc400078efcff */
[C---:B------:R-:W-:Y:S01]  /*246ce0*/  LOP3.LUT P6, RZ, R25.reuse, 0x10000000, RZ, 0xc0, !PT ;  /* 0x1000000019ff7812 */ /* 0x040fe200078cc0ff */
[----:B------:R-:W3:Y:S01]  /*246cf0*/  LDL.LU.64 R2, [R1+0x1a00] ;  /* 0x001a000001027983 */ /* 0x000ee20000300a00 */
[----:B------:R-:W-:Y:S02]  /*246d00*/  LOP3.LUT R26, R26, 0xfbffffff, RZ, 0xc0, !PT ;  /* 0xfbffffff1a1a7812 */ /* 0x000fe400078ec0ff */
[----:B------:R-:W-:-:S09]  /*246d10*/  LOP3.LUT P4, RZ, R25, 0x1000000, RZ, 0xc0, !PT ;  /* 0x0100000019ff7812 */ /* 0x000fd2000788c0ff */
[----:B------:R-:W-:Y:S02]  /*246d20*/  @P6 LOP3.LUT R26, R26, 0x4000000, RZ, 0xfc, !PT ;  /* 0x040000001a1a6812 */ /* 0x000fe400078efcff */
[C---:B------:R-:W-:Y:S02]  /*246d30*/  LOP3.LUT P6, RZ, R25.reuse, 0x8000000, RZ, 0xc0, !PT ;  /* 0x0800000019ff7812 */ /* 0x040fe400078cc0ff */
[----:B------:R-:W-:Y:S02]  /*246d40*/  LOP3.LUT P5, RZ, R25, 0x2000000, RZ, 0xc0, !PT ;  /* 0x0200000019ff7812 */ /* 0x000fe400078ac0ff */
[----:B------:R-:W-:Y:S02]  /*246d50*/  LOP3.LUT R26, R26, 0xf7ffffff, RZ, 0xc0, !PT ;  /* 0xf7ffffff1a1a7812 */ /* 0x000fe400078ec0ff */
[----:B------:R-:W-:-:S05]  /*246d60*/  PRMT R29, R22, 0x7772, RZ ;  /* 0x00007772161d7816 */ /* 0x000fca00000000ff */
[----:B------:R0:W-:Y:S02]  /*246d70*/  @P4 STG.E.U8 desc[UR20][R10.64], R29 ;  /* 0x0000001d0a004986 */ /* 0x0001e4000c101114 */
[----:B------:R-:W-:Y:S02]  /*246d80*/  @P6 LOP3.LUT R26, R26, 0x8000000, RZ, 0xfc, !PT ;  /* 0x080000001a1a6812 */ /* 0x000fe400078efcff */
[----:B------:R-:W-:Y:S02]  /*246d90*/  LOP3.LUT P6, RZ, R25, 0x4000000, RZ, 0xc0, !PT ;  /* 0x0400000019ff7812 */ /* 0x000fe400078cc0ff */
[----:B0-----:R-:W-:Y:S02]  /*246da0*/  PRMT R29, R22, 0x7773, RZ ;  /* 0x00007773161d7816 */ /* 0x001fe400000000ff */
[----:B------:R-:W3:Y:S04]  /*246db0*/  LDL.LU R22, [R1+0x124] ;  /* 0x0001240001167983 */ /* 0x000ee80000300800 */
[----:B------:R0:W-:Y:S04]  /*246dc0*/  @P5 STG.E.U8 desc[UR20][R12.64], R29 ;  /* 0x0000001d0c005986 */ /* 0x0001e8000c101114 */
[----:B------:R-:W3:Y:S04]  /*246dd0*/  LDL.LU.64 R4, [R1+0x45b8] ;  /* 0x0045b80001047983 */ /* 0x000ee80000300a00 */
[----:B------:R-:W3:Y:S01]  /*246de0*/  LDL.LU.64 R8, [R1+0x45b0] ;  /* 0x0045b00001087983 */ /* 0x000ee20000300a00 */
[----:B0-----:R-:W-:-:S03]  /*246df0*/  PRMT R29, R0, 0x7770, RZ ;  /* 0x00007770001d7816 */ /* 0x001fc600000000ff */
[----:B------:R-:W3:Y:S04]  /*246e00*/  LDL.LU.64 R10, [R1+0x45a8] ;  /* 0x0045a800010a7983 */ /* 0x000ee80000300a00 */
[----:B------:R0:W-:Y:S01]  /*246e10*/  @P6 STG.E.U8 desc[UR20][R14.64], R29 ;  /* 0x0000001d0e006986 */ /* 0x0001e2000c101114 */
[----:B------:R-:W-:-:S03]  /*246e20*/  LOP3.LUT P6, RZ, R26, 0x8000000, RZ, 0xc0, !PT ;  /* 0x080000001aff7812 */ /* 0x000fc600078cc0ff */
[----:B------:R-:W3:Y:S04]  /*246e30*/  LDL.LU R20, [R1+0x148] ;  /* 0x0001480001147983 */ /* 0x000ee80000300800 */
[----:B------:R-:W3:Y:S01]  /*246e40*/  LDL.LU.64 R12, [R1+0x1a08] ;  /* 0x001a0800010c7983 */ /* 0x000ee20000300a00 */
[----:B0-----:R-:W-:-:S03]  /*246e50*/  PRMT R29, R0, 0x7771, RZ ;  /* 0x00007771001d7816 */ /* 0x001fc600000000ff */
[----:B------:R-:W3:Y:S04]  /*246e60*/  LDL.LU.64 R14, [R1+0x45a0] ;  /* 0x0045a000010e7983 */ /* 0x000ee80000300a00 */
[----:B------:R0:W-:Y:S01]  /*246e70*/  @P6 STG.E.U8 desc[UR20][R16.64], R29 ;  /* 0x0000001d10006986 */ /* 0x0001e2000c101114 */
[----:B------:R-:W-:Y:S02]  /*246e80*/  LOP3.LUT P6, RZ, R26, 0x4000000, RZ, 0xc0, !PT ;  /* 0x040000001aff7812 */ /* 0x000fe400078cc0ff */
[----:B0-----:R-:W-:Y:S01]  /*246e90*/  PRMT R29, R0, 0x7772, RZ ;  /* 0x00007772001d7816 */ /* 0x001fe200000000ff */
[----:B------:R-:W3:Y:S10]  /*246ea0*/  LDL.LU.64 R16, [R1+0x4598] ;  /* 0x0045980001107983 */ /* 0x000ef40000300a00 */
[----:B--2---:R0:W-:Y:S01]  /*246eb0*/  @P6 STG.E.U8 desc[UR20][R18.64], R29 ;  /* 0x0000001d12006986 */ /* 0x0041e2000c101114 */
[----:B------:R-:W-:-:S02]  /*246ec0*/  LOP3.LUT P6, RZ, R26, 0x2000000, RZ, 0xc0, !PT ;  /* 0x020000001aff7812 */ /* 0x000fc400078cc0ff */
[----:B0-----:R-:W-:Y:S01]  /*246ed0*/  PRMT R29, R0, 0x7773, RZ ;  /* 0x00007773001d7816 */ /* 0x001fe200000000ff */
        /* <DEDUP_REMOVED lines=8> */
[----:B------:R-:W-:-:S11]  /*246f60*/  PRMT R29, R21, 0x7771, RZ ;  /* 0x00007771151d7816 */ /* 0x000fd600000000ff */
[----:B---3--:R0:W-:Y:S04]  /*246f70*/  @P6 STG.E.U8 desc[UR20][R6.64], R29 ;  /* 0x0000001d06006986 */ /* 0x0081e8000c101114 */
        /* <DEDUP_REMOVED lines=25> */
[----:B------:R0:W-:Y:S01]  /*247110*/  @P4 STG.E.U8 desc[UR20][R16.64], R29 ;  /* 0x0000001d10004986 */ /* 0x0001e2000c101114 */
[----:B------:R-:W-:Y:S01]  /*247120*/  IMAD.MOV.U32 R21, RZ, RZ, R23 ;  /* 0x000000ffff157224 */ /* 0x000fe200078e0017 */
[----:B0-----:R-:W-:Y:S02]  /*247130*/  PRMT R29, R20, 0x7772, RZ ;  /* 0x00007772141d7816 */ /* 0x001fe400000000ff */
[----:B------:R-:W3:Y:S04]  /*247140*/  LDL.LU.64 R16, [R1+0x1a10] ;  /* 0x001a100001107983 */ /* 0x000ee80000300a00 */
[----:B--2---:R0:W-:Y:S04]  /*247150*/  @P5 STG.E.U8 desc[UR20][R18.64], R29 ;  /* 0x0000001d12005986 */ /* 0x0041e8000c101114 */
[----:B0-----:R-:W2:Y:S04]  /*247160*/  LDL.LU.64 R18, [R1+0x4588] ;  /* 0x0045880001127983 */ /* 0x001ea80000300a00 */
[----:B------:R-:W4:Y:S04]  /*247170*/  LDL.LU.64 R10, [R1+0x4580] ;  /* 0x00458000010a7983 */ /* 0x000f280000300a00 */
[----:B------:R-:W4:Y:S04]  /*247180*/  LDL.LU.64 R22, [R1+0x4578] ;  /* 0x0045780001167983 */ /* 0x000f280000300a00 */
[----:B------:R-:W2:Y:S01]  /*247190*/  LDL.LU R13, [R1+0x128] ;  /* 0x00012800010d7983 */ /* 0x000ea20000300800 */
[----:B------:R-:W-:-:S02]  /*2471a0*/  LOP3.LUT P2, RZ, R24, 0x200, RZ, 0xc0, !PT ;  /* 0x0000020018ff7812 */ /* 0x000fc4000784c0ff */
[----:B------:R-:W-:Y:S01]  /*2471b0*/  LOP3.LUT P3, RZ, R24, 0x400, RZ, 0xc0, !PT ;  /* 0x0000040018ff7812 */ /* 0x000fe2000786c0ff */
[----:B------:R-:W4:Y:S01]  /*2471c0*/  LDL.LU.64 R14, [R1+0x1a18] ;  /* 0x001a1800010e7983 */ /* 0x000f220000300a00 */
[----:B------:R-:W-:Y:S02]  /*2471d0*/  PRMT R29, R20, 0x7773, RZ ;  /* 0x00007773141d7816 */ /* 0x000fe400000000ff */
[C---:B------:R-:W-:Y:S01]  /*2471e0*/  LOP3.LUT P4, RZ, R24.reuse, 0x800, RZ, 0xc0, !PT ;  /* 0x0000080018ff7812 */ /* 0x040fe2000788c0ff */
[----:B------:R-:W4:Y:S01]  /*2471f0*/  LDL.LU R0, [R1+0x14c] ;  /* 0x00014c0001007983 */ /* 0x000f220000300800 */
[----:B------:R-:W-:-:S05]  /*247200*/  LOP3.LUT P5, RZ, R24, 0x1000, RZ, 0xc0, !PT ;  /* 0x0000100018ff7812 */ /* 0x000fca00078ac0ff */
[----:B---3--:R0:W-:Y:S04]  /*247210*/  @P2 STG.E.U8 desc[UR20][R16.64], R29 ;  /* 0x0000001d10002986 */ /* 0x0081e8000c101114 */
[----:B0-----:R-:W3:Y:S01]  /*247220*/  LDL.LU.64 R16, [R1+0x4570] ;  /* 0x0045700001107983 */ /* 0x001ee20000300a00 */
[----:B--2---:R-:W-:-:S05]  /*247230*/  PRMT R29, R13, 0x7770, RZ ;  /* 0x000077700d1d7816 */ /* 0x004fca00000000ff */
[----:B------:R0:W-:Y:S02]  /*247240*/  @P3 STG.E.U8 desc[UR20][R18.64], R29 ;  /* 0x0000001d12003986 */ /* 0x0001e4000c101114 */
[C---:B0-----:R-:W-:Y:S02]  /*247250*/  PRMT R29, R13.reuse, 0x7771, RZ ;  /* 0x000077710d1d7816 */ /* 0x041fe400000000ff */
[----:B------:R-:W2:Y:S04]  /*247260*/  LDL.LU.64 R18, [R1+0x4568] ;  /* 0x0045680001127983 */ /* 0x000ea80000300a00 */
[----:B----4-:R0:W-:Y:S04]  /*247270*/  @P4 STG.E.U8 desc[UR20][R10.64], R29 ;  /* 0x0000001d0a004986 */ /* 0x0101e8000c101114 */
[----:B------:R-:W4:Y:S01]  /*247280*/  LDL.LU R9, [R1+0x12c] ;  /* 0x00012c0001097983 */ /* 0x000f220000300800 */
[----:B0-----:R-:W-:-:S05]  /*247290*/  PRMT R29, R13, 0x7772, RZ ;  /* 0x000077720d1d7816 */ /* 0x001fca00000000ff */
[----:B------:R0:W-:Y:S04]  /*2472a0*/  @P5 STG.E.U8 desc[UR20][R22.64], R29 ;  /* 0x0000001d16005986 */ /* 0x0001e8000c101114 */
[----:B0-----:R-:W3:Y:S04]  /*2472b0*/  LDL.LU.64 R22, [R1+0x4550] ;  /* 0x0045500001167983 */ /* 0x001ee80000300a00 */
        /* <DEDUP_REMOVED lines=22> */
[----:B0-----:R-:W3:Y:S06]  /*247420*/  LDL.LU.64 R22, [R1+0x4560] ;  /* 0x0045600001167983 */ /* 0x001eec0000300a00 */
[----:B------:R-:W-:-:S02]  /*247430*/  @P6 LOP3.LUT R26, R26, 0x20000, RZ, 0xfc, !PT ;  /* 0x000200001a1a6812 */ /* 0x000fc400078efcff */
[----:B------:R-:W-:Y:S01]  /*247440*/  LOP3.LUT P6, RZ, R24, 0x8000, RZ, 0xc0, !PT ;  /* 0x0000800018ff7812 */ /* 0x000fe200078cc0ff */
[----:B------:R-:W4:Y:S01]  /*247450*/  LDL.LU R20, [R1+0x1b0] ;  /* 0x0001b00001147983 */ /* 0x000f220000300800 */
[----:B------:R-:W-:Y:S02]  /*247460*/  LOP3.LUT R26, R26, 0xfffbffff, RZ, 0xc0, !PT ;  /* 0xfffbffff1a1a7812 */ /* 0x000fe400078ec0ff */
[----:B------:R-:W-:Y:S01]  /*247470*/  PRMT R29, R13, 0x7773, RZ ;  /* 0x000077730d1d7816 */ /* 0x000fe200000000ff */
[----:B------:R-:W4:Y:S04]  /*247480*/  LDL.LU.64 R6, [R1+0x4548] ;  /* 0x0045480001067983 */ /* 0x000f280000300a00 */
[----:B------:R-:W4:Y:S04]  /*247490*/  LDL.LU.64 R2, [R1+0x2998] ;  /* 0x0029980001027983 */ /* 0x000f280000300a00 */
[----:B------:R-:W-:Y:S01]  /*2474a0*/  @P6 LOP3.LUT R26, R26, 0x40000, RZ, 0xfc, !PT ;  /* 0x000400001a1a6812 */ /* 0x000fe200078efcff */
[----:B------:R-:W4:Y:S01]  /*2474b0*/  LDL.LU.64 R4, [R1+0x4540] ;  /* 0x0045400001047983 */ /* 0x000f220000300a00 */
[----:B------:R-:W-:-:S02]  /*2474c0*/  LOP3.LUT P6, RZ, R24, 0x4000, RZ, 0xc0, !PT ;  /* 0x0000400018ff7812 */ /* 0x000fc400078cc0ff */
[----:B------:R-:W-:Y:S01]  /*2474d0*/  LOP3.LUT R26, R26, 0xfff7ffff, RZ, 0xc0, !PT ;  /* 0xfff7ffff1a1a7812 */ /* 0x000fe200078ec0ff */
[----:B------:R-:W4:Y:S04]  /*2474e0*/  LDL.LU.64 R10, [R1+0x4538] ;  /* 0x00453800010a7983 */ /* 0x000f280000300a00 */
[----:B------:R-:W4:Y:S04]  /*2474f0*/  LDL.LU R8, [R1+0x190] ;  /* 0x0001900001087983 */ /* 0x000f280000300800 */
[----:B------:R-:W4:Y:S02]  /*247500*/  LDL.LU.64 R12, [R1+0x4530] ;  /* 0x00453000010c7983 */ /* 0x000f240000300a00 */
[----:B------:R-:W-:-:S02]  /*247510*/  @P6 LOP3.LUT R26, R26, 0x80000, RZ, 0xfc, !PT ;  /* 0x000800001a1a6812 */ /* 0x000fc400078efcff */
[----:B------:R-:W-:-:S13]  /*247520*/  LOP3.LUT P6, RZ, R24, 0x2000, RZ, 0xc0, !PT ;  /* 0x0000200018ff7812 */ /* 0x000fda00078cc0ff */
[----:B------:R0:W-:Y:S01]  /*247530*/  @P6 STG.E.U8 desc[UR20][R14.64], R29 ;  /* 0x0000001d0e006986 */ /* 0x0001e2000c101114 */
[----:B------:R-:W-:Y:S02]  /*247540*/  LOP3.LUT P6, RZ, R26, 0x80000, RZ, 0xc0, !PT ;  /* 0x000800001aff7812 */ /* 0x000fe400078cc0ff */
[----:B0-----:R-:W-:Y:S01]  /*247550*/  PRMT R29, R0, 0x7770, RZ ;  /* 0x00007770001d7816 */ /* 0x001fe200000000ff */
[----:B------:R-:W4:Y:S10]  /*247560*/  LDL.LU.64 R14, [R1+0x29a0] ;  /* 0x0029a000010e7983 */ /* 0x000f340000300a00 */
[----:B------:R0:W-:Y:S01]  /*247570*/  @P6 STG.E.U8 desc[UR20][R16.64], R29 ;  /* 0x0000001d10006986 */ /* 0x0001e2000c101114 */
[----:B------:R-:W-:-:S02]  /*247580*/  LOP3.LUT P6, RZ, R26, 0x40000, RZ, 0xc0, !PT ;  /* 0x000400001aff7812 */ /* 0x000fc400078cc0ff */
[----:B0-----:R-:W-:Y:S01]  /*247590*/  PRMT R29, R0, 0x7771, RZ ;  /* 0x00007771001d7816 */ /* 0x001fe200000000ff */
[----:B------:R-:W4:Y:S10]  /*2475a0*/  LDL.LU.64 R16, [R1+0x4528] ;  /* 0x0045280001107983 */ /* 0x000f340000300a00 */
[----:B--2---:R0:W-:Y:S01]  /*2475b0*/  @P6 STG.E.U8 desc[UR20][R18.64], R29 ;  /* 0x0000001d12006986 */ /* 0x0041e2000c101114 */
[----:B------:R-:W-:-:S02]  /*2475c0*/  LOP3.LUT P6, RZ, R26, 0x20000, RZ, 0xc0, !PT ;  /* 0x000200001aff7812 */ /* 0x000fc400078cc0ff */
[----:B0-----:R-:W-:Y:S01]  /*2475d0*/  PRMT R29, R0, 0x7772, RZ ;  /* 0x00007772001d7816 */ /* 0x001fe200000000ff */
        /* <DEDUP_REMOVED lines=8> */
[----:B----4-:R-:W-:-:S11]  /*247660*/  PRMT R29, R9, 0x7770, RZ ;  /* 0x00007770091d7816 */ /* 0x010fd600000000ff */
        /* <DEDUP_REMOVED lines=11> */
[C---:B------:R-:W-:Y:S02]  /*247720*/  LOP3.LUT P6, RZ, R26.reuse, 0x2000, RZ, 0xc0, !PT ;  /* 0x000020001aff7812 */ /* 0x040fe400078cc0ff */
[----:B0-----:R-:W-:Y:S01]  /*247730*/  PRMT R29, R9, 0x7772, RZ ;  /* 0x00007772091d7816 */ /* 0x001fe200000000ff */
[----:B------:R-:W3:Y:S10]  /*247740*/  LDL.LU.64 R22, [R1+0x7c50] ;  /* 0x007c500001167983 */ /* 0x000ef40000300a00 */
[----:B------:R0:W-:Y:S01]  /*247750*/  @P6 STG.E.U8 desc[UR20][R6.64], R29 ;  /* 0x0000001d06006986 */ /* 0x0001e2000c101114 */
[----:B------:R-:W-:-:S02]  /*247760*/  LOP3.LUT P6, RZ, R26, 0x1000, RZ, 0xc0, !PT ;  /* 0x000010001aff7812 */ /* 0x000fc400078cc0ff */
        /* <DEDUP_REMOVED lines=13> */
[----:B------:R-:W4:Y:S04]  /*247840*/  LDL.LU.64 R16, [R1+0x4518] ;  /* 0x0045180001107983 */ /* 0x000f280000300a00 */
[----:B--2---:R0:W-:Y:S04]  /*247850*/  @P5 STG.E.U8 desc[UR20][R18.64], R29 ;  /* 0x0000001d12005986 */ /* 0x0041e8000c101114 */
[----:B0-----:R-:W2:Y:S04]  /*247860*/  LDL.LU.64 R18, [R1+0x29a8] ;  /* 0x0029a80001127983 */ /* 0x001ea80000300a00 */
[----:B------:R-:W3:Y:S04]  /*247870*/  LDL.LU.64 R14, [R1+0x4510] ;  /* 0x00451000010e7983 */ /* 0x000ee80000300a00 */
[----:B------:R-:W3:Y:S04]  /*247880*/  LDL.LU.64 R10, [R1+0x4508] ;  /* 0x00450800010a7983 */ /* 0x000ee80000300a00 */
[----:B------:R-:W3:Y:S04]  /*247890*/  LDL.LU.64 R12, [R1+0x4500] ;  /* 0x00450000010c7983 */ /* 0x000ee80000300a00 */
[----:B------:R-:W3:Y:S01]  /*2478a0*/  LDL.LU R20, [R1+0x1b4] ;  /* 0x0001b40001147983 */ /* 0x000ee20000300800 */
[----:B------:R-:W-:-:S02]  /*2478b0*/  LOP3.LUT P2, RZ, R24, 0x10000000, RZ, 0xc0, !PT ;  /* 0x1000000018ff7812 */ /* 0x000fc4000784c0ff */
[----:B------:R-:W-:Y:S02]  /*2478c0*/  LOP3.LUT P3, RZ, R24, 0x20000000, RZ, 0xc0, !PT ;  /* 0x2000000018ff7812 */ /* 0x000fe4000786c0ff */
[----:B------:R-:W-:Y:S02]  /*2478d0*/  PRMT R29, R8, 0x7772, RZ ;  /* 0x00007772081d7816 */ /* 0x000fe400000000ff */
[C---:B------:R-:W-:Y:S01]  /*2478e0*/  LOP3.LUT P4, RZ, R24.reuse, 0x40000000, RZ, 0xc0, !PT ;  /* 0x4000000018ff7812 */ /* 0x040fe2000788c0ff */
[----:B------:R-:W-:Y:S01]  /*2478f0*/  STL.64 [R1+0x7c30], R24 ;  /* 0x007c301801007387 */ /* 0x000fe20000100a00 */
[----:B------:R-:W-:-:S05]  /*247900*/  LOP3.LUT P5, RZ, R24, 0x80000000, RZ, 0xc0, !PT ;  /* 0x8000000018ff7812 */ /* 0x000fca00078ac0ff */
[----:B----4-:R0:W-:Y:S02]  /*247910*/  @P2 STG.E.U8 desc[UR20][R16.64], R29 ;  /* 0x0000001d10002986 */ /* 0x0101e4000c101114 */
[----:B0-----:R-:W-:Y:S02]  /*247920*/  PRMT R29, R8, 0x7773, RZ ;  /* 0x00007773081d7816 */ /* 0x001fe400000000ff */
[----:B------:R-:W4:Y:S04]  /*247930*/  LDL.LU.64 R16, [R1+0x29b8] ;  /* 0x0029b80001107983 */ /* 0x000f280000300a00 */
[----:B--2---:R0:W-:Y:S04]  /*247940*/  @P3 STG.E.U8 desc[UR20][R18.64], R29 ;  /* 0x0000001d12003986 */ /* 0x0041e8000c101114 */
[----:B------:R-:W2:Y:S04]  /*247950*/  LDL.LU R0, [R1+0x194] ;  /* 0x0001940001007983 */ /* 0x000ea80000300800 */
[----:B0-----:R-:W2:Y:S01]  /*247960*/  LDL.LU.64 R18, [R1+0x44f8] ;  /* 0x0044f80001127983 */ /* 0x001ea20000300a00 */
[----:B---3--:R-:W-:-:S05]  /*247970*/  PRMT R29, R20, 0x7770, RZ ;  /* 0x00007770141d7816 */ /* 0x008fca00000000ff */
[----:B------:R0:W-:Y:S04]  /*247980*/  @P4 STG.E.U8 desc[UR20][R14.64], R29 ;  /* 0x0000001d0e004986 */ /* 0x0001e8000c101114 */
        /* <DEDUP_REMOVED lines=29> */
[----:B------:R-:W-:Y:S01]  /*247b60*/  PRMT R29, R20, 0x7771, RZ ;  /* 0x00007771141d7816 */ /* 0x000fe200000000ff */
[----:B------:R-:W3:Y:S08]  /*247b70*/  LDL.LU.64 R2, [R1+0x44d0] ;  /* 0x0044d00001027983 */ /* 0x000ef00000300a00 */
[----:B------:R-:W-:Y:S01]  /*247b80*/  @P6 LOP3.LUT R26, R26, 0x400, RZ, 0xfc, !PT ;  /* 0x000004001a1a6812 */ /* 0x000fe200078efcff */
[----:B------:R0:W-:Y:S01]  /*247b90*/  @P5 STG.E.U8 desc[UR20][R10.64], R29 ;  /* 0x0000001d0a005986 */ /* 0x0001e2000c101114 */
[----:B------:R-:W-:-:S02]  /*247ba0*/  LOP3.LUT P6, RZ, R23, 0x2, RZ, 0xc0, !PT ;  /* 0x0000000217ff7812 */ /* 0x000fc400078cc0ff */
[----:B------:R-:W-:Y:S01]  /*247bb0*/  LOP3.LUT R26, R26, 0xfffff7ff, RZ, 0xc0, !PT ;  /* 0xfffff7ff1a1a7812 */ /* 0x000fe200078ec0ff */
[----:B------:R-:W3:Y:S04]  /*247bc0*/  LDL.LU.64 R4, [R1+0x2a00] ;  /* 0x002a000001047983 */ /* 0x000ee80000300a00 */
[----:B------:R-:W3:Y:S01]  /*247bd0*/  LDL.LU R15, [R1+0x198] ;  /* 0x00019800010f7983 */ /* 0x000ee20000300800 */
[----:B0-----:R-:W-:-:S03]  /*247be0*/  PRMT R29, R20, 0x7772, RZ ;  /* 0x00007772141d7816 */ /* 0x001fc600000000ff */
[----:B------:R-:W3:Y:S02]  /*247bf0*/  LDL.LU.64 R8, [R1+0x44c8] ;  /* 0x0044c80001087983 */ /* 0x000ee40000300a00 */
[----:B------:R-:W-:Y:S02]  /*247c00*/  @P6 LOP3.LUT R26, R26, 0x800, RZ, 0xfc, !PT ;  /* 0x000008001a1a6812 */ /* 0x000fe400078efcff */
[----:B------:R-:W-:Y:S01]  /*247c10*/  LOP3.LUT P6, RZ, R23, 0x1, RZ, 0xc0, !PT ;  /* 0x0000000117ff7812 */ /* 0x000fe200078cc0ff */
[----:B------:R-:W3:-:S12]  /*247c20*/  LDL.LU.64 R10, [R1+0x44c0] ;  /* 0x0044c000010a7983 */ /* 0x000ed80000300a00 */
[----:B------:R0:W-:Y:S01]  /*247c30*/  @P6 STG.E.U8 desc[UR20][R12.64], R29 ;  /* 0x0000001d0c006986 */ /* 0x0001e2000c101114 */
[----:B------:R-:W-:Y:S02]  /*247c40*/  LOP3.LUT P6, RZ, R26, 0x800, RZ, 0xc0, !PT ;  /* 0x000008001aff7812 */ /* 0x000fe400078cc0ff */
[----:B0-----:R-:W-:Y:S01]  /*247c50*/  PRMT R29, R20, 0x7773, RZ ;  /* 0x00007773141d7816 */ /* 0x001fe200000000ff */
[----:B------:R-:W3:Y:S10]  /*247c60*/  LDL.LU.64 R12, [R1+0x44b8] ;  /* 0x0044b800010c7983 */ /* 0x000ef40000300a00 */
[----:B------:R2:W-:Y:S01]  /*247c70*/  @P6 STG.E.U8 desc[UR20][R16.64], R29 ;  /* 0x0000001d10006986 */ /* 0x0005e2000c101114 */
[----:B------:R-:W-:-:S02]  /*247c80*/  LOP3.LUT P6, RZ, R26, 0x400, RZ, 0xc0, !PT ;  /* 0x000004001aff7812 */ /* 0x000fc400078cc0ff */
[----:B--2---:R-:W-:Y:S01]  /*247c90*/  PRMT R29, R0, 0x7770, RZ ;  /* 0x00007770001d7816 */ /* 0x004fe200000000ff */
[----:B------:R-:W2:Y:S10]  /*247ca0*/  LDL.LU.64 R16, [R1+0x2a28] ;  /* 0x002a280001107983 */ /* 0x000eb40000300a00 */
[----:B------:R0:W-:Y:S01]  /*247cb0*/  @P6 STG.E.U8 desc[UR20][R18.64], R29 ;  /* 0x0000001d12006986 */ /* 0x0001e2000c101114 */
[----:B------:R-:W-:-:S03]  /*247cc0*/  LOP3.LUT P6, RZ, R26, 0x200, RZ, 0xc0, !PT ;  /* 0x000002001aff7812 */ /* 0x000fc600078cc0ff */
[----:B------:R-:W2:Y:S01]  /*247cd0*/  LDL.LU R20, [R1+0x1bc] ;  /* 0x0001bc0001147983 */ /* 0x000ea20000300800 */
[----:B0-----:R-:W-:-:S03]  /*247ce0*/  PRMT R29, R0, 0x7771, RZ ;  /* 0x00007771001d7816 */ /* 0x001fc600000000ff */
[----:B------:R-:W2:Y:S06]  /*247cf0*/  LDL.LU.64 R18, [R1+0x44b0] ;  /* 0x0044b00001127983 */ /* 0x000eac0000300a00 */
[----:B----4-:R0:W-:Y:S04]  /*247d00*/  @P6 STG.E.U8 desc[UR20][R24.64], R29 ;  /* 0x0000001d18006986 */ /* 0x0101e8000c101114 */
[----:B0-----:R-:W4:Y:S01]  /*247d10*/  LDL.LU.64 R24, [R1+0x7c48] ;  /* 0x007c480001187983 */ /* 0x001f220000300a00 */
[----:B------:R-:W-:-:S02]  /*247d20*/  LOP3.LUT P6, RZ, R26, 0x100, RZ, 0xc0, !PT ;  /* 0x000001001aff7812 */ /* 0x000fc400078cc0ff */
[----:B------:R-:W-:-:S11]  /*247d30*/  PRMT R29, R0, 0x7772, RZ ;  /* 0x00007772001d7816 */ /* 0x000fd600000000ff */
[----:B----4-:R0:W-:Y:S04]  /*247d40*/  @P6 STG.E.U8 desc[UR20][R24.64], R29 ;  /* 0x0000001d18006986 */ /* 0x0101e8000c101114 */
[----:B0-----:R-:W4:Y:S01]  /*247d50*/  LDL.LU.64 R24, [R1+0x7c40] ;  /* 0x007c400001187983 */ /* 0x001f220000300a00 */
[----:B------:R-:W-:Y:S02]  /*247d60*/  LOP3.LUT P6, RZ, R26, 0x80, RZ, 0xc0, !PT ;  /* 0x000000801aff7812 */ /* 0x000fe400078cc0ff */
[----:B------:R-:W-:-:S11]  /*247d70*/  PRMT R29, R0, 0x7773, RZ ;  /* 0x00007773001d7816 */ /* 0x000fd600000000ff */
[----:B----4-:R0:W-:Y:S04]  /*247d80*/  @P6 STG.E.U8 desc[UR20][R24.64], R29 ;  /* 0x0000001d18006986 */ /* 0x0101e8000c101114 */
[----:B0-----:R-:W4:Y:S01]  /*247d90*/  LDL.LU.64 R24, [R1+0x7c38] ;  /* 0x007c380001187983 */ /* 0x001f220000300a00 */
[----:B------:R-:W-:Y:S02]  /*247da0*/  LOP3.LUT P6, RZ, R26, 0x40, RZ, 0xc0, !PT ;  /* 0x000000401aff7812 */ /* 0x000fe400078cc0ff */
[----:B---3--:R-:W-:Y:S02]  /*247db0*/  PRMT R29, R14, 0x7770, RZ ;  /* 0x000077700e1d7816 */ /* 0x008fe400000000ff */
[C---:B------:R-:W-:Y:S02]  /*247dc0*/  LOP3.LUT P0, RZ, R23.reuse, 0x200, RZ, 0xc0, !PT ;  /* 0x0000020017ff7812 */ /* 0x040fe4000780c0ff */
[----:B------:R-:W-:-:S02]  /*247dd0*/  LOP3.LUT P1, RZ, R23, 0x400, RZ, 0xc0, !PT ;  /* 0x0000040017ff7812 */ /* 0x000fc4000782c0ff */
[C---:B------:R-:W-:Y:S02]  /*247de0*/  LOP3.LUT P2, RZ, R23.reuse, 0x800, RZ, 0xc0, !PT ;  /* 0x0000080017ff7812 */ /* 0x040fe4000784c0ff */
[C---:B------:R-:W-:Y:S02]  /*247df0*/  LOP3.LUT P3, RZ, R23.reuse, 0x1000, RZ, 0xc0, !PT ;  /* 0x0000100017ff7812 */ /* 0x040fe4000786c0ff */
[C---:B------:R-:W-:Y:S02]  /*247e00*/  LOP3.LUT P4, RZ, R23.reuse, 0x2000, RZ, 0xc0, !PT ;  /* 0x0000200017ff7812 */ /* 0x040fe4000788c0ff */
[----:B------:R-:W-:Y:S01]  /*247e10*/  LOP3.LUT P5, RZ, R23, 0x4000, RZ, 0xc0, !PT ;  /* 0x0000400017ff7812 */ /* 0x000fe200078ac0ff */
[----:B----4-:R0:W-:Y:S01]  /*247e20*/  @P6 STG.E.U8 desc[UR20][R24.64], R29 ;  /* 0x0000001d18006986 */ /* 0x0101e2000c101114 */
[----:B------:R-:W-:Y:S02]  /*247e30*/  LOP3.LUT P6, RZ, R26, 0x20, RZ, 0xc0, !PT ;  /* 0x000000201aff7812 */ /* 0x000fe400078cc0ff */
        /* <DEDUP_REMOVED lines=15> */
[----:B--2---:R0:W-:Y:S02]  /*247f30*/  @P4 STG.E.U8 desc[UR20][R16.64], R29 ;  /* 0x0000001d10004986 */ /* 0x0041e4000c101114 */
[----:B0-----:R-:W-:-:S05]  /*247f40*/  PRMT R29, R20, 0x7770, RZ ;  /* 0x00007770141d7816 */ /* 0x001fca00000000ff */
[----:B------:R0:W-:Y:S04]  /*247f50*/  @P5 STG.E.U8 desc[UR20][R18.64], R29 ;  /* 0x0000001d12005986 */ /* 0x0001e8000c101114 */
[----:B0-----:R-:W2:Y:S01]  /*247f60*/  LDL.LU.64 R18, [R1+0x4840] ;  /* 0x0048400001127983 */ /* 0x001ea20000300a00 */
[C---:B------:R-:W-:Y:S02]  /*247f70*/  LOP3.LUT P6, RZ, R23.reuse, 0x8000000, RZ, 0xc0, !PT ;  /* 0x0800000017ff7812 */ /* 0x040fe400078cc0ff */
[----:B------:R-:W-:Y:S01]  /*247f80*/  LOP3.LUT P2, RZ, R23, 0x8000, RZ, 0xc0, !PT ;  /* 0x0000800017ff7812 */ /* 0x000fe2000784c0ff */
[----:B------:R-:W4:Y:S01]  /*247f90*/  LDL.LU.64 R2, [R1+0x4838] ;  /* 0x0048380001027983 */ /* 0x000f220000300a00 */
[----:B------:R-:W-:-:S03]  /*247fa0*/  PRMT R29, R20, 0x7771, RZ ;  /* 0x00007771141d7816 */ /* 0x000fc600000000ff */
[----:B------:R-:W4:Y:S04]  /*247fb0*/  LDL.LU.64 R4, [R1+0x2a60] ;  /* 0x002a600001047983 */ /* 0x000f280000300a00 */
[----:B------:R-:W4:Y:S04]  /*247fc0*/  LDL.LU.64 R10, [R1+0x4830] ;  /* 0x00483000010a7983 */ /* 0x000f280000300a00 */
        /* <DEDUP_REMOVED lines=15> */
[----:B--2---:R0:W-:Y:S04]  /*2480c0*/  @P2 STG.E.U8 desc[UR20][R18.64], R29 ;  /* 0x0000001d12002986 */ /* 0x0041e8000c101114 */
[----:B0-----:R-:W2:Y:S04]  /*2480d0*/  LDL.LU.64 R18, [R1+0x2a88] ;  /* 0x002a880001127983 */ /* 0x001ea80000300a00 */
[----:B------:R-:W3:Y:S04]  /*2480e0*/  LDL.LU R9, [R1+0x1a0] ;  /* 0x0001a00001097983 */ /* 0x000ee80000300800 */
[----:B------:R-:W2:Y:S01]  /*2480f0*/  LDL.LU.64 R24, [R1+0x4810] ;  /* 0x0048100001187983 */ /* 0x000ea20000300a00 */
[----:B------:R-:W-:-:S02]  /*248100*/  LOP3.LUT P6, RZ, R23, 0x800000, RZ, 0xc0, !PT ;  /* 0x0080000017ff7812 */ /* 0x000fc400078cc0ff */
        /* <DEDUP_REMOVED lines=8> */
[----:B------:R-:W-:Y:S02]  /*248190*/  LOP3.LUT P4, RZ, R23, 0x20000, RZ, 0xc0, !PT ;  /* 0x0002000017ff7812 */ /* 0x000fe4000788c0ff */
[----:B------:R-:W-:-:S05]  /*2481a0*/  PRMT R29, R20, 0x7772, RZ ;  /* 0x00007772141d7816 */ /* 0x000fca00000000ff */
[----:B------:R-:W-:Y:S02]  /*2481b0*/  @P6 LOP3.LUT R26, R26, 0x4, RZ, 0xfc, !PT ;  /* 0x000000041a1a6812 */ /* 0x000fe400078efcff */
[C---:B------:R-:W-:Y:S02]  /*2481c0*/  LOP3.LUT P6, RZ, R23.reuse, 0x100000, RZ, 0xc0, !PT ;  /* 0x0010000017ff7812 */ /* 0x040fe400078cc0ff */
[----:B------:R-:W-:Y:S01]  /*2481d0*/  LOP3.LUT P5, RZ, R23, 0x40000, RZ, 0xc0, !PT ;  /* 0x0004000017ff7812 */ /* 0x000fe200078ac0ff */
[----:B----4-:R-:W-:Y:S01]  /*2481e0*/  @P3 STG.E.U8 desc[UR20][R2.64], R29 ;  /* 0x0000001d02003986 */ /* 0x010fe2000c101114 */
[----:B------:R-:W-:-:S03]  /*2481f0*/  LOP3.LUT R26, R26, 0xfffffff7, RZ, 0xc0, !PT ;  /* 0xfffffff71a1a7812 */ /* 0x000fc600078ec0ff */
[----:B--2---:R0:W-:Y:S04]  /*248200*/  STL.64 [R1+0x7c28], R24 ;  /* 0x007c281801007387 */ /* 0x0041e80000100a00 */
[----:B0-----:R-:W2:Y:S01]  /*248210*/  LDL.LU.64 R24, [R1+0x4818] ;  /* 0x0048180001187983 */ /* 0x001ea20000300a00 */
[----:B------:R-:W-:Y:S02]  /*248220*/  PRMT R29, R20, 0x7773, RZ ;  /* 0x00007773141d7816 */ /* 0x000fe400000000ff */
[----:B------:R-:W-:Y:S01]  /*248230*/  @P6 LOP3.LUT R26, R26, 0x8, RZ, 0xfc, !PT ;  /* 0x000000081a1a6812 */ /* 0x000fe200078efcff */
[----:B------:R-:W4:Y:S01]  /*248240*/  LDL.LU R8, [R1+0x180] ;  /* 0x0001800001087983 */ /* 0x000f220000300800 */
[----:B------:R-:W-:-:S03]  /*248250*/  LOP3.LUT P6, RZ, R23, 0x80000, RZ, 0xc0, !PT ;  /* 0x0008000017ff7812 */ /* 0x000fc600078cc0ff */
[----:B------:R0:W-:Y:S02]  /*248260*/  @P4 STG.E.U8 desc[UR20][R4.64], R29 ;  /* 0x0000001d04004986 */ /* 0x0001e4000c101114 */
[----:B0-----:R-:W-:-:S05]  /*248270*/  PRMT R29, R17, 0x7770, RZ ;  /* 0x00007770111d7816 */ /* 0x001fca00000000ff */
[----:B------:R0:W-:Y:S02]  /*248280*/  @P5 STG.E.U8 desc[UR20][R10.64], R29 ;  /* 0x0000001d0a005986 */ /* 0x0001e4000c101114 */
[----:B0-----:R-:W-:-:S05]  /*248290*/  PRMT R29, R17, 0x7771, RZ ;  /* 0x00007771111d7816 */ /* 0x001fca00000000ff */
[----:B------:R0:W-:Y:S01]  /*2482a0*/  @P6 STG.E.U8 desc[UR20][R12.64], R29 ;  /* 0x0000001d0c006986 */ /* 0x0001e2000c101114 */
[----:B------:R-:W-:Y:S02]  /*2482b0*/  LOP3.LUT P6, RZ, R26, 0x8, RZ, 0xc0, !PT ;  /* 0x000000081aff7812 */ /* 0x000fe400078cc0ff */
[----:B0-----:R-:W-:-:S11]  /*2482c0*/  PRMT R29, R17, 0x7772, RZ ;  /* 0x00007772111d7816 */ /* 0x001fd600000000ff */
[----:B------:R0:W-:Y:S01]  /*2482d0*/  @P6 STG.E.U8 desc[UR20][R14.64], R29 ;  /* 0x0000001d0e006986 */ /* 0x0001e2000c101114 */
[C---:B------:R-:W-:Y:S02]  /*2482e0*/  LOP3.LUT P6, RZ, R26.reuse, 0x4, RZ, 0xc0, !PT ;  /* 0x000000041aff7812 */ /* 0x040fe400078cc0ff */
[----:B------:R-:W-:Y:S02]  /*2482f0*/  LOP3.LUT P0, RZ, R23, 0x10000000, RZ, 0xc0, !PT ;  /* 0x1000000017ff7812 */ /* 0x000fe4000780c0ff */
[----:B0-----:R-:W-:Y:S01]  /*248300*/  PRMT R29, R17, 0x7773, RZ ;  /* 0x00007773111d7816 */ /* 0x001fe200000000ff */
[----:B------:R0:W-:Y:S08]  /*248310*/  STL.64 [R1+0x7c18], R22 ;  /* 0x007c181601007387 */ /* 0x0001f00000100a00 */
[----:B------:R3:W-:Y:S01]  /*248320*/  @P6 STG.E.U8 desc[UR20][R18.64], R29 ;  /* 0x0000001d12006986 */ /* 0x0007e2000c101114 */
[----:B------:R-:W-:-:S02]  /*248330*/  LOP3.LUT P6, RZ, R26, 0x2, RZ, 0xc0, !PT ;  /* 0x000000021aff7812 */ /* 0x000fc400078cc0ff */
[C---:B------:R-:W-:Y:S02]  /*248340*/  LOP3.LUT P1, RZ, R23.reuse, 0x20000000, RZ, 0xc0, !PT ;  /* 0x2000000017ff7812 */ /* 0x040fe4000782c0ff */
[C---:B------:R-:W-:Y:S02]  /*248350*/  LOP3.LUT P2, RZ, R23.reuse, 0x40000000, RZ, 0xc0, !PT ;  /* 0x4000000017ff7812 */ /* 0x040fe4000784c0ff */
[----:B------:R-:W-:Y:S02]  /*248360*/  LOP3.LUT P3, RZ, R23, 0x80000000, RZ, 0xc0, !PT ;  /* 0x8000000017ff7812 */ /* 0x000fe4000786c0ff */
[C---:B------:R-:W-:Y:S02]  /*248370*/  LOP3.LUT P4, RZ, R22.reuse, 0x1, RZ, 0xc0, !PT ;  /* 0x0000000116ff7812 */ /* 0x040fe4000788c0ff */
[----:B------:R-:W-:Y:S02]  /*248380*/  LOP3.LUT P5, RZ, R22, 0x2, RZ, 0xc0, !PT ;  /* 0x0000000216ff7812 */ /* 0x000fe400078ac0ff */
[----:B0-----:R-:W4:Y:S01]  /*248390*/  LDL.LU.64 R22, [R1+0x4808] ;  /* 0x0048080001167983 */ /* 0x001f220000300a00 */
[----:B---3--:R-:W-:-:S03]  /*2483a0*/  PRMT R29, R9, 0x7770, RZ ;  /* 0x00007770091d7816 */ /* 0x008fc600000000ff */
[----:B------:R-:W3:Y:S04]  /*2483b0*/  LDL.LU.64 R6, [R1+0x4800] ;  /* 0x0048000001067983 */ /* 0x000ee80000300a00 */
[----:B------:R-:W3:Y:S04]  /*2483c0*/  LDL.LU.64 R2, [R1+0x47f8] ;  /* 0x0047f80001027983 */ /* 0x000ee80000300a00 */
[----:B------:R-:W3:Y:S04]  /*2483d0*/  LDL.LU.64 R4, [R1+0x47f0] ;  /* 0x0047f00001047983 */ /* 0x000ee80000300a00 */
[----:B------:R-:W3:Y:S04]  /*2483e0*/  LDL.LU R20, [R1+0x1a4] ;  /* 0x0001a40001147983 */ /* 0x000ee80000300800 */
[----:B------:R-:W3:Y:S04]  /*2483f0*/  LDL.LU.64 R10, [R1+0x2ad8] ;  /* 0x002ad800010a7983 */ /* 0x000ee80000300a00 */
        /* <DEDUP_REMOVED lines=8> */
[----:B------:R0:W-:Y:S04]  /*248480*/  STL [R1+0x77d8], R28 ;  /* 0x0077d81c01007387 */ /* 0x0001e80000100800 */
[----:B0-----:R-:W3:Y:S06]  /*248490*/  LDL.LU.64 R28, [R1+0x2ab0] ;  /* 0x002ab000011c7983 */ /* 0x001eec0000300a00 */
[----:B--2---:R0:W-:Y:S04]  /*2484a0*/  @P6 STG.E.U8 desc[UR20][R24.64], R26 ;  /* 0x0000001a18006986 */ /* 0x0041e8000c101114 */
[----:B0-----:R-:W2:Y:S01]  /*2484b0*/  LDL.LU.64 R24, [R1+0x7c20] ;  /* 0x007c200001187983 */ /* 0x001ea20000300a00 */
[----:B------:R-:W-:-:S02]  /*2484c0*/  PRMT R26, R9, 0x7772, RZ ;  /* 0x00007772091a7816 */ /* 0x000fc400000000ff */
[----:B--2---:R-:W-:-:S13]  /*2484d0*/  LOP3.LUT P6, RZ, R24, 0x80000000, RZ, 0xc0, !PT ;  /* 0x8000000018ff7812 */ /* 0x004fda00078cc0ff */
[----:B----4-:R0:W-:Y:S01]  /*2484e0*/  @P6 STG.E.U8 desc[UR20][R22.64], R26 ;  /* 0x0000001a16006986 */ /* 0x0101e2000c101114 */
[C---:B------:R-:W-:Y:S02]  /*2484f0*/  LOP3.LUT P6, RZ, R24.reuse, 0x40000000, RZ, 0xc0, !PT ;  /* 0x4000000018ff7812 */ /* 0x040fe400078cc0ff */
[----:B0-----:R-:W-:Y:S01]  /*248500*/  PRMT R26, R9, 0x7773, RZ ;  /* 0x00007773091a7816 */ /* 0x001fe200000000ff */
[----:B------:R-:W2:Y:S10]  /*248510*/  LDL.LU.64 R22, [R1+0x7c18] ;  /* 0x007c180001167983 */ /* 0x000eb40000300a00 */
[----:B---3--:R0:W-:Y:S01]  /*248520*/  @P6 STG.E.U8 desc[UR20][R28.64], R26 ;  /* 0x0000001a1c006986 */ /* 0x0081e2000c101114 */
[----:B------:R-:W-:-:S02]  /*248530*/  LOP3.LUT P6, RZ, R24, 0x20000000, RZ, 0xc0, !PT ;  /* 0x2000000018ff7812 */ /* 0x000fc400078cc0ff */
        /* <DEDUP_REMOVED lines=13> */
[C---:B0-----:R-:W-:Y:S02]  /*248610*/  PRMT R26, R20.reuse, 0x7772, RZ ;  /* 0x00007772141a7816 */ /* 0x041fe400000000ff */
[----:B------:R-:W3:Y:S04]  /*248620*/  LDL.LU.64 R14, [R1+0x47d0] ;  /* 0x0047d000010e7983 */ /* 0x000ee80000300a00 */
[----:B------:R0:W-:Y:S02]  /*248630*/  @P4 STG.E.U8 desc[UR20][R16.64], R26 ;  /* 0x0000001a10004986 */ /* 0x0001e4000c101114 */
[----:B0-----:R-:W-:-:S02]  /*248640*/  PRMT R26, R20, 0x7773, RZ ;  /* 0x00007773141a7816 */ /* 0x001fc400000000ff */
[----:B------:R-:W4:Y:S04]  /*248650*/  LDL.LU.64 R16, [R1+0x47c8] ;  /* 0x0047c80001107983 */ /* 0x000f280000300a00 */
[----:B------:R0:W-:Y:S04]  /*248660*/  @P5 STG.E.U8 desc[UR20][R18.64], R26 ;  /* 0x0000001a12005986 */ /* 0x0001e8000c101114 */
[----:B------:R-:W4:Y:S04]  /*248670*/  LDL.LU.64 R8, [R1+0x47c0] ;  /* 0x0047c00001087983 */ /* 0x000f280000300a00 */
[----:B0-----:R-:W3:Y:S01]  /*248680*/  LDL.LU R18, [R1+0x184] ;  /* 0x0001840001127983 */ /* 0x001ee20000300800 */
[----:B------:R-:W-:-:S03]  /*248690*/  IMAD.MOV.U32 R19, RZ, RZ, R21 ;  /* 0x000000ffff137224 */ /* 0x000fc600078e0015 */
[----:B------:R-:W4:Y:S04]  /*2486a0*/  LDL.LU.64 R20, [R1+0x2b28] ;  /* 0x002b280001147983 */ /* 0x000f280000300a00 */
[----:B------:R-:W4:Y:S04]  /*2486b0*/  LDL.LU.64 R12, [R1+0x47b8] ;  /* 0x0047b800010c7983 */ /* 0x000f280000300a00 */
[----:B------:R-:W4:Y:S01]  /*2486c0*/  LDL.LU R0, [R1+0x1a8] ;  /* 0x0001a80001007983 */ /* 0x000f220000300800 */
[C---:B--2---:R-:W-:Y:S02]  /*2486d0*/  LOP3.LUT P2, RZ, R22.reuse, 0x4, RZ, 0xc0, !PT ;  /* 0x0000000416ff7812 */ /* 0x044fe4000784c0ff */
[----:B------:R-:W-:-:S02]  /*2486e0*/  LOP3.LUT P3, RZ, R22, 0x8, RZ, 0xc0, !PT ;  /* 0x0000000816ff7812 */ /* 0x000fc4000786c0ff */
[C---:B------:R-:W-:Y:S02]  /*2486f0*/  LOP3.LUT P4, RZ, R22.reuse, 0x10, RZ, 0xc0, !PT ;  /* 0x0000001016ff7812 */ /* 0x040fe4000788c0ff */
[----:B------:R-:W-:Y:S02]  /*248700*/  LOP3.LUT P5, RZ, R22, 0x20, RZ, 0xc0, !PT ;  /* 0x0000002016ff7812 */ /* 0x000fe400078ac0ff */
[----:B---3--:R-:W-:-:S05]  /*248710*/  PRMT R26, R18, 0x7770, RZ ;  /* 0x00007770121a7816 */ /* 0x008fca00000000ff */
[----:B------:R0:W-:Y:S02]  /*248720*/  @P2 STG.E.U8 desc[UR20][R14.64], R26 ;  /* 0x0000001a0e002986 */ /* 0x0001e4000c101114 */
[C---:B0-----:R-:W-:Y:S02]  /*248730*/  PRMT R26, R18.reuse, 0x7771, RZ ;  /* 0x00007771121a7816 */ /* 0x041fe400000000ff */
[----:B------:R-:W2:Y:S04]  /*248740*/  LDL.LU.64 R14, [R1+0x47b0] ;  /* 0x0047b000010e7983 */ /* 0x000ea80000300a00 */
[----:B----4-:R0:W-:Y:S02]  /*248750*/  @P3 STG.E.U8 desc[UR20][R16.64], R26 ;  /* 0x0000001a10003986 */ /* 0x0101e4000c101114 */
[----:B0-----:R-:W-:-:S02]  /*248760*/  PRMT R26, R18, 0x7772, RZ ;  /* 0x00007772121a7816 */ /* 0x001fc400000000ff */
[----:B------:R-:W3:Y:S04]  /*248770*/  LDL.LU.64 R16, [R1+0x47a8] ;  /* 0x0047a80001107983 */ /* 0x000ee80000300a00 */
[----:B------:R0:W-:Y:S04]  /*248780*/  @P4 STG.E.U8 desc[UR20][R8.64], R26 ;  /* 0x0000001a08004986 */ /* 0x0001e8000c101114 */
[----:B------:R-:W4:Y:S01]  /*248790*/  LDL.LU R10, [R1+0x188] ;  /* 0x00018800010a7983 */ /* 0x000f220000300800 */
[----:B0-----:R-:W-:-:S05]  /*2487a0*/  PRMT R26, R18, 0x7773, RZ ;  /* 0x00007773121a7816 */ /* 0x001fca00000000ff */
[----:B------:R0:W-:Y:S04]  /*2487b0*/  @P5 STG.E.U8 desc[UR20][R20.64], R26 ;  /* 0x0000001a14005986 */ /* 0x0001e8000c101114 */
[----:B0-----:R-:W2:Y:S04]  /*2487c0*/  LDL.LU.64 R20, [R1+0x4790] ;  /* 0x0047900001147983 */ /* 0x001ea80000300a00 */
[----:B--2---:R0:W-:Y:S04]  /*2487d0*/  STL.64 [R1+0x7c00], R20 ;  /* 0x007c001401007387 */ /* 0x0041e80000100a00 */
[----:B0-----:R-:W2:Y:S04]  /*2487e0*/  LDL.LU.64 R20, [R1+0x4798] ;  /* 0x0047980001147983 */ /* 0x001ea80000300a00 */
[----:B--2---:R0:W-:Y:S04]  /*2487f0*/  STL.64 [R1+0x7c08], R20 ;  /* 0x007c081401007387 */ /* 0x0041e80000100a00 */
[----:B0-----:R-:W2:Y:S01]  /*248800*/  LDL.LU.64 R20, [R1+0x47a0] ;  /* 0x0047a00001147983 */ /* 0x001ea20000300a00 */
        /* <DEDUP_REMOVED lines=17> */
[----:B--2---:R0:W-:Y:S04]  /*248920*/  STL.64 [R1+0x7c10], R20 ;  /* 0x007c101401007387 */ /* 0x0041e80000100a00 */
[----:B0-----:R-:W2:Y:S06]  /*248930*/  LDL.LU.64 R20, [R1+0x2b50] ;  /* 0x002b500001147983 */ /* 0x001eac0000300a00 */
[----:B------:R-:W-:-:S02]  /*248940*/  @P6 LOP3.LUT R24, R24, 0x2000000, RZ, 0xfc, !PT ;  /* 0x0200000018186812 */ /* 0x000fc400078efcff */
[----:B------:R-:W-:Y:S01]  /*248950*/  LOP3.LUT P6, RZ, R22, 0x100, RZ, 0xc0, !PT ;  /* 0x0000010016ff7812 */ /* 0x000fe200078cc0ff */
[----:B------:R-:W4:Y:S01]  /*248960*/  LDL.LU.64 R28, [R1+0x2b78] ;  /* 0x002b7800011c7983 */ /* 0x000f220000300a00 */
[----:B------:R-:W-:Y:S02]  /*248970*/  LOP3.LUT R24, R24, 0xfbffffff, RZ, 0xc0, !PT ;  /* 0xfbffffff18187812 */ /* 0x000fe400078ec0ff */
[----:B------:R-:W-:Y:S01]  /*248980*/  PRMT R26, R0, 0x7770, RZ ;  /* 0x00007770001a7816 */ /* 0x000fe200000000ff */
[----:B------:R-:W4:Y:S04]  /*248990*/  LDL.LU R18, [R1+0x1ac] ;  /* 0x0001ac0001127983 */ /* 0x000f280000300800 */
        /* <DEDUP_REMOVED lines=18> */
[----:B---3--:R0:W-:Y:S01]  /*248ac0*/  @P6 STG.E.U8 desc[UR20][R16.64], R26 ;  /* 0x0000001a10006986 */ /* 0x0081e2000c101114 */
[----:B------:R-:W-:-:S02]  /*248ad0*/  LOP3.LUT P6, RZ, R24, 0x2000000, RZ, 0xc0, !PT ;  /* 0x0200000018ff7812 */ /* 0x000fc400078cc0ff */
[----:B0-----:R-:W-:Y:S01]  /*248ae0*/  PRMT R26, R0, 0x7773, RZ ;  /* 0x00007773001a7816 */ /* 0x001fe200000000ff */
[----:B------:R-:W3:Y:S10]  /*248af0*/  LDL.LU.64 R16, [R1+0x4760] ;  /* 0x0047600001107983 */ /* 0x000ef40000300a00 */
[----:B--2---:R0:W-:Y:S04]  /*248b00*/  @P6 STG.E.U8 desc[UR20][R20.64], R26 ;  /* 0x0000001a14006986 */ /* 0x0041e8000c101114 */
[----:B0-----:R-:W2:Y:S01]  /*248b10*/  LDL.LU.64 R20, [R1+0x7c10] ;  /* 0x007c100001147983 */ /* 0x001ea20000300a00 */
[----:B------:R-:W-:-:S02]  /*248b20*/  LOP3.LUT P6, RZ, R24, 0x1000000, RZ, 0xc0, !PT ;  /* 0x0100000018ff7812 */ /* 0x000fc400078cc0ff */
[----:B----4-:R-:W-:-:S11]  /*248b30*/  PRMT R26, R10, 0x7770, RZ ;  /* 0x000077700a1a7816 */ /* 0x010fd600000000ff */
[----:B--2---:R0:W-:Y:S04]  /*248b40*/  @P6 STG.E.U8 desc[UR20][R20.64], R26 ;  /* 0x0000001a14006986 */ /* 0x0041e8000c101114 */
[----:B0-----:R-:W2:Y:S01]  /*248b50*/  LDL.LU.64 R20, [R1+0x7c08] ;  /* 0x007c080001147983 */ /* 0x001ea20000300a00 */
[----:B------:R-:W-:Y:S02]  /*248b60*/  LOP3.LUT P6, RZ, R24, 0x800000, RZ, 0xc0, !PT ;  /* 0x0080000018ff7812 */ /* 0x000fe400078cc0ff */
[----:B------:R-:W-:-:S11]  /*248b70*/  PRMT R26, R10, 0x7771, RZ ;  /* 0x000077710a1a7816 */ /* 0x000fd600000000ff */
[----:B--2---:R0:W-:Y:S04]  /*248b80*/  @P6 STG.E.U8 desc[UR20][R20.64], R26 ;  /* 0x0000001a14006986 */ /* 0x0041e8000c101114 */
        /* <DEDUP_REMOVED lines=9> */
[----:B--2---:R0:W-:Y:S04]  /*248c20*/  @P6 STG.E.U8 desc[UR20][R20.64], R26 ;  /* 0x0000001a14006986 */ /* 0x0041e8000c101114 */
[----:B0-----:R-:W2:Y:S01]  /*248c30*/  LDL.LU.64 R20, [R1+0x7bf8] ;  /* 0x007bf80001147983 */ /* 0x001ea20000300a00 */
[----:B------:R-:W-:-:S02]  /*248c40*/  LOP3.LUT P6, RZ, R24, 0x200000, RZ, 0xc0, !PT ;  /* 0x0020000018ff7812 */ /* 0x000fc400078cc0ff */
[----:B------:R-:W-:-:S11]  /*248c50*/  PRMT R26, R10, 0x7773, RZ ;  /* 0x000077730a1a7816 */ /* 0x000fd600000000ff */
        /* <DEDUP_REMOVED lines=16> */
[----:B---3--:R0:W-:Y:S04]  /*248d60*/  @P5 STG.E.U8 desc[UR20][R16.64], R26 ;  /* 0x0000001a10005986 */ /* 0x0081e8000c101114 */
[----:B0-----:R-:W3:Y:S04]  /*248d70*/  LDL.LU.64 R16, [R1+0x4758] ;  /* 0x0047580001107983 */ /* 0x001ee80000300a00 */
[----:B------:R-:W3:Y:S04]  /*248d80*/  LDL.LU.64 R4, [R1+0x4750] ;  /* 0x0047500001047983 */ /* 0x000ee80000300a00 */
[----:B------:R-:W3:Y:S04]  /*248d90*/  LDL.LU.64 R8, [R1+0x4748] ;  /* 0x0047480001087983 */ /* 0x000ee80000300a00 */
[----:B------:R-:W3:Y:S01]  /*248da0*/  LDL.LU R18, [R1+0x170] ;  /* 0x0001700001127983 */ /* 0x000ee20000300800 */
[----:B------:R-:W-:-:S02]  /*248db0*/  LOP3.LUT R24, R24, 0xffffefff, RZ, 0xc0, !PT ;  /* 0xffffefff18187812 */ /* 0x000fc400078ec0ff */
[C---:B------:R-:W-:Y:S01]  /*248dc0*/  LOP3.LUT P2, RZ, R22.reuse, 0x200000, RZ, 0xc0, !PT ;  /* 0x0020000016ff7812 */ /* 0x040fe2000784c0ff */
[----:B------:R-:W3:Y:S01]  /*248dd0*/  LDL.LU.64 R12, [R1+0x3220] ;  /* 0x00322000010c7983 */ /* 0x000ee20000300a00 */
[C---:B------:R-:W-:Y:S02]  /*248de0*/  LOP3.LUT P3, RZ, R22.reuse, 0x400000, RZ, 0xc0, !PT ;  /* 0x0040000016ff7812 */ /* 0x040fe4000786c0ff */
[----:B------:R-:W-:Y:S01]  /*248df0*/  PRMT R26, R11, 0x7773, RZ ;  /* 0x000077730b1a7816 */ /* 0x000fe200000000ff */
[----:B------:R-:W3:Y:S01]  /*248e00*/  LDL.LU R0, [R1+0x160] ;  /* 0x0001600001007983 */ /* 0x000ee20000300800 */
[----:B------:R-:W-:-:S03]  /*248e10*/  LOP3.LUT P4, RZ, R22, 0x800000, RZ, 0xc0, !PT ;  /* 0x0080000016ff7812 */ /* 0x000fc6000788c0ff */
[----:B------:R-:W-:Y:S01]  /*248e20*/  STL.64 [R1+0x7bc0], R22 ;  /* 0x007bc01601007387 */ /* 0x000fe20000100a00 */
[----:B------:R-:W-:Y:S02]  /*248e30*/  LOP3.LUT P5, RZ, R22, 0x1000000, RZ, 0xc0, !PT ;  /* 0x0100000016ff7812 */ /* 0x000fe400078ac0ff */
[----:B--2---:R-:W-:-:S13]  /*248e40*/  LOP3.LUT P6, RZ, R21, 0x2, RZ, 0xc0, !PT ;  /* 0x0000000215ff7812 */ /* 0x004fda00078cc0ff */
        /* <DEDUP_REMOVED lines=23> */
[----:B----4-:R0:W-:Y:S04]  /*248fc0*/  @P2 STG.E.U8 desc[UR20][R14.64], R26 ;  /* 0x0000001a0e002986 */ /* 0x0101e8000c101114 */
[----:B0-----:R-:W2:Y:S01]  /*248fd0*/  LDL.LU.64 R14, [R1+0x4740] ;  /* 0x00474000010e7983 */ /* 0x001ea20000300a00 */
[----:B---3--:R-:W-:-:S05]  /*248fe0*/  PRMT R26, R18, 0x7770, RZ ;  /* 0x00007770121a7816 */ /* 0x008fca00000000ff */
[----:B------:R0:W-:Y:S04]  /*248ff0*/  @P3 STG.E.U8 desc[UR20][R16.64], R26 ;  /* 0x0000001a10003986 */ /* 0x0001e8000c101114 */
[----:B0-----:R-:W3:Y:S04]  /*249000*/  LDL.LU.64 R16, [R1+0x4738] ;  /* 0x0047380001107983 */ /* 0x001ee80000300a00 */
[----:B------:R-:W4:Y:S04]  /*249010*/  LDL.LU R10, [R1+0x174] ;  /* 0x00017400010a7983 */ /* 0x000f280000300800 */
[----:B------:R-:W2:Y:S04]  /*249020*/  LDL.LU.64 R22, [R1+0x4720] ;  /* 0x0047200001167983 */ /* 0x000ea80000300a00 */
[----:B--2---:R0:W-:Y:S04]  /*249030*/  STL.64 [R1+0x7be0], R22 ;  /* 0x007be01601007387 */ /* 0x0041e80000100a00 */
[----:B0-----:R-:W2:Y:S04]  /*249040*/  LDL.LU.64 R22, [R1+0x4728] ;  /* 0x0047280001167983 */ /* 0x001ea80000300a00 */
[----:B--2---:R0:W-:Y:S04]  /*249050*/  STL.64 [R1+0x7be8], R22 ;  /* 0x007be81601007387 */ /* 0x0041e80000100a00 */
[----:B0-----:R-:W2:Y:S01]  /*249060*/  LDL.LU.64 R22, [R1+0x3248] ;  /* 0x0032480001167983 */ /* 0x001ea20000300a00 */
[----:B------:R-:W-:-:S05]  /*249070*/  PRMT R26, R18, 0x7771, RZ ;  /* 0x00007771121a7816 */ /* 0x000fca00000000ff */
[----:B------:R0:W-:Y:S02]  /*249080*/  @P4 STG.E.U8 desc[UR20][R4.64], R26 ;  /* 0x0000001a04004986 */ /* 0x0001e4000c101114 */
[----:B0-----:R-:W-:-:S05]  /*249090*/  PRMT R26, R18, 0x7772, RZ ;  /* 0x00007772121a7816 */ /* 0x001fca00000000ff */
[----:B------:R0:W-:Y:S02]  /*2490a0*/  @P5 STG.E.U8 desc[UR20][R8.64], R26 ;  /* 0x0000001a08005986 */ /* 0x0001e4000c101114 */
[----:B0-----:R-:W-:-:S05]  /*2490b0*/  PRMT R26, R18, 0x7773, RZ ;  /* 0x00007773121a7816 */ /* 0x001fca00000000ff */
[----:B------:R-:W-:Y:S04]  /*2490c0*/  @P6 STG.E.U8 desc[UR20][R12.64], R26 ;  /* 0x0000001a0c006986 */ /* 0x000fe8000c101114 */
[----:B--2---:R0:W-:Y:S04]  /*2490d0*/  STL.64 [R1+0x7bf0], R22 ;  /* 0x007bf01601007387 */ /* 0x0041e80000100a00 */
[----:B0-----:R-:W2:Y:S01]  /*2490e0*/  LDL.LU.64 R22, [R1+0x4730] ;  /* 0x0047300001167983 */ /* 0x001ea20000300a00 */
[----:B------:R-:W-:Y:S02]  /*2490f0*/  LOP3.LUT P6, RZ, R24, 0x80000, RZ, 0xc0, !PT ;  /* 0x0008000018ff7812 */ /* 0x000fe400078cc0ff */
[----:B------:R-:W-:Y:S01]  /*249100*/  PRMT R26, R0, 0x7770, RZ ;  /* 0x00007770001a7816 */ /* 0x000fe200000000ff */
[----:B------:R-:W4:Y:S04]  /*249110*/  LDL.LU R11, [R1+0x164] ;  /* 0x00016400010b7983 */ /* 0x000f280000300800 */
[----:B------:R-:W4:Y:S04]  /*249120*/  LDL.LU.64 R28, [R1+0x4718] ;  /* 0x00471800011c7983 */ /* 0x000f280000300a00 */
[----:B------:R-:W4:Y:S04]  /*249130*/  LDL.LU.64 R6, [R1+0x3270] ;  /* 0x0032700001067983 */ /* 0x000f280000300a00 */
[----:B------:R0:W-:Y:S01]  /*249140*/  @P6 STG.E.U8 desc[UR20][R14.64], R26 ;  /* 0x0000001a0e006986 */ /* 0x0001e2000c101114 */
[----:B------:R-:W-:-:S03]  /*249150*/  LOP3.LUT P6, RZ, R24, 0x40000, RZ, 0xc0, !PT ;  /* 0x0004000018ff7812 */ /* 0x000fc600078cc0ff */
[----:B------:R-:W4:Y:S04]  /*249160*/  LDL.LU.64 R2, [R1+0x4710] ;  /* 0x0047100001027983 */ /* 0x000f280000300a00 */
[----:B------:R-:W4:Y:S01]  /*249170*/  LDL.LU.64 R4, [R1+0x4708] ;  /* 0x0047080001047983 */ /* 0x000f220000300a00 */
[----:B0-----:R-:W-:-:S03]  /*249180*/  PRMT R26, R0, 0x7771, RZ ;  /* 0x00007771001a7816 */ /* 0x001fc600000000ff */
[----:B------:R-:W4:Y:S04]  /*249190*/  LDL.LU R18, [R1+0x178] ;  /* 0x0001780001127983 */ /* 0x000f280000300800 */
[----:B---3--:R0:W-:Y:S01]  /*2491a0*/  @P6 STG.E.U8 desc[UR20][R16.64], R26 ;  /* 0x0000001a10006986 */ /* 0x0081e2000c101114 */
[----:B------:R-:W-:-:S03]  /*2491b0*/  LOP3.LUT P6, RZ, R24, 0x20000, RZ, 0xc0, !PT ;  /* 0x0002000018ff7812 */ /* 0x000fc600078cc0ff */
[----:B------:R-:W3:Y:S04]  /*2491c0*/  LDL.LU.64 R8, [R1+0x4700] ;  /* 0x0047000001087983 */ /* 0x000ee80000300a00 */
[----:B------:R-:W3:Y:S01]  /*2491d0*/  LDL.LU.64 R12, [R1+0x3298] ;  /* 0x00329800010c7983 */ /* 0x000ee20000300a00 */
[----:B0-----:R-:W-:-:S03]  /*2491e0*/  PRMT R26, R0, 0x7772, RZ ;  /* 0x00007772001a7816 */ /* 0x001fc600000000ff */
[----:B------:R-:W3:Y:S04]  /*2491f0*/  LDL.LU.64 R14, [R1+0x46f8] ;  /* 0x0046f800010e7983 */ /* 0x000ee80000300a00 */
[----:B------:R-:W3:Y:S04]  /*249200*/  LDL.LU.64 R16, [R1+0x46f0] ;  /* 0x0046f00001107983 */ /* 0x000ee80000300a00 */
[----:B--2---:R0:W-:Y:S04]  /*249210*/  @P6 STG.E.U8 desc[UR20][R22.64], R26 ;  /* 0x0000001a16006986 */ /* 0x0041e8000c101114 */
[----:B0-----:R-:W2:Y:S01]  /*249220*/  LDL.LU.64 R22, [R1+0x7bf0] ;  /* 0x007bf00001167983 */ /* 0x001ea20000300a00 */
[----:B------:R-:W-:-:S02]  /*249230*/  LOP3.LUT P6, RZ, R24, 0x10000, RZ, 0xc0, !PT ;  /* 0x0001000018ff7812 */ /* 0x000fc400078cc0ff */
[----:B------:R-:W-:-:S11]  /*249240*/  PRMT R26, R0, 0x7773, RZ ;  /* 0x00007773001a7816 */ /* 0x000fd600000000ff */
[----:B--2---:R0:W-:Y:S04]  /*249250*/  @P6 STG.E.U8 desc[UR20][R22.64], R26 ;  /* 0x0000001a16006986 */ /* 0x0041e8000c101114 */
[----:B0-----:R-:W2:Y:S01]  /*249260*/  LDL.LU.64 R22, [R1+0x7be8] ;  /* 0x007be80001167983 */ /* 0x001ea20000300a00 */
[----:B------:R-:W-:Y:S02]  /*249270*/  LOP3.LUT P6, RZ, R24, 0x8000, RZ, 0xc0, !PT ;  /* 0x0000800018ff7812 */ /* 0x000fe400078cc0ff */
[----:B----4-:R-:W-:-:S11]  /*249280*/  PRMT R26, R10, 0x7770, RZ ;  /* 0x000077700a1a7816 */ /* 0x010fd600000000ff */
        /* <DEDUP_REMOVED lines=8> */
[----:B------:R-:W-:Y:S01]  /*249310*/  LOP3.LUT P4, RZ, R21, 0x40, RZ, 0xc0, !PT ;  /* 0x0000004015ff7812 */ /* 0x000fe2000788c0ff */
[----:B--2---:R0:W-:Y:S01]  /*249320*/  @P6 STG.E.U8 desc[UR20][R22.64], R26 ;  /* 0x0000001a16006986 */ /* 0x0041e2000c101114 */
        /* <DEDUP_REMOVED lines=11> */
[----:B---3--:R0:W-:Y:S02]  /*2493e0*/  @P2 STG.E.U8 desc[UR20][R8.64], R26 ;  /* 0x0000001a08002986 */ /* 0x0081e4000c101114 */
[----:B0-----:R-:W-:-:S05]  /*2493f0*/  PRMT R26, R11, 0x7773, RZ ;  /* 0x000077730b1a7816 */ /* 0x001fca00000000ff */
[----:B------:R0:W-:Y:S02]  /*249400*/  @P3 STG.E.U8 desc[UR20][R12.64], R26 ;  /* 0x0000001a0c003986 */ /* 0x0001e4000c101114 */
[----:B0-----:R-:W-:Y:S02]  /*249410*/  PRMT R26, R18, 0x7770, RZ ;  /* 0x00007770121a7816 */ /* 0x001fe400000000ff */
[----:B------:R-:W2:Y:S04]  /*249420*/  LDL.LU.64 R12, [R1+0x46e8] ;  /* 0x0046e800010c7983 */ /* 0x000ea80000300a00 */
[----:B------:R0:W-:Y:S04]  /*249430*/  @P4 STG.E.U8 desc[UR20][R14.64], R26 ;  /* 0x0000001a0e004986 */ /* 0x0001e8000c101114 */
[----:B0-----:R-:W3:Y:S01]  /*249440*/  LDL.LU.64 R14, [R1+0x32c0] ;  /* 0x0032c000010e7983 */ /* 0x001ee20000300a00 */
[----:B------:R-:W-:-:S02]  /*249450*/  LOP3.LUT P5, RZ, R21, 0x80, RZ, 0xc0, !PT ;  /* 0x0000008015ff7812 */ /* 0x000fc400078ac0ff */
[C---:B------:R-:W-:Y:S01]  /*249460*/  LOP3.LUT P2, RZ, R21.reuse, 0x100, RZ, 0xc0, !PT ;  /* 0x0000010015ff7812 */ /* 0x040fe2000784c0ff */
[----:B------:R-:W4:Y:S01]  /*249470*/  LDL.LU.64 R4, [R1+0x46e0] ;  /* 0x0046e00001047983 */ /* 0x000f220000300a00 */
[C---:B------:R-:W-:Y:S02]  /*249480*/  PRMT R26, R18.reuse, 0x7771, RZ ;  /* 0x00007771121a7816 */ /* 0x040fe400000000ff */
[----:B------:R-:W-:Y:S01]  /*249490*/  LOP3.LUT P3, RZ, R21, 0x200, RZ, 0xc0, !PT ;  /* 0x0000020015ff7812 */ /* 0x000fe2000786c0ff */
[----:B------:R-:W4:Y:S04]  /*2494a0*/  LDL.LU.64 R8, [R1+0x46d8] ;  /* 0x0046d80001087983 */ /* 0x000f280000300a00 */
[----:B------:R-:W4:Y:S04]  /*2494b0*/  LDL.LU.64 R10, [R1+0x46d0] ;  /* 0x0046d000010a7983 */ /* 0x000f280000300a00 */
[----:B------:R0:W-:Y:S02]  /*2494c0*/  @P5 STG.E.U8 desc[UR20][R16.64], R26 ;  /* 0x0000001a10005986 */ /* 0x0001e4000c101114 */
[----:B0-----:R-:W-:-:S02]  /*2494d0*/  PRMT R26, R18, 0x7772, RZ ;  /* 0x00007772121a7816 */ /* 0x001fc400000000ff */
[----:B------:R-:W4:Y:S04]  /*2494e0*/  LDL.LU R16, [R1+0x168] ;  /* 0x0001680001107983 */ /* 0x000f280000300800 */
[----:B--2---:R0:W-:Y:S02]  /*2494f0*/  @P2 STG.E.U8 desc[UR20][R12.64], R26 ;  /* 0x0000001a0c002986 */ /* 0x0041e4000c101114 */
[----:B0-----:R-:W-:Y:S02]  /*249500*/  PRMT R26, R18, 0x7773, RZ ;  /* 0x00007773121a7816 */ /* 0x001fe400000000ff */
[----:B------:R-:W2:Y:S04]  /*249510*/  LDL.LU.64 R12, [R1+0x32e0] ;  /* 0x0032e000010c7983 */ /* 0x000ea80000300a00 */
[----:B------:R-:W2:Y:S04]  /*249520*/  LDL.LU R0, [R1+0x17c] ;  /* 0x00017c0001007983 */ /* 0x000ea80000300800 */
[----:B---3--:R0:W-:Y:S04]  /*249530*/  @P3 STG.E.U8 desc[UR20][R14.64], R26 ;  /* 0x0000001a0e003986 */ /* 0x0081e8000c101114 */
[----:B0-----:R-:W3:Y:S04]  /*249540*/  LDL.LU.64 R14, [R1+0x46c8] ;  /* 0x0046c800010e7983 */ /* 0x001ee80000300a00 */
[----:B------:R-:W3:Y:S04]  /*249550*/  LDL.LU R17, [R1+0x16c] ;  /* 0x00016c0001117983 */ /* 0x000ee80000300800 */
        /* <DEDUP_REMOVED lines=26> */
[----:B------:R-:W4:Y:S01]  /*249700*/  LDL.LU.64 R28, [R1+0x46a8] ;  /* 0x0046a800011c7983 */ /* 0x000f220000300a00 */
[----:B------:R-:W-:Y:S02]  /*249710*/  LOP3.LUT R24, R24, 0xfffffbff, RZ, 0xc0, !PT ;  /* 0xfffffbff18187812 */ /* 0x000fe400078ec0ff */
[C---:B------:R-:W-:Y:S01]  /*249720*/  LOP3.LUT P4, RZ, R21.reuse, 0x400, RZ, 0xc0, !PT ;  /* 0x0000040015ff7812 */ /* 0x040fe2000788c0ff */
[----:B------:R-:W4:Y:S01]  /*249730*/  LDL.LU.64 R6, [R1+0x46a0] ;  /* 0x0046a00001067983 */ /* 0x000f220000300a00 */
[C---:B------:R-:W-:Y:S02]  /*249740*/  LOP3.LUT P5, RZ, R21.reuse, 0x800, RZ, 0xc0, !PT ;  /* 0x0000080015ff7812 */ /* 0x040fe400078ac0ff */
[----:B------:R-:W-:Y:S01]  /*249750*/  PRMT R26, R16, 0x7770, RZ ;  /* 0x00007770101a7816 */ /* 0x000fe200000000ff */
[----:B------:R-:W4:Y:S04]  /*249760*/  LDL.LU.64 R2, [R1+0x3328] ;  /* 0x0033280001027983 */ /* 0x000f280000300a00 */
[----:B------:R-:W-:Y:S01]  /*249770*/  @P6 LOP3.LUT R24, R24, 0x400, RZ, 0xfc, !PT ;  /* 0x0000040018186812 */ /* 0x000fe200078efcff */
[----:B------:R-:W4:Y:S01]  /*249780*/  LDL.LU R18, [R1+0x1f0] ;  /* 0x0001f00001127983 */ /* 0x000f220000300800 */
[----:B------:R-:W-:-:S02]  /*249790*/  LOP3.LUT P6, RZ, R21, 0x2000, RZ, 0xc0, !PT ;  /* 0x0000200015ff7812 */ /* 0x000fc400078cc0ff */
[----:B------:R-:W-:Y:S01]  /*2497a0*/  LOP3.LUT R24, R24, 0xfffff7ff, RZ, 0xc0, !PT ;  /* 0xfffff7ff18187812 */ /* 0x000fe200078ec0ff */
[----:B------:R0:W-:Y:S10]  /*2497b0*/  @P4 STG.E.U8 desc[UR20][R4.64], R26 ;  /* 0x0000001a04004986 */ /* 0x0001f4000c101114 */
[----:B------:R-:W-:-:S02]  /*2497c0*/  @P6 LOP3.LUT R24, R24, 0x800, RZ, 0xfc, !PT ;  /* 0x0000080018186812 */ /* 0x000fc400078efcff */
[----:B------:R-:W-:Y:S01]  /*2497d0*/  LOP3.LUT P6, RZ, R21, 0x1000, RZ, 0xc0, !PT ;  /* 0x0000100015ff7812 */ /* 0x000fe200078cc0ff */
[----:B0-----:R-:W4:Y:S01]  /*2497e0*/  LDL.LU.64 R4, [R1+0x4698] ;  /* 0x0046980001047983 */ /* 0x001f220000300a00 */
[----:B------:R-:W-:-:S05]  /*2497f0*/  PRMT R26, R16, 0x7771, RZ ;  /* 0x00007771101a7816 */ /* 0x000fca00000000ff */
[----:B------:R0:W-:Y:S02]  /*249800*/  @P5 STG.E.U8 desc[UR20][R8.64], R26 ;  /* 0x0000001a08005986 */ /* 0x0001e4000c101114 */
[----:B0-----:R-:W-:Y:S02]  /*249810*/  PRMT R26, R16, 0x7772, RZ ;  /* 0x00007772101a7816 */ /* 0x001fe400000000ff */
[----:B------:R-:W4:Y:S04]  /*249820*/  LDL.LU.64 R8, [R1+0x4690] ;  /* 0x0046900001087983 */ /* 0x000f280000300a00 */
[----:B------:R0:W-:Y:S01]  /*249830*/  @P6 STG.E.U8 desc[UR20][R10.64], R26 ;  /* 0x0000001a0a006986 */ /* 0x0001e2000c101114 */
[----:B------:R-:W-:Y:S02]  /*249840*/  LOP3.LUT P6, RZ, R24, 0x800, RZ, 0xc0, !PT ;  /* 0x0000080018ff7812 */ /* 0x000fe400078cc0ff */
[----:B0-----:R-:W-:Y:S01]  /*249850*/  PRMT R26, R16, 0x7773, RZ ;  /* 0x00007773101a7816 */ /* 0x001fe200000000ff */
[----:B------:R-:W4:Y:S10]  /*249860*/  LDL.LU.64 R10, [R1+0x4688] ;  /* 0x00468800010a7983 */ /* 0x000f340000300a00 */
[----:B--2---:R0:W-:Y:S01]  /*249870*/  @P6 STG.E.U8 desc[UR20][R12.64], R26 ;  /* 0x0000001a0c006986 */ /* 0x0041e2000c101114 */
[----:B------:R-:W-:-:S02]  /*249880*/  LOP3.LUT P6, RZ, R24, 0x400, RZ, 0xc0, !PT ;  /* 0x0000040018ff7812 */ /* 0x000fc400078cc0ff */
[----:B0-----:R-:W-:Y:S01]  /*249890*/  PRMT R26, R0, 0x7770, RZ ;  /* 0x00007770001a7816 */ /* 0x001fe200000000ff */
[----:B------:R-:W2:Y:S10]  /*2498a0*/  LDL.LU.64 R12, [R1+0x3350] ;  /* 0x00335000010c7983 */ /* 0x000eb40000300a00 */
[----:B---3--:R0:W-:Y:S01]  /*2498b0*/  @P6 STG.E.U8 desc[UR20][R14.64], R26 ;  /* 0x0000001a0e006986 */ /* 0x0081e2000c101114 */
[----:B------:R-:W-:-:S03]  /*2498c0*/  LOP3.LUT P6, RZ, R24, 0x200, RZ, 0xc0, !PT ;  /* 0x0000020018ff7812 */ /* 0x000fc600078cc0ff */
[----:B------:R-:W3:Y:S01]  /*2498d0*/  LDL.LU R16, [R1+0x1e0] ;  /* 0x0001e00001107983 */ /* 0x000ee20000300800 */
[----:B0-----:R-:W-:-:S03]  /*2498e0*/  PRMT R26, R0, 0x7771, RZ ;  /* 0x00007771001a7816 */ /* 0x001fc600000000ff */
[----:B------:R-:W3:Y:S06]  /*2498f0*/  LDL.LU.64 R14, [R1+0x4680] ;  /* 0x00468000010e7983 */ /* 0x000eec0000300a00 */
        /* <DEDUP_REMOVED lines=18> */
[----:B----4-:R0:W-:Y:S01]  /*249a20*/  @P6 STG.E.U8 desc[UR20][R22.64], R26 ;  /* 0x0000001a16006986 */ /* 0x0101e2000c101114 */
[C---:B------:R-:W-:Y:S02]  /*249a30*/  LOP3.LUT P6, RZ, R24.reuse, 0x20, RZ, 0xc0, !PT ;  /* 0x0000002018ff7812 */ /* 0x040fe400078cc0ff */
[----:B0-----:R-:W-:Y:S01]  /*249a40*/  PRMT R26, R17, 0x7771, RZ ;  /* 0x00007771111a7816 */ /* 0x001fe200000000ff */
[----:B------:R-:W4:Y:S10]  /*249a50*/  LDL.LU.64 R22, [R1+0x7bc0] ;  /* 0x007bc00001167983 */ /* 0x000f340000300a00 */
        /* <DEDUP_REMOVED lines=14> */
[----:B---3--:R-:W-:-:S05]  /*249b40*/  PRMT R26, R16, 0x7770, RZ ;  /* 0x00007770101a7816 */ /* 0x008fca00000000ff */
[----:B------:R0:W-:Y:S04]  /*249b50*/  @P5 STG.E.U8 desc[UR20][R14.64], R26 ;  /* 0x0000001a0e005986 */ /* 0x0001e8000c101114 */
[----:B0-----:R-:W2:Y:S01]  /*249b60*/  LDL.LU.64 R14, [R1+0x4a18] ;  /* 0x004a1800010e7983 */ /* 0x001ea20000300a00 */
[----:B------:R-:W-:Y:S02]  /*249b70*/  LOP3.LUT P6, RZ, R20, 0x80, RZ, 0xc0, !PT ;  /* 0x0000008014ff7812 */ /* 0x000fe400078cc0ff */
[----:B------:R-:W-:Y:S01]  /*249b80*/  LOP3.LUT P2, RZ, R21, 0x8000000, RZ, 0xc0, !PT ;  /* 0x0800000015ff7812 */ /* 0x000fe2000784c0ff */
[----:B------:R-:W3:Y:S01]  /*249b90*/  LDL.LU.64 R6, [R1+0x4a10] ;  /* 0x004a100001067983 */ /* 0x000ee20000300a00 */
[----:B------:R-:W-:Y:S01]  /*249ba0*/  IMAD.MOV.U32 R17, RZ, RZ, R19 ;  /* 0x000000ffff117224 */ /* 0x000fe200078e0013 */
[----:B------:R-:W-:-:S02]  /*249bb0*/  PRMT R26, R16, 0x7771, RZ ;  /* 0x00007771101a7816 */ /* 0x000fc400000000ff */
[----:B------:R-:W3:Y:S04]  /*249bc0*/  LDL.LU.64 R4, [R1+0x3388] ;  /* 0x0033880001047983 */ /* 0x000ee80000300a00 */
[----:B------:R-:W3:Y:S04]  /*249bd0*/  LDL.LU.64 R18, [R1+0x4a08] ;  /* 0x004a080001127983 */ /* 0x000ee80000300a00 */
[----:B------:R-:W3:Y:S04]  /*249be0*/  LDL.LU.64 R8, [R1+0x4a00] ;  /* 0x004a000001087983 */ /* 0x000ee80000300a00 */
[----:B------:R-:W3:Y:S04]  /*249bf0*/  LDL.LU.64 R10, [R1+0x49f8] ;  /* 0x0049f800010a7983 */ /* 0x000ee80000300a00 */
[----:B------:R-:W3:Y:S01]  /*249c00*/  LDL.LU R13, [R1+0x1f4] ;  /* 0x0001f400010d7983 */ /* 0x000ee20000300800 */
[----:B----4-:R-:W-:-:S04]  /*249c10*/  LOP3.LUT R22, R22, 0xefffffff, RZ, 0xc0, !PT ;  /* 0xefffffff16167812 */ /* 0x010fc800078ec0ff */
        /* <DEDUP_REMOVED lines=13> */
[----:B------:R-:W4:Y:S04]  /*249cf0*/  LDL.LU R2, [R1+0x1e4] ;  /* 0x0001e40001027983 */ /* 0x000f280000300800 */
[----:B------:R-:W2:Y:S01]  /*249d00*/  LDL.LU.64 R22, [R1+0x49e8] ;  /* 0x0049e80001167983 */ /* 0x000ea20000300a00 */
[----:B------:R-:W-:-:S02]  /*249d10*/  LOP3.LUT P3, RZ, R21, 0x10000000, RZ, 0xc0, !PT ;  /* 0x1000000015ff7812 */ /* 0x000fc4000786c0ff */
[C---:B------:R-:W-:Y:S02]  /*249d20*/  LOP3.LUT P4, RZ, R21.reuse, 0x20000000, RZ, 0xc0, !PT ;  /* 0x2000000015ff7812 */ /* 0x040fe4000788c0ff */
[----:B------:R-:W-:Y:S02]  /*249d30*/  PRMT R26, R16, 0x7772, RZ ;  /* 0x00007772101a7816 */ /* 0x000fe400000000ff */
[----:B------:R-:W-:-:S07]  /*249d40*/  LOP3.LUT P5, RZ, R21, 0x40000000, RZ, 0xc0, !PT ;  /* 0x4000000015ff7812 */ /* 0x000fce00078ac0ff */
[----:B---3--:R0:W-:Y:S02]  /*249d50*/  @P3 STG.E.U8 desc[UR20][R6.64], R26 ;  /* 0x0000001a06003986 */ /* 0x0081e4000c101114 */
[----:B0-----:R-:W-:-:S05]  /*249d60*/  PRMT R26, R16, 0x7773, RZ ;  /* 0x00007773101a7816 */ /* 0x001fca00000000ff */
[----:B------:R0:W-:Y:S02]  /*249d70*/  @P4 STG.E.U8 desc[UR20][R4.64], R26 ;  /* 0x0000001a04004986 */ /* 0x0001e4000c101114 */
[----:B0-----:R-:W-:-:S05]  /*249d80*/  PRMT R26, R13, 0x7770, RZ ;  /* 0x000077700d1a7816 */ /* 0x001fca00000000ff */
[----:B------:R-:W-:Y:S01]  /*249d90*/  @P5 STG.E.U8 desc[UR20][R18.64], R26 ;  /* 0x0000001a12005986 */ /* 0x000fe2000c101114 */
[----:B------:R-:W-:Y:S02]  /*249da0*/  LOP3.LUT P6, RZ, R20, 0x8, RZ, 0xc0, !PT ;  /* 0x0000000814ff7812 */ /* 0x000fe400078cc0ff */
[----:B------:R-:W-:-:S11]  /*249db0*/  LOP3.LUT R24, R24, 0xfffffffe, RZ, 0xc0, !PT ;  /* 0xfffffffe18187812 */ /* 0x000fd600078ec0ff */
[----:B------:R-:W-:Y:S02]  /*249dc0*/  @P6 LOP3.LUT R24, R24, 0x1, RZ, 0xfc, !PT ;  /* 0x0000000118186812 */ /* 0x000fe400078efcff */
[----:B------:R-:W-:Y:S02]  /*249dd0*/  LOP3.LUT P6, RZ, R20, 0x4, RZ, 0xc0, !PT ;  /* 0x0000000414ff7812 */ /* 0x000fe400078cc0ff */
[----:B------:R-:W-:Y:S01]  /*249de0*/  LOP3.LUT R24, R24, 0xfffffffd, RZ, 0xc0, !PT ;  /* 0xfffffffd18187812 */ /* 0x000fe200078ec0ff */
[----:B--2---:R0:W-:Y:S04]  /*249df0*/  STL.64 [R1+0x7bb8], R22 ;  /* 0x007bb81601007387 */ /* 0x0041e80000100a00 */
[----:B0-----:R-:W2:Y:S04]  /*249e00*/  LDL.LU.64 R22, [R1+0x49f0] ;  /* 0x0049f00001167983 */ /* 0x001ea80000300a00 */
[----:B------:R-:W3:Y:S02]  /*249e10*/  LDL.LU.64 R18, [R1+0x33d8] ;  /* 0x0033d80001127983 */ /* 0x000ee40000300a00 */
[----:B------:R-:W-:-:S02]  /*249e20*/  @P6 LOP3.LUT R24, R24, 0x2, RZ, 0xfc, !PT ;  /* 0x0000000218186812 */ /* 0x000fc400078efcff */
[----:B------:R-:W-:Y:S02]  /*249e30*/  LOP3.LUT P6, RZ, R20, 0x2, RZ, 0xc0, !PT ;  /* 0x0000000214ff7812 */ /* 0x000fe400078cc0ff */
[----:B------:R-:W-:-:S11]  /*249e40*/  LOP3.LUT R24, R24, 0xfffffffb, RZ, 0xc0, !PT ;  /* 0xfffffffb18187812 */ /* 0x000fd600078ec0ff */
[----:B------:R-:W-:Y:S02]  /*249e50*/  @P6 LOP3.LUT R24, R24, 0x4, RZ, 0xfc, !PT ;  /* 0x0000000418186812 */ /* 0x000fe400078efcff */
[----:B------:R-:W-:Y:S02]  /*249e60*/  LOP3.LUT P6, RZ, R20, 0x1, RZ, 0xc0, !PT ;  /* 0x0000000114ff7812 */ /* 0x000fe400078cc0ff */
[----:B------:R-:W-:Y:S02]  /*249e70*/  LOP3.LUT R24, R24, 0xfffffff7, RZ, 0xc0, !PT ;  /* 0xfffffff718187812 */ /* 0x000fe400078ec0ff */
[----:B------:R-:W-:-:S09]  /*249e80*/  PRMT R26, R13, 0x7771, RZ ;  /* 0x000077710d1a7816 */ /* 0x000fd200000000ff */
[----:B------:R-:W-:Y:S02]  /*249e90*/  @P6 LOP3.LUT R24, R24, 0x8, RZ, 0xfc, !PT ;  /* 0x0000000818186812 */ /* 0x000fe400078efcff */
[----:B------:R-:W-:-:S13]  /*249ea0*/  LOP3.LUT P6, RZ, R21, 0x80000000, RZ, 0xc0, !PT ;  /* 0x8000000015ff7812 */ /* 0x000fda00078cc0ff */
[----:B------:R0:W-:Y:S01]  /*249eb0*/  @P6 STG.E.U8 desc[UR20][R8.64], R26 ;  /* 0x0000001a08006986 */ /* 0x0001e2000c101114 */
[----:B------:R-:W-:Y:S02]  /*249ec0*/  LOP3.LUT P6, RZ, R24, 0x8, RZ, 0xc0, !PT ;  /* 0x0000000818ff7812 */ /* 0x000fe400078cc0ff */
[----:B0-----:R-:W-:-:S11]  /*249ed0*/  PRMT R26, R13, 0x7772, RZ ;  /* 0x000077720d1a7816 */ /* 0x001fd600000000ff */
[----:B------:R0:W-:Y:S01]  /*249ee0*/  @P6 STG.E.U8 desc[UR20][R10.64], R26 ;  /* 0x0000001a0a006986 */ /* 0x0001e2000c101114 */
[----:B------:R-:W-:Y:S02]  /*249ef0*/  LOP3.LUT P6, RZ, R24, 0x4, RZ, 0xc0, !PT ;  /* 0x0000000418ff7812 */ /* 0x000fe400078cc0ff */
[----:B0-----:R-:W-:-:S11]  /*249f00*/  PRMT R26, R13, 0x7773, RZ ;  /* 0x000077730d1a7816 */ /* 0x001fd600000000ff */
[----:B------:R4:W-:Y:S01]  /*249f10*/  @P6 STG.E.U8 desc[UR20][R14.64], R26 ;  /* 0x0000001a0e006986 */ /* 0x0009e2000c101114 */
[----:B------:R-:W-:Y:S02]  /*249f20*/  LOP3.LUT P6, RZ, R24, 0x2, RZ, 0xc0, !PT ;  /* 0x0000000218ff7812 */ /* 0x000fe400078cc0ff */
[----:B----4-:R-:W-:Y:S01]  /*249f30*/  PRMT R26, R2, 0x7770, RZ ;  /* 0x00007770021a7816 */ /* 0x010fe200000000ff */
[----:B---3--:R0:W-:Y:S04]  /*249f40*/  STL.64 [R1+0x7ba8], R18 ;  /* 0x007ba81201007387 */ /* 0x0081e80000100a00 */
[----:B0-----:R-:W3:Y:S04]  /*249f50*/  LDL.LU.64 R18, [R1+0x49e0] ;  /* 0x0049e00001127983 */ /* 0x001ee80000300a00 */
[----:B------:R-:W4:Y:S04]  /*249f60*/  LDL.LU R3, [R1+0x1f8] ;  /* 0x0001f80001037983 */ /* 0x000f280000300800 */
[----:B------:R-:W4:Y:S04]  /*249f70*/  LDL.LU.64 R28, [R1+0x49d0] ;  /* 0x0049d000011c7983 */ /* 0x000f280000300a00 */
[----:B------:R-:W4:Y:S04]  /*249f80*/  LDL.LU.64 R6, [R1+0x49c8] ;  /* 0x0049c80001067983 */ /* 0x000f280000300a00 */
[----:B------:R-:W4:Y:S04]  /*249f90*/  LDL.LU R16, [R1+0x1e8] ;  /* 0x0001e80001107983 */ /* 0x000f280000300800 */
[----:B------:R-:W4:Y:S04]  /*249fa0*/  LDL.LU.64 R4, [R1+0x3400] ;  /* 0x0034000001047983 */ /* 0x000f280000300a00 */
[----:B------:R-:W4:Y:S04]  /*249fb0*/  LDL.LU.64 R8, [R1+0x49c0] ;  /* 0x0049c00001087983 */ /* 0x000f280000300a00 */
[----:B------:R-:W4:Y:S04]  /*249fc0*/  LDL.LU.64 R10, [R1+0x49b8] ;  /* 0x0049b800010a7983 */ /* 0x000f280000300a00 */
[----:B------:R-:W4:Y:S04]  /*249fd0*/  LDL.LU.64 R12, [R1+0x49b0] ;  /* 0x0049b000010c7983 */ /* 0x000f280000300a00 */
[----:B------:R-:W4:Y:S04]  /*249fe0*/  LDL.LU.64 R14, [R1+0x3428] ;  /* 0x00342800010e7983 */ /* 0x000f280000300a00 */
[----:B--2---:R0:W-:Y:S04]  /*249ff0*/  @P6 STG.E.U8 desc[UR20][R22.64], R26 ;  /* 0x0000001a16006986 */ /* 0x0041e8000c101114 */
[----:B0-----:R-:W2:Y:S01]  /*24a000*/  LDL.LU.64 R22, [R1+0x7bb8] ;  /* 0x007bb80001167983 */ /* 0x001ea20000300a00 */
[----:B------:R-:W-:-:S02]  /*24a010*/  LOP3.LUT P6, RZ, R24, 0x1, RZ, 0xc0, !PT ;  /* 0x0000000118ff7812 */ /* 0x000fc400078cc0ff */
[C---:B------:R-:W-:Y:S01]  /*24a020*/  PRMT R24, R2.reuse, 0x7771, RZ ;  /* 0x0000777102187816 */ /* 0x040fe200000000ff */
[----:B------:R0:W-:Y:S04]  /*24a030*/  STL [R1+0x7708], R27 ;  /* 0x0077081b01007387 */ /* 0x0001e80000100800 */
[----:B0-----:R-:W4:Y:S06]  /*24a040*/  LDL.LU.64 R26, [R1+0x49d8] ;  /* 0x0049d800011a7983 */ /* 0x001f2c0000300a00 */
[----:B--2---:R0:W-:Y:S04]  /*24a050*/  @P6 STG.E.U8 desc[UR20][R22.64], R24 ;  /* 0x0000001816006986 */ /* 0x0041e8000c101114 */
[----:B0-----:R-:W2:Y:S01]  /*24a060*/  LDL.LU.64 R22, [R1+0x7bb0] ;  /* 0x007bb00001167983 */ /* 0x001ea20000300a00 */
[----:B------:R-:W-:-:S02]  /*24a070*/  PRMT R24, R2, 0x7772, RZ ;  /* 0x0000777202187816 */ /* 0x000fc400000000ff */
[----:B--2---:R-:W-:-:S13]  /*24a080*/  LOP3.LUT P6, RZ, R22, 0x80000000, RZ, 0xc0, !PT ;  /* 0x8000000016ff7812 */ /* 0x004fda00078cc0ff */
[----:B---3--:R0:W-:Y:S04]  /*24a090*/  @P6 STG.E.U8 desc[UR20][R18.64], R24 ;  /* 0x0000001812006986 */ /* 0x0081e8000c101114 */
        /* <DEDUP_REMOVED lines=10> */
[C---:B------:R-:W-:Y:S02]  /*24a140*/  LOP3.LUT P6, RZ, R22.reuse, 0x20000000, RZ, 0xc0, !PT ;  /* 0x2000000016ff7812 */ /* 0x040fe400078cc0ff */
[----:B----4-:R-:W-:Y:S01]  /*24a150*/  PRMT R24, R3, 0x7770, RZ ;  /* 0x0000777003187816 */ /* 0x010fe200000000ff */
[----:B------:R-:W2:Y:S10]  /*24a160*/  LDL.LU.64 R18, [R1+0x7ba0] ;  /* 0x007ba00001127983 */ /* 0x000eb40000300a00 */
        /* <DEDUP_REMOVED lines=15> */
[----:B------:R-:W3:Y:S04]  /*24a260*/  LDL.LU.64 R12, [R1+0x49a8] ;  /* 0x0049a800010c7983 */ /* 0x000ee80000300a00 */
[----:B------:R0:W-:Y:S04]  /*24a270*/  @P5 STG.E.U8 desc[UR20][R14.64], R24 ;  /* 0x000000180e005986 */ /* 0x0001e8000c101114 */
[----:B0-----:R-:W4:Y:S04]  /*24a280*/  LDL.LU.64 R14, [R1+0x49a0] ;  /* 0x0049a000010e7983 */ /* 0x001f280000300a00 */
[----:B------:R-:W2:Y:S04]  /*24a290*/  LDL.LU.64 R2, [R1+0x4998] ;  /* 0x0049980001027983 */ /* 0x000ea80000300a00 */
[----:B------:R-:W3:Y:S01]  /*24a2a0*/  LDL.LU R16, [R1+0x1fc] ;  /* 0x0001fc0001107983 */ /* 0x000ee20000300800 */
[----:B------:R-:W-:-:S02]  /*24a2b0*/  LOP3.LUT P6, RZ, R20, 0x4000000, RZ, 0xc0, !PT ;  /* 0x0400000014ff7812 */ /* 0x000fc400078cc0ff */
[----:B------:R-:W-:Y:S01]  /*24a2c0*/  LOP3.LUT R22, R22, 0xffefffff, RZ, 0xc0, !PT ;  /* 0xffefffff16167812 */ /* 0x000fe200078ec0ff */
[----:B------:R-:W2:Y:S01]  /*24a2d0*/  LDL.LU.64 R8, [R1+0x3450] ;  /* 0x0034500001087983 */ /* 0x000ea20000300a00 */
[C---:B------:R-:W-:Y:S02]  /*24a2e0*/  LOP3.LUT P2, RZ, R20.reuse, 0x4000, RZ, 0xc0, !PT ;  /* 0x0000400014ff7812 */ /* 0x040fe4000784c0ff */
[C---:B------:R-:W-:Y:S01]  /*24a2f0*/  LOP3.LUT P3, RZ, R20.reuse, 0x8000, RZ, 0xc0, !PT ;  /* 0x0000800014ff7812 */ /* 0x040fe2000786c0ff */
[----:B------:R-:W2:Y:S01]  /*24a300*/  LDL.LU.64 R10, [R1+0x4990] ;  /* 0x00499000010a7983 */ /* 0x000ea20000300a00 */
[----:B------:R-:W-:-:S03]  /*24a310*/  LOP3.LUT P4, RZ, R20, 0x10000, RZ, 0xc0, !PT ;  /* 0x0001000014ff7812 */ /* 0x000fc6000788c0ff */
[----:B------:R-:W2:Y:S02]  /*24a320*/  LDL.LU R0, [R1+0x1ec] ;  /* 0x0001ec0001007983 */ /* 0x000ea40000300800 */
        /* <DEDUP_REMOVED lines=20> */
[----:B------:R-:W-:Y:S02]  /*24a470*/  LOP3.LUT R22, R22, 0xf7ffffff, RZ, 0xc0, !PT ;  /* 0xf7ffffff16167812 */ /* 0x000fe400078ec0ff */
[C---:B------:R-:W-:Y:S02]  /*24a480*/  LOP3.LUT P5, RZ, R20.reuse, 0x20000, RZ, 0xc0, !PT ;  /* 0x0002000014ff7812 */ /* 0x040fe400078ac0ff */
[C---:B------:R-:W-:Y:S02]  /*24a490*/  LOP3.LUT P0, RZ, R20.reuse, 0x8000000, RZ, 0xc0, !PT ;  /* 0x0800000014ff7812 */ /* 0x040fe4000780c0ff */
[----:B------:R-:W-:-:S05]  /*24a4a0*/  LOP3.LUT P1, RZ, R20, 0x10000000, RZ, 0xc0, !PT ;  /* 0x1000000014ff7812 */ /* 0x000fca000782c0ff */
[----:B------:R-:W-:Y:S02]  /*24a4b0*/  @P6 LOP3.LUT R22, R22, 0x8000000, RZ, 0xfc, !PT ;  /* 0x0800000016166812 */ /* 0x000fe400078efcff */
[----:B------:R-:W-:Y:S02]  /*24a4c0*/  LOP3.LUT P6, RZ, R20, 0x40000, RZ, 0xc0, !PT ;  /* 0x0004000014ff7812 */ /* 0x000fe400078cc0ff */
[----:B---3--:R-:W-:-:S05]  /*24a4d0*/  PRMT R24, R16, 0x7770, RZ ;  /* 0x0000777010187816 */ /* 0x008fca00000000ff */
[----:B------:R0:W-:Y:S02]  /*24a4e0*/  @P2 STG.E.U8 desc[UR20][R12.64], R24 ;  /* 0x000000180c002986 */ /* 0x0001e4000c101114 */
[----:B0-----:R-:W-:Y:S02]  /*24a4f0*/  PRMT R24, R16, 0x7771, RZ ;  /* 0x0000777110187816 */ /* 0x001fe400000000ff */
[----:B------:R-:W3:Y:S04]  /*24a500*/  LDL.LU.64 R12, [R1+0x4988] ;  /* 0x00498800010c7983 */ /* 0x000ee80000300a00 */
[----:B----4-:R0:W-:Y:S01]  /*24a510*/  @P3 STG.E.U8 desc[UR20][R14.64], R24 ;  /* 0x000000180e003986 */ /* 0x0101e2000c101114 */
[C---:B------:R-:W-:Y:S02]  /*24a520*/  LOP3.LUT P2, RZ, R20.reuse, 0x20000000, RZ, 0xc0, !PT ;  /* 0x2000000014ff7812 */ /* 0x040fe4000784c0ff */
[----:B------:R-:W-:-:S02]  /*24a530*/  LOP3.LUT P3, RZ, R20, 0x40000000, RZ, 0xc0, !PT ;  /* 0x4000000014ff7812 */ /* 0x000fc4000786c0ff */
[----:B0-----:R-:W-:Y:S01]  /*24a540*/  PRMT R24, R16, 0x7772, RZ ;  /* 0x0000777210187816 */ /* 0x001fe200000000ff */
[----:B------:R-:W4:Y:S04]  /*24a550*/  LDL.LU.64 R14, [R1+0x4980] ;  /* 0x00498000010e7983 */ /* 0x000f280000300a00 */
[----:B------:R-:W4:Y:S04]  /*24a560*/  LDL.LU R4, [R1+0x1d0] ;  /* 0x0001d00001047983 */ /* 0x000f280000300800 */
[----:B--2---:R-:W-:Y:S01]  /*24a570*/  @P4 STG.E.U8 desc[UR20][R2.64], R24 ;  /* 0x0000001802004986 */ /* 0x004fe2000c101114 */
[----:B------:R-:W-:-:S03]  /*24a580*/  LOP3.LUT P4, RZ, R20, 0x80000000, RZ, 0xc0, !PT ;  /* 0x8000000014ff7812 */ /* 0x000fc6000788c0ff */
[----:B------:R0:W-:Y:S04]  /*24a590*/  STL.64 [R1+0x75c8], R20 ;  /* 0x0075c81401007387 */ /* 0x0001e80000100a00 */
[----:B0-----:R-:W2:Y:S04]  /*24a5a0*/  LDL.LU.64 R20, [R1+0x4968] ;  /* 0x0049680001147983 */ /* 0x001ea80000300a00 */
[----:B--2---:R0:W-:Y:S04]  /*24a5b0*/  STL.64 [R1+0x7b88], R20 ;  /* 0x007b881401007387 */ /* 0x0041e80000100a00 */
[----:B0-----:R-:W2:Y:S04]  /*24a5c0*/  LDL.LU.64 R20, [R1+0x4970] ;  /* 0x0049700001147983 */ /* 0x001ea80000300a00 */
[----:B--2---:R0:W-:Y:S04]  /*24a5d0*/  STL.64 [R1+0x7b90], R20 ;  /* 0x007b901401007387 */ /* 0x0041e80000100a00 */
[----:B0-----:R-:W2:Y:S01]  /*24a5e0*/  LDL.LU.64 R20, [R1+0x4978] ;  /* 0x0049780001147983 */ /* 0x001ea20000300a00 */
[----:B------:R-:W-:-:S05]  /*24a5f0*/  PRMT R24, R16, 0x7773, RZ ;  /* 0x0000777310187816 */ /* 0x000fca00000000ff */
[----:B------:R0:W-:Y:S02]  /*24a600*/  @P5 STG.E.U8 desc[UR20][R8.64], R24 ;  /* 0x0000001808005986 */ /* 0x0001e4000c101114 */
[----:B0-----:R-:W-:-:S05]  /*24a610*/  PRMT R24, R0, 0x7770, RZ ;  /* 0x0000777000187816 */ /* 0x001fca00000000ff */
[----:B------:R-:W-:Y:S01]  /*24a620*/  @P6 STG.E.U8 desc[UR20][R10.64], R24 ;  /* 0x000000180a006986 */ /* 0x000fe2000c101114 */
[----:B------:R-:W-:-:S03]  /*24a630*/  LOP3.LUT P6, RZ, R22, 0x8000000, RZ, 0xc0, !PT ;  /* 0x0800000016ff7812 */ /* 0x000fc600078cc0ff */
[----:B--2---:R0:W-:Y:S04]  /*24a640*/  STL.64 [R1+0x7b98], R20 ;  /* 0x007b981401007387 */ /* 0x0041e80000100a00 */
[----:B0-----:R-:W2:Y:S01]  /*24a650*/  LDL.LU.64 R20, [R1+0x3478] ;  /* 0x0034780001147983 */ /* 0x001ea20000300a00 */
[----:B------:R-:W-:-:S03]  /*24a660*/  PRMT R24, R0, 0x7771, RZ ;  /* 0x0000777100187816 */ /* 0x000fc600000000ff */
[----:B------:R-:W2:Y:S04]  /*24a670*/  LDL.LU.64 R26, [R1+0x34a0] ;  /* 0x0034a000011a7983 */ /* 0x000ea80000300a00 */
[----:B---3--:R0:W-:Y:S01]  /*24a680*/  @P6 STG.E.U8 desc[UR20][R12.64], R24 ;  /* 0x000000180c006986 */ /* 0x0081e2000c101114 */
[----:B------:R-:W-:-:S03]  /*24a690*/  LOP3.LUT P6, RZ, R22, 0x4000000, RZ, 0xc0, !PT ;  /* 0x0400000016ff7812 */ /* 0x000fc600078cc0ff */
[----:B------:R-:W3:Y:S04]  /*24a6a0*/  LDL.LU R5, [R1+0x1c0] ;  /* 0x0001c00001057983 */ /* 0x000ee80000300800 */
[----:B------:R-:W3:Y:S01]  /*24a6b0*/  LDL.LU.64 R28, [R1+0x4960] ;  /* 0x00496000011c7983 */ /* 0x000ee20000300a00 */
[----:B0-----:R-:W-:-:S03]  /*24a6c0*/  PRMT R24, R0, 0x7772, RZ ;  /* 0x0000777200187816 */ /* 0x001fc600000000ff */
[----:B------:R-:W3:Y:S04]  /*24a6d0*/  LDL.LU.64 R6, [R1+0x4958] ;  /* 0x0049580001067983 */ /* 0x000ee80000300a00 */
[----:B----4-:R0:W-:Y:S01]  /*24a6e0*/  @P6 STG.E.U8 desc[UR20][R14.64], R24 ;  /* 0x000000180e006986 */ /* 0x0101e2000c101114 */
[----:B------:R-:W-:-:S03]  /*24a6f0*/  LOP3.LUT P6, RZ, R22, 0x2000000, RZ, 0xc0, !PT ;  /* 0x0200000016ff7812 */ /* 0x000fc600078cc0ff */
[----:B------:R-:W4:Y:S04]  /*24a700*/  LDL.LU.64 R2, [R1+0x4950] ;  /* 0x0049500001027983 */ /* 0x000f280000300a00 */
[----:B------:R-:W4:Y:S01]  /*24a710*/  LDL.LU R16, [R1+0x1d4] ;  /* 0x0001d40001107983 */ /* 0x000f220000300800 */
[----:B0-----:R-:W-:-:S03]  /*24a720*/  PRMT R24, R0, 0x7773, RZ ;  /* 0x0000777300187816 */ /* 0x001fc600000000ff */
[----:B------:R-:W4:Y:S04]  /*24a730*/  LDL.LU.64 R8, [R1+0x34c8] ;  /* 0x0034c80001087983 */ /* 0x000f280000300a00 */
[----:B------:R-:W4:Y:S04]  /*24a740*/  LDL.LU.64 R10, [R1+0x4948] ;  /* 0x00494800010a7983 */ /* 0x000f280000300a00 */
[----:B------:R-:W4:Y:S04]  /*24a750*/  LDL.LU.64 R12, [R1+0x4940] ;  /* 0x00494000010c7983 */ /* 0x000f280000300a00 */
[----:B------:R-:W4:Y:S04]  /*24a760*/  LDL.LU.64 R14, [R1+0x4938] ;  /* 0x00493800010e7983 */ /* 0x000f280000300a00 */
[----:B--2---:R0:W-:Y:S04]  /*24a770*/  @P6 STG.E.U8 desc[UR20][R20.64], R24 ;  /* 0x0000001814006986 */ /* 0x0041e8000c101114 */
[----:B0-----:R-:W2:Y:S01]  /*24a780*/  LDL.LU.64 R20, [R1+0x7b98] ;  /* 0x007b980001147983 */ /* 0x001ea20000300a00 */
[----:B------:R-:W-:-:S02]  /*24a790*/  LOP3.LUT P6, RZ, R22, 0x1000000, RZ, 0xc0, !PT ;  /* 0x0100000016ff7812 */ /* 0x000fc400078cc0ff */
[----:B------:R-:W-:-:S11]  /*24a7a0*/  PRMT R24, R4, 0x7770, RZ ;  /* 0x0000777004187816 */ /* 0x000fd600000000ff */
        /* <DEDUP_REMOVED lines=8> */
[----:B------:R-:W-:-:S09]  /*24a830*/  LOP3.LUT P5, RZ, R19, 0x1, RZ, 0xc0, !PT ;  /* 0x0000000113ff7812 */ /* 0x000fd200078ac0ff */
[----:B--2---:R0:W-:Y:S01]  /*24a840*/  @P6 STG.E.U8 desc[UR20][R20.64], R24 ;  /* 0x0000001814006986 */ /* 0x0041e2000c101114 */
[----:B------:R-:W-:Y:S02]  /*24a850*/  LOP3.LUT P6, RZ, R22, 0x200000, RZ, 0xc0, !PT ;  /* 0x0020000016ff7812 */ /* 0x000fe400078cc0ff */
[----:B0-----:R-:W-:-:S11]  /*24a860*/  PRMT R24, R4, 0x7773, RZ ;  /* 0x0000777304187816 */ /* 0x001fd600000000ff */
[----:B------:R3:W-:Y:S01]  /*24a870*/  @P6 STG.E.U8 desc[UR20][R26.64], R24 ;  /* 0x000000181a006986 */ /* 0x0007e2000c101114 */
[----:B------:R-:W-:Y:S02]  /*24a880*/  LOP3.LUT P6, RZ, R22, 0x100000, RZ, 0xc0, !PT ;  /* 0x0010000016ff7812 */ /* 0x000fe400078cc0ff */
[----:B---3--:R-:W-:-:S11]  /*24a890*/  PRMT R24, R5, 0x7770, RZ ;  /* 0x0000777005187816 */ /* 0x008fd600000000ff */
[----:B------:R0:W-:Y:S02]  /*24a8a0*/  @P6 STG.E.U8 desc[UR20][R28.64], R24 ;  /* 0x000000181c006986 */ /* 0x0001e4000c101114 */
[----:B0-----:R-:W-:-:S05]  /*24a8b0*/  PRMT R24, R5, 0x7771, RZ ;  /* 0x0000777105187816 */ /* 0x001fca00000000ff */
[----:B------:R0:W-:Y:S02]  /*24a8c0*/  @P0 STG.E.U8 desc[UR20][R6.64], R24 ;  /* 0x0000001806000986 */ /* 0x0001e4000c101114 */
[----:B0-----:R-:W-:-:S05]  /*24a8d0*/  PRMT R24, R5, 0x7772, RZ ;  /* 0x0000777205187816 */ /* 0x001fca00000000ff */
[----:B----4-:R0:W-:Y:S02]  /*24a8e0*/  @P1 STG.E.U8 desc[UR20][R2.64], R24 ;  /* 0x0000001802001986 */ /* 0x0101e4000c101114 */
[----:B0-----:R-:W-:-:S05]  /*24a8f0*/  PRMT R24, R5, 0x7773, RZ ;  /* 0x0000777305187816 */ /* 0x001fca00000000ff */
[----:B------:R0:W-:Y:S02]  /*24a900*/  @P2 STG.E.U8 desc[UR20][R8.64], R24 ;  /* 0x0000001808002986 */ /* 0x0001e4000c101114 */
[----:B0-----:R-:W-:-:S05]  /*24a910*/  PRMT R24, R16, 0x7770, RZ ;  /* 0x0000777010187816 */ /* 0x001fca00000000ff */
[----:B------:R0:W-:Y:S02]  /*24a920*/  @P3 STG.E.U8 desc[UR20][R10.64], R24 ;  /* 0x000000180a003986 */ /* 0x0001e4000c101114 */
[C---:B0-----:R-:W-:Y:S02]  /*24a930*/  PRMT R24, R16.reuse, 0x7771, RZ ;  /* 0x0000777110187816 */ /* 0x041fe400000000ff */
[----:B------:R-:W2:Y:S04]  /*24a940*/  LDL.LU.64 R10, [R1+0x34f0] ;  /* 0x0034f000010a7983 */ /* 0x000ea80000300a00 */
[----:B------:R0:W-:Y:S02]  /*24a950*/  @P4 STG.E.U8 desc[UR20][R12.64], R24 ;  /* 0x000000180c004986 */ /* 0x0001e4000c101114 */
[----:B0-----:R-:W-:-:S02]  /*24a960*/  PRMT R24, R16, 0x7772, RZ ;  /* 0x0000777210187816 */ /* 0x001fc400000000ff */
[----:B------:R-:W3:Y:S04]  /*24a970*/  LDL.LU.64 R12, [R1+0x4930] ;  /* 0x00493000010c7983 */ /* 0x000ee80000300a00 */
[----:B------:R-:W4:Y:S04]  /*24a980*/  LDL.LU.64 R2, [R1+0x4928] ;  /* 0x0049280001027983 */ /* 0x000f280000300a00 */
[----:B------:R0:W-:Y:S04]  /*24a990*/  @P5 STG.E.U8 desc[UR20][R14.64], R24 ;  /* 0x000000180e005986 */ /* 0x0001e8000c101114 */
[----:B------:R-:W4:Y:S04]  /*24a9a0*/  LDL.LU.64 R4, [R1+0x4920] ;  /* 0x0049200001047983 */ /* 0x000f280000300a00 */
[----:B0-----:R-:W3:Y:S01]  /*24a9b0*/  LDL.LU R15, [R1+0x1c4] ;  /* 0x0001c400010f7983 */ /* 0x001ee20000300800 */
[----:B------:R-:W-:-:S02]  /*24a9c0*/  LOP3.LUT P2, RZ, R19, 0x2, RZ, 0xc0, !PT ;  /* 0x0000000213ff7812 */ /* 0x000fc4000784c0ff */
[----:B------:R-:W-:Y:S01]  /*24a9d0*/  LOP3.LUT P3, RZ, R19, 0x4, RZ, 0xc0, !PT ;  /* 0x0000000413ff7812 */ /* 0x000fe2000786c0ff */
[----:B------:R-:W4:Y:S01]  /*24a9e0*/  LDL.LU.64 R8, [R1+0x3518] ;  /* 0x0035180001087983 */ /* 0x000f220000300a00 */
[----:B------:R-:W-:-:S03]  /*24a9f0*/  PRMT R24, R16, 0x7773, RZ ;  /* 0x0000777310187816 */ /* 0x000fc600000000ff */
[----:B------:R-:W4:Y:S06]  /*24aa00*/  LDL.LU R0, [R1+0x1d8] ;  /* 0x0001d80001007983 */ /* 0x000f2c0000300800 */
[----:B--2---:R0:W-:Y:S04]  /*24aa10*/  @P2 STG.E.U8 desc[UR20][R10.64], R24 ;  /* 0x000000180a002986 */ /* 0x0041e8000c101114 */
[----:B0-----:R-:W2:Y:S01]  /*24aa20*/  LDL.LU.64 R10, [R1+0x4918] ;  /* 0x00491800010a7983 */ /* 0x001ea20000300a00 */
[----:B---3--:R-:W-:-:S05]  /*24aa30*/  PRMT R24, R15, 0x7770, RZ ;  /* 0x000077700f187816 */ /* 0x008fca00000000ff */
[----:B------:R0:W-:Y:S04]  /*24aa40*/  @P3 STG.E.U8 desc[UR20][R12.64], R24 ;  /* 0x000000180c003986 */ /* 0x0001e8000c101114 */
        /* <DEDUP_REMOVED lines=28> */
[----:B------:R-:W4:Y:S01]  /*24ac10*/  LDL.LU R16, [R1+0x1dc] ;  /* 0x0001dc0001107983 */ /* 0x000f220000300800 */
[----:B------:R-:W-:Y:S02]  /*24ac20*/  LOP3.LUT R22, R22, 0xfffbffff, RZ, 0xc0, !PT ;  /* 0xfffbffff16167812 */ /* 0x000fe400078ec0ff */
[C---:B------:R-:W-:Y:S01]  /*24ac30*/  LOP3.LUT P4, RZ, R19.reuse, 0x8, RZ, 0xc0, !PT ;  /* 0x0000000813ff7812 */ /* 0x040fe2000788c0ff */
[----:B------:R-:W4:Y:S01]  /*24ac40*/  LDL.LU.64 R26, [R1+0x48f0] ;  /* 0x0048f000011a7983 */ /* 0x000f220000300a00 */
[----:B------:R-:W-:Y:S02]  /*24ac50*/  LOP3.LUT P5, RZ, R19, 0x10, RZ, 0xc0, !PT ;  /* 0x0000001013ff7812 */ /* 0x000fe400078ac0ff */
[----:B------:R-:W-:Y:S01]  /*24ac60*/  PRMT R24, R15, 0x7771, RZ ;  /* 0x000077710f187816 */ /* 0x000fe200000000ff */
[----:B------:R-:W4:Y:S04]  /*24ac70*/  LDL.LU.64 R28, [R1+0x3568] ;  /* 0x00356800011c7983 */ /* 0x000f280000300a00 */
[----:B------:R-:W-:Y:S01]  /*24ac80*/  @P6 LOP3.LUT R22, R22, 0x40000, RZ, 0xfc, !PT ;  /* 0x0004000016166812 */ /* 0x000fe200078efcff */
[----:B------:R-:W4:Y:S01]  /*24ac90*/  LDL.LU.64 R6, [R1+0x48e8] ;  /* 0x0048e80001067983 */ /* 0x000f220000300a00 */
        /* <DEDUP_REMOVED lines=9> */
[----:B------:R-:W4:Y:S04]  /*24ad30*/  LDL.LU R15, [R1+0x1cc] ;  /* 0x0001cc00010f7983 */ /* 0x000f280000300800 */
[----:B------:R0:W-:Y:S01]  /*24ad40*/  @P6 STG.E.U8 desc[UR20][R8.64], R24 ;  /* 0x0000001808006986 */ /* 0x0001e2000c101114 */
[----:B------:R-:W-:-:S03]  /*24ad50*/  LOP3.LUT P6, RZ, R22, 0x80000, RZ, 0xc0, !PT ;  /* 0x0008000016ff7812 */ /* 0x000fc600078cc0ff */
[----:B------:R-:W4:Y:S01]  /*24ad60*/  LDL.LU.64 R4, [R1+0x48d8] ;  /* 0x0048d80001047983 */ /* 0x000f220000300a00 */
[----:B0-----:R-:W-:-:S03]  /*24ad70*/  PRMT R24, R0, 0x7770, RZ ;  /* 0x0000777000187816 */ /* 0x001fc600000000ff */
[----:B------:R-:W4:Y:S06]  /*24ad80*/  LDL.LU.64 R8, [R1+0x3590] ;  /* 0x0035900001087983 */ /* 0x000f2c0000300a00 */
[----:B--2---:R0:W-:Y:S01]  /*24ad90*/  @P6 STG.E.U8 desc[UR20][R10.64], R24 ;  /* 0x000000180a006986 */ /* 0x0041e2000c101114 */
[----:B------:R-:W-:Y:S02]  /*24ada0*/  LOP3.LUT P6, RZ, R22, 0x40000, RZ, 0xc0, !PT ;  /* 0x0004000016ff7812 */ /* 0x000fe400078cc0ff */
[----:B0-----:R-:W-:Y:S01]  /*24adb0*/  PRMT R24, R0, 0x7771, RZ ;  /* 0x0000777100187816 */ /* 0x001fe200000000ff */
[----:B------:R-:W2:Y:S10]  /*24adc0*/  LDL.LU.64 R10, [R1+0x48d0] ;  /* 0x0048d000010a7983 */ /* 0x000eb40000300a00 */
[----:B---3--:R0:W-:Y:S01]  /*24add0*/  @P6 STG.E.U8 desc[UR20][R12.64], R24 ;  /* 0x000000180c006986 */ /* 0x0081e2000c101114 */
[----:B------:R-:W-:-:S02]  /*24ade0*/  LOP3.LUT P6, RZ, R22, 0x20000, RZ, 0xc0, !PT ;  /* 0x0002000016ff7812 */ /* 0x000fc400078cc0ff */
[----:B0-----:R-:W-:Y:S01]  /*24adf0*/  PRMT R24, R0, 0x7772, RZ ;  /* 0x0000777200187816 */ /* 0x001fe200000000ff */
[----:B------:R-:W3:Y:S10]  /*24ae00*/  LDL.LU.64 R12, [R1+0x48c8] ;  /* 0x0048c800010c7983 */ /* 0x000ef40000300a00 */
        /* <DEDUP_REMOVED lines=35> */
[----:B0-----:R-:W-:Y:S02]  /*24b040*/  PRMT R24, R15, 0x7771, RZ ;  /* 0x000077710f187816 */ /* 0x001fe400000000ff */
[----:B------:R-:W2:Y:S04]  /*24b050*/  LDL.LU.64 R10, [R1+0x48c0] ;  /* 0x0048c000010a7983 */ /* 0x000ea80000300a00 */
[----:B---3--:R0:W-:Y:S04]  /*24b060*/  @P5 STG.E.U8 desc[UR20][R12.64], R24 ;  /* 0x000000180c005986 */ /* 0x0081e8000c101114 */
[----:B0-----:R-:W3:Y:S01]  /*24b070*/  LDL.LU.64 R12, [R1+0x35b8] ;  /* 0x0035b800010c7983 */ /* 0x001ee20000300a00 */
[----:B------:R-:W-:-:S02]  /*24b080*/  LOP3.LUT P2, RZ, R19, 0x100000, RZ, 0xc0, !PT ;  /* 0x0010000013ff7812 */ /* 0x000fc4000784c0ff */
[----:B------:R-:W-:Y:S01]  /*24b090*/  LOP3.LUT P3, RZ, R19, 0x200000, RZ, 0xc0, !PT ;  /* 0x0020000013ff7812 */ /* 0x000fe2000786c0ff */
[----:B------:R-:W4:Y:S01]  /*24b0a0*/  LDL.LU.64 R2, [R1+0x48b8] ;  /* 0x0048b80001027983 */ /* 0x000f220000300a00 */
[----:B------:R-:W-:-:S03]  /*24b0b0*/  PRMT R24, R15, 0x7772, RZ ;  /* 0x000077720f187816 */ /* 0x000fc600000000ff */
[----:B------:R-:W4:Y:S01]  /*24b0c0*/  LDL.LU.64 R4, [R1+0x48b0] ;  /* 0x0048b00001047983 */ /* 0x000f220000300a00 */
[----:B------:R-:W-:-:S03]  /*24b0d0*/  IMAD.MOV.U32 R16, RZ, RZ, R17 ;  /* 0x000000ffff107224 */ /* 0x000fc600078e0011 */
[----:B------:R-:W4:Y:S04]  /*24b0e0*/  LDL.LU.64 R8, [R1+0x48a8] ;  /* 0x0048a80001087983 */ /* 0x000f280000300a00 */
[----:B------:R-:W4:Y:S04]  /*24b0f0*/  LDL.LU R14, [R1+0x240] ;  /* 0x00024000010e7983 */ /* 0x000f280000300800 */
[----:B--2---:R0:W-:Y:S02]  /*24b100*/  @P2 STG.E.U8 desc[UR20][R10.64], R24 ;  /* 0x000000180a002986 */ /* 0x0041e4000c101114 */
[----:B0-----:R-:W-:-:S02]  /*24b110*/  PRMT R24, R15, 0x7773, RZ ;  /* 0x000077730f187816 */ /* 0x001fc400000000ff */
        /* <DEDUP_REMOVED lines=69> */
[C---:B------:R-:W-:Y:S02]  /*24b570*/  LOP3.LUT P6, RZ, R22.reuse, 0x80, RZ, 0xc0, !PT ;  /* 0x0000008016ff7812 */ /* 0x040fe400078cc0ff */
[----:B------:R-:W-:Y:S02]  /*24b580*/  PRMT R24, R17, 0x7773, RZ ;  /* 0x0000777311187816 */ /* 0x000fe400000000ff */
[----:B------:R-:W3:Y:S09]  /*24b590*/  LDL.LU R17, [R1+0x7b58] ;  /* 0x007b580001117983 */ /* 0x000ef20000300800 */
[----:B----4-:R0:W-:Y:S04]  /*24b5a0*/  @P6 STG.E.U8 desc[UR20][R20.64], R24 ;  /* 0x0000001814006986 */ /* 0x0101e8000c101114 */
[----:B0-----:R-:W4:Y:S01]  /*24b5b0*/  LDL.LU.64 R20, [R1+0x7b50] ;  /* 0x007b500001147983 */ /* 0x001f220000300a00 */
[----:B------:R-:W-:-:S02]  /*24b5c0*/  LOP3.LUT P6, RZ, R22, 0x40, RZ, 0xc0, !PT ;  /* 0x0000004016ff7812 */ /* 0x000fc400078cc0ff */
[----:B------:R-:W-:Y:S02]  /*24b5d0*/  PRMT R24, R0, 0x7770, RZ ;  /* 0x0000777000187816 */ /* 0x000fe400000000ff */
[C---:B------:R-:W-:Y:S02]  /*24b5e0*/  LOP3.LUT P0, RZ, R18.reuse, 0x2, RZ, 0xc0, !PT ;  /* 0x0000000212ff7812 */ /* 0x040fe4000780c0ff */
[C---:B------:R-:W-:Y:S02]  /*24b5f0*/  LOP3.LUT P1, RZ, R18.reuse, 0x4, RZ, 0xc0, !PT ;  /* 0x0000000412ff7812 */ /* 0x040fe4000782c0ff */
[C---:B------:R-:W-:Y:S02]  /*24b600*/  LOP3.LUT P2, RZ, R18.reuse, 0x8, RZ, 0xc0, !PT ;  /* 0x0000000812ff7812 */ /* 0x040fe4000784c0ff */
[C---:B------:R-:W-:Y:S02]  /*24b610*/  LOP3.LUT P3, RZ, R18.reuse, 0x10, RZ, 0xc0, !PT ;  /* 0x0000001012ff7812 */ /* 0x040fe4000786c0ff */
[----:B------:R-:W-:-:S02]  /*24b620*/  LOP3.LUT P4, RZ, R18, 0x20, RZ, 0xc0, !PT ;  /* 0x0000002012ff7812 */ /* 0x000fc4000788c0ff */
        /* <DEDUP_REMOVED lines=22> */
[----:B------:R-:W-:Y:S01]  /*24b790*/  PRMT R24, R14, 0x7771, RZ ;  /* 0x000077710e187816 */ /* 0x000fe200000000ff */
[----:B------:R-:W3:Y:S04]  /*24b7a0*/  LDL.LU.64 R28, [R1+0x4bf0] ;  /* 0x004bf000011c7983 */ /* 0x000ee80000300a00 */
[----:B------:R-:W4:Y:S04]  /*24b7b0*/  LDL.LU.64 R6, [R1+0x3680] ;  /* 0x0036800001067983 */ /* 0x000f280000300a00 */
[----:B------:R-:W4:Y:S01]  /*24b7c0*/  LDL.LU.64 R2, [R1+0x4be8] ;  /* 0x004be80001027983 */ /* 0x000f220000300a00 */
[----:B------:R-:W-:-:S03]  /*24b7d0*/  IMAD.MOV.U32 R15, RZ, RZ, R16 ;  /* 0x000000ffff0f7224 */ /* 0x000fc600078e0010 */
        /* <DEDUP_REMOVED lines=30> */
[----:B------:R-:W3:Y:S01]  /*24b9c0*/  LDL.LU R0, [R1+0x23c] ;  /* 0x00023c0001007983 */ /* 0x000ee20000300800 */
[----:B------:R-:W-:Y:S02]  /*24b9d0*/  LOP3.LUT R22, R22, 0xfffffffb, RZ, 0xc0, !PT ;  /* 0xfffffffb16167812 */ /* 0x000fe400078ec0ff */
[C---:B------:R-:W-:Y:S01]  /*24b9e0*/  LOP3.LUT P3, RZ, R18.reuse, 0x100, RZ, 0xc0, !PT ;  /* 0x0000010012ff7812 */ /* 0x040fe2000786c0ff */
[----:B------:R-:W3:Y:S01]  /*24b9f0*/  LDL.LU.64 R26, [R1+0x4bb8] ;  /* 0x004bb800011a7983 */ /* 0x000ee20000300a00 */
[----:B------:R-:W-:Y:S02]  /*24ba00*/  LOP3.LUT P4, RZ, R18, 0x200, RZ, 0xc0, !PT ;  /* 0x0000020012ff7812 */ /* 0x000fe4000788c0ff */
[----:B------:R-:W-:-:S05]  /*24ba10*/  PRMT R24, R14, 0x7772, RZ ;  /* 0x000077720e187816 */ /* 0x000fca00000000ff */
[----:B------:R-:W-:Y:S02]  /*24ba20*/  @P6 LOP3.LUT R22, R22, 0x4, RZ, 0xfc, !PT ;  /* 0x0000000416166812 */ /* 0x000fe400078efcff */
[C---:B------:R-:W-:Y:S02]  /*24ba30*/  LOP3.LUT P6, RZ, R18.reuse, 0x1000, RZ, 0xc0, !PT ;  /* 0x0000100012ff7812 */ /* 0x040fe400078cc0ff */
[----:B------:R-:W-:Y:S01]  /*24ba40*/  LOP3.LUT P5, RZ, R18, 0x400, RZ, 0xc0, !PT ;  /* 0x0000040012ff7812 */ /* 0x000fe200078ac0ff */
[----:B------:R0:W-:Y:S01]  /*24ba50*/  @P3 STG.E.U8 desc[UR20][R28.64], R24 ;  /* 0x000000181c003986 */ /* 0x0001e2000c101114 */
[----:B------:R-:W-:Y:S02]  /*24ba60*/  LOP3.LUT R22, R22, 0xfffffff7, RZ, 0xc0, !PT ;  /* 0xfffffff716167812 */ /* 0x000fe400078ec0ff */
[----:B0-----:R-:W-:Y:S01]  /*24ba70*/  PRMT R24, R14, 0x7773, RZ ;  /* 0x000077730e187816 */ /* 0x001fe200000000ff */
[----:B------:R-:W3:Y:S06]  /*24ba80*/  LDL.LU.64 R28, [R1+0x4bb0] ;  /* 0x004bb000011c7983 */ /* 0x000eec0000300a00 */
[----:B------:R-:W-:-:S02]  /*24ba90*/  @P6 LOP3.LUT R22, R22, 0x8, RZ, 0xfc, !PT ;  /* 0x0000000816166812 */ /* 0x000fc400078efcff */
[----:B------:R-:W-:Y:S01]  /*24baa0*/  LOP3.LUT P6, RZ, R18, 0x800, RZ, 0xc0, !PT ;  /* 0x0000080012ff7812 */ /* 0x000fe200078cc0ff */
[----:B----4-:R0:W-:Y:S02]  /*24bab0*/  @P4 STG.E.U8 desc[UR20][R6.64], R24 ;  /* 0x0000001806004986 */ /* 0x0101e4000c101114 */
[C---:B0-----:R-:W-:Y:S02]  /*24bac0*/  PRMT R24, R11.reuse, 0x7770, RZ ;  /* 0x000077700b187816 */ /* 0x041fe400000000ff */
[----:B------:R-:W4:Y:S04]  /*24bad0*/  LDL.LU.64 R6, [R1+0x4ba8] ;  /* 0x004ba80001067983 */ /* 0x000f280000300a00 */
[----:B------:R0:W-:Y:S04]  /*24bae0*/  @P5 STG.E.U8 desc[UR20][R2.64], R24 ;  /* 0x0000001802005986 */ /* 0x0001e8000c101114 */
[----:B------:R-:W4:Y:S01]  /*24baf0*/  LDL.LU R14, [R1+0x220] ;  /* 0x00022000010e7983 */ /* 0x000f220000300800 */
[----:B0-----:R-:W-:-:S03]  /*24bb00*/  PRMT R24, R11, 0x7771, RZ ;  /* 0x000077710b187816 */ /* 0x001fc600000000ff */
[----:B------:R-:W4:Y:S04]  /*24bb10*/  LDL.LU.64 R2, [R1+0x36f8] ;  /* 0x0036f80001027983 */ /* 0x000f280000300a00 */
[----:B------:R0:W-:Y:S01]  /*24bb20*/  @P6 STG.E.U8 desc[UR20][R4.64], R24 ;  /* 0x0000001804006986 */ /* 0x0001e2000c101114 */
[C---:B------:R-:W-:Y:S02]  /*24bb30*/  LOP3.LUT P6, RZ, R22.reuse, 0x8, RZ, 0xc0, !PT ;  /* 0x0000000816ff7812 */ /* 0x040fe400078cc0ff */
[----:B0-----:R-:W-:Y:S01]  /*24bb40*/  PRMT R24, R11, 0x7772, RZ ;  /* 0x000077720b187816 */ /* 0x001fe200000000ff */
[----:B------:R-:W4:Y:S10]  /*24bb50*/  LDL.LU.64 R4, [R1+0x4ba0] ;  /* 0x004ba00001047983 */ /* 0x000f340000300a00 */
[----:B------:R0:W-:Y:S01]  /*24bb60*/  @P6 STG.E.U8 desc[UR20][R8.64], R24 ;  /* 0x0000001808006986 */ /* 0x0001e2000c101114 */
[----:B------:R-:W-:-:S02]  /*24bb70*/  LOP3.LUT P6, RZ, R22, 0x4, RZ, 0xc0, !PT ;  /* 0x0000000416ff7812 */ /* 0x000fc400078cc0ff */
[----:B0-----:R-:W-:Y:S01]  /*24bb80*/  PRMT R24, R11, 0x7773, RZ ;  /* 0x000077730b187816 */ /* 0x001fe200000000ff */
[----:B------:R-:W4:Y:S10]  /*24bb90*/  LDL.LU.64 R8, [R1+0x4b98] ;  /* 0x004b980001087983 */ /* 0x000f340000300a00 */
[----:B--2---:R0:W-:Y:S01]  /*24bba0*/  @P6 STG.E.U8 desc[UR20][R12.64], R24 ;  /* 0x000000180c006986 */ /* 0x0041e2000c101114 */
[----:B------:R-:W-:-:S03]  /*24bbb0*/  LOP3.LUT P6, RZ, R22, 0x2, RZ, 0xc0, !PT ;  /* 0x0000000216ff7812 */ /* 0x000fc600078cc0ff */
[----:B------:R-:W2:Y:S01]  /*24bbc0*/  LDL.LU.64 R10, [R1+0x4b90] ;  /* 0x004b9000010a7983 */ /* 0x000ea20000300a00 */
[----:B0-----:R-:W-:-:S03]  /*24bbd0*/  PRMT R24, R16, 0x7770, RZ ;  /* 0x0000777010187816 */ /* 0x001fc600000000ff */
[----:B------:R-:W2:Y:S06]  /*24bbe0*/  LDL.LU.64 R12, [R1+0x3720] ;  /* 0x00372000010c7983 */ /* 0x000eac0000300a00 */
[----:B---3--:R0:W-:Y:S04]  /*24bbf0*/  @P6 STG.E.U8 desc[UR20][R20.64], R24 ;  /* 0x0000001814006986 */ /* 0x0081e8000c101114 */
[----:B0-----:R-:W3:Y:S01]  /*24bc00*/  LDL.LU.64 R20, [R1+0x7b48] ;  /* 0x007b480001147983 */ /* 0x001ee20000300a00 */
[----:B------:R-:W-:-:S03]  /*24bc10*/  LOP3.LUT P6, RZ, R22, 0x1, RZ, 0xc0, !PT ;  /* 0x0000000116ff7812 */ /* 0x000fc600078cc0ff */
[----:B------:R0:W-:Y:S01]  /*24bc20*/  STL [R1+0x76a8], R25 ;  /* 0x0076a81901007387 */ /* 0x0001e20000100800 */
[----:B------:R-:W-:-:S03]  /*24bc30*/  PRMT R22, R16, 0x7771, RZ ;  /* 0x0000777110167816 */ /* 0x000fc600000000ff */
[----:B0-----:R-:W4:Y:S06]  /*24bc40*/  LDL.LU.64 R24, [R1+0x4bc0] ;  /* 0x004bc00001187983 */ /* 0x001f2c0000300a00 */
[----:B---3--:R0:W-:Y:S04]  /*24bc50*/  @P6 STG.E.U8 desc[UR20][R20.64], R22 ;  /* 0x0000001614006986 */ /* 0x0081e8000c101114 */
[----:B0-----:R-:W3:Y:S01]  /*24bc60*/  LDL.LU.64 R20, [R1+0x7b40] ;  /* 0x007b400001147983 */ /* 0x001ee20000300a00 */
[----:B------:R-:W-:-:S02]  /*24bc70*/  LOP3.LUT P6, RZ, R19, 0x80000000, RZ, 0xc0, !PT ;  /* 0x8000000013ff7812 */ /* 0x000fc400078cc0ff */
[----:B------:R-:W-:-:S11]  /*24bc80*/  PRMT R22, R16, 0x7772, RZ ;  /* 0x0000777210167816 */ /* 0x000fd600000000ff */
[----:B----4-:R0:W-:Y:S01]  /*24bc90*/  @P6 STG.E.U8 desc[UR20][R24.64], R22 ;  /* 0x0000001618006986 */ /* 0x0101e2000c101114 */
[----:B------:R-:W-:Y:S02]  /*24bca0*/  LOP3.LUT P6, RZ, R19, 0x40000000, RZ, 0xc0, !PT ;  /* 0x4000000013ff7812 */ /* 0x000fe400078cc0ff */
[----:B0-----:R-:W-:Y:S02]  /*24bcb0*/  PRMT R22, R16, 0x7773, RZ ;  /* 0x0000777310167816 */ /* 0x001fe400000000ff */
[C---:B------:R-:W-:Y:S01]  /*24bcc0*/  LOP3.LUT P0, RZ, R18.reuse, 0x100000, RZ, 0xc0, !PT ;  /* 0x0010000012ff7812 */ /* 0x040fe2000780c0ff */
[----:B------:R-:W4:Y:S01]  /*24bcd0*/  LDL.LU R16, [R1+0x7b38] ;  /* 0x007b380001107983 */ /* 0x000f220000300800 */
[C---:B------:R-:W-:Y:S02]  /*24bce0*/  LOP3.LUT P1, RZ, R18.reuse, 0x200000, RZ, 0xc0, !PT ;  /* 0x0020000012ff7812 */ /* 0x040fe4000782c0ff */
[C---:B------:R-:W-:Y:S02]  /*24bcf0*/  LOP3.LUT P2, RZ, R18.reuse, 0x400000, RZ, 0xc0, !PT ;  /* 0x0040000012ff7812 */ /* 0x040fe4000784c0ff */
[----:B------:R-:W-:-:S02]  /*24bd00*/  LOP3.LUT P3, RZ, R18, 0x800000, RZ, 0xc0, !PT ;  /* 0x0080000012ff7812 */ /* 0x000fc4000786c0ff */
        /* <DEDUP_REMOVED lines=62> */
[----:B------:R-:W-:Y:S01]  /*24c0f0*/  LOP3.LUT P6, RZ, R17, 0x1, RZ, 0xc0, !PT ;  /* 0x0000000111ff7812 */ /* 0x000fe200078cc0ff */
[----:B------:R-:W4:Y:S01]  /*24c100*/  LDL.LU.64 R20, [R1+0x37a8] ;  /* 0x0037a80001147983 */ /* 0x000f220000300a00 */
        /* <DEDUP_REMOVED lines=11> */
[----:B------:R-:W4:Y:S04]  /*24c1c0*/  LDL.LU R14, [R1+0x228] ;  /* 0x00022800010e7983 */ /* 0x000f280000300800 */
[----:B------:R0:W-:Y:S04]  /*24c1d0*/  @P5 STG.E.U8 desc[UR20][R2.64], R22 ;  /* 0x0000001602005986 */ /* 0x0001e8000c101114 */
[----:B------:R-:W4:Y:S04]  /*24c1e0*/  LDL.LU.64 R26, [R1+0x4b40] ;  /* 0x004b4000011a7983 */ /* 0x000f280000300a00 */
[----:B------:R-:W4:Y:S01]  /*24c1f0*/  LDL.LU.64 R28, [R1+0x4b38] ;  /* 0x004b3800011c7983 */ /* 0x000f220000300a00 */
[----:B0-----:R-:W-:-:S03]  /*24c200*/  PRMT R22, R0, 0x7770, RZ ;  /* 0x0000777000167816 */ /* 0x001fc600000000ff */
[----:B------:R-:W4:Y:S04]  /*24c210*/  LDL.LU.64 R6, [R1+0x4b30] ;  /* 0x004b300001067983 */ /* 0x000f280000300a00 */
[----:B------:R0:W-:Y:S01]  /*24c220*/  @P6 STG.E.U8 desc[UR20][R4.64], R22 ;  /* 0x0000001604006986 */ /* 0x0001e2000c101114 */
[----:B------:R-:W-:-:S03]  /*24c230*/  LOP3.LUT P6, RZ, R19, 0x8000000, RZ, 0xc0, !PT ;  /* 0x0800000013ff7812 */ /* 0x000fc600078cc0ff */
[----:B------:R-:W4:Y:S04]  /*24c240*/  LDL.LU R8, [R1+0x208] ;  /* 0x0002080001087983 */ /* 0x000f280000300800 */
[----:B------:R-:W4:Y:S01]  /*24c250*/  LDL.LU.64 R2, [R1+0x37d0] ;  /* 0x0037d00001027983 */ /* 0x000f220000300a00 */
[----:B0-----:R-:W-:-:S03]  /*24c260*/  PRMT R22, R0, 0x7771, RZ ;  /* 0x0000777100167816 */ /* 0x001fc600000000ff */
[----:B------:R-:W4:Y:S04]  /*24c270*/  LDL.LU.64 R4, [R1+0x4b28] ;  /* 0x004b280001047983 */ /* 0x000f280000300a00 */
[----:B--2---:R0:W-:Y:S01]  /*24c280*/  @P6 STG.E.U8 desc[UR20][R10.64], R22 ;  /* 0x000000160a006986 */ /* 0x0041e2000c101114 */
[C---:B------:R-:W-:Y:S02]  /*24c290*/  LOP3.LUT P6, RZ, R19.reuse, 0x4000000, RZ, 0xc0, !PT ;  /* 0x0400000013ff7812 */ /* 0x040fe400078cc0ff */
        /* <DEDUP_REMOVED lines=44> */
[----:B0-----:R-:W3:Y:S04]  /*24c560*/  LDL.LU.64 R12, [R1+0x4b10] ;  /* 0x004b1000010c7983 */ /* 0x001ee80000300a00 */
[----:B------:R-:W4:Y:S04]  /*24c570*/  LDL.LU.64 R6, [R1+0x4b08] ;  /* 0x004b080001067983 */ /* 0x000f280000300a00 */
[----:B------:R-:W4:Y:S04]  /*24c580*/  LDL.LU.64 R2, [R1+0x4b00] ;  /* 0x004b000001027983 */ /* 0x000f280000300a00 */
[----:B------:R-:W3:Y:S01]  /*24c590*/  LDL.LU R14, [R1+0x22c] ;  /* 0x00022c00010e7983 */ /* 0x000ee20000300800 */
        /* <DEDUP_REMOVED lines=48> */
[----:B0-----:R-:W-:-:S05]  /*24c8a0*/  PRMT R22, R14, 0x7772, RZ ;  /* 0x000077720e167816 */ /* 0x001fca00000000ff */
[----:B------:R0:W-:Y:S02]  /*24c8b0*/  @P5 STG.E.U8 desc[UR20][R2.64], R22 ;  /* 0x0000001602005986 */ /* 0x0001e4000c101114 */
[----:B0-----:R-:W-:Y:S02]  /*24c8c0*/  PRMT R22, R14, 0x7773, RZ ;  /* 0x000077730e167816 */ /* 0x001fe400000000ff */
[----:B------:R-:W4:Y:S04]  /*24c8d0*/  LDL.LU R14, [R1+0x290] ;  /* 0x00029000010e7983 */ /* 0x000f280000300800 */
[----:B------:R0:W-:Y:S01]  /*24c8e0*/  @P6 STG.E.U8 desc[UR20][R4.64], R22 ;  /* 0x0000001604006986 */ /* 0x0001e2000c101114 */
[----:B------:R-:W-:-:S03]  /*24c8f0*/  LOP3.LUT P6, RZ, R19, 0x80000, RZ, 0xc0, !PT ;  /* 0x0008000013ff7812 */ /* 0x000fc600078cc0ff */
[----:B------:R-:W4:Y:S04]  /*24c900*/  LDL.LU.64 R26, [R1+0x3870] ;  /* 0x00387000011a7983 */ /* 0x000f280000300a00 */
[----:B------:R-:W4:Y:S01]  /*24c910*/  LDL.LU.64 R28, [R1+0x4ac8] ;  /* 0x004ac800011c7983 */ /* 0x000f220000300a00 */
[----:B0-----:R-:W-:-:S03]  /*24c920*/  PRMT R22, R0, 0x7770, RZ ;  /* 0x0000777000167816 */ /* 0x001fc600000000ff */
[----:B------:R-:W4:Y:S04]  /*24c930*/  LDL.LU.64 R6, [R1+0x4ac0] ;  /* 0x004ac00001067983 */ /* 0x000f280000300a00 */
[----:B--2---:R0:W-:Y:S01]  /*24c940*/  @P6 STG.E.U8 desc[UR20][R10.64], R22 ;  /* 0x000000160a006986 */ /* 0x0041e2000c101114 */
[----:B------:R-:W-:-:S03]  /*24c950*/  LOP3.LUT P6, RZ, R19, 0x40000, RZ, 0xc0, !PT ;  /* 0x0004000013ff7812 */ /* 0x000fc600078cc0ff */
[----:B------:R-:W2:Y:S04]  /*24c960*/  LDL.LU R8, [R1+0x214] ;  /* 0x0002140001087983 */ /* 0x000ea80000300800 */
[----:B------:R-:W2:Y:S01]  /*24c970*/  LDL.LU.64 R2, [R1+0x4ab8] ;  /* 0x004ab80001027983 */ /* 0x000ea20000300a00 */
[----:B0-----:R-:W-:-:S03]  /*24c980*/  PRMT R22, R0, 0x7771, RZ ;  /* 0x0000777100167816 */ /* 0x001fc600000000ff */
[----:B------:R-:W2:Y:S04]  /*24c990*/  LDL.LU.64 R4, [R1+0x3898] ;  /* 0x0038980001047983 */ /* 0x000ea80000300a00 */
[----:B---3--:R0:W-:Y:S01]  /*24c9a0*/  @P6 STG.E.U8 desc[UR20][R12.64], R22 ;  /* 0x000000160c006986 */ /* 0x0081e2000c101114 */
[----:B------:R-:W-:-:S03]  /*24c9b0*/  LOP3.LUT P6, RZ, R19, 0x20000, RZ, 0xc0, !PT ;  /* 0x0002000013ff7812 */ /* 0x000fc600078cc0ff */
[----:B------:R-:W3:Y:S01]  /*24c9c0*/  LDL.LU.64 R10, [R1+0x4ab0] ;  /* 0x004ab000010a7983 */ /* 0x000ee20000300a00 */
        /* <DEDUP_REMOVED lines=34> */
[----:B------:R0:W-:Y:S02]  /*24cbf0*/  @P3 STG.E.U8 desc[UR20][R4.64], R22 ;  /* 0x0000001604003986 */ /* 0x0001e4000c101114 */
[----:B0-----:R-:W-:-:S05]  /*24cc00*/  PRMT R22, R8, 0x7770, RZ ;  /* 0x0000777008167816 */ /* 0x001fca00000000ff */
[----:B---3--:R0:W-:Y:S02]  /*24cc10*/  @P4 STG.E.U8 desc[UR20][R10.64], R22 ;  /* 0x000000160a004986 */ /* 0x0081e4000c101114 */
[----:B0-----:R-:W-:Y:S02]  /*24cc20*/  PRMT R22, R8, 0x7771, RZ ;  /* 0x0000777108167816 */ /* 0x001fe400000000ff */
[----:B------:R-:W2:Y:S04]  /*24cc30*/  LDL.LU.64 R10, [R1+0x4aa0] ;  /* 0x004aa000010a7983 */ /* 0x000ea80000300a00 */
[----:B------:R0:W-:Y:S04]  /*24cc40*/  @P5 STG.E.U8 desc[UR20][R12.64], R22 ;  /* 0x000000160c005986 */ /* 0x0001e8000c101114 */
        /* <DEDUP_REMOVED lines=92> */
[----:B------:R-:W-:Y:S02]  /*24d210*/  LOP3.LUT P5, RZ, R16, 0x40000, RZ, 0xc0, !PT ;  /* 0x0004000010ff7812 */ /* 0x000fe400078ac0ff */
[----:B------:R-:W-:Y:S01]  /*24d220*/  LOP3.LUT R17, R17, 0xefffffff, RZ, 0xc0, !PT ;  /* 0xefffffff11117812 */ /* 0x000fe200078ec0ff */
        /* <DEDUP_REMOVED lines=31> */
[----:B------:R-:W4:Y:S01]  /*24d420*/  LDL.LU.64 R4, [R1+0x4db0] ;  /* 0x004db00001047983 */ /* 0x000f220000300a00 */
[----:B------:R-:W-:-:S03]  /*24d430*/  LOP3.LUT P3, RZ, R16, 0x100000, RZ, 0xc0, !PT ;  /* 0x0010000010ff7812 */ /* 0x000fc6000786c0ff */
[----:B------:R-:W4:Y:S04]  /*24d440*/  LDL.LU R8, [R1+0x280] ;  /* 0x0002800001087983 */ /* 0x000f280000300800 */
        /* <DEDUP_REMOVED lines=16> */
[----:B------:R-:W-:Y:S01]  /*24d550*/  LOP3.LUT R19, R19, 0xfffffff7, RZ, 0xc0, !PT ;  /* 0xfffffff713137812 */ /* 0x000fe200078ec0ff */
[----:B------:R-:W-:Y:S01]  /*24d560*/  STL.64 [R1+0x7ad8], R16 ;  /* 0x007ad81001007387 */ /* 0x000fe20000100a00 */
[C---:B------:R-:W-:Y:S02]  /*24d570*/  LOP3.LUT P4, RZ, R16.reuse, 0x200000, RZ, 0xc0, !PT ;  /* 0x0020000010ff7812 */ /* 0x040fe4000788c0ff */
[----:B------:R-:W-:-:S07]  /*24d580*/  LOP3.LUT P5, RZ, R16, 0x400000, RZ, 0xc0, !PT ;  /* 0x0040000010ff7812 */ /* 0x000fce00078ac0ff */
[----:B------:R-:W-:Y:S02]  /*24d590*/  @P6 LOP3.LUT R19, R19, 0x8, RZ, 0xfc, !PT ;  /* 0x0000000813136812 */ /* 0x000fe400078efcff */
[----:B------:R-:W-:Y:S01]  /*24d5a0*/  LOP3.LUT P6, RZ, R16, 0x800000, RZ, 0xc0, !PT ;  /* 0x0080000010ff7812 */ /* 0x000fe200078cc0ff */
[----:B--2---:R0:W-:Y:S04]  /*24d5b0*/  @P2 STG.E.U8 desc[UR20][R12.64], R22 ;  /* 0x000000160c002986 */ /* 0x0041e8000c101114 */
[----:B0-----:R-:W2:Y:S04]  /*24d5c0*/  LDL.LU.64 R12, [R1+0x39b0] ;  /* 0x0039b000010c7983 */ /* 0x001ea80000300a00 */
[----:B------:R-:W2:Y:S04]  /*24d5d0*/  LDL.LU R0, [R1+0x260] ;  /* 0x0002600001007983 */ /* 0x000ea80000300800 */
[----:B------:R-:W2:Y:S01]  /*24d5e0*/  LDL.LU.64 R16, [R1+0x4da0] ;  /* 0x004da00001107983 */ /* 0x000ea20000300a00 */
[----:B------:R-:W-:-:S05]  /*24d5f0*/  PRMT R22, R9, 0x7772, RZ ;  /* 0x0000777209167816 */ /* 0x000fca00000000ff */
[----:B---3--:R0:W-:Y:S02]  /*24d600*/  @P3 STG.E.U8 desc[UR20][R28.64], R22 ;  /* 0x000000161c003986 */ /* 0x0081e4000c101114 */
[----:B0-----:R-:W-:-:S05]  /*24d610*/  PRMT R22, R9, 0x7773, RZ ;  /* 0x0000777309167816 */ /* 0x001fca00000000ff */
[----:B----4-:R0:W-:Y:S02]  /*24d620*/  @P4 STG.E.U8 desc[UR20][R6.64], R22 ;  /* 0x0000001606004986 */ /* 0x0101e4000c101114 */
[----:B0-----:R-:W-:-:S05]  /*24d630*/  PRMT R22, R8, 0x7770, RZ ;  /* 0x0000777008167816 */ /* 0x001fca00000000ff */
[----:B------:R-:W-:Y:S04]  /*24d640*/  @P5 STG.E.U8 desc[UR20][R10.64], R22 ;  /* 0x000000160a005986 */ /* 0x000fe8000c101114 */
[----:B--2---:R0:W-:Y:S04]  /*24d650*/  STL.64 [R1+0x7ae0], R16 ;  /* 0x007ae01001007387 */ /* 0x0041e80000100a00 */
[----:B0-----:R-:W2:Y:S01]  /*24d660*/  LDL.LU.64 R16, [R1+0x4da8] ;  /* 0x004da80001107983 */ /* 0x001ea20000300a00 */
[----:B------:R-:W-:-:S03]  /*24d670*/  PRMT R22, R8, 0x7771, RZ ;  /* 0x0000777108167816 */ /* 0x000fc600000000ff */
[----:B------:R-:W3:Y:S04]  /*24d680*/  LDL.LU.64 R24, [R1+0x39d8] ;  /* 0x0039d80001187983 */ /* 0x000ee80000300a00 */
[----:B------:R0:W-:Y:S01]  /*24d690*/  @P6 STG.E.U8 desc[UR20][R2.64], R22 ;  /* 0x0000001602006986 */ /* 0x0001e2000c101114 */
[----:B------:R-:W-:-:S03]  /*24d6a0*/  LOP3.LUT P6, RZ, R19, 0x8, RZ, 0xc0, !PT ;  /* 0x0000000813ff7812 */ /* 0x000fc600078cc0ff */
[----:B------:R-:W4:Y:S04]  /*24d6b0*/  LDL.LU R10, [R1+0x284] ;  /* 0x00028400010a7983 */ /* 0x000f280000300800 */
[----:B------:R-:W4:Y:S01]  /*24d6c0*/  LDL.LU.64 R20, [R1+0x4d90] ;  /* 0x004d900001147983 */ /* 0x000f220000300a00 */
[----:B0-----:R-:W-:-:S03]  /*24d6d0*/  PRMT R22, R8, 0x7772, RZ ;  /* 0x0000777208167816 */ /* 0x001fc600000000ff */
[----:B------:R-:W4:Y:S04]  /*24d6e0*/  LDL.LU.64 R26, [R1+0x4d88] ;  /* 0x004d8800011a7983 */ /* 0x000f280000300a00 */
[----:B------:R0:W-:Y:S01]  /*24d6f0*/  @P6 STG.E.U8 desc[UR20][R4.64], R22 ;  /* 0x0000001604006986 */ /* 0x0001e2000c101114 */
[----:B------:R-:W-:-:S03]  /*24d700*/  LOP3.LUT P6, RZ, R19, 0x4, RZ, 0xc0, !PT ;  /* 0x0000000413ff7812 */ /* 0x000fc600078cc0ff */
[----:B------:R-:W4:Y:S04]  /*24d710*/  LDL.LU.64 R28, [R1+0x4d80] ;  /* 0x004d8000011c7983 */ /* 0x000f280000300a00 */
[----:B------:R-:W4:Y:S01]  /*24d720*/  LDL.LU R11, [R1+0x264] ;  /* 0x00026400010b7983 */ /* 0x000f220000300800 */
[----:B0-----:R-:W-:-:S03]  /*24d730*/  PRMT R22, R8, 0x7773, RZ ;  /* 0x0000777308167816 */ /* 0x001fc600000000ff */
[----:B------:R-:W4:Y:S04]  /*24d740*/  LDL.LU.64 R6, [R1+0x3a00] ;  /* 0x003a000001067983 */ /* 0x000f280000300a00 */
[----:B------:R0:W-:Y:S01]  /*24d750*/  @P6 STG.E.U8 desc[UR20][R12.64], R22 ;  /* 0x000000160c006986 */ /* 0x0001e2000c101114 */
[----:B------:R-:W-:-:S03]  /*24d760*/  LOP3.LUT P6, RZ, R19, 0x2, RZ, 0xc0, !PT ;  /* 0x0000000213ff7812 */ /* 0x000fc600078cc0ff */
[----:B------:R-:W4:Y:S04]  /*24d770*/  LDL.LU.64 R2, [R1+0x4d78] ;  /* 0x004d780001027983 */ /* 0x000f280000300a00 */
[----:B------:R-:W4:Y:S01]  /*24d780*/  LDL.LU.64 R4, [R1+0x4d70] ;  /* 0x004d700001047983 */ /* 0x000f220000300a00 */
[----:B0-----:R-:W-:-:S03]  /*24d790*/  PRMT R22, R0, 0x7770, RZ ;  /* 0x0000777000167816 */ /* 0x001fc600000000ff */
[----:B------:R-:W4:Y:S04]  /*24d7a0*/  LDL.LU.64 R8, [R1+0x4d68] ;  /* 0x004d680001087983 */ /* 0x000f280000300a00 */
[----:B------:R-:W4:Y:S04]  /*24d7b0*/  LDL.LU.64 R12, [R1+0x3a28] ;  /* 0x003a2800010c7983 */ /* 0x000f280000300a00 */
        /* <DEDUP_REMOVED lines=16> */
[----:B---3--:R0:W-:Y:S01]  /*24d8c0*/  @P6 STG.E.U8 desc[UR20][R22.64], R19 ;  /* 0x0000001316006986 */ /* 0x0081e2000c101114 */
[----:B------:R-:W-:Y:S02]  /*24d8d0*/  LOP3.LUT P6, RZ, R17, 0x40000000, RZ, 0xc0, !PT ;  /* 0x4000000011ff7812 */ /* 0x000fe400078cc0ff */
[----:B0-----:R-:W-:-:S11]  /*24d8e0*/  PRMT R19, R0, 0x7773, RZ ;  /* 0x0000777300137816 */ /* 0x001fd600000000ff */
[----:B------:R4:W-:Y:S01]  /*24d8f0*/  @P6 STG.E.U8 desc[UR20][R24.64], R19 ;  /* 0x0000001318006986 */ /* 0x0009e2000c101114 */
[----:B------:R-:W-:Y:S02]  /*24d900*/  LOP3.LUT P6, RZ, R17, 0x20000000, RZ, 0xc0, !PT ;  /* 0x2000000011ff7812 */ /* 0x000fe400078cc0ff */
[----:B----4-:R-:W-:-:S11]  /*24d910*/  PRMT R19, R10, 0x7770, RZ ;  /* 0x000077700a137816 */ /* 0x010fd600000000ff */
        /* <DEDUP_REMOVED lines=16> */
[----:B------:R-:W3:Y:S04]  /*24da20*/  LDL.LU.64 R10, [R1+0x4d58] ;  /* 0x004d5800010a7983 */ /* 0x000ee80000300a00 */
[----:B------:R0:W-:Y:S04]  /*24da30*/  @P5 STG.E.U8 desc[UR20][R12.64], R19 ;  /* 0x000000130c005986 */ /* 0x0001e8000c101114 */
[----:B------:R-:W4:Y:S04]  /*24da40*/  LDL.LU.64 R6, [R1+0x4d50] ;  /* 0x004d500001067983 */ /* 0x000f280000300a00 */
[----:B0-----:R-:W2:Y:S01]  /*24da50*/  LDL.LU R12, [R1+0x288] ;  /* 0x00028800010c7983 */ /* 0x001ea20000300800 */
[----:B------:R-:W-:-:S02]  /*24da60*/  LOP3.LUT P2, RZ, R15, 0x40, RZ, 0xc0, !PT ;  /* 0x000000400fff7812 */ /* 0x000fc4000784c0ff */
[----:B------:R-:W-:Y:S01]  /*24da70*/  LOP3.LUT P3, RZ, R15, 0x80, RZ, 0xc0, !PT ;  /* 0x000000800fff7812 */ /* 0x000fe2000786c0ff */
[----:B------:R-:W4:Y:S01]  /*24da80*/  LDL.LU.64 R2, [R1+0x3a50] ;  /* 0x003a500001027983 */ /* 0x000f220000300a00 */
[----:B------:R-:W-:-:S03]  /*24da90*/  IMAD.MOV.U32 R13, RZ, RZ, R14 ;  /* 0x000000ffff0d7224 */ /* 0x000fc600078e000e */
        /* <DEDUP_REMOVED lines=8> */
[----:B------:R-:W4:Y:S04]  /*24db20*/  LDL.LU R24, [R1+0x28c] ;  /* 0x00028c0001187983 */ /* 0x000f280000300800 */
[----:B----4-:R0:W-:Y:S04]  /*24db30*/  STL [R1+0x7ad0], R24 ;  /* 0x007ad01801007387 */ /* 0x0101e80000100800 */
        /* <DEDUP_REMOVED lines=18> */
[----:B--2---:R0:W-:Y:S04]  /*24dc60*/  STL.64 [R1+0x7ac0], R22 ;  /* 0x007ac01601007387 */ /* 0x0041e80000100a00 */
[----:B0-----:R-:W2:Y:S01]  /*24dc70*/  LDL.LU.64 R22, [R1+0x4d28] ;  /* 0x004d280001167983 */ /* 0x001ea20000300a00 */
        /* <DEDUP_REMOVED lines=15> */
[----:B0-----:R-:W-:-:S05]  /*24dd70*/  PRMT R19, R14, 0x7770, RZ ;  /* 0x000077700e137816 */ /* 0x001fca00000000ff */
[----:B------:R0:W-:Y:S01]  /*24dd80*/  @P6 STG.E.U8 desc[UR20][R4.64], R19 ;  /* 0x0000001304006986 */ /* 0x0001e2000c101114 */
[----:B------:R-:W-:Y:S02]  /*24dd90*/  LOP3.LUT P6, RZ, R17, 0x8000000, RZ, 0xc0, !PT ;  /* 0x0800000011ff7812 */ /* 0x000fe400078cc0ff */
[----:B0-----:R-:W-:-:S11]  /*24dda0*/  PRMT R19, R14, 0x7771, RZ ;  /* 0x000077710e137816 */ /* 0x001fd600000000ff */
[----:B------:R0:W-:Y:S01]  /*24ddb0*/  @P6 STG.E.U8 desc[UR20][R8.64], R19 ;  /* 0x0000001308006986 */ /* 0x0001e2000c101114 */
[----:B------:R-:W-:Y:S02]  /*24ddc0*/  LOP3.LUT P6, RZ, R17, 0x4000000, RZ, 0xc0, !PT ;  /* 0x0400000011ff7812 */ /* 0x000fe400078cc0ff */
[----:B0-----:R-:W-:-:S11]  /*24ddd0*/  PRMT R19, R14, 0x7772, RZ ;  /* 0x000077720e137816 */ /* 0x001fd600000000ff */
[----:B---3--:R0:W-:Y:S01]  /*24dde0*/  @P6 STG.E.U8 desc[UR20][R10.64], R19 ;  /* 0x000000130a006986 */ /* 0x0081e2000c101114 */
[----:B------:R-:W-:Y:S02]  /*24ddf0*/  LOP3.LUT P6, RZ, R17, 0x2000000, RZ, 0xc0, !PT ;  /* 0x0200000011ff7812 */ /* 0x000fe400078cc0ff */
[----:B0-----:R-:W-:-:S11]  /*24de00*/  PRMT R19, R14, 0x7773, RZ ;  /* 0x000077730e137816 */ /* 0x001fd600000000ff */
[----:B----4-:R-:W-:Y:S04]  /*24de10*/  @P6 STG.E.U8 desc[UR20][R24.64], R19 ;  /* 0x0000001318006986 */ /* 0x010fe8000c101114 */
[----:B--2---:R0:W-:Y:S04]  /*24de20*/  STL.64 [R1+0x7ac8], R22 ;  /* 0x007ac81601007387 */ /* 0x0041e80000100a00 */
[----:B0-----:R-:W2:Y:S04]  /*24de30*/  LDL.LU.64 R22, [R1+0x4d30] ;  /* 0x004d300001167983 */ /* 0x001ea80000300a00 */
[----:B------:R-:W3:Y:S04]  /*24de40*/  LDL.LU.64 R20, [R1+0x3aa0] ;  /* 0x003aa00001147983 */ /* 0x000ee80000300a00 */
        /* <DEDUP_REMOVED lines=9> */
[----:B------:R-:W4:Y:S04]  /*24dee0*/  LDL.LU R14, [R1+0x7ad4] ;  /* 0x007ad400010e7983 */ /* 0x000f280000300800 */
[----:B------:R-:W2:Y:S01]  /*24def0*/  LDL.LU R24, [R1+0x7ad0] ;  /* 0x007ad00001187983 */ /* 0x000ea20000300800 */
[----:B------:R-:W-:-:S02]  /*24df00*/  LOP3.LUT P6, RZ, R17, 0x1000000, RZ, 0xc0, !PT ;  /* 0x0100000011ff7812 */ /* 0x000fc400078cc0ff */
[----:B--2---:R-:W-:-:S11]  /*24df10*/  PRMT R19, R24, 0x7770, RZ ;  /* 0x0000777018137816 */ /* 0x004fd600000000ff */
[----:B------:R0:W-:Y:S04]  /*24df20*/  @P6 STG.E.U8 desc[UR20][R22.64], R19 ;  /* 0x0000001316006986 */ /* 0x0001e8000c101114 */
        /* <DEDUP_REMOVED lines=18> */
[----:B----4-:R-:W-:-:S11]  /*24e050*/  PRMT R19, R0, 0x7770, RZ ;  /* 0x0000777000137816 */ /* 0x010fd600000000ff */
        /* <DEDUP_REMOVED lines=12> */
[----:B------:R0:W-:Y:S04]  /*24e120*/  @P4 STG.E.U8 desc[UR20][R8.64], R19 ;  /* 0x0000001308004986 */ /* 0x0001e8000c101114 */
[----:B------:R-:W4:Y:S01]  /*24e130*/  LDL.LU.64 R28, [R1+0x4ce0] ;  /* 0x004ce000011c7983 */ /* 0x000f220000300a00 */
[----:B0-----:R-:W-:-:S03]  /*24e140*/  PRMT R19, R12, 0x7772, RZ ;  /* 0x000077720c137816 */ /* 0x001fc600000000ff */
[----:B------:R-:W4:Y:S04]  /*24e150*/  LDL.LU.64 R8, [R1+0x4cd8] ;  /* 0x004cd80001087983 */ /* 0x000f280000300a00 */
[----:B------:R0:W-:Y:S04]  /*24e160*/  @P5 STG.E.U8 desc[UR20][R10.64], R19 ;  /* 0x000000130a005986 */ /* 0x0001e8000c101114 */
[----:B0-----:R-:W3:Y:S01]  /*24e170*/  LDL.LU R10, [R1+0x250] ;  /* 0x00025000010a7983 */ /* 0x001ee20000300800 */
[C---:B------:R-:W-:Y:S02]  /*24e180*/  LOP3.LUT P2, RZ, R15.reuse, 0x2000000, RZ, 0xc0, !PT ;  /* 0x020000000fff7812 */ /* 0x040fe4000784c0ff */
[----:B------:R-:W-:Y:S01]  /*24e190*/  LOP3.LUT P3, RZ, R15, 0x4000000, RZ, 0xc0, !PT ;  /* 0x040000000fff7812 */ /* 0x000fe2000786c0ff */
[----:B------:R-:W4:Y:S01]  /*24e1a0*/  LDL.LU.64 R6, [R1+0x3b18] ;  /* 0x003b180001067983 */ /* 0x000f220000300a00 */
[----:B------:R-:W-:-:S02]  /*24e1b0*/  PRMT R19, R12, 0x7773, RZ ;  /* 0x000077730c137816 */ /* 0x000fc400000000ff */
[C---:B------:R-:W-:Y:S01]  /*24e1c0*/  LOP3.LUT P4, RZ, R15.reuse, 0x8000000, RZ, 0xc0, !PT ;  /* 0x080000000fff7812 */ /* 0x040fe2000788c0ff */
[----:B------:R-:W4:Y:S01]  /*24e1d0*/  LDL.LU R0, [R1+0x274] ;  /* 0x0002740001007983 */ /* 0x000f220000300800 */
[----:B------:R-:W-:-:S03]  /*24e1e0*/  LOP3.LUT P5, RZ, R15, 0x10000000, RZ, 0xc0, !PT ;  /* 0x100000000fff7812 */ /* 0x000fc600078ac0ff */
[----:B------:R-:W-:Y:S04]  /*24e1f0*/  STL [R1+0x79c8], R15 ;  /* 0x0079c80f01007387 */ /* 0x000fe80000100800 */
[----:B--2---:R0:W-:Y:S04]  /*24e200*/  @P2 STG.E.U8 desc[UR20][R2.64], R19 ;  /* 0x0000001302002986 */ /* 0x0041e8000c101114 */
[----:B0-----:R-:W2:Y:S01]  /*24e210*/  LDL.LU.64 R2, [R1+0x4cd0] ;  /* 0x004cd00001027983 */ /* 0x001ea20000300a00 */
[----:B---3--:R-:W-:-:S05]  /*24e220*/  PRMT R19, R10, 0x7770, RZ ;  /* 0x000077700a137816 */ /* 0x008fca00000000ff */
[----:B------:R0:W-:Y:S02]  /*24e230*/  @P3 STG.E.U8 desc[UR20][R4.64], R19 ;  /* 0x0000001304003986 */ /* 0x0001e4000c101114 */
[C---:B0-----:R-:W-:Y:S02]  /*24e240*/  PRMT R19, R10.reuse, 0x7771, RZ ;  /* 0x000077710a137816 */ /* 0x041fe400000000ff */
[----:B------:R-:W3:Y:S04]  /*24e250*/  LDL.LU.64 R4, [R1+0x4cc8] ;  /* 0x004cc80001047983 */ /* 0x000ee80000300a00 */
[----:B----4-:R0:W-:Y:S04]  /*24e260*/  @P4 STG.E.U8 desc[UR20][R28.64], R19 ;  /* 0x000000131c004986 */ /* 0x0101e8000c101114 */
        /* <DEDUP_REMOVED lines=75> */
[----:B0-----:R-:W-:Y:S01]  /*24e720*/  PRMT R19, R11, 0x7772, RZ ;  /* 0x000077720b137816 */ /* 0x001fe200000000ff */
[----:B------:R-:W2:Y:S10]  /*24e730*/  LDL.LU R9, [R1+0x7aa0] ;  /* 0x007aa00001097983 */ /* 0x000eb40000300800 */
        /* <DEDUP_REMOVED lines=16> */
[----:B------:R-:W4:Y:S04]  /*24e840*/  LDL.LU.64 R2, [R1+0x4c78] ;  /* 0x004c780001027983 */ /* 0x000f280000300a00 */
[----:B---3--:R0:W-:Y:S04]  /*24e850*/  @P5 STG.E.U8 desc[UR20][R4.64], R19 ;  /* 0x0000001304005986 */ /* 0x0081e8000c101114 */
[----:B------:R-:W3:Y:S04]  /*24e860*/  LDL.LU.64 R26, [R1+0x3bb8] ;  /* 0x003bb800011a7983 */ /* 0x000ee80000300a00 */
[----:B0-----:R-:W2:Y:S04]  /*24e870*/  LDL.LU.64 R4, [R1+0x4c70] ;  /* 0x004c700001047983 */ /* 0x001ea80000300a00 */
[----:B------:R-:W2:Y:S04]  /*24e880*/  LDL.LU.64 R28, [R1+0x4c68] ;  /* 0x004c6800011c7983 */ /* 0x000ea80000300a00 */
[----:B------:R-:W2:Y:S04]  /*24e890*/  LDL.LU.64 R12, [R1+0x4c60] ;  /* 0x004c6000010c7983 */ /* 0x000ea80000300a00 */
[----:B------:R-:W2:Y:S01]  /*24e8a0*/  LDL.LU R7, [R1+0x27c] ;  /* 0x00027c0001077983 */ /* 0x000ea20000300800 */
[----:B------:R-:W-:-:S02]  /*24e8b0*/  LOP3.LUT P2, RZ, R14, 0x1000, RZ, 0xc0, !PT ;  /* 0x000010000eff7812 */ /* 0x000fc4000784c0ff */
[----:B------:R-:W-:Y:S02]  /*24e8c0*/  LOP3.LUT P3, RZ, R14, 0x2000, RZ, 0xc0, !PT ;  /* 0x000020000eff7812 */ /* 0x000fe4000786c0ff */
[----:B------:R-:W-:Y:S02]  /*24e8d0*/  PRMT R19, R10, 0x7772, RZ ;  /* 0x000077720a137816 */ /* 0x000fe400000000ff */
[----:B------:R-:W-:-:S07]  /*24e8e0*/  LOP3.LUT P4, RZ, R14, 0x4000, RZ, 0xc0, !PT ;  /* 0x000040000eff7812 */ /* 0x000fce000788c0ff */
[----:B----4-:R0:W-:Y:S02]  /*24e8f0*/  @P2 STG.E.U8 desc[UR20][R2.64], R19 ;  /* 0x0000001302002986 */ /* 0x0101e4000c101114 */
[----:B0-----:R-:W-:Y:S02]  /*24e900*/  PRMT R19, R10, 0x7773, RZ ;  /* 0x000077730a137816 */ /* 0x001fe400000000ff */
[----:B------:R-:W4:Y:S04]  /*24e910*/  LDL.LU.64 R2, [R1+0x3bd8] ;  /* 0x003bd80001027983 */ /* 0x000f280000300a00 */
[----:B---3--:R2:W-:Y:S04]  /*24e920*/  @P3 STG.E.U8 desc[UR20][R26.64], R19 ;  /* 0x000000131a003986 */ /* 0x0085e8000c101114 */
[----:B------:R-:W3:Y:S01]  /*24e930*/  LDL.LU R0, [R1+0x25c] ;  /* 0x00025c0001007983 */ /* 0x000ee20000300800 */
[----:B--2---:R-:W-:-:S05]  /*24e940*/  PRMT R19, R7, 0x7770, RZ ;  /* 0x0000777007137816 */ /* 0x004fca00000000ff */
[----:B------:R0:W-:Y:S04]  /*24e950*/  @P4 STG.E.U8 desc[UR20][R4.64], R19 ;  /* 0x0000001304004986 */ /* 0x0001e8000c101114 */
[----:B0-----:R-:W2:Y:S04]  /*24e960*/  LDL.LU.64 R4, [R1+0x4c58] ;  /* 0x004c580001047983 */ /* 0x001ea80000300a00 */
[----:B------:R-:W4:Y:S04]  /*24e970*/  LDL.LU R8, [R1+0x2d0] ;  /* 0x0002d00001087983 */ /* 0x000f280000300800 */
        /* <DEDUP_REMOVED lines=24> */
[C---:B------:R-:W-:Y:S02]  /*24eb00*/  LOP3.LUT P6, RZ, R14.reuse, 0x40000, RZ, 0xc0, !PT ;  /* 0x000400000eff7812 */ /* 0x040fe400078cc0ff */
[----:B------:R-:W-:Y:S02]  /*24eb10*/  LOP3.LUT R17, R17, 0xfffffbff, RZ, 0xc0, !PT ;  /* 0xfffffbff11117812 */ /* 0x000fe400078ec0ff */
[----:B------:R-:W-:-:S09]  /*24eb20*/  LOP3.LUT P5, RZ, R14, 0x8000, RZ, 0xc0, !PT ;  /* 0x000080000eff7812 */ /* 0x000fd200078ac0ff */
[----:B------:R-:W-:Y:S02]  /*24eb30*/  @P6 LOP3.LUT R17, R17, 0x400, RZ, 0xfc, !PT ;  /* 0x0000040011116812 */ /* 0x000fe400078efcff */
[----:B------:R-:W-:Y:S02]  /*24eb40*/  LOP3.LUT P6, RZ, R14, 0x20000, RZ, 0xc0, !PT ;  /* 0x000200000eff7812 */ /* 0x000fe400078cc0ff */
[----:B------:R-:W-:Y:S02]  /*24eb50*/  LOP3.LUT R17, R17, 0xfffff7ff, RZ, 0xc0, !PT ;  /* 0xfffff7ff11117812 */ /* 0x000fe400078ec0ff */
[----:B------:R-:W-:-:S09]  /*24eb60*/  PRMT R19, R7, 0x7771, RZ ;  /* 0x0000777107137816 */ /* 0x000fd200000000ff */
[----:B------:R-:W-:Y:S02]  /*24eb70*/  @P6 LOP3.LUT R17, R17, 0x800, RZ, 0xfc, !PT ;  /* 0x0000080011116812 */ /* 0x000fe400078efcff */
[----:B------:R-:W-:Y:S01]  /*24eb80*/  LOP3.LUT P6, RZ, R14, 0x10000, RZ, 0xc0, !PT ;  /* 0x000100000eff7812 */ /* 0x000fe200078cc0ff */
[----:B------:R0:W-:Y:S02]  /*24eb90*/  @P5 STG.E.U8 desc[UR20][R28.64], R19 ;  /* 0x000000131c005986 */ /* 0x0001e4000c101114 */
[----:B0-----:R-:W-:-:S10]  /*24eba0*/  PRMT R19, R7, 0x7772, RZ ;  /* 0x0000777207137816 */ /* 0x001fd400000000ff */
[----:B------:R0:W-:Y:S01]  /*24ebb0*/  @P6 STG.E.U8 desc[UR20][R12.64], R19 ;  /* 0x000000130c006986 */ /* 0x0001e2000c101114 */
[----:B------:R-:W-:Y:S02]  /*24ebc0*/  LOP3.LUT P6, RZ, R17, 0x800, RZ, 0xc0, !PT ;  /* 0x0000080011ff7812 */ /* 0x000fe400078cc0ff */
[----:B0-----:R-:W-:-:S11]  /*24ebd0*/  PRMT R19, R7, 0x7773, RZ ;  /* 0x0000777307137816 */ /* 0x001fd600000000ff */
[----:B------:R3:W-:Y:S01]  /*24ebe0*/  @P6 STG.E.U8 desc[UR20][R2.64], R19 ;  /* 0x0000001302006986 */ /* 0x0007e2000c101114 */
[----:B------:R-:W-:Y:S02]  /*24ebf0*/  LOP3.LUT P6, RZ, R17, 0x400, RZ, 0xc0, !PT ;  /* 0x0000040011ff7812 */ /* 0x000fe400078cc0ff */
[----:B------:R-:W-:Y:S01]  /*24ec00*/  LOP3.LUT P0, RZ, R14, 0x2000000, RZ, 0xc0, !PT ;  /* 0x020000000eff7812 */ /* 0x000fe2000780c0ff */
[----:B------:R0:W-:Y:S01]  /*24ec10*/  STL [R1+0x7a80], R14 ;  /* 0x007a800e01007387 */ /* 0x0001e20000100800 */
[----:B---3--:R-:W-:Y:S02]  /*24ec20*/  PRMT R19, R0, 0x7770, RZ ;  /* 0x0000777000137816 */ /* 0x008fe400000000ff */
[----:B------:R-:W-:-:S07]  /*24ec30*/  LOP3.LUT P1, RZ, R14, 0x4000000, RZ, 0xc0, !PT ;  /* 0x040000000eff7812 */ /* 0x000fce000782c0ff */
[----:B--2---:R1:W-:Y:S01]  /*24ec40*/  @P6 STG.E.U8 desc[UR20][R4.64], R19 ;  /* 0x0000001304006986 */ /* 0x0043e2000c101114 */
[----:B------:R-:W-:Y:S02]  /*24ec50*/  LOP3.LUT P6, RZ, R17, 0x200, RZ, 0xc0, !PT ;  /* 0x0000020011ff7812 */ /* 0x000fe400078cc0ff */
[C---:B------:R-:W-:Y:S02]  /*24ec60*/  LOP3.LUT P2, RZ, R14.reuse, 0x8000000, RZ, 0xc0, !PT ;  /* 0x080000000eff7812 */ /* 0x040fe4000784c0ff */
[C---:B------:R-:W-:Y:S02]  /*24ec70*/  LOP3.LUT P3, RZ, R14.reuse, 0x10000000, RZ, 0xc0, !PT ;  /* 0x100000000eff7812 */ /* 0x040fe4000786c0ff */
[C---:B------:R-:W-:Y:S02]  /*24ec80*/  LOP3.LUT P4, RZ, R14.reuse, 0x20000000, RZ, 0xc0, !PT ;  /* 0x200000000eff7812 */ /* 0x040fe4000788c0ff */
[----:B------:R-:W-:Y:S02]  /*24ec90*/  LOP3.LUT P5, RZ, R14, 0x40000000, RZ, 0xc0, !PT ;  /* 0x400000000eff7812 */ /* 0x000fe400078ac0ff */
[----:B0-----:R-:W2:Y:S04]  /*24eca0*/  LDL.LU.64 R14, [R1+0x4c40] ;  /* 0x004c4000010e7983 */ /* 0x001ea80000300a00 */
[----:B------:R-:W3:Y:S01]  /*24ecb0*/  LDL.LU.64 R12, [R1+0x4c38] ;  /* 0x004c3800010c7983 */ /* 0x000ee20000300a00 */
[----:B-1----:R-:W-:-:S03]  /*24ecc0*/  PRMT R19, R0, 0x7771, RZ ;  /* 0x0000777100137816 */ /* 0x002fc600000000ff */
[----:B------:R-:W3:Y:S04]  /*24ecd0*/  LDL.LU.64 R22, [R1+0x4c30] ;  /* 0x004c300001167983 */ /* 0x000ee80000300a00 */
[----:B------:R-:W3:Y:S04]  /*24ece0*/  LDL.LU R10, [R1+0x2b0] ;  /* 0x0002b000010a7983 */ /* 0x000ee80000300800 */
[----:B------:R-:W3:Y:S04]  /*24ecf0*/  LDL.LU.64 R24, [R1+0x3c20] ;  /* 0x003c200001187983 */ /* 0x000ee80000300a00 */
[----:B------:R-:W3:Y:S04]  /*24ed00*/  LDL.LU.64 R20, [R1+0x4c28] ;  /* 0x004c280001147983 */ /* 0x000ee80000300a00 */
[----:B------:R-:W3:Y:S04]  /*24ed10*/  LDL.LU.64 R26, [R1+0x4c20] ;  /* 0x004c2000011a7983 */ /* 0x000ee80000300a00 */
[----:B------:R-:W3:Y:S04]  /*24ed20*/  LDL.LU.64 R28, [R1+0x4c18] ;  /* 0x004c1800011c7983 */ /* 0x000ee80000300a00 */
[----:B------:R-:W3:Y:S04]  /*24ed30*/  LDL.LU.64 R2, [R1+0x3c48] ;  /* 0x003c480001027983 */ /* 0x000ee80000300a00 */
[----:B------:R-:W3:Y:S04]  /*24ed40*/  LDL.LU R6, [R1+0x2d4] ;  /* 0x0002d40001067983 */ /* 0x000ee80000300800 */
[----:B------:R-:W3:Y:S04]  /*24ed50*/  LDL.LU.64 R4, [R1+0x4c10] ;  /* 0x004c100001047983 */ /* 0x000ee80000300a00 */
        /* <DEDUP_REMOVED lines=11> */
[----:B----4-:R-:W-:-:S11]  /*24ee10*/  PRMT R19, R8, 0x7770, RZ ;  /* 0x0000777008137816 */ /* 0x010fd600000000ff */
[----:B--2---:R0:W-:Y:S01]  /*24ee20*/  @P6 STG.E.U8 desc[UR20][R14.64], R19 ;  /* 0x000000130e006986 */ /* 0x0041e2000c101114 */
[C---:B------:R-:W-:Y:S02]  /*24ee30*/  LOP3.LUT P6, RZ, R17.reuse, 0x20, RZ, 0xc0, !PT ;  /* 0x0000002011ff7812 */ /* 0x040fe400078cc0ff */
[----:B0-----:R-:W-:Y:S01]  /*24ee40*/  PRMT R19, R8, 0x7771, RZ ;  /* 0x0000777108137816 */ /* 0x001fe200000000ff */
[----:B------:R-:W2:Y:S10]  /*24ee50*/  LDL.LU R14, [R1+0x7a80] ;  /* 0x007a8000010e7983 */ /* 0x000eb40000300800 */
[----:B---3--:R0:W-:Y:S01]  /*24ee60*/  @P6 STG.E.U8 desc[UR20][R12.64], R19 ;  /* 0x000000130c006986 */ /* 0x0081e2000c101114 */
[----:B------:R-:W-:-:S03]  /*24ee70*/  LOP3.LUT P6, RZ, R17, 0x10, RZ, 0xc0, !PT ;  /* 0x0000001011ff7812 */ /* 0x000fc600078cc0ff */
[----:B0-----:R-:W3:Y:S01]  /*24ee80*/  LDL.LU.64 R12, [R1+0x7a78] ;  /* 0x007a7800010c7983 */ /* 0x001ee20000300a00 */
[----:B------:R-:W-:-:S09]  /*24ee90*/  PRMT R19, R8, 0x7772, RZ ;  /* 0x0000777208137816 */ /* 0x000fd200000000ff */
        /* <DEDUP_REMOVED lines=13> */
[----:B0-----:R-:W4:Y:S01]  /*24ef70*/  LDL.LU.64 R4, [R1+0x4f40] ;  /* 0x004f400001047983 */ /* 0x001f220000300a00 */
[----:B------:R-:W-:-:S03]  /*24ef80*/  IMAD.MOV.U32 R8, RZ, RZ, R11 ;  /* 0x000000ffff087224 */ /* 0x000fc600078e000b */
[----:B------:R-:W4:Y:S01]  /*24ef90*/  LDL.LU.64 R20, [R1+0x4f38] ;  /* 0x004f380001147983 */ /* 0x000f220000300a00 */
[----:B------:R-:W-:-:S03]  /*24efa0*/  PRMT R19, R6, 0x7771, RZ ;  /* 0x0000777106137816 */ /* 0x000fc600000000ff */
[----:B------:R-:W4:Y:S04]  /*24efb0*/  LDL.LU.64 R2, [R1+0x3c80] ;  /* 0x003c800001027983 */ /* 0x000f280000300a00 */
[----:B------:R-:W4:Y:S04]  /*24efc0*/  LDL.LU.64 R10, [R1+0x4f30] ;  /* 0x004f3000010a7983 */ /* 0x000f280000300a00 */
[----:B------:R-:W4:Y:S04]  /*24efd0*/  LDL.LU.64 R26, [R1+0x4f28] ;  /* 0x004f2800011a7983 */ /* 0x000f280000300a00 */
[----:B------:R-:W4:Y:S04]  /*24efe0*/  LDL.LU.64 R28, [R1+0x4f20] ;  /* 0x004f2000011c7983 */ /* 0x000f280000300a00 */
[----:B------:R-:W4:Y:S01]  /*24eff0*/  LDL.LU R7, [R1+0x2b4] ;  /* 0x0002b40001077983 */ /* 0x000f220000300800 */
[----:B--2---:R-:W-:-:S02]  /*24f000*/  LOP3.LUT P2, RZ, R14, 0x80000000, RZ, 0xc0, !PT ;  /* 0x800000000eff7812 */ /* 0x004fc4000784c0ff */
[----:B------:R-:W-:Y:S02]  /*24f010*/  LOP3.LUT R14, R14, 0xefffffff, RZ, 0xc0, !PT ;  /* 0xefffffff0e0e7812 */ /* 0x000fe400078ec0ff */
[----:B---3--:R-:W-:-:S13]  /*24f020*/  LOP3.LUT P6, RZ, R13, 0x800, RZ, 0xc0, !PT ;  /* 0x000008000dff7812 */ /* 0x008fda00078cc0ff */
        /* <DEDUP_REMOVED lines=10> */
[----:B------:R-:W-:Y:S04]  /*24f0d0*/  STL [R1+0x7a68], R14 ;  /* 0x007a680e01007387 */ /* 0x000fe80000100800 */
[----:B----4-:R0:W-:Y:S04]  /*24f0e0*/  @P2 STG.E.U8 desc[UR20][R4.64], R19 ;  /* 0x0000001304002986 */ /* 0x0101e8000c101114 */
[----:B0-----:R-:W2:Y:S04]  /*24f0f0*/  LDL.LU.64 R4, [R1+0x3ca8] ;  /* 0x003ca80001047983 */ /* 0x001ea80000300a00 */
[----:B------:R-:W3:Y:S04]  /*24f100*/  LDL.LU R0, [R1+0x2d8] ;  /* 0x0002d80001007983 */ /* 0x000ee80000300800 */
[----:B------:R-:W4:Y:S01]  /*24f110*/  LDL.LU.64 R14, [R1+0x4f10] ;  /* 0x004f1000010e7983 */ /* 0x000f220000300a00 */
[----:B------:R-:W-:-:S02]  /*24f120*/  LOP3.LUT P3, RZ, R13, 0x1, RZ, 0xc0, !PT ;  /* 0x000000010dff7812 */ /* 0x000fc4000786c0ff */
[C---:B------:R-:W-:Y:S02]  /*24f130*/  LOP3.LUT P4, RZ, R13.reuse, 0x2, RZ, 0xc0, !PT ;  /* 0x000000020dff7812 */ /* 0x040fe4000788c0ff */
[----:B------:R-:W-:Y:S02]  /*24f140*/  PRMT R19, R6, 0x7772, RZ ;  /* 0x0000777206137816 */ /* 0x000fe400000000ff */
[----:B------:R-:W-:-:S07]  /*24f150*/  LOP3.LUT P5, RZ, R13, 0x4, RZ, 0xc0, !PT ;  /* 0x000000040dff7812 */ /* 0x000fce00078ac0ff */
[----:B------:R0:W-:Y:S02]  /*24f160*/  @P3 STG.E.U8 desc[UR20][R20.64], R19 ;  /* 0x0000001314003986 */ /* 0x0001e4000c101114 */
        /* <DEDUP_REMOVED lines=9> */
[----:B----4-:R0:W-:Y:S04]  /*24f200*/  STL.64 [R1+0x7a70], R14 ;  /* 0x007a700e01007387 */ /* 0x0101e80000100a00 */
[----:B0-----:R-:W4:Y:S04]  /*24f210*/  LDL.LU.64 R14, [R1+0x4f18] ;  /* 0x004f1800010e7983 */ /* 0x001f280000300a00 */
[----:B------:R-:W4:Y:S02]  /*24f220*/  LDL.LU.64 R10, [R1+0x3cd0] ;  /* 0x003cd000010a7983 */ /* 0x000f240000300a00 */
        /* <DEDUP_REMOVED lines=15> */
[----:B--2---:R3:W-:Y:S01]  /*24f320*/  @P6 STG.E.U8 desc[UR20][R4.64], R19 ;  /* 0x0000001304006986 */ /* 0x0047e2000c101114 */
[C---:B------:R-:W-:Y:S02]  /*24f330*/  LOP3.LUT P6, RZ, R17.reuse, 0x2, RZ, 0xc0, !PT ;  /* 0x0000000211ff7812 */ /* 0x040fe400078cc0ff */
[----:B---3--:R-:W-:Y:S01]  /*24f340*/  PRMT R19, R0, 0x7770, RZ ;  /* 0x0000777000137816 */ /* 0x008fe200000000ff */
[----:B----4-:R0:W-:Y:S04]  /*24f350*/  STL.64 [R1+0x7a60], R10 ;  /* 0x007a600a01007387 */ /* 0x0101e80000100a00 */
[----:B0-----:R-:W2:Y:S04]  /*24f360*/  LDL.LU.64 R10, [R1+0x4f08] ;  /* 0x004f0800010a7983 */ /* 0x001ea80000300a00 */
[----:B------:R-:W3:Y:S04]  /*24f370*/  LDL.LU R2, [R1+0x2b8] ;  /* 0x0002b80001027983 */ /* 0x000ee80000300800 */
        /* <DEDUP_REMOVED lines=8> */
[----:B------:R0:W-:Y:S04]  /*24f400*/  @P6 STG.E.U8 desc[UR20][R14.64], R19 ;  /* 0x000000130e006986 */ /* 0x0001e8000c101114 */
[----:B0-----:R-:W2:Y:S01]  /*24f410*/  LDL.LU.64 R14, [R1+0x7a70] ;  /* 0x007a7000010e7983 */ /* 0x001ea20000300a00 */
[----:B------:R-:W-:-:S02]  /*24f420*/  LOP3.LUT P6, RZ, R17, 0x1, RZ, 0xc0, !PT ;  /* 0x0000000111ff7812 */ /* 0x000fc400078cc0ff */
[C---:B------:R-:W-:Y:S01]  /*24f430*/  PRMT R17, R0.reuse, 0x7771, RZ ;  /* 0x0000777100117816 */ /* 0x040fe200000000ff */
[----:B------:R0:W-:Y:S04]  /*24f440*/  STL [R1+0x77a0], R18 ;  /* 0x0077a01201007387 */ /* 0x0001e80000100800 */
[----:B0-----:R-:W4:Y:S06]  /*24f450*/  LDL.LU.64 R18, [R1+0x4f00] ;  /* 0x004f000001127983 */ /* 0x001f2c0000300a00 */
[----:B--2---:R0:W-:Y:S04]  /*24f460*/  @P6 STG.E.U8 desc[UR20][R14.64], R17 ;  /* 0x000000110e006986 */ /* 0x0041e8000c101114 */
[----:B0-----:R-:W2:Y:S01]  /*24f470*/  LDL.LU R14, [R1+0x7a68] ;  /* 0x007a6800010e7983 */ /* 0x001ea20000300800 */
[----:B------:R-:W-:-:S02]  /*24f480*/  PRMT R17, R0, 0x7772, RZ ;  /* 0x0000777200117816 */ /* 0x000fc400000000ff */
        /* <DEDUP_REMOVED lines=13> */
[----:B---3--:R-:W-:Y:S01]  /*24f560*/  PRMT R17, R2, 0x7770, RZ ;  /* 0x0000777002117816 */ /* 0x008fe200000000ff */
[----:B------:R-:W2:Y:S10]  /*24f570*/  LDL.LU.64 R10, [R1+0x7a58] ;  /* 0x007a5800010a7983 */ /* 0x000eb40000300a00 */
[----:B----4-:R0:W-:Y:S01]  /*24f580*/  @P6 STG.E.U8 desc[UR20][R18.64], R17 ;  /* 0x0000001112006986 */ /* 0x0101e2000c101114 */
        /* <DEDUP_REMOVED lines=23> */
[----:B------:R-:W-:Y:S01]  /*24f700*/  LOP3.LUT P3, RZ, R13, 0x80000, RZ, 0xc0, !PT ;  /* 0x000800000dff7812 */ /* 0x000fe2000786c0ff */
[----:B------:R-:W2:Y:S04]  /*24f710*/  LDL.LU.64 R6, [R1+0x4eb8] ;  /* 0x004eb80001067983 */ /* 0x000ea80000300a00 */
[----:B------:R-:W2:Y:S02]  /*24f720*/  LDL.LU R15, [R1+0x2c0] ;  /* 0x0002c000010f7983 */ /* 0x000ea40000300800 */
[----:B------:R-:W-:-:S02]  /*24f730*/  @P6 LOP3.LUT R14, R14, 0x100000, RZ, 0xfc, !PT ;  /* 0x001000000e0e6812 */ /* 0x000fc400078efcff */
        /* <DEDUP_REMOVED lines=27> */
[C---:B0-----:R-:W-:Y:S02]  /*24f8f0*/  PRMT R17, R0.reuse, 0x7771, RZ ;  /* 0x0000777100117816 */ /* 0x041fe400000000ff */
[----:B------:R-:W3:Y:S04]  /*24f900*/  LDL.LU.64 R2, [R1+0x4eb0] ;  /* 0x004eb00001027983 */ /* 0x000ee80000300a00 */
[----:B------:R-:W-:Y:S04]  /*24f910*/  STL.64 [R1+0x7a20], R12 ;  /* 0x007a200c01007387 */ /* 0x000fe80000100a00 */
[----:B----4-:R0:W-:Y:S04]  /*24f920*/  @P3 STG.E.U8 desc[UR20][R4.64], R17 ;  /* 0x0000001104003986 */ /* 0x0101e8000c101114 */
[----:B0-----:R-:W4:Y:S04]  /*24f930*/  LDL.LU.64 R4, [R1+0x4ea8] ;  /* 0x004ea80001047983 */ /* 0x001f280000300a00 */
        /* <DEDUP_REMOVED lines=14> */
[C---:B------:R-:W-:Y:S02]  /*24fa20*/  LOP3.LUT P6, RZ, R14.reuse, 0x8000000, RZ, 0xc0, !PT ;  /* 0x080000000eff7812 */ /* 0x040fe400078cc0ff */
[----:B------:R-:W-:Y:S01]  /*24fa30*/  PRMT R17, R15, 0x7771, RZ ;  /* 0x000077710f117816 */ /* 0x000fe200000000ff */
[----:B------:R-:W2:Y:S04]  /*24fa40*/  LDL.LU.64 R18, [R1+0x3d98] ;  /* 0x003d980001127983 */ /* 0x000ea80000300a00 */
[----:B------:R-:W2:Y:S04]  /*24fa50*/  LDL.LU R0, [R1+0x2c4] ;  /* 0x0002c40001007983 */ /* 0x000ea80000300800 */
[----:B------:R-:W2:Y:S04]  /*24fa60*/  LDL.LU.64 R22, [R1+0x4e88] ;  /* 0x004e880001167983 */ /* 0x000ea80000300a00 */
[----:B---3--:R0:W-:Y:S01]  /*24fa70*/  @P6 STG.E.U8 desc[UR20][R2.64], R17 ;  /* 0x0000001102006986 */ /* 0x0081e2000c101114 */
[----:B------:R-:W-:-:S03]  /*24fa80*/  LOP3.LUT P6, RZ, R14, 0x4000000, RZ, 0xc0, !PT ;  /* 0x040000000eff7812 */ /* 0x000fc600078cc0ff */
[----:B------:R-:W3:Y:S04]  /*24fa90*/  LDL.LU.64 R24, [R1+0x4e80] ;  /* 0x004e800001187983 */ /* 0x000ee80000300a00 */
[----:B------:R-:W3:Y:S01]  /*24faa0*/  LDL.LU.64 R20, [R1+0x4e78] ;  /* 0x004e780001147983 */ /* 0x000ee20000300a00 */
[----:B0-----:R-:W-:-:S03]  /*24fab0*/  PRMT R17, R15, 0x7772, RZ ;  /* 0x000077720f117816 */ /* 0x001fc600000000ff */
[----:B------:R-:W3:Y:S04]  /*24fac0*/  LDL.LU R29, [R1+0x2a4] ;  /* 0x0002a400011d7983 */ /* 0x000ee80000300800 */
[----:B----4-:R0:W-:Y:S01]  /*24fad0*/  @P6 STG.E.U8 desc[UR20][R4.64], R17 ;  /* 0x0000001104006986 */ /* 0x0101e2000c101114 */
        /* <DEDUP_REMOVED lines=31> */
[----:B---3--:R0:W-:Y:S02]  /*24fcd0*/  @P0 STG.E.U8 desc[UR20][R24.64], R17 ;  /* 0x0000001118000986 */ /* 0x0081e4000c101114 */
        /* <DEDUP_REMOVED lines=56> */
[C---:B------:R-:W-:Y:S02]  /*250060*/  LOP3.LUT P5, RZ, R11.reuse, 0x100, RZ, 0xc0, !PT ;  /* 0x000001000bff7812 */ /* 0x040fe400078ac0ff */
        /* <DEDUP_REMOVED lines=45> */
[----:B----4-:R0:W-:Y:S04]  /*250340*/  @P6 STG.E.U8 desc[UR20][R12.64], R17 ;  /* 0x000000110c006986 */ /* 0x0101e8000c101114 */
[----:B0-----:R-:W4:Y:S01]  /*250350*/  LDL.LU.64 R12, [R1+0x7a20] ;  /* 0x007a2000010c7983 */ /* 0x001f220000300a00 */
        /* <DEDUP_REMOVED lines=20> */
[----:B------:R-:W-:-:S02]  /*2504a0*/  LOP3.LUT R14, R14, 0xffffffef, RZ, 0xc0, !PT ;  /* 0xffffffef0e0e7812 */ /* 0x000fc400078ec0ff */
[C---:B------:R-:W-:Y:S01]  /*2504b0*/  LOP3.LUT P2, RZ, R11.reuse, 0x1000000, RZ, 0xc0, !PT ;  /* 0x010000000bff7812 */ /* 0x040fe2000784c0ff */
[----:B------:R-:W3:Y:S01]  /*2504c0*/  LDL.LU.64 R20, [R1+0x4f68] ;  /* 0x004f680001147983 */ /* 0x000ee20000300a00 */
[C---:B------:R-:W-:Y:S02]  /*2504d0*/  LOP3.LUT P3, RZ, R11.reuse, 0x2000000, RZ, 0xc0, !PT ;  /* 0x020000000bff7812 */ /* 0x040fe4000786c0ff */
[----:B------:R-:W-:Y:S01]  /*2504e0*/  PRMT R17, R0, 0x7772, RZ ;  /* 0x0000777200117816 */ /* 0x000fe200000000ff */
[----:B------:R-:W3:Y:S04]  /*2504f0*/  LDL.LU.64 R26, [R1+0x4f80] ;  /* 0x004f8000011a7983 */ /* 0x000ee80000300a00 */
[----:B------:R-:W3:Y:S04]  /*250500*/  LDL.LU.64 R28, [R1+0x4fa0] ;  /* 0x004fa000011c7983 */ /* 0x000ee80000300a00 */
[----:B------:R-:W3:Y:S04]  /*250510*/  LDL.LU R6, [R1+0x310] ;  /* 0x0003100001067983 */ /* 0x000ee80000300800 */
[----:B------:R-:W-:Y:S01]  /*250520*/  STL.64 [R1+0x7a00], R10 ;  /* 0x007a000a01007387 */ /* 0x000fe20000100a00 */
[----:B------:R-:W-:-:S02]  /*250530*/  LOP3.LUT P4, RZ, R11, 0x4000000, RZ, 0xc0, !PT ;  /* 0x040000000bff7812 */ /* 0x000fc4000788c0ff */
[----:B------:R-:W-:Y:S02]  /*250540*/  LOP3.LUT P5, RZ, R11, 0x8000000, RZ, 0xc0, !PT ;  /* 0x080000000bff7812 */ /* 0x000fe400078ac0ff */
[----:B----4-:R-:W-:-:S13]  /*250550*/  LOP3.LUT P6, RZ, R12, 0x10, RZ, 0xc0, !PT ;  /* 0x000000100cff7812 */ /* 0x010fda00078cc0ff */
        /* <DEDUP_REMOVED lines=23> */
[----:B--2---:R0:W-:Y:S02]  /*2506d0*/  @P2 STG.E.U8 desc[UR20][R2.64], R17 ;  /* 0x0000001102002986 */ /* 0x0041e4000c101114 */
[----:B0-----:R-:W-:Y:S02]  /*2506e0*/  PRMT R17, R0, 0x7773, RZ ;  /* 0x0000777300117816 */ /* 0x001fe400000000ff */
[----:B------:R-:W2:Y:S04]  /*2506f0*/  LDL.LU.64 R2, [R1+0x3f18] ;  /* 0x003f180001027983 */ /* 0x000ea80000300a00 */
[----:B------:R-:W4:Y:S04]  /*250700*/  LDL.LU R15, [R1+0x334] ;  /* 0x00033400010f7983 */ /* 0x000f280000300800 */
[----:B---3--:R0:W-:Y:S04]  /*250710*/  @P3 STG.E.U8 desc[UR20][R4.64], R17 ;  /* 0x0000001104003986 */ /* 0x0081e8000c101114 */
[----:B0-----:R-:W3:Y:S04]  /*250720*/  LDL.LU.64 R4, [R1+0x4fc8] ;  /* 0x004fc80001047983 */ /* 0x001ee80000300a00 */
[----:B------:R-:W3:Y:S04]  /*250730*/  LDL.LU R7, [R1+0x314] ;  /* 0x0003140001077983 */ /* 0x000ee80000300800 */
        /* <DEDUP_REMOVED lines=15> */
[----:B------:R-:W2:Y:S04]  /*250830*/  LDL.LU.64 R18, [R1+0x5040] ;  /* 0x0050400001127983 */ /* 0x000ea80000300a00 */
[----:B------:R-:W2:Y:S04]  /*250840*/  LDL.LU.64 R22, [R1+0x5058] ;  /* 0x0050580001167983 */ /* 0x000ea80000300a00 */
[----:B------:R-:W2:Y:S04]  /*250850*/  LDL.LU.64 R24, [R1+0x3fe8] ;  /* 0x003fe80001187983 */ /* 0x000ea80000300a00 */
[----:B------:R-:W2:Y:S04]  /*250860*/  LDL.LU R0, [R1+0x338] ;  /* 0x0003380001007983 */ /* 0x000ea80000300800 */
[----:B------:R-:W2:Y:S04]  /*250870*/  LDL.LU.64 R20, [R1+0x5080] ;  /* 0x0050800001147983 */ /* 0x000ea80000300a00 */
[----:B------:R-:W2:Y:S04]  /*250880*/  LDL.LU.64 R26, [R1+0x5098] ;  /* 0x00509800011a7983 */ /* 0x000ea80000300a00 */
[----:B------:R-:W2:Y:S04]  /*250890*/  LDL.LU.64 R28, [R1+0x50b8] ;  /* 0x0050b800011c7983 */ /* 0x000ea80000300a00 */
[----:B------:R4:W-:Y:S01]  /*2508a0*/  @P6 STG.E.U8 desc[UR20][R2.64], R17 ;  /* 0x0000001102006986 */ /* 0x0009e2000c101114 */
[----:B------:R-:W-:-:S02]  /*2508b0*/  LOP3.LUT P6, RZ, R14, 0x400, RZ, 0xc0, !PT ;  /* 0x000004000eff7812 */ /* 0x000fc400078cc0ff */
[----:B----4-:R-:W-:Y:S01]  /*2508c0*/  PRMT R17, R15, 0x7770, RZ ;  /* 0x000077700f117816 */ /* 0x010fe200000000ff */
[----:B------:R-:W4:Y:S04]  /*2508d0*/  LDL.LU.64 R2, [R1+0x4050] ;  /* 0x0040500001027983 */ /* 0x000f280000300a00 */
[----:B------:R-:W4:Y:S06]  /*2508e0*/  LDL.LU R6, [R1+0x318] ;  /* 0x0003180001067983 */ /* 0x000f2c0000300800 */
        /* <DEDUP_REMOVED lines=24> */
[----:B0-----:R-:W-:Y:S01]  /*250a70*/  PRMT R17, R7, 0x7771, RZ ;  /* 0x0000777107117816 */ /* 0x001fe200000000ff */
        /* <DEDUP_REMOVED lines=14> */
[----:B----4-:R0:W-:Y:S02]  /*250b60*/  @P4 STG.E.U8 desc[UR20][R2.64], R17 ;  /* 0x0000001102004986 */ /* 0x0101e4000c101114 */
[----:B0-----:R-:W-:-:S05]  /*250b70*/  PRMT R17, R6, 0x7770, RZ ;  /* 0x0000777006117816 */ /* 0x001fca00000000ff */
[----:B---3--:R0:W-:Y:S04]  /*250b80*/  @P5 STG.E.U8 desc[UR20][R4.64], R17 ;  /* 0x0000001104005986 */ /* 0x0081e8000c101114 */
[----:B0-----:R-:W3:Y:S01]  /*250b90*/  LDL.LU.64 R4, [R1+0x5118] ;  /* 0x0051180001047983 */ /* 0x001ee20000300a00 */
[C---:B------:R-:W-:Y:S02]  /*250ba0*/  LOP3.LUT P6, RZ, R12.reuse, 0x800000, RZ, 0xc0, !PT ;  /* 0x008000000cff7812 */ /* 0x040fe400078cc0ff */
[----:B------:R-:W-:Y:S01]  /*250bb0*/  LOP3.LUT P2, RZ, R12, 0x800, RZ, 0xc0, !PT ;  /* 0x000008000cff7812 */ /* 0x000fe2000784c0ff */
[----:B------:R-:W4:Y:S04]  /*250bc0*/  LDL.LU.64 R24, [R1+0x5130] ;  /* 0x0051300001187983 */ /* 0x000f280000300a00 */
[----:B------:R-:W4:Y:S01]  /*250bd0*/  LDL.LU.64 R20, [R1+0x40c8] ;  /* 0x0040c80001147983 */ /* 0x000f220000300a00 */
[----:B------:R-:W-:-:S03]  /*250be0*/  PRMT R17, R6, 0x7771, RZ ;  /* 0x0000777106117816 */ /* 0x000fc600000000ff */
[----:B------:R-:W4:Y:S04]  /*250bf0*/  LDL.LU.64 R2, [R1+0x5160] ;  /* 0x0051600001027983 */ /* 0x000f280000300a00 */
[----:B------:R-:W4:Y:S04]  /*250c00*/  LDL.LU.64 R26, [R1+0x5178] ;  /* 0x00517800011a7983 */ /* 0x000f280000300a00 */
[----:B------:R-:W4:Y:S04]  /*250c10*/  LDL.LU.64 R28, [R1+0x5190] ;  /* 0x00519000011c7983 */ /* 0x000f280000300a00 */
[----:B------:R-:W4:Y:S01]  /*250c20*/  LDL.LU R7, [R1+0x33c] ;  /* 0x00033c0001077983 */ /* 0x000f220000300800 */
[----:B--2---:R-:W-:-:S04]  /*250c30*/  LOP3.LUT R11, R11, 0xefffffff, RZ, 0xc0, !PT ;  /* 0xefffffff0b0b7812 */ /* 0x004fc800078ec0ff */
        /* <DEDUP_REMOVED lines=11> */
[----:B---3--:R0:W-:Y:S04]  /*250cf0*/  @P2 STG.E.U8 desc[UR20][R4.64], R17 ;  /* 0x0000001104002986 */ /* 0x0081e8000c101114 */
        /* <DEDUP_REMOVED lines=10> */
[----:B------:R-:W-:Y:S02]  /*250da0*/  LOP3.LUT P3, RZ, R12, 0x1000, RZ, 0xc0, !PT ;  /* 0x000010000cff7812 */ /* 0x000fe4000786c0ff */
[----:B------:R-:W-:Y:S02]  /*250db0*/  LOP3.LUT R14, R14, 0xfffffffb, RZ, 0xc0, !PT ;  /* 0xfffffffb0e0e7812 */ /* 0x000fe400078ec0ff */
[----:B------:R-:W-:Y:S02]  /*250dc0*/  LOP3.LUT P4, RZ, R12, 0x2000, RZ, 0xc0, !PT ;  /* 0x000020000cff7812 */ /* 0x000fe4000788c0ff */
[----:B------:R-:W-:-:S05]  /*250dd0*/  PRMT R17, R6, 0x7772, RZ ;  /* 0x0000777206117816 */ /* 0x000fca00000000ff */
[----:B------:R-:W-:Y:S02]  /*250de0*/  @P6 LOP3.LUT R14, R14, 0x4, RZ, 0xfc, !PT ;  /* 0x000000040e0e6812 */ /* 0x000fe400078efcff */
[C---:B------:R-:W-:Y:S02]  /*250df0*/  LOP3.LUT P6, RZ, R12.reuse, 0x10000, RZ, 0xc0, !PT ;  /* 0x000100000cff7812 */ /* 0x040fe400078cc0ff */
[----:B------:R-:W-:Y:S01]  /*250e00*/  LOP3.LUT P5, RZ, R12, 0x4000, RZ, 0xc0, !PT ;  /* 0x000040000cff7812 */ /* 0x000fe200078ac0ff */
[----:B----4-:R0:W-:Y:S01]  /*250e10*/  @P3 STG.E.U8 desc[UR20][R24.64], R17 ;  /* 0x0000001118003986 */ /* 0x0101e2000c101114 */
[----:B------:R-:W-:Y:S02]  /*250e20*/  LOP3.LUT R14, R14, 0xfffffff7, RZ, 0xc0, !PT ;  /* 0xfffffff70e0e7812 */ /* 0x000fe400078ec0ff */
[----:B0-----:R-:W-:Y:S01]  /*250e30*/  PRMT R17, R6, 0x7773, RZ ;  /* 0x0000777306117816 */ /* 0x001fe200000000ff */
[----:B--2---:R0:W-:Y:S04]  /*250e40*/  STL.64 [R1+0x79f8], R10 ;  /* 0x0079f80a01007387 */ /* 0x0041e80000100a00 */
[----:B0-----:R-:W2:Y:S02]  /*250e50*/  LDL.LU.64 R10, [R1+0x51b8] ;  /* 0x0051b800010a7983 */ /* 0x001ea40000300a00 */
[----:B------:R-:W-:-:S02]  /*250e60*/  @P6 LOP3.LUT R14, R14, 0x8, RZ, 0xfc, !PT ;  /* 0x000000080e0e6812 */ /* 0x000fc400078efcff */
[----:B------:R-:W-:Y:S01]  /*250e70*/  LOP3.LUT P6, RZ, R12, 0x8000, RZ, 0xc0, !PT ;  /* 0x000080000cff7812 */ /* 0x000fe200078cc0ff */
[----:B------:R0:W-:Y:S02]  /*250e80*/  @P4 STG.E.U8 desc[UR20][R20.64], R17 ;  /* 0x0000001114004986 */ /* 0x0001e4000c101114 */
[----:B0-----:R-:W-:-:S05]  /*250e90*/  PRMT R17, R7, 0x7770, RZ ;  /* 0x0000777007117816 */ /* 0x001fca00000000ff */
[----:B------:R0:W-:Y:S02]  /*250ea0*/  @P5 STG.E.U8 desc[UR20][R2.64], R17 ;  /* 0x0000001102005986 */ /* 0x0001e4000c101114 */
[C---:B0-----:R-:W-:Y:S02]  /*250eb0*/  PRMT R17, R7.reuse, 0x7771, RZ ;  /* 0x0000777107117816 */ /* 0x041fe400000000ff */
[----:B------:R-:W4:Y:S04]  /*250ec0*/  LDL.LU R2, [R1+0x320] ;  /* 0x0003200001027983 */ /* 0x000f280000300800 */
[----:B------:R0:W-:Y:S01]  /*250ed0*/  @P6 STG.E.U8 desc[UR20][R26.64], R17 ;  /* 0x000000111a006986 */ /* 0x0001e2000c101114 */
[----:B------:R-:W-:Y:S02]  /*250ee0*/  LOP3.LUT P6, RZ, R14, 0x8, RZ, 0xc0, !PT ;  /* 0x000000080eff7812 */ /* 0x000fe400078cc0ff */
[----:B0-----:R-:W-:-:S11]  /*250ef0*/  PRMT R17, R7, 0x7772, RZ ;  /* 0x0000777207117816 */ /* 0x001fd600000000ff */
[----:B------:R0:W-:Y:S01]  /*250f00*/  @P6 STG.E.U8 desc[UR20][R28.64], R17 ;  /* 0x000000111c006986 */ /* 0x0001e2000c101114 */
[----:B------:R-:W-:Y:S02]  /*250f10*/  LOP3.LUT P6, RZ, R14, 0x4, RZ, 0xc0, !PT ;  /* 0x000000040eff7812 */ /* 0x000fe400078cc0ff */
[C---:B------:R-:W-:Y:S02]  /*250f20*/  LOP3.LUT P0, RZ, R12.reuse, 0x1000000, RZ, 0xc0, !PT ;  /* 0x010000000cff7812 */ /* 0x040fe4000780c0ff */
[C---:B------:R-:W-:Y:S02]  /*250f30*/  LOP3.LUT P1, RZ, R12.reuse, 0x2000000, RZ, 0xc0, !PT ;  /* 0x020000000cff7812 */ /* 0x040fe4000782c0ff */
[----:B0-----:R-:W-:Y:S02]  /*250f40*/  PRMT R17, R7, 0x7773, RZ ;  /* 0x0000777307117816 */ /* 0x001fe400000000ff */
[----:B------:R-:W-:-:S05]  /*250f50*/  LOP3.LUT P2, RZ, R12, 0x4000000, RZ, 0xc0, !PT ;  /* 0x040000000cff7812 */ /* 0x000fca000784c0ff */
[----:B------:R3:W-:Y:S01]  /*250f60*/  @P6 STG.E.U8 desc[UR20][R4.64], R17 ;  /* 0x0000001104006986 */ /* 0x0007e2000c101114 */
[----:B------:R-:W-:Y:S02]  /*250f70*/  LOP3.LUT P6, RZ, R14, 0x2, RZ, 0xc0, !PT ;  /* 0x000000020eff7812 */ /* 0x000fe400078cc0ff */
[C---:B------:R-:W-:Y:S02]  /*250f80*/  LOP3.LUT P3, RZ, R12.reuse, 0x8000000, RZ, 0xc0, !PT ;  /* 0x080000000cff7812 */ /* 0x040fe4000786c0ff */
[C---:B------:R-:W-:Y:S02]  /*250f90*/  LOP3.LUT P4, RZ, R12.reuse, 0x10000000, RZ, 0xc0, !PT ;  /* 0x100000000cff7812 */ /* 0x040fe4000788c0ff */
[----:B------:R-:W-:Y:S01]  /*250fa0*/  LOP3.LUT P5, RZ, R12, 0x20000000, RZ, 0xc0, !PT ;  /* 0x200000000cff7812 */ /* 0x000fe200078ac0ff */
[----:B------:R0:W-:Y:S01]  /*250fb0*/  STL.64 [R1+0x79e8], R12 ;  /* 0x0079e80c01007387 */ /* 0x0001e20000100a00 */
[----:B---3--:R-:W-:-:S03]  /*250fc0*/  PRMT R17, R0, 0x7770, RZ ;  /* 0x0000777000117816 */ /* 0x008fc600000000ff */
[----:B0-----:R-:W3:Y:S04]  /*250fd0*/  LDL.LU.64 R12, [R1+0x51f0] ;  /* 0x0051f000010c7983 */ /* 0x001ee80000300a00 */
        /* <DEDUP_REMOVED lines=19> */
[----:B---3--:R0:W-:Y:S01]  /*251110*/  @P6 STG.E.U8 desc[UR20][R12.64], R14 ;  /* 0x0000000e0c006986 */ /* 0x0081e2000c101114 */
[C---:B------:R-:W-:Y:S02]  /*251120*/  LOP3.LUT P6, RZ, R11.reuse, 0x40000000, RZ, 0xc0, !PT ;  /* 0x400000000bff7812 */ /* 0x040fe400078cc0ff */
[----:B0-----:R-:W-:Y:S01]  /*251130*/  PRMT R14, R0, 0x7773, RZ ;  /* 0x00007773000e7816 */ /* 0x001fe200000000ff */
[----:B------:R-:W2:Y:S10]  /*251140*/  LDL.LU.64 R12, [R1+0x79e8] ;  /* 0x0079e800010c7983 */ /* 0x000eb40000300a00 */
[----:B----4-:R0:W-:Y:S01]  /*251150*/  @P6 STG.E.U8 desc[UR20][R16.64], R14 ;  /* 0x0000000e10006986 */ /* 0x0101e2000c101114 */
        /* <DEDUP_REMOVED lines=20> */
[----:B------:R-:W4:Y:S04]  /*2512a0*/  LDL.LU.64 R20, [R1+0x52f8] ;  /* 0x0052f80001147983 */ /* 0x000f280000300a00 */
[----:B------:R-:W3:Y:S04]  /*2512b0*/  LDL.LU R0, [R1+0x324] ;  /* 0x0003240001007983 */ /* 0x000ee80000300800 */
[----:B------:R-:W4:Y:S04]  /*2512c0*/  LDL.LU.64 R26, [R1+0x50b0] ;  /* 0x0050b000011a7983 */ /* 0x000f280000300a00 */
[----:B------:R-:W4:Y:S04]  /*2512d0*/  LDL.LU.64 R6, [R1+0x5320] ;  /* 0x0053200001067983 */ /* 0x000f280000300a00 */
[----:B------:R-:W4:Y:S01]  /*2512e0*/  LDL.LU R15, [R1+0x304] ;  /* 0x00030400010f7983 */ /* 0x000f220000300800 */
[----:B--2---:R-:W-:-:S02]  /*2512f0*/  LOP3.LUT P2, RZ, R12, 0x40000000, RZ, 0xc0, !PT ;  /* 0x400000000cff7812 */ /* 0x004fc4000784c0ff */
[----:B------:R-:W-:Y:S01]  /*251300*/  LOP3.LUT P3, RZ, R12, 0x80000000, RZ, 0xc0, !PT ;  /* 0x800000000cff7812 */ /* 0x000fe2000786c0ff */
[----:B------:R-:W-:Y:S01]  /*251310*/  STL.64 [R1+0x78d0], R12 ;  /* 0x0078d00c01007387 */ /* 0x000fe20000100a00 */
[----:B---3--:R-:W-:-:S09]  /*251320*/  PRMT R14, R0, 0x7770, RZ ;  /* 0x00007770000e7816 */ /* 0x008fd200000000ff */
[----:B------:R0:W-:Y:S02]  /*251330*/  @P2 STG.E.U8 desc[UR20][R2.64], R14 ;  /* 0x0000000e02002986 */ /* 0x0001e4000c101114 */
[----:B0-----:R-:W-:Y:S02]  /*251340*/  PRMT R14, R0, 0x7771, RZ ;  /* 0x00007771000e7816 */ /* 0x001fe400000000ff */
[----:B------:R-:W2:Y:S04]  /*251350*/  LDL.LU.64 R2, [R1+0x5338] ;  /* 0x0053380001027983 */ /* 0x000ea80000300a00 */
[----:B----4-:R0:W-:Y:S04]  /*251360*/  @P3 STG.E.U8 desc[UR20][R4.64], R14 ;  /* 0x0000000e04003986 */ /* 0x0101e8000c101114 */
[----:B0-----:R-:W3:Y:S04]  /*251370*/  LDL.LU.64 R4, [R1+0x5350] ;  /* 0x0053500001047983 */ /* 0x001ee80000300a00 */
[----:B------:R-:W4:Y:S04]  /*251380*/  LDL.LU R28, [R1+0x328] ;  /* 0x00032800011c7983 */ /* 0x000f280000300800 */
[----:B------:R-:W2:Y:S04]  /*251390*/  LDL.LU.64 R12, [R1+0x5398] ;  /* 0x00539800010c7983 */ /* 0x000ea80000300a00 */
        /* <DEDUP_REMOVED lines=22> */
[C---:B------:R-:W-:Y:S02]  /*251500*/  LOP3.LUT P6, RZ, R10.reuse, 0x10, RZ, 0xc0, !PT ;  /* 0x000000100aff7812 */ /* 0x040fe400078cc0ff */
[C---:B------:R-:W-:Y:S02]  /*251510*/  LOP3.LUT P4, RZ, R10.reuse, 0x1, RZ, 0xc0, !PT ;  /* 0x000000010aff7812 */ /* 0x040fe4000788c0ff */
[----:B------:R-:W-:Y:S02]  /*251520*/  LOP3.LUT P5, RZ, R10, 0x2, RZ, 0xc0, !PT ;  /* 0x000000020aff7812 */ /* 0x000fe400078ac0ff */
[----:B------:R-:W-:Y:S02]  /*251530*/  LOP3.LUT R11, R11, 0xfbffffff, RZ, 0xc0, !PT ;  /* 0xfbffffff0b0b7812 */ /* 0x000fe400078ec0ff */
[----:B------:R-:W-:Y:S01]  /*251540*/  PRMT R14, R0, 0x7772, RZ ;  /* 0x00007772000e7816 */ /* 0x000fe200000000ff */
[----:B------:R-:W4:Y:S04]  /*251550*/  LDL.LU.64 R16, [R1+0x53b0] ;  /* 0x0053b00001107983 */ /* 0x000f280000300a00 */
[----:B------:R-:W4:Y:S01]  /*251560*/  LDL.LU.64 R18, [R1+0x51d0] ;  /* 0x0051d00001127983 */ /* 0x000f220000300a00 */
[----:B------:R-:W-:-:S02]  /*251570*/  @P6 LOP3.LUT R11, R11, 0x4000000, RZ, 0xfc, !PT ;  /* 0x040000000b0b6812 */ /* 0x000fc400078efcff */
[----:B------:R-:W-:Y:S02]  /*251580*/  LOP3.LUT P6, RZ, R10, 0x8, RZ, 0xc0, !PT ;  /* 0x000000080aff7812 */ /* 0x000fe400078cc0ff */
[----:B------:R-:W-:Y:S01]  /*251590*/  LOP3.LUT R11, R11, 0xf7ffffff, RZ, 0xc0, !PT ;  /* 0xf7ffffff0b0b7812 */ /* 0x000fe200078ec0ff */
[----:B------:R0:W-:Y:S10]  /*2515a0*/  @P4 STG.E.U8 desc[UR20][R20.64], R14 ;  /* 0x0000000e14004986 */ /* 0x0001f4000c101114 */
[----:B------:R-:W-:-:S02]  /*2515b0*/  @P6 LOP3.LUT R11, R11, 0x8000000, RZ, 0xfc, !PT ;  /* 0x080000000b0b6812 */ /* 0x000fc400078efcff */
[----:B------:R-:W-:Y:S02]  /*2515c0*/  LOP3.LUT P6, RZ, R10, 0x4, RZ, 0xc0, !PT ;  /* 0x000000040aff7812 */ /* 0x000fe400078cc0ff */
[----:B0-----:R-:W-:Y:S02]  /*2515d0*/  PRMT R14, R0, 0x7773, RZ ;  /* 0x00007773000e7816 */ /* 0x001fe400000000ff */
[----:B------:R-:W4:Y:S04]  /*2515e0*/  LDL.LU R0, [R1+0x308] ;  /* 0x0003080001007983 */ /* 0x000f280000300800 */
[----:B------:R0:W-:Y:S04]  /*2515f0*/  @P5 STG.E.U8 desc[UR20][R26.64], R14 ;  /* 0x0000000e1a005986 */ /* 0x0001e8000c101114 */
[----:B------:R-:W4:Y:S04]  /*251600*/  LDL.LU.64 R22, [R1+0x53d8] ;  /* 0x0053d80001167983 */ /* 0x000f280000300a00 */
[----:B------:R-:W4:Y:S04]  /*251610*/  LDL.LU.64 R24, [R1+0x53f8] ;  /* 0x0053f80001187983 */ /* 0x000f280000300a00 */
[----:B------:R-:W4:Y:S04]  /*251620*/  LDL.LU.64 R20, [R1+0x5410] ;  /* 0x0054100001147983 */ /* 0x000f280000300a00 */
[----:B------:R-:W4:Y:S01]  /*251630*/  LDL.LU R29, [R1+0x32c] ;  /* 0x00032c00011d7983 */ /* 0x000f220000300800 */
[----:B0-----:R-:W-:-:S03]  /*251640*/  PRMT R14, R15, 0x7770, RZ ;  /* 0x000077700f0e7816 */ /* 0x001fc600000000ff */
[----:B------:R-:W4:Y:S04]  /*251650*/  LDL.LU.64 R26, [R1+0x5250] ;  /* 0x00525000011a7983 */ /* 0x000f280000300a00 */
        /* <DEDUP_REMOVED lines=54> */
[----:B------:R-:W-:Y:S02]  /*2519c0*/  LOP3.LUT P3, RZ, R10, 0x40000, RZ, 0xc0, !PT ;  /* 0x000400000aff7812 */ /* 0x000fe4000786c0ff */
[----:B------:R-:W-:Y:S01]  /*2519d0*/  PRMT R14, R29, 0x7773, RZ ;  /* 0x000077731d0e7816 */ /* 0x000fe200000000ff */
[----:B------:R-:W4:Y:S04]  /*2519e0*/  LDL.LU.64 R6, [R1+0x5368] ;  /* 0x0053680001067983 */ /* 0x000f280000300a00 */
[----:B------:R-:W4:Y:S04]  /*2519f0*/  LDL.LU R15, [R1+0x2f0] ;  /* 0x0002f000010f7983 */ /* 0x000f280000300800 */
        /* <DEDUP_REMOVED lines=30> */
[C---:B------:R-:W-:Y:S02]  /*251be0*/  LOP3.LUT P4, RZ, R10.reuse, 0x80000, RZ, 0xc0, !PT ;  /* 0x000800000aff7812 */ /* 0x040fe4000788c0ff */
[----:B------:R-:W-:Y:S02]  /*251bf0*/  LOP3.LUT P5, RZ, R10, 0x100000, RZ, 0xc0, !PT ;  /* 0x001000000aff7812 */ /* 0x000fe400078ac0ff */
[----:B------:R-:W-:Y:S02]  /*251c00*/  LOP3.LUT R11, R11, 0xfffbffff, RZ, 0xc0, !PT ;  /* 0xfffbffff0b0b7812 */ /* 0x000fe400078ec0ff */
[----:B------:R-:W-:Y:S01]  /*251c10*/  PRMT R14, R0, 0x7771, RZ ;  /* 0x00007771000e7816 */ /* 0x000fe200000000ff */
[----:B------:R-:W4:Y:S04]  /*251c20*/  LDL.LU.64 R16, [R1+0x5580] ;  /* 0x0055800001107983 */ /* 0x000f280000300a00 */
[----:B------:R-:W4:Y:S04]  /*251c30*/  LDL.LU.64 R18, [R1+0x5598] ;  /* 0x0055980001127983 */ /* 0x000f280000300a00 */
[----:B------:R-:W4:Y:S04]  /*251c40*/  LDL.LU R29, [R1+0x2f4] ;  /* 0x0002f400011d7983 */ /* 0x000f280000300800 */
        /* <DEDUP_REMOVED lines=8> */
[C---:B0-----:R-:W-:Y:S01]  /*251cd0*/  PRMT R14, R0.reuse, 0x7772, RZ ;  /* 0x00007772000e7816 */ /* 0x041fe200000000ff */
[----:B------:R-:W4:Y:S04]  /*251ce0*/  LDL.LU.64 R20, [R1+0x55e0] ;  /* 0x0055e00001147983 */ /* 0x000f280000300a00 */
        /* <DEDUP_REMOVED lines=19> */
[----:B------:R-:W-:Y:S02]  /*251e20*/  PRMT R14, R15, 0x7773, RZ ;  /* 0x000077730f0e7816 */ /* 0x000fe400000000ff */
[----:B------:R-:W3:Y:S09]  /*251e30*/  LDL.LU R15, [R1+0x79c8] ;  /* 0x0079c800010f7983 */ /* 0x000ef20000300800 */
[----:B----4-:R0:W-:Y:S04]  /*251e40*/  @P6 STG.E.U8 desc[UR20][R12.64], R14 ;  /* 0x0000000e0c006986 */ /* 0x0101e8000c101114 */
[----:B0-----:R-:W4:Y:S01]  /*251e50*/  LDL.LU.64 R12, [R1+0x79c0] ;  /* 0x0079c000010c7983 */ /* 0x001f220000300a00 */
[----:B------:R-:W-:-:S02]  /*251e60*/  LOP3.LUT P6, RZ, R11, 0x8000, RZ, 0xc0, !PT ;  /* 0x000080000bff7812 */ /* 0x000fc400078cc0ff */
[----:B------:R-:W-:Y:S02]  /*251e70*/  PRMT R14, R28, 0x7770, RZ ;  /* 0x000077701c0e7816 */ /* 0x000fe400000000ff */
[C---:B------:R-:W-:Y:S02]  /*251e80*/  LOP3.LUT P0, RZ, R10.reuse, 0x40000000, RZ, 0xc0, !PT ;  /* 0x400000000aff7812 */ /* 0x040fe4000780c0ff */
[----:B------:R-:W-:Y:S02]  /*251e90*/  LOP3.LUT P1, RZ, R10, 0x80000000, RZ, 0xc0, !PT ;  /* 0x800000000aff7812 */ /* 0x000fe4000782c0ff */
[C---:B------:R-:W-:Y:S02]  /*251ea0*/  LOP3.LUT P2, RZ, R9.reuse, 0x1, RZ, 0xc0, !PT ;  /* 0x0000000109ff7812 */ /* 0x040fe4000784c0ff */
[C---:B------:R-:W-:Y:S02]  /*251eb0*/  LOP3.LUT P3, RZ, R9.reuse, 0x2, RZ, 0xc0, !PT ;  /* 0x0000000209ff7812 */ /* 0x040fe4000786c0ff */
[----:B------:R-:W-:Y:S01]  /*251ec0*/  LOP3.LUT P4, RZ, R9, 0x4, RZ, 0xc0, !PT ;  /* 0x0000000409ff7812 */ /* 0x000fe2000788c0ff */
[----:B----4-:R0:W-:Y:S01]  /*251ed0*/  @P6 STG.E.U8 desc[UR20][R12.64], R14 ;  /* 0x0000000e0c006986 */ /* 0x0101e2000c101114 */
[----:B------:R-:W-:-:S02]  /*251ee0*/  LOP3.LUT P6, RZ, R11, 0x4000, RZ, 0xc0, !PT ;  /* 0x000040000bff7812 */ /* 0x000fc400078cc0ff */
        /* <DEDUP_REMOVED lines=19> */
[----:B0-----:R-:W2:Y:S01]  /*252020*/  LDL.LU.64 R2, [R1+0x55b8] ;  /* 0x0055b80001027983 */ /* 0x001ea20000300a00 */
[----:B------:R-:W-:-:S02]  /*252030*/  LOP3.LUT P5, RZ, R9, 0x8, RZ, 0xc0, !PT ;  /* 0x0000000809ff7812 */ /* 0x000fc400078ac0ff */
[C---:B------:R-:W-:Y:S02]  /*252040*/  LOP3.LUT P2, RZ, R9.reuse, 0x10, RZ, 0xc0, !PT ;  /* 0x0000001009ff7812 */ /* 0x040fe4000784c0ff */
[C---:B------:R-:W-:Y:S02]  /*252050*/  PRMT R14, R0.reuse, 0x7771, RZ ;  /* 0x00007771000e7816 */ /* 0x040fe400000000ff */
[----:B------:R-:W-:Y:S01]  /*252060*/  LOP3.LUT P3, RZ, R9, 0x20, RZ, 0xc0, !PT ;  /* 0x0000002009ff7812 */ /* 0x000fe2000786c0ff */
[----:B------:R-:W2:Y:S04]  /*252070*/  LDL.LU.64 R20, [R1+0x56b0] ;  /* 0x0056b00001147983 */ /* 0x000ea80000300a00 */
[----:B------:R-:W2:Y:S04]  /*252080*/  LDL.LU.64 R26, [R1+0x56c8] ;  /* 0x0056c800011a7983 */ /* 0x000ea80000300a00 */
[----:B------:R-:W2:Y:S04]  /*252090*/  LDL.LU.64 R28, [R1+0x56e0] ;  /* 0x0056e000011c7983 */ /* 0x000ea80000300a00 */
[----:B---3--:R0:W-:Y:S02]  /*2520a0*/  @P5 STG.E.U8 desc[UR20][R4.64], R14 ;  /* 0x0000000e04005986 */ /* 0x0081e4000c101114 */
[----:B0-----:R-:W-:-:S02]  /*2520b0*/  PRMT R14, R0, 0x7772, RZ ;  /* 0x00007772000e7816 */ /* 0x001fc400000000ff */
[----:B------:R-:W3:Y:S01]  /*2520c0*/  LDL.LU R4, [R1+0x2f8] ;  /* 0x0002f80001047983 */ /* 0x000ee20000300800 */
[----:B------:R-:W-:-:S03]  /*2520d0*/  IMAD.MOV.U32 R5, RZ, RZ, R8 ;  /* 0x000000ffff057224 */ /* 0x000fc600078e0008 */
[----:B----4-:R0:W-:Y:S02]  /*2520e0*/  @P2 STG.E.U8 desc[UR20][R6.64], R14 ;  /* 0x0000000e06002986 */ /* 0x0101e4000c101114 */
[----:B0-----:R-:W-:Y:S02]  /*2520f0*/  PRMT R14, R0, 0x7773, RZ ;  /* 0x00007773000e7816 */ /* 0x001fe400000000ff */
[----:B------:R-:W4:Y:S04]  /*252100*/  LDL.LU.64 R6, [R1+0x5650] ;  /* 0x0056500001067983 */ /* 0x000f280000300a00 */
[----:B------:R-:W4:Y:S04]  /*252110*/  LDL.LU R8, [R1+0x2e8] ;  /* 0x0002e80001087983 */ /* 0x000f280000300800 */
[----:B--2---:R0:W-:Y:S04]  /*252120*/  @P3 STG.E.U8 desc[UR20][R2.64], R14 ;  /* 0x0000000e02003986 */ /* 0x0041e8000c101114 */
[----:B0-----:R-:W2:Y:S04]  /*252130*/  LDL.LU.64 R2, [R1+0x5718] ;  /* 0x0057180001027983 */ /* 0x001ea80000300a00 */
        /* <DEDUP_REMOVED lines=25> */
[C---:B------:R-:W-:Y:S02]  /*2522d0*/  LOP3.LUT P6, RZ, R9.reuse, 0x400, RZ, 0xc0, !PT ;  /* 0x0000040009ff7812 */ /* 0x040fe400078cc0ff */
[C---:B------:R-:W-:Y:S02]  /*2522e0*/  LOP3.LUT P4, RZ, R9.reuse, 0x40, RZ, 0xc0, !PT ;  /* 0x0000004009ff7812 */ /* 0x040fe4000788c0ff */
[----:B------:R-:W-:Y:S02]  /*2522f0*/  LOP3.LUT P5, RZ, R9, 0x80, RZ, 0xc0, !PT ;  /* 0x0000008009ff7812 */ /* 0x000fe400078ac0ff */
[----:B------:R-:W-:Y:S02]  /*252300*/  LOP3.LUT R11, R11, 0xfffffbff, RZ, 0xc0, !PT ;  /* 0xfffffbff0b0b7812 */ /* 0x000fe400078ec0ff */
[----:B------:R-:W-:Y:S01]  /*252310*/  PRMT R14, R4, 0x7770, RZ ;  /* 0x00007770040e7816 */ /* 0x000fe200000000ff */
[----:B------:R-:W3:Y:S04]  /*252320*/  LDL.LU.64 R12, [R1+0x5788] ;  /* 0x00578800010c7983 */ /* 0x000ee80000300a00 */
[----:B------:R-:W3:Y:S04]  /*252330*/  LDL.LU.64 R16, [R1+0x57b0] ;  /* 0x0057b00001107983 */ /* 0x000ee80000300a00 */
[----:B------:R-:W3:Y:S04]  /*252340*/  LDL.LU.64 R18, [R1+0x57c8] ;  /* 0x0057c80001127983 */ /* 0x000ee80000300a00 */
[----:B------:R-:W3:Y:S04]  /*252350*/  LDL.LU.64 R24, [R1+0x57a8] ;  /* 0x0057a80001187983 */ /* 0x000ee80000300a00 */
[----:B------:R-:W3:Y:S01]  /*252360*/  LDL.LU R0, [R1+0x2ec] ;  /* 0x0002ec0001007983 */ /* 0x000ee20000300800 */
[----:B------:R-:W-:-:S02]  /*252370*/  @P6 LOP3.LUT R11, R11, 0x400, RZ, 0xfc, !PT ;  /* 0x000004000b0b6812 */ /* 0x000fc400078efcff */
[----:B------:R-:W-:Y:S02]  /*252380*/  LOP3.LUT P6, RZ, R9, 0x200, RZ, 0xc0, !PT ;  /* 0x0000020009ff7812 */ /* 0x000fe400078cc0ff */
[----:B------:R-:W-:Y:S01]  /*252390*/  LOP3.LUT R11, R11, 0xfffff7ff, RZ, 0xc0, !PT ;  /* 0xfffff7ff0b0b7812 */ /* 0x000fe200078ec0ff */
[----:B------:R0:W-:Y:S10]  /*2523a0*/  @P4 STG.E.U8 desc[UR20][R20.64], R14 ;  /* 0x0000000e14004986 */ /* 0x0001f4000c101114 */
[----:B------:R-:W-:-:S02]  /*2523b0*/  @P6 LOP3.LUT R11, R11, 0x800, RZ, 0xfc, !PT ;  /* 0x000008000b0b6812 */ /* 0x000fc400078efcff */
[----:B------:R-:W-:Y:S02]  /*2523c0*/  LOP3.LUT P6, RZ, R9, 0x100, RZ, 0xc0, !PT ;  /* 0x0000010009ff7812 */ /* 0x000fe400078cc0ff */
[C---:B0-----:R-:W-:Y:S01]  /*2523d0*/  PRMT R14, R4.reuse, 0x7771, RZ ;  /* 0x00007771040e7816 */ /* 0x041fe200000000ff */
[----:B------:R-:W3:Y:S04]  /*2523e0*/  LDL.LU.64 R20, [R1+0x5808] ;  /* 0x0058080001147983 */ /* 0x000ee80000300a00 */
[----:B------:R0:W-:Y:S02]  /*2523f0*/  @P5 STG.E.U8 desc[UR20][R26.64], R14 ;  /* 0x0000000e1a005986 */ /* 0x0001e4000c101114 */
[----:B0-----:R-:W-:Y:S02]  /*252400*/  PRMT R14, R4, 0x7772, RZ ;  /* 0x00007772040e7816 */ /* 0x001fe400000000ff */
[----:B------:R-:W3:Y:S04]  /*252410*/  LDL.LU.64 R26, [R1+0x5820] ;  /* 0x00582000011a7983 */ /* 0x000ee80000300a00 */
[----:B------:R0:W-:Y:S01]  /*252420*/  @P6 STG.E.U8 desc[UR20][R28.64], R14 ;  /* 0x0000000e1c006986 */ /* 0x0001e2000c101114 */
[----:B------:R-:W-:-:S02]  /*252430*/  LOP3.LUT P6, RZ, R11, 0x800, RZ, 0xc0, !PT ;  /* 0x000008000bff7812 */ /* 0x000fc400078cc0ff */
[----:B0-----:R-:W-:Y:S01]  /*252440*/  PRMT R14, R4, 0x7773, RZ ;  /* 0x00007773040e7816 */ /* 0x001fe200000000ff */
[----:B------:R-:W3:Y:S10]  /*252450*/  LDL.LU.64 R28, [R1+0x5838] ;  /* 0x00583800011c7983 */ /* 0x000ef40000300a00 */
[----:B----4-:R0:W-:Y:S01]  /*252460*/  @P6 STG.E.U8 desc[UR20][R6.64], R14 ;  /* 0x0000000e06006986 */ /* 0x0101e2000c101114 */
[----:B------:R-:W-:-:S02]  /*252470*/  LOP3.LUT P6, RZ, R11, 0x400, RZ, 0xc0, !PT ;  /* 0x000004000bff7812 */ /* 0x000fc400078cc0ff */
[----:B0-----:R-:W-:Y:S01]  /*252480*/  PRMT R14, R8, 0x7770, RZ ;  /* 0x00007770080e7816 */ /* 0x001fe200000000ff */
[----:B------:R-:W4:Y:S04]  /*252490*/  LDL.LU.64 R6, [R1+0x5858] ;  /* 0x0058580001067983 */ /* 0x000f280000300a00 */
[----:B------:R-:W4:Y:S06]  /*2524a0*/  LDL.LU R4, [R1+0x370] ;  /* 0x0003700001047983 */ /* 0x000f2c0000300800 */
        /* <DEDUP_REMOVED lines=10> */
[C---:B------:R-:W-:Y:S02]  /*252550*/  LOP3.LUT P6, RZ, R11.reuse, 0x80, RZ, 0xc0, !PT ;  /* 0x000000800bff7812 */ /* 0x040fe400078cc0ff */
[----:B------:R-:W-:Y:S02]  /*252560*/  PRMT R14, R8, 0x7773, RZ ;  /* 0x00007773080e7816 */ /* 0x000fe400000000ff */
[----:B------:R-:W2:Y:S09]  /*252570*/  LDL.LU R8, [R1+0x79ac] ;  /* 0x0079ac0001087983 */ /* 0x000eb20000300800 */
[----:B---3--:R0:W-:Y:S04]  /*252580*/  @P6 STG.E.U8 desc[UR20][R22.64], R14 ;  /* 0x0000000e16006986 */ /* 0x0081e8000c101114 */
[----:B0-----:R-:W3:Y:S01]  /*252590*/  LDL.LU R22, [R1+0x79a8] ;  /* 0x0079a80001167983 */ /* 0x001ee20000300800 */
[----:B------:R-:W-:-:S02]  /*2525a0*/  LOP3.LUT P6, RZ, R11, 0x40, RZ, 0xc0, !PT ;  /* 0x000000400bff7812 */ /* 0x000fc400078cc0ff */
[C---:B------:R-:W-:Y:S02]  /*2525b0*/  LOP3.LUT P0, RZ, R9.reuse, 0x20000, RZ, 0xc0, !PT ;  /* 0x0002000009ff7812 */ /* 0x040fe4000780c0ff */
[C---:B------:R-:W-:Y:S02]  /*2525c0*/  LOP3.LUT P1, RZ, R9.reuse, 0x40000, RZ, 0xc0, !PT ;  /* 0x0004000009ff7812 */ /* 0x040fe4000782c0ff */
[C---:B------:R-:W-:Y:S02]  /*2525d0*/  LOP3.LUT P2, RZ, R9.reuse, 0x80000, RZ, 0xc0, !PT ;  /* 0x0008000009ff7812 */ /* 0x040fe4000784c0ff */
[C---:B------:R-:W-:Y:S02]  /*2525e0*/  LOP3.LUT P3, RZ, R9.reuse, 0x100000, RZ, 0xc0, !PT ;  /* 0x0010000009ff7812 */ /* 0x040fe4000786c0ff */
[C---:B------:R-:W-:Y:S02]  /*2525f0*/  LOP3.LUT P4, RZ, R9.reuse, 0x200000, RZ, 0xc0, !PT ;  /* 0x0020000009ff7812 */ /* 0x040fe4000788c0ff */
[----:B------:R-:W-:-:S02]  /*252600*/  LOP3.LUT P5, RZ, R9, 0x400000, RZ, 0xc0, !PT ;  /* 0x0040000009ff7812 */ /* 0x000fc400078ac0ff */
[----:B---3--:R-:W-:-:S05]  /*252610*/  PRMT R14, R22, 0x7770, RZ ;  /* 0x00007770160e7816 */ /* 0x008fca00000000ff */
        /* <DEDUP_REMOVED lines=18> */
[----:B--2---:R0:W-:Y:S04]  /*252740*/  @P5 STG.E.U8 desc[UR20][R2.64], R14 ;  /* 0x0000000e02005986 */ /* 0x0041e8000c101114 */
[----:B0-----:R-:W2:Y:S01]  /*252750*/  LDL.LU.64 R2, [R1+0x29c0] ;  /* 0x0029c00001027983 */ /* 0x001ea20000300a00 */
[----:B------:R-:W-:-:S03]  /*252760*/  LOP3.LUT P2, RZ, R9, 0x800000, RZ, 0xc0, !PT ;  /* 0x0080000009ff7812 */ /* 0x000fc6000784c0ff */
[----:B------:R-:W3:Y:S04]  /*252770*/  LDL.LU.64 R22, [R1+0x29d0] ;  /* 0x0029d00001167983 */ /* 0x000ee80000300a00 */
[----:B------:R-:W4:Y:S01]  /*252780*/  LDL.LU.64 R24, [R1+0x29e8] ;  /* 0x0029e80001187983 */ /* 0x000f220000300a00 */
[----:B------:R-:W-:-:S03]  /*252790*/  PRMT R14, R4, 0x7771, RZ ;  /* 0x00007771040e7816 */ /* 0x000fc600000000ff */
[----:B------:R-:W4:Y:S04]  /*2527a0*/  LDL.LU.64 R20, [R1+0x29c8] ;  /* 0x0029c80001147983 */ /* 0x000f280000300a00 */
[----:B------:R-:W4:Y:S04]  /*2527b0*/  LDL.LU.64 R26, [R1+0x29e0] ;  /* 0x0029e000011a7983 */ /* 0x000f280000300a00 */
[----:B------:R-:W4:Y:S04]  /*2527c0*/  LDL.LU.64 R28, [R1+0x29f8] ;  /* 0x0029f800011c7983 */ /* 0x000f280000300a00 */
[----:B------:R-:W4:Y:S04]  /*2527d0*/  LDL.LU R7, [R1+0x360] ;  /* 0x0003600001077983 */ /* 0x000f280000300800 */
[----:B------:R-:W-:Y:S04]  /*2527e0*/  STL [R1+0x7960], R9 ;  /* 0x0079600901007387 */ /* 0x000fe80000100800 */
        /* <DEDUP_REMOVED lines=30> */
[----:B------:R-:W-:Y:S02]  /*2529d0*/  PRMT R14, R4, 0x7772, RZ ;  /* 0x00007772040e7816 */ /* 0x000fe400000000ff */
[----:B------:R-:W-:Y:S01]  /*2529e0*/  LOP3.LUT P5, RZ, R9, 0x4000000, RZ, 0xc0, !PT ;  /* 0x0400000009ff7812 */ /* 0x000fe200078ac0ff */
[----:B------:R-:W3:Y:S04]  /*2529f0*/  LDL.LU R0, [R1+0x364] ;  /* 0x0003640001007983 */ /* 0x000ee80000300800 */
[----:B------:R-:W3:Y:S01]  /*252a00*/  LDL.LU.64 R18, [R1+0x2a18] ;  /* 0x002a180001127983 */ /* 0x000ee20000300a00 */
[----:B------:R-:W-:-:S02]  /*252a10*/  @P6 LOP3.LUT R11, R11, 0x4, RZ, 0xfc, !PT ;  /* 0x000000040b0b6812 */ /* 0x000fc400078efcff */
[----:B------:R-:W-:Y:S01]  /*252a20*/  LOP3.LUT P6, RZ, R9, 0x10000000, RZ, 0xc0, !PT ;  /* 0x1000000009ff7812 */ /* 0x000fe200078cc0ff */
[----:B------:R0:W-:Y:S01]  /*252a30*/  @P3 STG.E.U8 desc[UR20][R22.64], R14 ;  /* 0x0000000e16003986 */ /* 0x0001e2000c101114 */
[----:B------:R-:W-:Y:S02]  /*252a40*/  LOP3.LUT R11, R11, 0xfffffff7, RZ, 0xc0, !PT ;  /* 0xfffffff70b0b7812 */ /* 0x000fe400078ec0ff */
[----:B0-----:R-:W-:-:S09]  /*252a50*/  PRMT R14, R4, 0x7773, RZ ;  /* 0x00007773040e7816 */ /* 0x001fd200000000ff */
[----:B------:R-:W-:Y:S02]  /*252a60*/  @P6 LOP3.LUT R11, R11, 0x8, RZ, 0xfc, !PT ;  /* 0x000000080b0b6812 */ /* 0x000fe400078efcff */
[----:B------:R-:W-:Y:S01]  /*252a70*/  LOP3.LUT P6, RZ, R9, 0x8000000, RZ, 0xc0, !PT ;  /* 0x0800000009ff7812 */ /* 0x000fe200078cc0ff */
[----:B------:R-:W3:Y:S04]  /*252a80*/  LDL.LU.64 R22, [R1+0x2a30] ;  /* 0x002a300001167983 */ /* 0x000ee80000300a00 */
[----:B----4-:R0:W-:Y:S02]  /*252a90*/  @P4 STG.E.U8 desc[UR20][R24.64], R14 ;  /* 0x0000000e18004986 */ /* 0x0101e4000c101114 */
[C---:B0-----:R-:W-:Y:S02]  /*252aa0*/  PRMT R14, R7.reuse, 0x7770, RZ ;  /* 0x00007770070e7816 */ /* 0x041fe400000000ff */
[----:B------:R-:W4:Y:S04]  /*252ab0*/  LDL.LU.64 R24, [R1+0x2a48] ;  /* 0x002a480001187983 */ /* 0x000f280000300a00 */
[----:B------:R-:W4:Y:S04]  /*252ac0*/  LDL.LU R4, [R1+0x378] ;  /* 0x0003780001047983 */ /* 0x000f280000300800 */
[----:B------:R0:W-:Y:S02]  /*252ad0*/  @P5 STG.E.U8 desc[UR20][R20.64], R14 ;  /* 0x0000000e14005986 */ /* 0x0001e4000c101114 */
[----:B0-----:R-:W-:-:S02]  /*252ae0*/  PRMT R14, R7, 0x7771, RZ ;  /* 0x00007771070e7816 */ /* 0x001fc400000000ff */
        /* <DEDUP_REMOVED lines=8> */
[----:B------:R-:W4:Y:S04]  /*252b70*/  LDL.LU.64 R28, [R1+0x2a50] ;  /* 0x002a5000011c7983 */ /* 0x000f280000300a00 */
[----:B------:R-:W4:Y:S06]  /*252b80*/  LDL.LU.64 R6, [R1+0x2a70] ;  /* 0x002a700001067983 */ /* 0x000f2c0000300a00 */
[----:B--2---:R0:W-:Y:S01]  /*252b90*/  @P6 STG.E.U8 desc[UR20][R2.64], R14 ;  /* 0x0000000e02006986 */ /* 0x0041e2000c101114 */
[----:B------:R-:W-:-:S02]  /*252ba0*/  LOP3.LUT P6, RZ, R11, 0x2, RZ, 0xc0, !PT ;  /* 0x000000020bff7812 */ /* 0x000fc400078cc0ff */
[----:B0-----:R-:W-:Y:S01]  /*252bb0*/  PRMT R14, R13, 0x7770, RZ ;  /* 0x000077700d0e7816 */ /* 0x001fe200000000ff */
[----:B------:R-:W2:Y:S10]  /*252bc0*/  LDL.LU.64 R2, [R1+0x2a80] ;  /* 0x002a800001027983 */ /* 0x000eb40000300a00 */
[----:B---3--:R0:W-:Y:S04]  /*252bd0*/  @P6 STG.E.U8 desc[UR20][R16.64], R14 ;  /* 0x0000000e10006986 */ /* 0x0081e8000c101114 */
[----:B0-----:R-:W3:Y:S04]  /*252be0*/  LDL.LU.64 R16, [R1+0x79a0] ;  /* 0x0079a00001107983 */ /* 0x001ee80000300a00 */
[----:B------:R0:W-:Y:S01]  /*252bf0*/  STL [R1+0x7838], R15 ;  /* 0x0078380f01007387 */ /* 0x0001e20000100800 */
[----:B------:R-:W-:-:S02]  /*252c00*/  LOP3.LUT P6, RZ, R11, 0x1, RZ, 0xc0, !PT ;  /* 0x000000010bff7812 */ /* 0x000fc400078cc0ff */
[----:B------:R-:W-:Y:S01]  /*252c10*/  PRMT R11, R13, 0x7771, RZ ;  /* 0x000077710d0b7816 */ /* 0x000fe200000000ff */
[----:B0-----:R-:W4:Y:S10]  /*252c20*/  LDL.LU.64 R14, [R1+0x2a20] ;  /* 0x002a2000010e7983 */ /* 0x001f340000300a00 */
[----:B---3--:R0:W-:Y:S04]  /*252c30*/  @P6 STG.E.U8 desc[UR20][R16.64], R11 ;  /* 0x0000000b10006986 */ /* 0x0081e8000c101114 */
[----:B0-----:R-:W3:Y:S01]  /*252c40*/  LDL.LU.64 R16, [R1+0x7998] ;  /* 0x0079980001107983 */ /* 0x001ee20000300a00 */
[----:B------:R-:W-:-:S02]  /*252c50*/  LOP3.LUT P6, RZ, R10, 0x80000000, RZ, 0xc0, !PT ;  /* 0x800000000aff7812 */ /* 0x000fc400078cc0ff */
[----:B------:R-:W-:-:S11]  /*252c60*/  PRMT R11, R13, 0x7772, RZ ;  /* 0x000077720d0b7816 */ /* 0x000fd600000000ff */
[----:B----4-:R0:W-:Y:S01]  /*252c70*/  @P6 STG.E.U8 desc[UR20][R14.64], R11 ;  /* 0x0000000b0e006986 */ /* 0x0101e2000c101114 */
[----:B------:R-:W-:Y:S02]  /*252c80*/  LOP3.LUT P6, RZ, R10, 0x40000000, RZ, 0xc0, !PT ;  /* 0x400000000aff7812 */ /* 0x000fe400078cc0ff */
[----:B0-----:R-:W-:Y:S02]  /*252c90*/  PRMT R11, R13, 0x7773, RZ ;  /* 0x000077730d0b7816 */ /* 0x001fe400000000ff */
[C---:B------:R-:W-:Y:S02]  /*252ca0*/  LOP3.LUT P0, RZ, R8.reuse, 0x10, RZ, 0xc0, !PT ;  /* 0x0000001008ff7812 */ /* 0x040fe4000780c0ff */
        /* <DEDUP_REMOVED lines=24> */
[----:B--2---:R0:W-:Y:S04]  /*252e30*/  @P5 STG.E.U8 desc[UR20][R2.64], R11 ;  /* 0x0000000b02005986 */ /* 0x0041e8000c101114 */
[----:B0-----:R-:W2:Y:S04]  /*252e40*/  LDL.LU.64 R2, [R1+0x2a78] ;  /* 0x002a780001027983 */ /* 0x001ea80000300a00 */
[----:B------:R-:W4:Y:S04]  /*252e50*/  LDL.LU.64 R24, [R1+0x2a98] ;  /* 0x002a980001187983 */ /* 0x000f280000300a00 */
[----:B------:R-:W3:Y:S01]  /*252e60*/  LDL.LU R0, [R1+0x368] ;  /* 0x0003680001007983 */ /* 0x000ee20000300800 */
[----:B------:R-:W-:-:S02]  /*252e70*/  LOP3.LUT P2, RZ, R8, 0x400, RZ, 0xc0, !PT ;  /* 0x0000040008ff7812 */ /* 0x000fc4000784c0ff */
[----:B------:R-:W-:Y:S01]  /*252e80*/  LOP3.LUT P3, RZ, R8, 0x800, RZ, 0xc0, !PT ;  /* 0x0000080008ff7812 */ /* 0x000fe2000786c0ff */
[----:B------:R-:W4:Y:S04]  /*252e90*/  LDL.LU.64 R26, [R1+0x2aa8] ;  /* 0x002aa800011a7983 */ /* 0x000f280000300a00 */
[----:B------:R-:W4:Y:S04]  /*252ea0*/  LDL.LU.64 R28, [R1+0x2a90] ;  /* 0x002a9000011c7983 */ /* 0x000f280000300a00 */
[----:B------:R-:W4:Y:S01]  /*252eb0*/  LDL.LU R4, [R1+0x37c] ;  /* 0x00037c0001047983 */ /* 0x000f220000300800 */
[----:B---3--:R-:W-:-:S05]  /*252ec0*/  PRMT R11, R0, 0x7770, RZ ;  /* 0x00007770000b7816 */ /* 0x008fca00000000ff */
[----:B------:R0:W-:Y:S02]  /*252ed0*/  @P2 STG.E.U8 desc[UR20][R6.64], R11 ;  /* 0x0000000b06002986 */ /* 0x0001e4000c101114 */
[----:B0-----:R-:W-:Y:S02]  /*252ee0*/  PRMT R11, R0, 0x7771, RZ ;  /* 0x00007771000b7816 */ /* 0x001fe400000000ff */
[----:B------:R-:W3:Y:S04]  /*252ef0*/  LDL.LU.64 R6, [R1+0x2aa0] ;  /* 0x002aa00001067983 */ /* 0x000ee80000300a00 */
[----:B--2---:R0:W-:Y:S04]  /*252f00*/  @P3 STG.E.U8 desc[UR20][R2.64], R11 ;  /* 0x0000000b02003986 */ /* 0x0041e8000c101114 */
[----:B0-----:R-:W2:Y:S04]  /*252f10*/  LDL.LU.64 R2, [R1+0x2ac0] ;  /* 0x002ac00001027983 */ /* 0x001ea80000300a00 */
[----:B------:R-:W2:Y:S04]  /*252f20*/  LDL.LU R20, [R1+0x36c] ;  /* 0x00036c0001147983 */ /* 0x000ea80000300800 */
        /* <DEDUP_REMOVED lines=29> */
[----:B------:R-:W4:Y:S04]  /*253100*/  LDL.LU R21, [R1+0x350] ;  /* 0x0003500001157983 */ /* 0x000f280000300800 */
[----:B------:R-:W4:Y:S04]  /*253110*/  LDL.LU.64 R16, [R1+0x2af8] ;  /* 0x002af80001107983 */ /* 0x000f280000300a00 */
        /* <DEDUP_REMOVED lines=11> */
[----:B------:R-:W4:Y:S01]  /*2531d0*/  LDL.LU.64 R24, [R1+0x2b10] ;  /* 0x002b100001187983 */ /* 0x000f220000300a00 */
[----:B0-----:R-:W-:-:S03]  /*2531e0*/  PRMT R11, R4, 0x7770, RZ ;  /* 0x00007770040b7816 */ /* 0x001fc600000000ff */
[----:B------:R-:W4:Y:S04]  /*2531f0*/  LDL.LU.64 R26, [R1+0x2b20] ;  /* 0x002b2000011a7983 */ /* 0x000f280000300a00 */
[----:B------:R0:W-:Y:S01]  /*253200*/  @P6 STG.E.U8 desc[UR20][R28.64], R11 ;  /* 0x0000000b1c006986 */ /* 0x0001e2000c101114 */
[----:B------:R-:W-:Y:S02]  /*253210*/  LOP3.LUT P6, RZ, R10, 0x8000000, RZ, 0xc0, !PT ;  /* 0x080000000aff7812 */ /* 0x000fe400078cc0ff */
[----:B0-----:R-:W-:Y:S01]  /*253220*/  PRMT R11, R4, 0x7771, RZ ;  /* 0x00007771040b7816 */ /* 0x001fe200000000ff */
[----:B------:R-:W4:Y:S10]  /*253230*/  LDL.LU.64 R28, [R1+0x2b08] ;  /* 0x002b0800011c7983 */ /* 0x000f340000300a00 */
[----:B---3--:R0:W-:Y:S01]  /*253240*/  @P6 STG.E.U8 desc[UR20][R6.64], R11 ;  /* 0x0000000b06006986 */ /* 0x0081e2000c101114 */
[----:B------:R-:W-:-:S02]  /*253250*/  LOP3.LUT P6, RZ, R10, 0x4000000, RZ, 0xc0, !PT ;  /* 0x040000000aff7812 */ /* 0x000fc400078cc0ff */
        /* <DEDUP_REMOVED lines=9> */
[----:B------:R-:W-:Y:S01]  /*2532f0*/  PRMT R11, R20, 0x7770, RZ ;  /* 0x00007770140b7816 */ /* 0x000fe200000000ff */
[----:B------:R-:W2:Y:S10]  /*253300*/  LDL.LU R4, [R1] ;  /* 0x0000000001047983 */ /* 0x000eb40000300800 */
        /* <DEDUP_REMOVED lines=29> */
[----:B---3--:R0:W-:Y:S02]  /*2534e0*/  @P4 STG.E.U8 desc[UR20][R6.64], R11 ;  /* 0x0000000b06004986 */ /* 0x0081e4000c101114 */
        /* <DEDUP_REMOVED lines=8> */
[----:B------:R-:W-:Y:S02]  /*253570*/  LOP3.LUT P3, RZ, R8, 0x40000000, RZ, 0xc0, !PT ;  /* 0x4000000008ff7812 */ /* 0x000fe4000786c0ff */
[----:B------:R-:W-:Y:S01]  /*253580*/  PRMT R11, R0, 0x7773, RZ ;  /* 0x00007773000b7816 */ /* 0x000fe200000000ff */
[----:B------:R-:W4:Y:S04]  /*253590*/  LDL.LU.64 R26, [R1+0x2b70] ;  /* 0x002b7000011a7983 */ /* 0x000f280000300a00 */
[----:B------:R-:W-:Y:S01]  /*2535a0*/  STL [R1+0x7978], R8 ;  /* 0x0079780801007387 */ /* 0x000fe20000100800 */
[----:B------:R-:W-:-:S03]  /*2535b0*/  LOP3.LUT P4, RZ, R8, 0x80000000, RZ, 0xc0, !PT ;  /* 0x8000000008ff7812 */ /* 0x000fc6000788c0ff */
[----:B---3--:R0:W-:Y:S04]  /*2535c0*/  @P2 STG.E.U8 desc[UR20][R6.64], R11 ;  /* 0x0000000b06002986 */ /* 0x0081e8000c101114 */
[----:B0-----:R-:W3:Y:S01]  /*2535d0*/  LDL.LU.64 R6, [R1+0x2b58] ;  /* 0x002b580001067983 */ /* 0x001ee20000300a00 */
[----:B--2---:R-:W-:-:S05]  /*2535e0*/  PRMT R11, R28, 0x7770, RZ ;  /* 0x000077701c0b7816 */ /* 0x004fca00000000ff */
[----:B------:R0:W-:Y:S04]  /*2535f0*/  @P3 STG.E.U8 desc[UR20][R2.64], R11 ;  /* 0x0000000b02003986 */ /* 0x0001e8000c101114 */
[----:B0-----:R-:W2:Y:S04]  /*253600*/  LDL.LU.64 R2, [R1+0x2b68] ;  /* 0x002b680001027983 */ /* 0x001ea80000300a00 */
[----:B------:R-:W2:Y:S04]  /*253610*/  LDL.LU R29, [R1+0x358] ;  /* 0x00035800011d7983 */ /* 0x000ea80000300800 */
[----:B------:R-:W4:Y:S04]  /*253620*/  LDL.LU.64 R8, [R1+0x31c8] ;  /* 0x0031c80001087983 */ /* 0x000f280000300a00 */
[----:B----4-:R0:W-:Y:S04]  /*253630*/  STL.64 [R1+0x7980], R8 ;  /* 0x0079800801007387 */ /* 0x0101e80000100a00 */
[----:B0-----:R-:W4:Y:S04]  /*253640*/  LDL.LU.64 R8, [R1+0x2b88] ;  /* 0x002b880001087983 */ /* 0x001f280000300a00 */
[----:B------:R-:W4:Y:S04]  /*253650*/  LDL.LU.64 R14, [R1+0x2b80] ;  /* 0x002b8000010e7983 */ /* 0x000f280000300a00 */
[----:B------:R-:W4:Y:S04]  /*253660*/  LDL.LU.64 R12, [R1+0x31c0] ;  /* 0x0031c000010c7983 */ /* 0x000f280000300a00 */
[----:B------:R-:W3:Y:S01]  /*253670*/  LDL.LU R0, [R1+0x348] ;  /* 0x0003480001007983 */ /* 0x000ee20000300800 */
        /* <DEDUP_REMOVED lines=14> */
[----:B---3--:R0:W-:Y:S04]  /*253760*/  STL [R1+0x797c], R0 ;  /* 0x00797c0001007387 */ /* 0x0081e80000100800 */
[----:B0-----:R-:W3:Y:S06]  /*253770*/  LDL.LU R0, [R1+0x344] ;  /* 0x0003440001007983 */ /* 0x001eec0000300800 */
[----:B------:R-:W-:-:S02]  /*253780*/  @P6 LOP3.LUT R10, R10, 0x10000, RZ, 0xfc, !PT ;  /* 0x000100000a0a6812 */ /* 0x000fc400078efcff */
[C---:B------:R-:W-:Y:S02]  /*253790*/  LOP3.LUT P6, RZ, R4.reuse, 0x10, RZ, 0xc0, !PT ;  /* 0x0000001004ff7812 */ /* 0x040fe400078cc0ff */
[----:B------:R-:W-:Y:S02]  /*2537a0*/  LOP3.LUT P5, RZ, R4, 0x1, RZ, 0xc0, !PT ;  /* 0x0000000104ff7812 */ /* 0x000fe400078ac0ff */
[----:B------:R-:W-:Y:S02]  /*2537b0*/  PRMT R11, R28, 0x7771, RZ ;  /* 0x000077711c0b7816 */ /* 0x000fe400000000ff */
[----:B------:R-:W-:Y:S01]  /*2537c0*/  LOP3.LUT R10, R10, 0xfffdffff, RZ, 0xc0, !PT ;  /* 0xfffdffff0a0a7812 */ /* 0x000fe200078ec0ff */
[----:B------:R-:W4:Y:S04]  /*2537d0*/  LDL.LU.64 R16, [R1+0x31e0] ;  /* 0x0031e00001107983 */ /* 0x000f280000300a00 */
[----:B------:R0:W-:Y:S04]  /*2537e0*/  @P4 STG.E.U8 desc[UR20][R24.64], R11 ;  /* 0x0000000b18004986 */ /* 0x0001e8000c101114 */
[----:B------:R-:W4:Y:S04]  /*2537f0*/  LDL.LU.64 R18, [R1+0x31f0] ;  /* 0x0031f00001127983 */ /* 0x000f280000300a00 */
[----:B------:R-:W4:Y:S01]  /*253800*/  LDL.LU.64 R22, [R1+0x31d8] ;  /* 0x0031d80001167983 */ /* 0x000f220000300a00 */
[----:B------:R-:W-:-:S02]  /*253810*/  @P6 LOP3.LUT R10, R10, 0x20000, RZ, 0xfc, !PT ;  /* 0x000200000a0a6812 */ /* 0x000fc400078efcff */
[----:B------:R-:W-:Y:S02]  /*253820*/  LOP3.LUT P6, RZ, R4, 0x8, RZ, 0xc0, !PT ;  /* 0x0000000804ff7812 */ /* 0x000fe400078cc0ff */
[----:B------:R-:W-:Y:S02]  /*253830*/  LOP3.LUT R10, R10, 0xfffbffff, RZ, 0xc0, !PT ;  /* 0xfffbffff0a0a7812 */ /* 0x000fe400078ec0ff */
[----:B0-----:R-:W-:Y:S01]  /*253840*/  PRMT R11, R28, 0x7772, RZ ;  /* 0x000077721c0b7816 */ /* 0x001fe200000000ff */
[----:B------:R-:W4:Y:S08]  /*253850*/  LDL.LU.64 R24, [R1+0x31e8] ;  /* 0x0031e80001187983 */ /* 0x000f300000300a00 */
        /* <DEDUP_REMOVED lines=8> */
[----:B------:R-:W4:Y:S05]  /*2538e0*/  LDL.LU.64 R20, [R1+0x3208] ;  /* 0x0032080001147983 */ /* 0x000f2a0000300a00 */
[----:B------:R0:W-:Y:S01]  /*2538f0*/  @P6 STG.E.U8 desc[UR20][R26.64], R11 ;  /* 0x0000000b1a006986 */ /* 0x0001e2000c101114 */
[----:B------:R-:W-:-:S03]  /*253900*/  LOP3.LUT P6, RZ, R10, 0x80000, RZ, 0xc0, !PT ;  /* 0x000800000aff7812 */ /* 0x000fc600078cc0ff */
[----:B0-----:R-:W4:Y:S01]  /*253910*/  LDL.LU.64 R26, [R1+0x3218] ;  /* 0x00321800011a7983 */ /* 0x001f220000300a00 */
[----:B---3--:R-:W-:-:S09]  /*253920*/  PRMT R11, R0, 0x7770, RZ ;  /* 0x00007770000b7816 */ /* 0x008fd200000000ff */
[----:B------:R0:W-:Y:S01]  /*253930*/  @P6 STG.E.U8 desc[UR20][R6.64], R11 ;  /* 0x0000000b06006986 */ /* 0x0001e2000c101114 */
[----:B------:R-:W-:Y:S02]  /*253940*/  LOP3.LUT P6, RZ, R10, 0x40000, RZ, 0xc0, !PT ;  /* 0x000400000aff7812 */ /* 0x000fe400078cc0ff */
[----:B0-----:R-:W-:Y:S01]  /*253950*/  PRMT R11, R0, 0x7771, RZ ;  /* 0x00007771000b7816 */ /* 0x001fe200000000ff */
[----:B------:R-:W3:Y:S10]  /*253960*/  LDL.LU.64 R6, [R1+0x3200] ;  /* 0x0032000001067983 */ /* 0x000ef40000300a00 */
[----:B--2---:R0:W-:Y:S01]  /*253970*/  @P6 STG.E.U8 desc[UR20][R2.64], R11 ;  /* 0x0000000b02006986 */ /* 0x0041e2000c101114 */
[----:B------:R-:W-:-:S02]  /*253980*/  LOP3.LUT P6, RZ, R10, 0x20000, RZ, 0xc0, !PT ;  /* 0x000200000aff7812 */ /* 0x000fc400078cc0ff */
[C---:B0-----:R-:W-:Y:S01]  /*253990*/  PRMT R11, R0.reuse, 0x7772, RZ ;  /* 0x00007772000b7816 */ /* 0x041fe200000000ff */
[----:B------:R-:W2:Y:S10]  /*2539a0*/  LDL.LU.64 R2, [R1+0x3210] ;  /* 0x0032100001027983 */ /* 0x000eb40000300a00 */
[----:B----4-:R0:W-:Y:S04]  /*2539b0*/  @P6 STG.E.U8 desc[UR20][R8.64], R11 ;  /* 0x0000000b08006986 */ /* 0x0101e8000c101114 */
[----:B0-----:R-:W4:Y:S01]  /*2539c0*/  LDL.LU.64 R8, [R1+0x7980] ;  /* 0x0079800001087983 */ /* 0x001f220000300a00 */
[----:B------:R-:W-:-:S03]  /*2539d0*/  PRMT R11, R0, 0x7773, RZ ;  /* 0x00007773000b7816 */ /* 0x000fc600000000ff */
[----:B------:R-:W3:Y:S01]  /*2539e0*/  LDL.LU R0, [R1+0x797c] ;  /* 0x00797c0001007983 */ /* 0x000ee20000300800 */
[----:B------:R-:W-:Y:S02]  /*2539f0*/  LOP3.LUT P6, RZ, R10, 0x10000, RZ, 0xc0, !PT ;  /* 0x000100000aff7812 */ /* 0x000fe400078cc0ff */
[C---:B------:R-:W-:Y:S02]  /*253a00*/  LOP3.LUT P0, RZ, R4.reuse, 0x400, RZ, 0xc0, !PT ;  /* 0x0000040004ff7812 */ /* 0x040fe4000780c0ff */
[C---:B------:R-:W-:Y:S02]  /*253a10*/  LOP3.LUT P1, RZ, R4.reuse, 0x800, RZ, 0xc0, !PT ;  /* 0x0000080004ff7812 */ /* 0x040fe4000782c0ff */
[C---:B------:R-:W-:Y:S02]  /*253a20*/  LOP3.LUT P2, RZ, R4.reuse, 0x1000, RZ, 0xc0, !PT ;  /* 0x0000100004ff7812 */ /* 0x040fe4000784c0ff */
[C---:B------:R-:W-:Y:S02]  /*253a30*/  LOP3.LUT P3, RZ, R4.reuse, 0x2000, RZ, 0xc0, !PT ;  /* 0x0000200004ff7812 */ /* 0x040fe4000786c0ff */
[----:B------:R-:W-:-:S02]  /*253a40*/  LOP3.LUT P4, RZ, R4, 0x4000, RZ, 0xc0, !PT ;  /* 0x0000400004ff7812 */ /* 0x000fc4000788c0ff */
[----:B------:R-:W-:Y:S01]  /*253a50*/  LOP3.LUT P5, RZ, R4, 0x8000, RZ, 0xc0, !PT ;  /* 0x0000800004ff7812 */ /* 0x000fe200078ac0ff */
[----:B----4-:R0:W-:Y:S01]  /*253a60*/  @P6 STG.E.U8 desc[UR20][R8.64], R11 ;  /* 0x0000000b08006986 */ /* 0x0101e2000c101114 */
[C---:B------:R-:W-:Y:S02]  /*253a70*/  LOP3.LUT P6, RZ, R10.reuse, 0x8000, RZ, 0xc0, !PT ;  /* 0x000080000aff7812 */ /* 0x040fe400078cc0ff */
[----:B0-----:R-:W-:Y:S01]  /*253a80*/  PRMT R11, R29, 0x7770, RZ ;  /* 0x000077701d0b7816 */ /* 0x001fe200000000ff */
[----:B------:R-:W4:Y:S10]  /*253a90*/  LDL.LU R8, [R1+0x7978] ;  /* 0x0079780001087983 */ /* 0x000f340000300800 */
[----:B------:R0:W-:Y:S01]  /*253aa0*/  @P6 STG.E.U8 desc[UR20][R14.64], R11 ;  /* 0x0000000b0e006986 */ /* 0x0001e2000c101114 */
        /* <DEDUP_REMOVED lines=9> */
[----:B---3--:R-:W-:-:S05]  /*253b40*/  PRMT R11, R0, 0x7770, RZ ;  /* 0x00007770000b7816 */ /* 0x008fca00000000ff */
        /* <DEDUP_REMOVED lines=12> */
[----:B0-----:R-:W2:Y:S01]  /*253c10*/  LDL.LU.64 R2, [R1+0x3240] ;  /* 0x0032400001027983 */ /* 0x001ea20000300a00 */
[----:B------:R-:W-:-:S02]  /*253c20*/  LOP3.LUT P2, RZ, R4, 0x10000, RZ, 0xc0, !PT ;  /* 0x0001000004ff7812 */ /* 0x000fc4000784c0ff */
[----:B------:R-:W-:Y:S02]  /*253c30*/  LOP3.LUT P3, RZ, R4, 0x20000, RZ, 0xc0, !PT ;  /* 0x0002000004ff7812 */ /* 0x000fe4000786c0ff */
[C---:B------:R-:W-:Y:S01]  /*253c40*/  PRMT R11, R28.reuse, 0x7772, RZ ;  /* 0x000077721c0b7816 */ /* 0x040fe200000000ff */
[----:B------:R-:W4:Y:S04]  /*253c50*/  LDL.LU.64 R24, [R1+0x3228] ;  /* 0x0032280001187983 */ /* 0x000f280000300a00 */
[----:B------:R-:W4:Y:S04]  /*253c60*/  LDL.LU.64 R20, [R1+0x3238] ;  /* 0x0032380001147983 */ /* 0x000f280000300a00 */
[----:B------:R-:W4:Y:S04]  /*253c70*/  LDL.LU.64 R26, [R1+0x3258] ;  /* 0x00325800011a7983 */ /* 0x000f280000300a00 */
[----:B------:R-:W4:Y:S04]  /*253c80*/  LDL.LU R0, [R1+0x34c] ;  /* 0x00034c0001007983 */ /* 0x000f280000300800 */
[----:B------:R-:W4:Y:S04]  /*253c90*/  LDL.LU R29, [R1+0x4] ;  /* 0x00000400011d7983 */ /* 0x000f280000300800 */
[----:B---3--:R0:W-:Y:S02]  /*253ca0*/  @P2 STG.E.U8 desc[UR20][R6.64], R11 ;  /* 0x0000000b06002986 */ /* 0x0081e4000c101114 */
[----:B0-----:R-:W-:-:S02]  /*253cb0*/  PRMT R11, R28, 0x7773, RZ ;  /* 0x000077731c0b7816 */ /* 0x001fc400000000ff */
[----:B------:R-:W3:Y:S04]  /*253cc0*/  LDL.LU.64 R6, [R1+0x3268] ;  /* 0x0032680001067983 */ /* 0x000ee80000300a00 */
[----:B------:R-:W3:Y:S04]  /*253cd0*/  LDL.LU R9, [R1+0x3b0] ;  /* 0x0003b00001097983 */ /* 0x000ee80000300800 */
[----:B--2---:R0:W-:Y:S04]  /*253ce0*/  @P3 STG.E.U8 desc[UR20][R2.64], R11 ;  /* 0x0000000b02003986 */ /* 0x0041e8000c101114 */
[----:B0-----:R-:W2:Y:S04]  /*253cf0*/  LDL.LU.64 R2, [R1+0x3250] ;  /* 0x0032500001027983 */ /* 0x001ea80000300a00 */
        /* <DEDUP_REMOVED lines=28> */
[----:B------:R-:W4:Y:S04]  /*253ec0*/  LDL.LU R28, [R1+0x3a0] ;  /* 0x0003a000011c7983 */ /* 0x000f280000300800 */
[----:B------:R-:W4:Y:S04]  /*253ed0*/  LDL.LU.64 R12, [R1+0x3278] ;  /* 0x00327800010c7983 */ /* 0x000f280000300a00 */
[----:B------:R-:W4:Y:S01]  /*253ee0*/  LDL.LU.64 R16, [R1+0x3288] ;  /* 0x0032880001107983 */ /* 0x000f220000300a00 */
[----:B------:R-:W-:-:S02]  /*253ef0*/  LOP3.LUT P0, RZ, R4, 0x20000000, RZ, 0xc0, !PT ;  /* 0x2000000004ff7812 */ /* 0x000fc4000780c0ff */
[C---:B------:R-:W-:Y:S02]  /*253f00*/  LOP3.LUT P1, RZ, R4.reuse, 0x40000000, RZ, 0xc0, !PT ;  /* 0x4000000004ff7812 */ /* 0x040fe4000782c0ff */
[----:B------:R-:W-:Y:S01]  /*253f10*/  LOP3.LUT P2, RZ, R4, 0x80000000, RZ, 0xc0, !PT ;  /* 0x8000000004ff7812 */ /* 0x000fe2000784c0ff */
[----:B------:R-:W4:Y:S01]  /*253f20*/  LDL.LU.64 R18, [R1+0x32a8] ;  /* 0x0032a80001127983 */ /* 0x000f220000300a00 */
[----:B------:R-:W-:Y:S02]  /*253f30*/  @P6 LOP3.LUT R10, R10, 0x400, RZ, 0xfc, !PT ;  /* 0x000004000a0a6812 */ /* 0x000fe400078efcff */
[----:B------:R-:W-:Y:S02]  /*253f40*/  LOP3.LUT P6, RZ, R4, 0x200000, RZ, 0xc0, !PT ;  /* 0x0020000004ff7812 */ /* 0x000fe400078cc0ff */
[----:B------:R-:W-:Y:S01]  /*253f50*/  LOP3.LUT R10, R10, 0xfffff7ff, RZ, 0xc0, !PT ;  /* 0xfffff7ff0a0a7812 */ /* 0x000fe200078ec0ff */
[----:B------:R0:W-:Y:S10]  /*253f60*/  @P4 STG.E.U8 desc[UR20][R24.64], R11 ;  /* 0x0000000b18004986 */ /* 0x0001f4000c101114 */
[----:B------:R-:W-:-:S02]  /*253f70*/  @P6 LOP3.LUT R10, R10, 0x800, RZ, 0xfc, !PT ;  /* 0x000008000a0a6812 */ /* 0x000fc400078efcff */
[----:B------:R-:W-:Y:S02]  /*253f80*/  LOP3.LUT P6, RZ, R4, 0x100000, RZ, 0xc0, !PT ;  /* 0x0010000004ff7812 */ /* 0x000fe400078cc0ff */
[C---:B0-----:R-:W-:Y:S01]  /*253f90*/  PRMT R11, R0.reuse, 0x7771, RZ ;  /* 0x00007771000b7816 */ /* 0x041fe200000000ff */
[----:B------:R-:W4:Y:S04]  /*253fa0*/  LDL.LU R4, [R1+0x3b4] ;  /* 0x0003b40001047983 */ /* 0x000f280000300800 */
[----:B------:R-:W4:Y:S04]  /*253fb0*/  LDL.LU.64 R22, [R1+0x32b8] ;  /* 0x0032b80001167983 */ /* 0x000f280000300a00 */
[----:B------:R-:W4:Y:S04]  /*253fc0*/  LDL.LU.64 R24, [R1+0x32a0] ;  /* 0x0032a00001187983 */ /* 0x000f280000300a00 */
[----:B------:R0:W-:Y:S02]  /*253fd0*/  @P5 STG.E.U8 desc[UR20][R20.64], R11 ;  /* 0x0000000b14005986 */ /* 0x0001e4000c101114 */
[----:B0-----:R-:W-:-:S02]  /*253fe0*/  PRMT R11, R0, 0x7772, RZ ;  /* 0x00007772000b7816 */ /* 0x001fc400000000ff */
        /* <DEDUP_REMOVED lines=8> */
[----:B------:R-:W3:Y:S04]  /*254070*/  LDL.LU.64 R6, [R1+0x32d8] ;  /* 0x0032d80001067983 */ /* 0x000ee80000300a00 */
[----:B------:R-:W3:Y:S06]  /*254080*/  LDL.LU R0, [R1+0x3a4] ;  /* 0x0003a40001007983 */ /* 0x000eec0000300800 */
[----:B--2---:R0:W-:Y:S01]  /*254090*/  @P6 STG.E.U8 desc[UR20][R2.64], R11 ;  /* 0x0000000b02006986 */ /* 0x0041e2000c101114 */
[----:B------:R-:W-:-:S02]  /*2540a0*/  LOP3.LUT P6, RZ, R10, 0x200, RZ, 0xc0, !PT ;  /* 0x000002000aff7812 */ /* 0x000fc400078cc0ff */
[----:B0-----:R-:W-:Y:S01]  /*2540b0*/  PRMT R11, R9, 0x7771, RZ ;  /* 0x00007771090b7816 */ /* 0x001fe200000000ff */
[----:B------:R-:W2:Y:S10]  /*2540c0*/  LDL.LU.64 R2, [R1+0x32c8] ;  /* 0x0032c80001027983 */ /* 0x000eb40000300a00 */
        /* <DEDUP_REMOVED lines=8> */
[C---:B------:R-:W-:Y:S02]  /*254150*/  LOP3.LUT P3, RZ, R29.reuse, 0x1, RZ, 0xc0, !PT ;  /* 0x000000011dff7812 */ /* 0x040fe4000786c0ff */
[----:B------:R-:W-:-:S02]  /*254160*/  LOP3.LUT P4, RZ, R29, 0x2, RZ, 0xc0, !PT ;  /* 0x000000021dff7812 */ /* 0x000fc4000788c0ff */
[----:B------:R-:W-:Y:S01]  /*254170*/  LOP3.LUT P5, RZ, R29, 0x4, RZ, 0xc0, !PT ;  /* 0x000000041dff7812 */ /* 0x000fe200078ac0ff */
[----:B------:R-:W2:Y:S04]  /*254180*/  LDL.LU R9, [R1+0x7960] ;  /* 0x0079600001097983 */ /* 0x000ea80000300800 */
        /* <DEDUP_REMOVED lines=23> */
[----:B0-----:R-:W2:Y:S01]  /*254300*/  LDL.LU.64 R2, [R1+0x32f8] ;  /* 0x0032f80001027983 */ /* 0x001ea20000300a00 */
[----:B------:R-:W-:-:S02]  /*254310*/  LOP3.LUT P6, RZ, R29, 0x8000, RZ, 0xc0, !PT ;  /* 0x000080001dff7812 */ /* 0x000fc400078cc0ff */
[----:B------:R-:W-:Y:S02]  /*254320*/  LOP3.LUT R8, R8, 0xefffffff, RZ, 0xc0, !PT ;  /* 0xefffffff08087812 */ /* 0x000fe400078ec0ff */
[C---:B------:R-:W-:Y:S02]  /*254330*/  LOP3.LUT P2, RZ, R29.reuse, 0x8, RZ, 0xc0, !PT ;  /* 0x000000081dff7812 */ /* 0x040fe4000784c0ff */
[----:B------:R-:W-:Y:S02]  /*254340*/  LOP3.LUT P3, RZ, R29, 0x10, RZ, 0xc0, !PT ;  /* 0x000000101dff7812 */ /* 0x000fe4000786c0ff */
[----:B------:R-:W-:Y:S01]  /*254350*/  PRMT R11, R0, 0x7771, RZ ;  /* 0x00007771000b7816 */ /* 0x000fe200000000ff */
[----:B------:R-:W4:Y:S04]  /*254360*/  LDL.LU.64 R24, [R1+0x3310] ;  /* 0x0033100001187983 */ /* 0x000f280000300a00 */
[----:B------:R-:W4:Y:S04]  /*254370*/  LDL.LU.64 R20, [R1+0x32f0] ;  /* 0x0032f00001147983 */ /* 0x000f280000300a00 */
[----:B------:R-:W4:Y:S04]  /*254380*/  LDL.LU.64 R26, [R1+0x3308] ;  /* 0x00330800011a7983 */ /* 0x000f280000300a00 */
[----:B------:R-:W4:Y:S01]  /*254390*/  LDL.LU R4, [R1+0x3b8] ;  /* 0x0003b80001047983 */ /* 0x000f220000300800 */
        /* <DEDUP_REMOVED lines=11> */
[----:B---3--:R0:W-:Y:S02]  /*254450*/  @P2 STG.E.U8 desc[UR20][R6.64], R11 ;  /* 0x0000000b06002986 */ /* 0x0081e4000c101114 */
[----:B0-----:R-:W-:Y:S02]  /*254460*/  PRMT R11, R0, 0x7772, RZ ;  /* 0x00007772000b7816 */ /* 0x001fe400000000ff */
[----:B------:R-:W3:Y:S04]  /*254470*/  LDL.LU.64 R6, [R1+0x3320] ;  /* 0x0033200001067983 */ /* 0x000ee80000300a00 */
[----:B------:R-:W3:Y:S04]  /*254480*/  LDL.LU R14, [R1+0x3a8] ;  /* 0x0003a800010e7983 */ /* 0x000ee80000300800 */
[----:B--2---:R0:W-:Y:S04]  /*254490*/  @P3 STG.E.U8 desc[UR20][R2.64], R11 ;  /* 0x0000000b02003986 */ /* 0x0041e8000c101114 */
[----:B0-----:R-:W2:Y:S04]  /*2544a0*/  LDL.LU.64 R2, [R1+0x3338] ;  /* 0x0033380001027983 */ /* 0x001ea80000300a00 */
[----:B------:R-:W4:Y:S01]  /*2544b0*/  LDL.LU.64 R8, [R1+0x3330] ;  /* 0x0033300001087983 */ /* 0x000f220000300a00 */
        /* <DEDUP_REMOVED lines=8> */
[----:B------:R-:W-:-:S09]  /*254540*/  LOP3.LUT P4, RZ, R29, 0x20, RZ, 0xc0, !PT ;  /* 0x000000201dff7812 */ /* 0x000fd2000788c0ff */
[----:B------:R-:W-:Y:S02]  /*254550*/  @P6 LOP3.LUT R10, R10, 0x4, RZ, 0xfc, !PT ;  /* 0x000000040a0a6812 */ /* 0x000fe400078efcff */
[C---:B------:R-:W-:Y:S02]  /*254560*/  LOP3.LUT P6, RZ, R29.reuse, 0x100, RZ, 0xc0, !PT ;  /* 0x000001001dff7812 */ /* 0x040fe400078cc0ff */
[----:B------:R-:W-:Y:S02]  /*254570*/  LOP3.LUT P5, RZ, R29, 0x40, RZ, 0xc0, !PT ;  /* 0x000000401dff7812 */ /* 0x000fe400078ac0ff */
[----:B------:R-:W-:Y:S02]  /*254580*/  PRMT R11, R0, 0x7773, RZ ;  /* 0x00007773000b7816 */ /* 0x000fe400000000ff */
[----:B------:R-:W-:Y:S01]  /*254590*/  LOP3.LUT R10, R10, 0xfffffff7, RZ, 0xc0, !PT ;  /* 0xfffffff70a0a7812 */ /* 0x000fe200078ec0ff */
[----:B----4-:R0:W-:Y:S04]  /*2545a0*/  STL.64 [R1+0x7958], R8 ;  /* 0x0079580801007387 */ /* 0x0101e80000100a00 */
[----:B0-----:R-:W4:Y:S04]  /*2545b0*/  LDL.LU.64 R8, [R1+0x3318] ;  /* 0x0033180001087983 */ /* 0x001f280000300a00 */
[----:B------:R-:W4:Y:S01]  /*2545c0*/  LDL.LU.64 R12, [R1+0x3360] ;  /* 0x00336000010c7983 */ /* 0x000f220000300a00 */
[----:B------:R-:W-:-:S02]  /*2545d0*/  @P6 LOP3.LUT R10, R10, 0x8, RZ, 0xfc, !PT ;  /* 0x000000080a0a6812 */ /* 0x000fc400078efcff */
[----:B------:R-:W-:Y:S01]  /*2545e0*/  LOP3.LUT P6, RZ, R29, 0x80, RZ, 0xc0, !PT ;  /* 0x000000801dff7812 */ /* 0x000fe200078cc0ff */
[----:B------:R0:W-:Y:S02]  /*2545f0*/  @P4 STG.E.U8 desc[UR20][R24.64], R11 ;  /* 0x0000000b18004986 */ /* 0x0001e4000c101114 */
[----:B0-----:R-:W-:-:S05]  /*254600*/  PRMT R11, R4, 0x7770, RZ ;  /* 0x00007770040b7816 */ /* 0x001fca00000000ff */
[----:B------:R0:W-:Y:S02]  /*254610*/  @P5 STG.E.U8 desc[UR20][R20.64], R11 ;  /* 0x0000000b14005986 */ /* 0x0001e4000c101114 */
[----:B0-----:R-:W-:-:S05]  /*254620*/  PRMT R11, R4, 0x7771, RZ ;  /* 0x00007771040b7816 */ /* 0x001fca00000000ff */
[----:B------:R0:W-:Y:S01]  /*254630*/  @P6 STG.E.U8 desc[UR20][R26.64], R11 ;  /* 0x0000000b1a006986 */ /* 0x0001e2000c101114 */
[----:B------:R-:W-:Y:S02]  /*254640*/  LOP3.LUT P6, RZ, R10, 0x8, RZ, 0xc0, !PT ;  /* 0x000000080aff7812 */ /* 0x000fe400078cc0ff */
[----:B0-----:R-:W-:-:S11]  /*254650*/  PRMT R11, R4, 0x7772, RZ ;  /* 0x00007772040b7816 */ /* 0x001fd600000000ff */
[----:B---3--:R0:W-:Y:S01]  /*254660*/  @P6 STG.E.U8 desc[UR20][R6.64], R11 ;  /* 0x0000000b06006986 */ /* 0x0081e2000c101114 */
[----:B------:R-:W-:Y:S02]  /*254670*/  LOP3.LUT P6, RZ, R10, 0x4, RZ, 0xc0, !PT ;  /* 0x000000040aff7812 */ /* 0x000fe400078cc0ff */
[----:B0-----:R-:W-:-:S11]  /*254680*/  PRMT R11, R4, 0x7773, RZ ;  /* 0x00007773040b7816 */ /* 0x001fd600000000ff */
[----:B--2---:R0:W-:Y:S01]  /*254690*/  @P6 STG.E.U8 desc[UR20][R2.64], R11 ;  /* 0x0000000b02006986 */ /* 0x0041e2000c101114 */
[----:B------:R-:W-:Y:S02]  /*2546a0*/  LOP3.LUT P6, RZ, R10, 0x2, RZ, 0xc0, !PT ;  /* 0x000000020aff7812 */ /* 0x000fe400078cc0ff */
[----:B0-----:R-:W-:Y:S01]  /*2546b0*/  PRMT R11, R14, 0x7770, RZ ;  /* 0x000077700e0b7816 */ /* 0x001fe200000000ff */
[----:B----4-:R0:W-:Y:S10]  /*2546c0*/  STL.64 [R1+0x7948], R12 ;  /* 0x0079480c01007387 */ /* 0x0101f40000100a00 */
[----:B------:R1:W-:Y:S04]  /*2546d0*/  @P6 STG.E.U8 desc[UR20][R8.64], R11 ;  /* 0x0000000b08006986 */ /* 0x0003e8000c101114 */
[----:B0-----:R-:W2:Y:S04]  /*2546e0*/  LDL.LU.64 R12, [R1+0x3348] ;  /* 0x00334800010c7983 */ /* 0x001ea80000300a00 */
[----:B------:R-:W3:Y:S04]  /*2546f0*/  LDL.LU R28, [R1+0x3bc] ;  /* 0x0003bc00011c7983 */ /* 0x000ee80000300800 */
        /* <DEDUP_REMOVED lines=9> */
[----:B-1----:R-:W2:Y:S01]  /*254790*/  LDL.LU.64 R8, [R1+0x7958] ;  /* 0x0079580001087983 */ /* 0x002ea20000300a00 */
[----:B------:R-:W-:-:S02]  /*2547a0*/  LOP3.LUT P6, RZ, R10, 0x1, RZ, 0xc0, !PT ;  /* 0x000000010aff7812 */ /* 0x000fc400078cc0ff */
[C---:B------:R-:W-:Y:S01]  /*2547b0*/  PRMT R10, R14.reuse, 0x7771, RZ ;  /* 0x000077710e0a7816 */ /* 0x040fe200000000ff */
[----:B------:R-:W4:Y:S10]  /*2547c0*/  LDL.LU R4, [R1+0x8] ;  /* 0x0000080001047983 */ /* 0x000f340000300800 */
[----:B--2---:R0:W-:Y:S04]  /*2547d0*/  @P6 STG.E.U8 desc[UR20][R8.64], R10 ;  /* 0x0000000a08006986 */ /* 0x0041e8000c101114 */
[----:B0-----:R-:W2:Y:S01]  /*2547e0*/  LDL.LU.64 R8, [R1+0x7950] ;  /* 0x0079500001087983 */ /* 0x001ea20000300a00 */
        /* <DEDUP_REMOVED lines=14> */
[----:B---3--:R-:W-:-:S11]  /*2548d0*/  PRMT R10, R28, 0x7770, RZ ;  /* 0x000077701c0a7816 */ /* 0x008fd600000000ff */
        /* <DEDUP_REMOVED lines=21> */
[----:B------:R-:W-:Y:S02]  /*254a30*/  LOP3.LUT R8, R8, 0xffefffff, RZ, 0xc0, !PT ;  /* 0xffefffff08087812 */ /* 0x000fe400078ec0ff */
[C---:B------:R-:W-:Y:S02]  /*254a40*/  LOP3.LUT P2, RZ, R29.reuse, 0x400000, RZ, 0xc0, !PT ;  /* 0x004000001dff7812 */ /* 0x040fe4000784c0ff */
[----:B------:R-:W-:Y:S01]  /*254a50*/  LOP3.LUT P3, RZ, R29, 0x800000, RZ, 0xc0, !PT ;  /* 0x008000001dff7812 */ /* 0x000fe2000786c0ff */
        /* <DEDUP_REMOVED lines=25> */
[----:B------:R-:W-:-:S07]  /*254bf0*/  LOP3.LUT P5, RZ, R29, 0x2000000, RZ, 0xc0, !PT ;  /* 0x020000001dff7812 */ /* 0x000fce00078ac0ff */
[----:B------:R-:W-:Y:S02]  /*254c00*/  @P6 LOP3.LUT R8, R8, 0x8000000, RZ, 0xfc, !PT ;  /* 0x0800000008086812 */ /* 0x000fe400078efcff */
[----:B------:R-:W-:Y:S02]  /*254c10*/  LOP3.LUT P6, RZ, R29, 0x4000000, RZ, 0xc0, !PT ;  /* 0x040000001dff7812 */ /* 0x000fe400078cc0ff */
[----:B------:R-:W4:Y:S01]  /*254c20*/  LDL.LU.64 R28, [R1+0x33c8] ;  /* 0x0033c800011c7983 */ /* 0x000f220000300a00 */
[----:B--2---:R-:W-:-:S05]  /*254c30*/  PRMT R10, R0, 0x7770, RZ ;  /* 0x00007770000a7816 */ /* 0x004fca00000000ff */
[----:B------:R0:W-:Y:S02]  /*254c40*/  @P2 STG.E.U8 desc[UR20][R6.64], R10 ;  /* 0x0000000a06002986 */ /* 0x0001e4000c101114 */
[----:B0-----:R-:W-:-:S05]  /*254c50*/  PRMT R10, R0, 0x7771, RZ ;  /* 0x00007771000a7816 */ /* 0x001fca00000000ff */
[----:B---3--:R0:W-:Y:S04]  /*254c60*/  @P3 STG.E.U8 desc[UR20][R2.64], R10 ;  /* 0x0000000a02003986 */ /* 0x0081e8000c101114 */
[----:B0-----:R-:W2:Y:S04]  /*254c70*/  LDL.LU.64 R2, [R1+0x33e8] ;  /* 0x0033e80001027983 */ /* 0x001ea80000300a00 */
[----:B------:R-:W3:Y:S04]  /*254c80*/  LDL.LU R6, [R1+0x394] ;  /* 0x0003940001067983 */ /* 0x000ee80000300800 */
[----:B------:R-:W4:Y:S04]  /*254c90*/  LDL.LU.64 R14, [R1+0x33f0] ;  /* 0x0033f000010e7983 */ /* 0x000f280000300a00 */
[----:B----4-:R0:W-:Y:S04]  /*254ca0*/  STL.64 [R1+0x7938], R14 ;  /* 0x0079380e01007387 */ /* 0x0101e80000100a00 */
[----:B0-----:R-:W4:Y:S01]  /*254cb0*/  LDL.LU.64 R14, [R1+0x33e0] ;  /* 0x0033e000010e7983 */ /* 0x001f220000300a00 */
[----:B------:R-:W-:-:S05]  /*254cc0*/  PRMT R10, R0, 0x7772, RZ ;  /* 0x00007772000a7816 */ /* 0x000fca00000000ff */
[----:B------:R0:W-:Y:S02]  /*254cd0*/  @P4 STG.E.U8 desc[UR20][R24.64], R10 ;  /* 0x0000000a18004986 */ /* 0x0001e4000c101114 */
[----:B0-----:R-:W-:-:S05]  /*254ce0*/  PRMT R10, R0, 0x7773, RZ ;  /* 0x00007773000a7816 */ /* 0x001fca00000000ff */
[----:B------:R0:W-:Y:S02]  /*254cf0*/  @P5 STG.E.U8 desc[UR20][R20.64], R10 ;  /* 0x0000000a14005986 */ /* 0x0001e4000c101114 */
[----:B0-----:R-:W-:-:S05]  /*254d00*/  PRMT R10, R11, 0x7770, RZ ;  /* 0x000077700b0a7816 */ /* 0x001fca00000000ff */
[----:B------:R-:W-:Y:S04]  /*254d10*/  @P6 STG.E.U8 desc[UR20][R26.64], R10 ;  /* 0x0000000a1a006986 */ /* 0x000fe8000c101114 */
[----:B----4-:R0:W-:Y:S04]  /*254d20*/  STL.64 [R1+0x7940], R14 ;  /* 0x0079400e01007387 */ /* 0x0101e80000100a00 */
[----:B0-----:R-:W4:Y:S01]  /*254d30*/  LDL.LU.64 R14, [R1+0x33f8] ;  /* 0x0033f800010e7983 */ /* 0x001f220000300a00 */
[C---:B------:R-:W-:Y:S02]  /*254d40*/  LOP3.LUT P6, RZ, R8.reuse, 0x8000000, RZ, 0xc0, !PT ;  /* 0x0800000008ff7812 */ /* 0x040fe400078cc0ff */
[----:B------:R-:W-:Y:S01]  /*254d50*/  PRMT R10, R11, 0x7771, RZ ;  /* 0x000077710b0a7816 */ /* 0x000fe200000000ff */
[----:B------:R-:W3:Y:S04]  /*254d60*/  LDL.LU.64 R12, [R1+0x3410] ;  /* 0x00341000010c7983 */ /* 0x000ee80000300a00 */
[----:B------:R-:W3:Y:S04]  /*254d70*/  LDL.LU.64 R16, [R1+0x3420] ;  /* 0x0034200001107983 */ /* 0x000ee80000300a00 */
[----:B------:R-:W3:Y:S04]  /*254d80*/  LDL.LU R0, [R1+0x384] ;  /* 0x0003840001007983 */ /* 0x000ee80000300800 */
[----:B------:R-:W3:Y:S04]  /*254d90*/  LDL.LU.64 R18, [R1+0x3408] ;  /* 0x0034080001127983 */ /* 0x000ee80000300a00 */
[----:B------:R-:W3:Y:S04]  /*254da0*/  LDL.LU.64 R22, [R1+0x3418] ;  /* 0x0034180001167983 */ /* 0x000ee80000300a00 */
[----:B------:R-:W3:Y:S04]  /*254db0*/  LDL.LU.64 R24, [R1+0x3438] ;  /* 0x0034380001187983 */ /* 0x000ee80000300a00 */
[----:B------:R-:W3:Y:S04]  /*254dc0*/  LDL.LU R7, [R1+0x398] ;  /* 0x0003980001077983 */ /* 0x000ee80000300800 */
[----:B------:R-:W3:Y:S04]  /*254dd0*/  LDL.LU.64 R20, [R1+0x3448] ;  /* 0x0034480001147983 */ /* 0x000ee80000300a00 */
[----:B------:R-:W3:Y:S04]  /*254de0*/  LDL.LU.64 R26, [R1+0x3430] ;  /* 0x00343000011a7983 */ /* 0x000ee80000300a00 */
[----:B------:R0:W-:Y:S01]  /*254df0*/  @P6 STG.E.U8 desc[UR20][R28.64], R10 ;  /* 0x0000000a1c006986 */ /* 0x0001e2000c101114 */
        /* <DEDUP_REMOVED lines=33> */
[C---:B0-----:R-:W-:Y:S02]  /*255010*/  PRMT R10, R0.reuse, 0x7772, RZ ;  /* 0x00007772000a7816 */ /* 0x041fe400000000ff */
[----:B------:R-:W3:Y:S04]  /*255020*/  LDL.LU.64 R22, [R1+0x3470] ;  /* 0x0034700001167983 */ /* 0x000ee80000300a00 */
        /* <DEDUP_REMOVED lines=8> */
[----:B--2---:R0:W-:Y:S04]  /*2550b0*/  @P5 STG.E.U8 desc[UR20][R2.64], R10 ;  /* 0x0000000a02005986 */ /* 0x0041e8000c101114 */
[----:B0-----:R-:W2:Y:S04]  /*2550c0*/  LDL.LU.64 R2, [R1+0x3458] ;  /* 0x0034580001027983 */ /* 0x001ea80000300a00 */
[----:B------:R-:W4:Y:S04]  /*2550d0*/  LDL.LU.64 R26, [R1+0x3468] ;  /* 0x00346800011a7983 */ /* 0x000f280000300a00 */
[----:B------:R-:W4:Y:S04]  /*2550e0*/  LDL.LU.64 R20, [R1+0x3488] ;  /* 0x0034880001147983 */ /* 0x000f280000300a00 */
[----:B------:R-:W2:Y:S01]  /*2550f0*/  LDL.LU R0, [R1+0x388] ;  /* 0x0003880001007983 */ /* 0x000ea20000300800 */
[----:B------:R-:W-:-:S02]  /*255100*/  LOP3.LUT P6, RZ, R4, 0x200000, RZ, 0xc0, !PT ;  /* 0x0020000004ff7812 */ /* 0x000fc400078cc0ff */
[----:B------:R-:W-:Y:S02]  /*255110*/  LOP3.LUT R8, R8, 0xffffefff, RZ, 0xc0, !PT ;  /* 0xffffefff08087812 */ /* 0x000fe400078ec0ff */
[C---:B------:R-:W-:Y:S02]  /*255120*/  LOP3.LUT P2, RZ, R4.reuse, 0x200, RZ, 0xc0, !PT ;  /* 0x0000020004ff7812 */ /* 0x040fe4000784c0ff */
[C---:B------:R-:W-:Y:S02]  /*255130*/  LOP3.LUT P3, RZ, R4.reuse, 0x400, RZ, 0xc0, !PT ;  /* 0x0000040004ff7812 */ /* 0x040fe4000786c0ff */
[----:B------:R-:W-:Y:S02]  /*255140*/  PRMT R10, R7, 0x7773, RZ ;  /* 0x00007773070a7816 */ /* 0x000fe400000000ff */
[C---:B------:R-:W-:Y:S02]  /*255150*/  LOP3.LUT P4, RZ, R4.reuse, 0x800, RZ, 0xc0, !PT ;  /* 0x0000080004ff7812 */ /* 0x040fe4000788c0ff */
[----:B------:R-:W-:Y:S01]  /*255160*/  LOP3.LUT P5, RZ, R4, 0x1000, RZ, 0xc0, !PT ;  /* 0x0000100004ff7812 */ /* 0x000fe200078ac0ff */
[----:B------:R-:W4:Y:S04]  /*255170*/  LDL.LU.64 R28, [R1+0x3498] ;  /* 0x00349800011c7983 */ /* 0x000f280000300a00 */
[----:B------:R-:W4:Y:S04]  /*255180*/  LDL.LU R25, [R1+0x39c] ;  /* 0x00039c0001197983 */ /* 0x000f280000300800 */
[----:B------:R-:W4:Y:S01]  /*255190*/  LDL.LU.64 R6, [R1+0x3480] ;  /* 0x0034800001067983 */ /* 0x000f220000300a00 */
        /* <DEDUP_REMOVED lines=22> */
[----:B------:R-:W-:-:S07]  /*255300*/  LOP3.LUT P1, RZ, R4, 0x800000, RZ, 0xc0, !PT ;  /* 0x0080000004ff7812 */ /* 0x000fce000782c0ff */
[----:B------:R-:W-:Y:S02]  /*255310*/  @P6 LOP3.LUT R8, R8, 0x80000, RZ, 0xfc, !PT ;  /* 0x0008000008086812 */ /* 0x000fe400078efcff */
[C---:B------:R-:W-:Y:S01]  /*255320*/  LOP3.LUT P6, RZ, R4.reuse, 0x2000, RZ, 0xc0, !PT ;  /* 0x0000200004ff7812 */ /* 0x040fe200078cc0ff */
[----:B---3--:R2:W-:Y:S01]  /*255330*/  @P2 STG.E.U8 desc[UR20][R22.64], R10 ;  /* 0x0000000a16002986 */ /* 0x0085e2000c101114 */
[----:B------:R-:W-:Y:S02]  /*255340*/  LOP3.LUT P2, RZ, R4, 0x1000000, RZ, 0xc0, !PT ;  /* 0x0100000004ff7812 */ /* 0x000fe4000784c0ff */
[----:B--2---:R-:W-:-:S05]  /*255350*/  PRMT R10, R0, 0x7770, RZ ;  /* 0x00007770000a7816 */ /* 0x004fca00000000ff */
[----:B------:R0:W-:Y:S02]  /*255360*/  @P3 STG.E.U8 desc[UR20][R2.64], R10 ;  /* 0x0000000a02003986 */ /* 0x0001e4000c101114 */
[----:B0-----:R-:W-:Y:S02]  /*255370*/  PRMT R10, R0, 0x7771, RZ ;  /* 0x00007771000a7816 */ /* 0x001fe400000000ff */
[----:B------:R-:W2:Y:S04]  /*255380*/  LDL.LU.64 R2, [R1+0x3490] ;  /* 0x0034900001027983 */ /* 0x000ea80000300a00 */
[----:B----4-:R0:W-:Y:S01]  /*255390*/  @P4 STG.E.U8 desc[UR20][R26.64], R10 ;  /* 0x0000000a1a004986 */ /* 0x0101e2000c101114 */
[C---:B------:R-:W-:Y:S02]  /*2553a0*/  LOP3.LUT P3, RZ, R4.reuse, 0x2000000, RZ, 0xc0, !PT ;  /* 0x0200000004ff7812 */ /* 0x040fe4000786c0ff */
[----:B------:R-:W-:-:S02]  /*2553b0*/  LOP3.LUT P4, RZ, R4, 0x4000000, RZ, 0xc0, !PT ;  /* 0x0400000004ff7812 */ /* 0x000fc4000788c0ff */
[----:B0-----:R-:W-:Y:S01]  /*2553c0*/  PRMT R10, R0, 0x7772, RZ ;  /* 0x00007772000a7816 */ /* 0x001fe200000000ff */
[----:B------:R-:W3:Y:S04]  /*2553d0*/  LDL.LU R27, [R1+0x38c] ;  /* 0x00038c00011b7983 */ /* 0x000ee80000300800 */
[----:B------:R0:W-:Y:S04]  /*2553e0*/  STL.64 [R1+0x7930], R4 ;  /* 0x0079300401007387 */ /* 0x0001e80000100a00 */
[----:B------:R-:W-:Y:S01]  /*2553f0*/  @P5 STG.E.U8 desc[UR20][R20.64], R10 ;  /* 0x0000000a14005986 */ /* 0x000fe2000c101114 */
[----:B------:R-:W-:-:S03]  /*255400*/  LOP3.LUT P5, RZ, R4, 0x8000000, RZ, 0xc0, !PT ;  /* 0x0800000004ff7812 */ /* 0x000fc600078ac0ff */
[----:B0-----:R-:W4:Y:S04]  /*255410*/  LDL.LU.64 R4, [R1+0x34b0] ;  /* 0x0034b00001047983 */ /* 0x001f280000300a00 */
[----:B------:R-:W2:Y:S04]  /*255420*/  LDL.LU.64 R14, [R1+0x34b8] ;  /* 0x0034b800010e7983 */ /* 0x000ea80000300a00 */
[----:B--2---:R0:W-:Y:S04]  /*255430*/  STL.64 [R1+0x7920], R14 ;  /* 0x0079200e01007387 */ /* 0x0041e80000100a00 */
[----:B0-----:R-:W2:Y:S01]  /*255440*/  LDL.LU.64 R14, [R1+0x34a8] ;  /* 0x0034a800010e7983 */ /* 0x001ea20000300a00 */
[----:B------:R-:W-:-:S05]  /*255450*/  PRMT R10, R0, 0x7773, RZ ;  /* 0x00007773000a7816 */ /* 0x000fca00000000ff */
[----:B------:R0:W-:Y:S01]  /*255460*/  @P6 STG.E.U8 desc[UR20][R28.64], R10 ;  /* 0x0000000a1c006986 */ /* 0x0001e2000c101114 */
[----:B------:R-:W-:Y:S02]  /*255470*/  LOP3.LUT P6, RZ, R8, 0x80000, RZ, 0xc0, !PT ;  /* 0x0008000008ff7812 */ /* 0x000fe400078cc0ff */
[----:B0-----:R-:W-:-:S11]  /*255480*/  PRMT R10, R25, 0x7770, RZ ;  /* 0x00007770190a7816 */ /* 0x001fd600000000ff */
[----:B------:R-:W-:Y:S01]  /*255490*/  @P6 STG.E.U8 desc[UR20][R6.64], R10 ;  /* 0x0000000a06006986 */ /* 0x000fe2000c101114 */
[----:B------:R-:W-:-:S03]  /*2554a0*/  LOP3.LUT P6, RZ, R8, 0x40000, RZ, 0xc0, !PT ;  /* 0x0004000008ff7812 */ /* 0x000fc600078cc0ff */
[----:B--2---:R0:W-:Y:S04]  /*2554b0*/  STL.64 [R1+0x7928], R14 ;  /* 0x0079280e01007387 */ /* 0x0041e80000100a00 */
[----:B0-----:R-:W2:Y:S01]  /*2554c0*/  LDL.LU.64 R14, [R1+0x34c0] ;  /* 0x0034c000010e7983 */ /* 0x001ea20000300a00 */
[----:B------:R-:W-:-:S03]  /*2554d0*/  PRMT R10, R25, 0x7771, RZ ;  /* 0x00007771190a7816 */ /* 0x000fc600000000ff */
[----:B------:R-:W3:Y:S04]  /*2554e0*/  LDL.LU.64 R12, [R1+0x34d8] ;  /* 0x0034d800010c7983 */ /* 0x000ee80000300a00 */
[----:B------:R-:W3:Y:S04]  /*2554f0*/  LDL.LU.64 R16, [R1+0x34e8] ;  /* 0x0034e80001107983 */ /* 0x000ee80000300a00 */
[----:B------:R-:W3:Y:S04]  /*255500*/  LDL.LU R26, [R1+0x410] ;  /* 0x00041000011a7983 */ /* 0x000ee80000300800 */
[----:B------:R0:W-:Y:S01]  /*255510*/  @P6 STG.E.U8 desc[UR20][R2.64], R10 ;  /* 0x0000000a02006986 */ /* 0x0001e2000c101114 */
[----:B------:R-:W-:-:S03]  /*255520*/  LOP3.LUT P6, RZ, R8, 0x20000, RZ, 0xc0, !PT ;  /* 0x0002000008ff7812 */ /* 0x000fc600078cc0ff */
[----:B------:R-:W3:Y:S04]  /*255530*/  LDL.LU.64 R18, [R1+0x34d0] ;  /* 0x0034d00001127983 */ /* 0x000ee80000300a00 */
[----:B------:R-:W3:Y:S04]  /*255540*/  LDL.LU.64 R22, [R1+0x34e0] ;  /* 0x0034e00001167983 */ /* 0x000ee80000300a00 */
[----:B------:R-:W3:Y:S04]  /*255550*/  LDL.LU.64 R20, [R1+0x3500] ;  /* 0x0035000001147983 */ /* 0x000ee80000300a00 */
[----:B------:R-:W3:Y:S04]  /*255560*/  LDL.LU.64 R28, [R1+0x3510] ;  /* 0x00351000011c7983 */ /* 0x000ee80000300a00 */
[----:B------:R-:W3:Y:S04]  /*255570*/  LDL.LU R24, [R1+0x400] ;  /* 0x0004000001187983 */ /* 0x000ee80000300800 */
[----:B------:R-:W3:Y:S01]  /*255580*/  LDL.LU.64 R6, [R1+0x34f8] ;  /* 0x0034f80001067983 */ /* 0x000ee20000300a00 */
[----:B0-----:R-:W-:-:S03]  /*255590*/  PRMT R10, R25, 0x7772, RZ ;  /* 0x00007772190a7816 */ /* 0x001fc600000000ff */
[----:B------:R-:W3:Y:S04]  /*2555a0*/  LDL.LU.64 R2, [R1+0x3508] ;  /* 0x0035080001027983 */ /* 0x000ee80000300a00 */
[----:B----4-:R0:W-:Y:S01]  /*2555b0*/  @P6 STG.E.U8 desc[UR20][R4.64], R10 ;  /* 0x0000000a04006986 */ /* 0x0101e2000c101114 */
[C---:B------:R-:W-:Y:S02]  /*2555c0*/  LOP3.LUT P6, RZ, R8.reuse, 0x10000, RZ, 0xc0, !PT ;  /* 0x0001000008ff7812 */ /* 0x040fe400078cc0ff */
[----:B0-----:R-:W-:Y:S01]  /*2555d0*/  PRMT R10, R25, 0x7773, RZ ;  /* 0x00007773190a7816 */ /* 0x001fe200000000ff */
[----:B------:R-:W4:Y:S04]  /*2555e0*/  LDL.LU.64 R4, [R1+0x7930] ;  /* 0x0079300001047983 */ /* 0x000f280000300a00 */
[----:B------:R-:W4:Y:S06]  /*2555f0*/  LDL.LU R0, [R1+0xc] ;  /* 0x00000c0001007983 */ /* 0x000f2c0000300800 */
[----:B--2---:R0:W-:Y:S04]  /*255600*/  @P6 STG.E.U8 desc[UR20][R14.64], R10 ;  /* 0x0000000a0e006986 */ /* 0x0041e8000c101114 */
[----:B0-----:R-:W2:Y:S01]  /*255610*/  LDL.LU.64 R14, [R1+0x7928] ;  /* 0x00792800010e7983 */ /* 0x001ea20000300a00 */
[----:B------:R-:W-:-:S02]  /*255620*/  LOP3.LUT P6, RZ, R8, 0x8000, RZ, 0xc0, !PT ;  /* 0x0000800008ff7812 */ /* 0x000fc400078cc0ff */
[----:B---3--:R-:W-:-:S11]  /*255630*/  PRMT R10, R27, 0x7770, RZ ;  /* 0x000077701b0a7816 */ /* 0x008fd600000000ff */
[----:B--2---:R0:W-:Y:S04]  /*255640*/  @P6 STG.E.U8 desc[UR20][R14.64], R10 ;  /* 0x0000000a0e006986 */ /* 0x0041e8000c101114 */
[----:B0-----:R-:W2:Y:S01]  /*255650*/  LDL.LU.64 R14, [R1+0x7920] ;  /* 0x00792000010e7983 */ /* 0x001ea20000300a00 */
[----:B------:R-:W-:Y:S02]  /*255660*/  LOP3.LUT P6, RZ, R8, 0x4000, RZ, 0xc0, !PT ;  /* 0x0000400008ff7812 */ /* 0x000fe400078cc0ff */
[----:B------:R-:W-:-:S11]  /*255670*/  PRMT R10, R27, 0x7771, RZ ;  /* 0x000077711b0a7816 */ /* 0x000fd600000000ff */
        /* <DEDUP_REMOVED lines=21> */
[----:B----4-:R-:W-:-:S02]  /*2557d0*/  LOP3.LUT P2, RZ, R4, 0x10000000, RZ, 0xc0, !PT ;  /* 0x1000000004ff7812 */ /* 0x010fc4000784c0ff */
[----:B------:R-:W-:Y:S02]  /*2557e0*/  LOP3.LUT P3, RZ, R4, 0x20000000, RZ, 0xc0, !PT ;  /* 0x2000000004ff7812 */ /* 0x000fe4000786c0ff */
[----:B------:R-:W-:Y:S01]  /*2557f0*/  PRMT R10, R24, 0x7772, RZ ;  /* 0x00007772180a7816 */ /* 0x000fe200000000ff */
[----:B------:R-:W4:Y:S04]  /*255800*/  LDL.LU.64 R28, [R1+0x3520] ;  /* 0x00352000011c7983 */ /* 0x000f280000300a00 */
[----:B------:R-:W4:Y:S01]  /*255810*/  LDL.LU.64 R20, [R1+0x3530] ;  /* 0x0035300001147983 */ /* 0x000f220000300a00 */
[C---:B------:R-:W-:Y:S02]  /*255820*/  LOP3.LUT P4, RZ, R4.reuse, 0x40000000, RZ, 0xc0, !PT ;  /* 0x4000000004ff7812 */ /* 0x040fe4000788c0ff */
[----:B------:R-:W-:Y:S01]  /*255830*/  LOP3.LUT P5, RZ, R4, 0x80000000, RZ, 0xc0, !PT ;  /* 0x8000000004ff7812 */ /* 0x000fe200078ac0ff */
        /* <DEDUP_REMOVED lines=31> */
[----:B------:R-:W-:Y:S02]  /*255a30*/  LOP3.LUT P6, RZ, R0, 0x4, RZ, 0xc0, !PT ;  /* 0x0000000400ff7812 */ /* 0x000fe400078cc0ff */
[----:B------:R-:W-:-:S11]  /*255a40*/  LOP3.LUT R8, R8, 0xfffffbff, RZ, 0xc0, !PT ;  /* 0xfffffbff08087812 */ /* 0x000fd600078ec0ff */
[----:B------:R-:W-:Y:S02]  /*255a50*/  @P6 LOP3.LUT R8, R8, 0x400, RZ, 0xfc, !PT ;  /* 0x0000040008086812 */ /* 0x000fe400078efcff */
[----:B------:R-:W-:Y:S02]  /*255a60*/  LOP3.LUT P6, RZ, R0, 0x2, RZ, 0xc0, !PT ;  /* 0x0000000200ff7812 */ /* 0x000fe400078cc0ff */
[----:B------:R-:W-:Y:S02]  /*255a70*/  PRMT R10, R4, 0x7770, RZ ;  /* 0x00007770040a7816 */ /* 0x000fe400000000ff */
[----:B------:R-:W-:-:S03]  /*255a80*/  LOP3.LUT R8, R8, 0xfffff7ff, RZ, 0xc0, !PT ;  /* 0xfffff7ff08087812 */ /* 0x000fc600078ec0ff */
[----:B------:R0:W-:Y:S06]  /*255a90*/  @P4 STG.E.U8 desc[UR20][R28.64], R10 ;  /* 0x0000000a1c004986 */ /* 0x0001ec000c101114 */
[----:B------:R-:W-:Y:S02]  /*255aa0*/  @P6 LOP3.LUT R8, R8, 0x800, RZ, 0xfc, !PT ;  /* 0x0000080008086812 */ /* 0x000fe400078efcff */
[----:B------:R-:W-:Y:S02]  /*255ab0*/  LOP3.LUT P6, RZ, R0, 0x1, RZ, 0xc0, !PT ;  /* 0x0000000100ff7812 */ /* 0x000fe400078cc0ff */
[C---:B0-----:R-:W-:Y:S01]  /*255ac0*/  PRMT R10, R4.reuse, 0x7771, RZ ;  /* 0x00007771040a7816 */ /* 0x041fe200000000ff */
[----:B------:R-:W4:Y:S04]  /*255ad0*/  LDL.LU R28, [R1+0x418] ;  /* 0x00041800011c7983 */ /* 0x000f280000300800 */
[----:B------:R-:W4:Y:S04]  /*255ae0*/  LDL.LU.64 R12, [R1+0x3570] ;  /* 0x00357000010c7983 */ /* 0x000f280000300a00 */
[----:B------:R-:W4:Y:S04]  /*255af0*/  LDL.LU.64 R16, [R1+0x3580] ;  /* 0x0035800001107983 */ /* 0x000f280000300a00 */
[----:B------:R-:W4:Y:S04]  /*255b00*/  LDL.LU.64 R18, [R1+0x35a0] ;  /* 0x0035a00001127983 */ /* 0x000f280000300a00 */
[----:B------:R0:W-:Y:S04]  /*255b10*/  @P5 STG.E.U8 desc[UR20][R20.64], R10 ;  /* 0x0000000a14005986 */ /* 0x0001e8000c101114 */
[----:B------:R-:W4:Y:S04]  /*255b20*/  LDL.LU.64 R22, [R1+0x35b0] ;  /* 0x0035b00001167983 */ /* 0x000f280000300a00 */
[----:B------:R-:W4:Y:S04]  /*255b30*/  LDL.LU R29, [R1+0x408] ;  /* 0x00040800011d7983 */ /* 0x000f280000300800 */
[----:B------:R-:W4:Y:S01]  /*255b40*/  LDL.LU.64 R24, [R1+0x3598] ;  /* 0x0035980001187983 */ /* 0x000f220000300a00 */
[----:B0-----:R-:W-:-:S03]  /*255b50*/  PRMT R10, R4, 0x7772, RZ ;  /* 0x00007772040a7816 */ /* 0x001fc600000000ff */
        /* <DEDUP_REMOVED lines=8> */
[----:B------:R-:W2:Y:S04]  /*255be0*/  LDL.LU.64 R6, [R1+0x35d0] ;  /* 0x0035d00001067983 */ /* 0x000ea80000300a00 */
[----:B------:R-:W2:Y:S06]  /*255bf0*/  LDL.LU R4, [R1+0x41c] ;  /* 0x00041c0001047983 */ /* 0x000eac0000300800 */
        /* <DEDUP_REMOVED lines=39> */
[----:B---3--:R0:W-:Y:S04]  /*255e70*/  @P5 STG.E.U8 desc[UR20][R2.64], R10 ;  /* 0x0000000a02005986 */ /* 0x0081e8000c101114 */
        /* <DEDUP_REMOVED lines=9> */
[----:B------:R-:W4:Y:S04]  /*255f10*/  LDL.LU R22, [R1+0x10] ;  /* 0x0000100001167983 */ /* 0x000f280000300800 */
[----:B--2---:R0:W-:Y:S04]  /*255f20*/  @P2 STG.E.U8 desc[UR20][R2.64], R10 ;  /* 0x0000000a02002986 */ /* 0x0041e8000c101114 */
[----:B0-----:R-:W2:Y:S04]  /*255f30*/  LDL.LU.64 R2, [R1+0x3630] ;  /* 0x0036300001027983 */ /* 0x001ea80000300a00 */
[----:B------:R-:W2:Y:S04]  /*255f40*/  LDL.LU R23, [R1+0x3f0] ;  /* 0x0003f00001177983 */ /* 0x000ea80000300800 */
[----:B------:R-:W3:Y:S01]  /*255f50*/  LDL.LU.64 R14, [R1+0x3640] ;  /* 0x00364000010e7983 */ /* 0x000ee20000300a00 */
        /* <DEDUP_REMOVED lines=28> */
[----:B------:R0:W-:Y:S01]  /*256120*/  @P3 STG.E.U8 desc[UR20][R18.64], R10 ;  /* 0x0000000a12003986 */ /* 0x0001e2000c101114 */
[----:B------:R-:W-:Y:S02]  /*256130*/  LOP3.LUT R8, R8, 0xfffffff7, RZ, 0xc0, !PT ;  /* 0xfffffff708087812 */ /* 0x000fe400078ec0ff */
[----:B0-----:R-:W-:-:S07]  /*256140*/  PRMT R10, R4, 0x7773, RZ ;  /* 0x00007773040a7816 */ /* 0x001fce00000000ff */
[----:B------:R-:W-:Y:S02]  /*256150*/  @P6 LOP3.LUT R8, R8, 0x8, RZ, 0xfc, !PT ;  /* 0x0000000808086812 */ /* 0x000fe400078efcff */
[----:B------:R-:W-:Y:S01]  /*256160*/  LOP3.LUT P6, RZ, R0, 0x80000, RZ, 0xc0, !PT ;  /* 0x0008000000ff7812 */ /* 0x000fe200078cc0ff */
[----:B----4-:R0:W-:Y:S02]  /*256170*/  @P4 STG.E.U8 desc[UR20][R24.64], R10 ;  /* 0x0000000a18004986 */ /* 0x0101e4000c101114 */
        /* <DEDUP_REMOVED lines=8> */
[C---:B------:R-:W-:Y:S02]  /*256200*/  LOP3.LUT P0, RZ, R0.reuse, 0x10000000, RZ, 0xc0, !PT ;  /* 0x1000000000ff7812 */ /* 0x040fe4000780c0ff */
[C---:B------:R-:W-:Y:S02]  /*256210*/  LOP3.LUT P1, RZ, R0.reuse, 0x20000000, RZ, 0xc0, !PT ;  /* 0x2000000000ff7812 */ /* 0x040fe4000782c0ff */
[C---:B------:R-:W-:Y:S02]  /*256220*/  LOP3.LUT P2, RZ, R0.reuse, 0x40000000, RZ, 0xc0, !PT ;  /* 0x4000000000ff7812 */ /* 0x040fe4000784c0ff */
[----:B0-----:R-:W-:Y:S02]  /*256230*/  PRMT R10, R7, 0x7773, RZ ;  /* 0x00007773070a7816 */ /* 0x001fe400000000ff */
[----:B------:R-:W-:-:S02]  /*256240*/  LOP3.LUT P3, RZ, R0, 0x80000000, RZ, 0xc0, !PT ;  /* 0x8000000000ff7812 */ /* 0x000fc4000786c0ff */
[----:B------:R-:W4:Y:S04]  /*256250*/  LDL.LU R0, [R1+0x3d0] ;  /* 0x0003d00001007983 */ /* 0x000f280000300800 */
[----:B--2---:R0:W-:Y:S01]  /*256260*/  @P6 STG.E.U8 desc[UR20][R2.64], R10 ;  /* 0x0000000a02006986 */ /* 0x0041e2000c101114 */
[----:B------:R-:W-:-:S03]  /*256270*/  LOP3.LUT P6, RZ, R8, 0x2, RZ, 0xc0, !PT ;  /* 0x0000000208ff7812 */ /* 0x000fc600078cc0ff */
[----:B------:R-:W2:Y:S04]  /*256280*/  LDL.LU.64 R12, [R1+0x3658] ;  /* 0x00365800010c7983 */ /* 0x000ea80000300a00 */
[----:B------:R-:W4:Y:S04]  /*256290*/  LDL.LU.64 R16, [R1+0x3638] ;  /* 0x0036380001107983 */ /* 0x000f280000300a00 */
[----:B------:R-:W4:Y:S04]  /*2562a0*/  LDL.LU.64 R18, [R1+0x3650] ;  /* 0x0036500001127983 */ /* 0x000f280000300a00 */
[----:B------:R-:W4:Y:S04]  /*2562b0*/  LDL.LU.64 R24, [R1+0x3668] ;  /* 0x0036680001187983 */ /* 0x000f280000300a00 */
[----:B------:R-:W4:Y:S04]  /*2562c0*/  LDL.LU.64 R20, [R1+0x3678] ;  /* 0x0036780001147983 */ /* 0x000f280000300a00 */
[----:B------:R-:W4:Y:S04]  /*2562d0*/  LDL.LU R4, [R1+0x3f4] ;  /* 0x0003f40001047983 */ /* 0x000f280000300800 */
[----:B------:R-:W4:Y:S04]  /*2562e0*/  LDL.LU.64 R26, [R1+0x3660] ;  /* 0x00366000011a7983 */ /* 0x000f280000300a00 */
[----:B------:R-:W4:Y:S04]  /*2562f0*/  LDL.LU.64 R28, [R1+0x3670] ;  /* 0x00367000011c7983 */ /* 0x000f280000300a00 */
[----:B------:R-:W4:Y:S01]  /*256300*/  LDL.LU.64 R6, [R1+0x3690] ;  /* 0x0036900001067983 */ /* 0x000f220000300a00 */
[----:B0-----:R-:W-:-:S03]  /*256310*/  PRMT R10, R23, 0x7770, RZ ;  /* 0x00007770170a7816 */ /* 0x001fc600000000ff */
[----:B------:R-:W4:Y:S04]  /*256320*/  LDL.LU.64 R2, [R1+0x36a0] ;  /* 0x0036a00001027983 */ /* 0x000f280000300a00 */
[----:B---3--:R0:W-:Y:S04]  /*256330*/  @P6 STG.E.U8 desc[UR20][R14.64], R10 ;  /* 0x0000000a0e006986 */ /* 0x0081e8000c101114 */
[----:B0-----:R-:W3:Y:S04]  /*256340*/  LDL.LU.64 R14, [R1+0x7908] ;  /* 0x00790800010e7983 */ /* 0x001ee80000300a00 */
[----:B------:R-:W2:Y:S01]  /*256350*/  LDL.LU.64 R10, [R1+0x3628] ;  /* 0x00362800010a7983 */ /* 0x000ea20000300a00 */
[----:B------:R-:W-:-:S02]  /*256360*/  LOP3.LUT P6, RZ, R8, 0x1, RZ, 0xc0, !PT ;  /* 0x0000000108ff7812 */ /* 0x000fc400078cc0ff */
[----:B------:R-:W-:Y:S02]  /*256370*/  PRMT R8, R23, 0x7771, RZ ;  /* 0x0000777117087816 */ /* 0x000fe400000000ff */
[C---:B------:R-:W-:Y:S02]  /*256380*/  LOP3.LUT P4, RZ, R22.reuse, 0x1, RZ, 0xc0, !PT ;  /* 0x0000000116ff7812 */ /* 0x040fe4000788c0ff */
[----:B------:R-:W-:-:S07]  /*256390*/  LOP3.LUT P5, RZ, R22, 0x2, RZ, 0xc0, !PT ;  /* 0x0000000216ff7812 */ /* 0x000fce00078ac0ff */
[----:B--2---:R0:W-:Y:S01]  /*2563a0*/  @P6 STG.E.U8 desc[UR20][R10.64], R8 ;  /* 0x000000080a006986 */ /* 0x0041e2000c101114 */
[----:B------:R-:W-:Y:S02]  /*2563b0*/  LOP3.LUT P6, RZ, R9, 0x80000000, RZ, 0xc0, !PT ;  /* 0x8000000009ff7812 */ /* 0x000fe400078cc0ff */
[----:B0-----:R-:W-:-:S11]  /*2563c0*/  PRMT R8, R23, 0x7772, RZ ;  /* 0x0000777217087816 */ /* 0x001fd600000000ff */
        /* <DEDUP_REMOVED lines=98> */
[----:B------:R-:W-:Y:S01]  /*2569f0*/  PRMT R8, R0, 0x7770, RZ ;  /* 0x0000777000087816 */ /* 0x000fe200000000ff */
[----:B------:R-:W3:Y:S10]  /*256a00*/  LDL.LU R29, [R1+0x14] ;  /* 0x00001400011d7983 */ /* 0x000ef40000300800 */
        /* <DEDUP_REMOVED lines=47> */
[----:B------:R-:W4:Y:S04]  /*256d00*/  LDL.LU R17, [R1+0x3e4] ;  /* 0x0003e40001117983 */ /* 0x000f280000300800 */
[----:B----4-:R0:W-:Y:S04]  /*256d10*/  STL [R1+0x78e8], R17 ;  /* 0x0078e81101007387 */ /* 0x0101e80000100800 */
        /* <DEDUP_REMOVED lines=39> */
[----:B------:R-:W4:Y:S04]  /*256f90*/  LDL.LU.64 R24, [R1+0x37e8] ;  /* 0x0037e80001187983 */ /* 0x000f280000300a00 */
[----:B------:R0:W-:Y:S02]  /*256fa0*/  @P5 STG.E.U8 desc[UR20][R20.64], R8 ;  /* 0x0000000814005986 */ /* 0x0001e4000c101114 */
[----:B0-----:R-:W-:-:S02]  /*256fb0*/  PRMT R8, R4, 0x7773, RZ ;  /* 0x0000777304087816 */ /* 0x001fc400000000ff */
        /* <DEDUP_REMOVED lines=20> */
[----:B0-----:R-:W4:Y:S01]  /*257100*/  LDL.LU R17, [R1+0x78e8] ;  /* 0x0078e80001117983 */ /* 0x001f220000300800 */
[----:B------:R-:W-:-:S02]  /*257110*/  LOP3.LUT P6, RZ, R9, 0x8000, RZ, 0xc0, !PT ;  /* 0x0000800009ff7812 */ /* 0x000fc400078cc0ff */
[C---:B------:R-:W-:Y:S02]  /*257120*/  LOP3.LUT P0, RZ, R29.reuse, 0x4, RZ, 0xc0, !PT ;  /* 0x000000041dff7812 */ /* 0x040fe4000780c0ff */
[C---:B------:R-:W-:Y:S02]  /*257130*/  LOP3.LUT P1, RZ, R29.reuse, 0x8, RZ, 0xc0, !PT ;  /* 0x000000081dff7812 */ /* 0x040fe4000782c0ff */
[C---:B------:R-:W-:Y:S02]  /*257140*/  LOP3.LUT P2, RZ, R29.reuse, 0x10, RZ, 0xc0, !PT ;  /* 0x000000101dff7812 */ /* 0x040fe4000784c0ff */
[C---:B------:R-:W-:Y:S02]  /*257150*/  LOP3.LUT P3, RZ, R29.reuse, 0x20, RZ, 0xc0, !PT ;  /* 0x000000201dff7812 */ /* 0x040fe4000786c0ff */
[C---:B------:R-:W-:Y:S02]  /*257160*/  LOP3.LUT P4, RZ, R29.reuse, 0x40, RZ, 0xc0, !PT ;  /* 0x000000401dff7812 */ /* 0x040fe4000788c0ff */
[----:B------:R-:W-:-:S02]  /*257170*/  LOP3.LUT P5, RZ, R29, 0x80, RZ, 0xc0, !PT ;  /* 0x000000801dff7812 */ /* 0x000fc400078ac0ff */
[----:B----4-:R-:W-:-:S05]  /*257180*/  PRMT R8, R17, 0x7770, RZ ;  /* 0x0000777011087816 */ /* 0x010fca00000000ff */
        /* <DEDUP_REMOVED lines=22> */
[----:B0-----:R-:W2:Y:S04]  /*2572f0*/  LDL.LU.64 R2, [R1+0x3830] ;  /* 0x0038300001027983 */ /* 0x001ea80000300a00 */
[----:B------:R-:W3:Y:S04]  /*257300*/  LDL.LU.64 R18, [R1+0x3840] ;  /* 0x0038400001127983 */ /* 0x000ee80000300a00 */
[----:B------:R-:W4:Y:S04]  /*257310*/  LDL.LU.64 R26, [R1+0x3828] ;  /* 0x00382800011a7983 */ /* 0x000f280000300a00 */
[----:B------:R-:W4:Y:S04]  /*257320*/  LDL.LU.64 R22, [R1+0x3838] ;  /* 0x0038380001167983 */ /* 0x000f280000300a00 */
[----:B------:R-:W4:Y:S04]  /*257330*/  LDL.LU.64 R24, [R1+0x3858] ;  /* 0x0038580001187983 */ /* 0x000f280000300a00 */
[----:B------:R-:W4:Y:S01]  /*257340*/  LDL.LU R6, [R1+0x3c8] ;  /* 0x0003c80001067983 */ /* 0x000f220000300800 */
[----:B------:R-:W-:-:S02]  /*257350*/  LOP3.LUT P2, RZ, R29, 0x100, RZ, 0xc0, !PT ;  /* 0x000001001dff7812 */ /* 0x000fc4000784c0ff */
[C---:B------:R-:W-:Y:S02]  /*257360*/  LOP3.LUT P3, RZ, R29.reuse, 0x200, RZ, 0xc0, !PT ;  /* 0x000002001dff7812 */ /* 0x040fe4000786c0ff */
[C---:B------:R-:W-:Y:S02]  /*257370*/  PRMT R8, R4.reuse, 0x7772, RZ ;  /* 0x0000777204087816 */ /* 0x040fe400000000ff */
[----:B------:R-:W-:Y:S01]  /*257380*/  LOP3.LUT P4, RZ, R29, 0x400, RZ, 0xc0, !PT ;  /* 0x000004001dff7812 */ /* 0x000fe2000788c0ff */
[----:B------:R-:W4:Y:S04]  /*257390*/  LDL.LU.64 R20, [R1+0x3868] ;  /* 0x0038680001147983 */ /* 0x000f280000300a00 */
[----:B------:R-:W4:Y:S04]  /*2573a0*/  LDL.LU R28, [R1+0x3ec] ;  /* 0x0003ec00011c7983 */ /* 0x000f280000300800 */
[----:B--2---:R0:W-:Y:S02]  /*2573b0*/  @P2 STG.E.U8 desc[UR20][R2.64], R8 ;  /* 0x0000000802002986 */ /* 0x0041e4000c101114 */
[----:B0-----:R-:W-:-:S02]  /*2573c0*/  PRMT R8, R4, 0x7773, RZ ;  /* 0x0000777304087816 */ /* 0x001fc400000000ff */
[----:B------:R-:W2:Y:S04]  /*2573d0*/  LDL.LU.64 R2, [R1+0x3850] ;  /* 0x0038500001027983 */ /* 0x000ea80000300a00 */
[----:B---3--:R4:W-:Y:S02]  /*2573e0*/  @P3 STG.E.U8 desc[UR20][R18.64], R8 ;  /* 0x0000000812003986 */ /* 0x0089e4000c101114 */
[----:B----4-:R-:W-:-:S05]  /*2573f0*/  PRMT R8, R6, 0x7770, RZ ;  /* 0x0000777006087816 */ /* 0x010fca00000000ff */
[----:B------:R0:W-:Y:S04]  /*257400*/  @P4 STG.E.U8 desc[UR20][R26.64], R8 ;  /* 0x000000081a004986 */ /* 0x0001e8000c101114 */
        /* <DEDUP_REMOVED lines=26> */
[----:B------:R-:W-:Y:S02]  /*2575b0*/  LOP3.LUT R9, R9, 0xfffffbff, RZ, 0xc0, !PT ;  /* 0xfffffbff09097812 */ /* 0x000fe400078ec0ff */
[----:B------:R-:W-:-:S02]  /*2575c0*/  LOP3.LUT P5, RZ, R29, 0x800, RZ, 0xc0, !PT ;  /* 0x000008001dff7812 */ /* 0x000fc400078ac0ff */
[----:B------:R-:W-:Y:S01]  /*2575d0*/  PRMT R8, R6, 0x7771, RZ ;  /* 0x0000777106087816 */ /* 0x000fe200000000ff */
[----:B------:R-:W4:Y:S02]  /*2575e0*/  LDL.LU.64 R10, [R1+0x3888] ;  /* 0x00388800010a7983 */ /* 0x000f240000300a00 */
[----:B------:R-:W-:Y:S02]  /*2575f0*/  @P6 LOP3.LUT R9, R9, 0x400, RZ, 0xfc, !PT ;  /* 0x0000040009096812 */ /* 0x000fe400078efcff */
[----:B------:R-:W-:Y:S01]  /*257600*/  LOP3.LUT P6, RZ, R29, 0x2000, RZ, 0xc0, !PT ;  /* 0x000020001dff7812 */ /* 0x000fe200078cc0ff */
[----:B------:R-:W4:Y:S04]  /*257610*/  LDL.LU R4, [R1+0x450] ;  /* 0x0004500001047983 */ /* 0x000f280000300800 */
[----:B------:R-:W4:Y:S01]  /*257620*/  LDL.LU.64 R14, [R1+0x38a8] ;  /* 0x0038a800010e7983 */ /* 0x000f220000300a00 */
[----:B------:R-:W-:-:S03]  /*257630*/  LOP3.LUT R9, R9, 0xfffff7ff, RZ, 0xc0, !PT ;  /* 0xfffff7ff09097812 */ /* 0x000fc600078ec0ff */
[----:B------:R-:W4:Y:S04]  /*257640*/  LDL.LU.64 R16, [R1+0x38b8] ;  /* 0x0038b80001107983 */ /* 0x000f280000300a00 */
[----:B------:R-:W4:Y:S01]  /*257650*/  LDL.LU.64 R18, [R1+0x38a0] ;  /* 0x0038a00001127983 */ /* 0x000f220000300a00 */
[----:B------:R-:W-:Y:S02]  /*257660*/  @P6 LOP3.LUT R9, R9, 0x800, RZ, 0xfc, !PT ;  /* 0x0000080009096812 */ /* 0x000fe400078efcff */
[----:B------:R-:W-:Y:S01]  /*257670*/  LOP3.LUT P6, RZ, R29, 0x1000, RZ, 0xc0, !PT ;  /* 0x000010001dff7812 */ /* 0x000fe200078cc0ff */
[----:B------:R0:W-:Y:S02]  /*257680*/  @P5 STG.E.U8 desc[UR20][R22.64], R8 ;  /* 0x0000000816005986 */ /* 0x0001e4000c101114 */
[----:B0-----:R-:W-:-:S02]  /*257690*/  PRMT R8, R6, 0x7772, RZ ;  /* 0x0000777206087816 */ /* 0x001fc400000000ff */
[----:B------:R-:W4:Y:S08]  /*2576a0*/  LDL.LU.64 R22, [R1+0x38b0] ;  /* 0x0038b00001167983 */ /* 0x000f300000300a00 */
        /* <DEDUP_REMOVED lines=8> */
[----:B------:R0:W-:Y:S01]  /*257730*/  @P6 STG.E.U8 desc[UR20][R2.64], R8 ;  /* 0x0000000802006986 */ /* 0x0001e2000c101114 */
[----:B------:R-:W-:-:S02]  /*257740*/  LOP3.LUT P6, RZ, R9, 0x200, RZ, 0xc0, !PT ;  /* 0x0000020009ff7812 */ /* 0x000fc400078cc0ff */
[----:B0-----:R-:W-:Y:S01]  /*257750*/  PRMT R8, R28, 0x7771, RZ ;  /* 0x000077711c087816 */ /* 0x001fe200000000ff */
[----:B------:R-:W4:Y:S04]  /*257760*/  LDL.LU.64 R2, [R1+0x38c8] ;  /* 0x0038c80001027983 */ /* 0x000f280000300a00 */
[----:B------:R-:W4:Y:S06]  /*257770*/  LDL.LU R6, [R1+0x430] ;  /* 0x0004300001067983 */ /* 0x000f2c0000300800 */
[----:B---3--:R0:W-:Y:S01]  /*257780*/  @P6 STG.E.U8 desc[UR20][R26.64], R8 ;  /* 0x000000081a006986 */ /* 0x0081e2000c101114 */
[----:B------:R-:W-:-:S02]  /*257790*/  LOP3.LUT P6, RZ, R9, 0x100, RZ, 0xc0, !PT ;  /* 0x0000010009ff7812 */ /* 0x000fc400078cc0ff */
[----:B0-----:R-:W-:Y:S01]  /*2577a0*/  PRMT R8, R28, 0x7772, RZ ;  /* 0x000077721c087816 */ /* 0x001fe200000000ff */
[----:B------:R-:W3:Y:S10]  /*2577b0*/  LDL.LU R27, [R1+0x18] ;  /* 0x00001800011b7983 */ /* 0x000ef40000300800 */
[----:B--2---:R0:W-:Y:S04]  /*2577c0*/  @P6 STG.E.U8 desc[UR20][R12.64], R8 ;  /* 0x000000080c006986 */ /* 0x0041e8000c101114 */
[----:B0-----:R-:W2:Y:S01]  /*2577d0*/  LDL.LU.64 R12, [R1+0x78e0] ;  /* 0x0078e000010c7983 */ /* 0x001ea20000300a00 */
[----:B------:R-:W-:-:S02]  /*2577e0*/  LOP3.LUT P6, RZ, R9, 0x80, RZ, 0xc0, !PT ;  /* 0x0000008009ff7812 */ /* 0x000fc400078cc0ff */
[----:B------:R-:W-:-:S11]  /*2577f0*/  PRMT R8, R28, 0x7773, RZ ;  /* 0x000077731c087816 */ /* 0x000fd600000000ff */
[----:B--2---:R0:W-:Y:S04]  /*257800*/  @P6 STG.E.U8 desc[UR20][R12.64], R8 ;  /* 0x000000080c006986 */ /* 0x0041e8000c101114 */
[----:B0-----:R-:W2:Y:S01]  /*257810*/  LDL.LU.64 R12, [R1+0x78d8] ;  /* 0x0078d800010c7983 */ /* 0x001ea20000300a00 */
[----:B------:R-:W-:Y:S02]  /*257820*/  LOP3.LUT P6, RZ, R9, 0x40, RZ, 0xc0, !PT ;  /* 0x0000004009ff7812 */ /* 0x000fe400078cc0ff */
[----:B----4-:R-:W-:Y:S02]  /*257830*/  PRMT R8, R7, 0x7770, RZ ;  /* 0x0000777007087816 */ /* 0x010fe400000000ff */
[C---:B------:R-:W-:Y:S02]  /*257840*/  LOP3.LUT P0, RZ, R29.reuse, 0x200000, RZ, 0xc0, !PT ;  /* 0x002000001dff7812 */ /* 0x040fe4000780c0ff */
[----:B------:R-:W-:-:S02]  /*257850*/  LOP3.LUT P1, RZ, R29, 0x400000, RZ, 0xc0, !PT ;  /* 0x004000001dff7812 */ /* 0x000fc4000782c0ff */
[C---:B------:R-:W-:Y:S02]  /*257860*/  LOP3.LUT P2, RZ, R29.reuse, 0x800000, RZ, 0xc0, !PT ;  /* 0x008000001dff7812 */ /* 0x040fe4000784c0ff */
[----:B------:R-:W-:-:S03]  /*257870*/  LOP3.LUT P3, RZ, R29, 0x1000000, RZ, 0xc0, !PT ;  /* 0x010000001dff7812 */ /* 0x000fc6000786c0ff */
[----:B--2---:R0:W-:Y:S04]  /*257880*/  @P6 STG.E.U8 desc[UR20][R12.64], R8 ;  /* 0x000000080c006986 */ /* 0x0041e8000c101114 */
[----:B0-----:R-:W2:Y:S01]  /*257890*/  LDL.LU.64 R12, [R1+0x78d0] ;  /* 0x0078d000010c7983 */ /* 0x001ea20000300a00 */
[----:B------:R-:W-:Y:S02]  /*2578a0*/  LOP3.LUT P6, RZ, R9, 0x20, RZ, 0xc0, !PT ;  /* 0x0000002009ff7812 */ /* 0x000fe400078cc0ff */
        /* <DEDUP_REMOVED lines=12> */
[----:B0-----:R-:W-:-:S05]  /*257970*/  PRMT R8, R4, 0x7772, RZ ;  /* 0x0000777204087816 */ /* 0x001fca00000000ff */
[----:B------:R0:W-:Y:S02]  /*257980*/  @P3 STG.E.U8 desc[UR20][R24.64], R8 ;  /* 0x0000000818003986 */ /* 0x0001e4000c101114 */
[----:B0-----:R-:W-:Y:S02]  /*257990*/  PRMT R8, R4, 0x7773, RZ ;  /* 0x0000777304087816 */ /* 0x001fe400000000ff */
[----:B------:R-:W4:Y:S01]  /*2579a0*/  LDL.LU.64 R4, [R1+0x38e8] ;  /* 0x0038e80001047983 */ /* 0x000f220000300a00 */
[----:B---3--:R-:W-:Y:S02]  /*2579b0*/  LOP3.LUT P6, RZ, R27, 0x80, RZ, 0xc0, !PT ;  /* 0x000000801bff7812 */ /* 0x008fe400078cc0ff */
[----:B------:R-:W-:Y:S02]  /*2579c0*/  LOP3.LUT R9, R9, 0xfffffffe, RZ, 0xc0, !PT ;  /* 0xfffffffe09097812 */ /* 0x000fe400078ec0ff */
[C---:B------:R-:W-:Y:S02]  /*2579d0*/  LOP3.LUT P4, RZ, R29.reuse, 0x2000000, RZ, 0xc0, !PT ;  /* 0x020000001dff7812 */ /* 0x040fe4000788c0ff */
[----:B------:R-:W-:-:S02]  /*2579e0*/  LOP3.LUT P5, RZ, R29, 0x4000000, RZ, 0xc0, !PT ;  /* 0x040000001dff7812 */ /* 0x000fc400078ac0ff */
[C---:B------:R-:W-:Y:S01]  /*2579f0*/  LOP3.LUT P2, RZ, R29.reuse, 0x8000000, RZ, 0xc0, !PT ;  /* 0x080000001dff7812 */ /* 0x040fe2000784c0ff */
[----:B------:R-:W3:Y:S08]  /*257a00*/  LDL.LU.64 R22, [R1+0x38f8] ;  /* 0x0038f80001167983 */ /* 0x000ef00000300a00 */
[----:B------:R0:W-:Y:S01]  /*257a10*/  @P4 STG.E.U8 desc[UR20][R20.64], R8 ;  /* 0x0000000814004986 */ /* 0x0001e2000c101114 */
[----:B------:R-:W-:-:S02]  /*257a20*/  LOP3.LUT P3, RZ, R29, 0x10000000, RZ, 0xc0, !PT ;  /* 0x100000001dff7812 */ /* 0x000fc4000786c0ff */
[----:B------:R-:W-:Y:S02]  /*257a30*/  LOP3.LUT P4, RZ, R29, 0x20000000, RZ, 0xc0, !PT ;  /* 0x200000001dff7812 */ /* 0x000fe4000788c0ff */
[----:B0-----:R-:W-:-:S05]  /*257a40*/  PRMT R8, R6, 0x7770, RZ ;  /* 0x0000777006087816 */ /* 0x001fca00000000ff */
[----:B------:R0:W-:Y:S01]  /*257a50*/  @P5 STG.E.U8 desc[UR20][R2.64], R8 ;  /* 0x0000000802005986 */ /* 0x0001e2000c101114 */
[----:B------:R-:W-:Y:S02]  /*257a60*/  LOP3.LUT P5, RZ, R29, 0x40000000, RZ, 0xc0, !PT ;  /* 0x400000001dff7812 */ /* 0x000fe400078ac0ff */
[----:B0-----:R-:W-:Y:S01]  /*257a70*/  PRMT R8, R6, 0x7771, RZ ;  /* 0x0000777106087816 */ /* 0x001fe200000000ff */
[----:B------:R-:W3:Y:S04]  /*257a80*/  LDL.LU.64 R2, [R1+0x3910] ;  /* 0x0039100001027983 */ /* 0x000ee80000300a00 */
[----:B------:R-:W3:Y:S04]  /*257a90*/  LDL.LU.64 R24, [R1+0x38f0] ;  /* 0x0038f00001187983 */ /* 0x000ee80000300a00 */
[----:B------:R-:W3:Y:S01]  /*257aa0*/  LDL.LU.64 R20, [R1+0x3908] ;  /* 0x0039080001147983 */ /* 0x000ee20000300a00 */
        /* <DEDUP_REMOVED lines=21> */
[----:B------:R-:W-:Y:S10]  /*257c00*/  STL.64 [R1+0x78c0], R12 ;  /* 0x0078c00c01007387 */ /* 0x000ff40000100a00 */
[----:B------:R-:W-:-:S02]  /*257c10*/  @P6 LOP3.LUT R9, R9, 0x8, RZ, 0xfc, !PT ;  /* 0x0000000809096812 */ /* 0x000fc400078efcff */
[----:B------:R-:W-:Y:S02]  /*257c20*/  LOP3.LUT P6, RZ, R29, 0x80000000, RZ, 0xc0, !PT ;  /* 0x800000001dff7812 */ /* 0x000fe400078cc0ff */
[----:B------:R-:W2:Y:S04]  /*257c30*/  LDL.LU.64 R28, [R1+0x3920] ;  /* 0x00392000011c7983 */ /* 0x000ea80000300a00 */
[----:B----4-:R0:W-:Y:S04]  /*257c40*/  @P2 STG.E.U8 desc[UR20][R4.64], R8 ;  /* 0x0000000804002986 */ /* 0x0101e8000c101114 */
[----:B0-----:R-:W4:Y:S04]  /*257c50*/  LDL.LU.64 R4, [R1+0x3938] ;  /* 0x0039380001047983 */ /* 0x001f280000300a00 */
[----:B------:R-:W4:Y:S04]  /*257c60*/  LDL.LU R26, [R1+0x434] ;  /* 0x00043400011a7983 */ /* 0x000f280000300800 */
[----:B------:R-:W2:Y:S01]  /*257c70*/  LDL.LU.64 R12, [R1+0x3930] ;  /* 0x00393000010c7983 */ /* 0x000ea20000300a00 */
[----:B------:R-:W-:-:S05]  /*257c80*/  PRMT R8, R6, 0x7772, RZ ;  /* 0x0000777206087816 */ /* 0x000fca00000000ff */
[----:B---3--:R0:W-:Y:S02]  /*257c90*/  @P3 STG.E.U8 desc[UR20][R22.64], R8 ;  /* 0x0000000816003986 */ /* 0x0081e4000c101114 */
[----:B0-----:R-:W-:-:S05]  /*257ca0*/  PRMT R8, R6, 0x7773, RZ ;  /* 0x0000777306087816 */ /* 0x001fca00000000ff */
[----:B------:R0:W-:Y:S02]  /*257cb0*/  @P4 STG.E.U8 desc[UR20][R2.64], R8 ;  /* 0x0000000802004986 */ /* 0x0001e4000c101114 */
[C---:B0-----:R-:W-:Y:S02]  /*257cc0*/  PRMT R8, R7.reuse, 0x7770, RZ ;  /* 0x0000777007087816 */ /* 0x041fe400000000ff */
[----:B--2---:R0:W-:Y:S04]  /*257cd0*/  STL.64 [R1+0x78c8], R12 ;  /* 0x0078c80c01007387 */ /* 0x0041e80000100a00 */
[----:B0-----:R-:W2:Y:S04]  /*257ce0*/  LDL.LU.64 R12, [R1+0x3918] ;  /* 0x00391800010c7983 */ /* 0x001ea80000300a00 */
[----:B------:R0:W-:Y:S04]  /*257cf0*/  @P5 STG.E.U8 desc[UR20][R24.64], R8 ;  /* 0x0000000818005986 */ /* 0x0001e8000c101114 */
[----:B------:R-:W3:Y:S04]  /*257d00*/  LDL.LU.64 R10, [R1+0x3948] ;  /* 0x00394800010a7983 */ /* 0x000ee80000300a00 */
[----:B------:R-:W3:Y:S04]  /*257d10*/  LDL.LU.64 R14, [R1+0x3960] ;  /* 0x00396000010e7983 */ /* 0x000ee80000300a00 */
[----:B------:R-:W3:Y:S04]  /*257d20*/  LDL.LU R2, [R1+0x458] ;  /* 0x0004580001027983 */ /* 0x000ee80000300800 */
[----:B------:R-:W3:Y:S04]  /*257d30*/  LDL.LU.64 R16, [R1+0x3940] ;  /* 0x0039400001107983 */ /* 0x000ee80000300a00 */
[----:B------:R-:W3:Y:S04]  /*257d40*/  LDL.LU.64 R18, [R1+0x3958] ;  /* 0x0039580001127983 */ /* 0x000ee80000300a00 */
        /* <DEDUP_REMOVED lines=8> */
[----:B------:R0:W-:Y:S01]  /*257dd0*/  @P6 STG.E.U8 desc[UR20][R28.64], R8 ;  /* 0x000000081c006986 */ /* 0x0001e2000c101114 */
[----:B------:R-:W-:Y:S01]  /*257de0*/  LOP3.LUT P6, RZ, R9, 0x4, RZ, 0xc0, !PT ;  /* 0x0000000409ff7812 */ /* 0x000fe200078cc0ff */
[----:B0-----:R-:W-:-:S02]  /*257df0*/  IMAD.MOV.U32 R8, RZ, RZ, R7 ;  /* 0x000000ffff087224 */ /* 0x001fc400078e0007 */
[----:B------:R-:W3:Y:S04]  /*257e00*/  LDL.LU.64 R28, [R1+0x3978] ;  /* 0x00397800011c7983 */ /* 0x000ee80000300a00 */
[----:B------:R-:W3:Y:S01]  /*257e10*/  LDL.LU.64 R6, [R1+0x3998] ;  /* 0x0039980001067983 */ /* 0x000ee20000300a00 */
[----:B------:R-:W-:-:S05]  /*257e20*/  PRMT R8, R8, 0x7773, RZ ;  /* 0x0000777308087816 */ /* 0x000fca00000000ff */
[----:B----4-:R0:W-:Y:S01]  /*257e30*/  @P6 STG.E.U8 desc[UR20][R4.64], R8 ;  /* 0x0000000804006986 */ /* 0x0101e2000c101114 */
[C---:B------:R-:W-:Y:S02]  /*257e40*/  LOP3.LUT P6, RZ, R9.reuse, 0x2, RZ, 0xc0, !PT ;  /* 0x0000000209ff7812 */ /* 0x040fe400078cc0ff */
[----:B0-----:R-:W-:Y:S01]  /*257e50*/  PRMT R8, R26, 0x7770, RZ ;  /* 0x000077701a087816 */ /* 0x001fe200000000ff */
[----:B------:R-:W4:Y:S10]  /*257e60*/  LDL.LU.64 R4, [R1+0x39a8] ;  /* 0x0039a80001047983 */ /* 0x000f340000300a00 */
[----:B--2---:R0:W-:Y:S04]  /*257e70*/  @P6 STG.E.U8 desc[UR20][R12.64], R8 ;  /* 0x000000080c006986 */ /* 0x0041e8000c101114 */
[----:B0-----:R-:W2:Y:S01]  /*257e80*/  LDL.LU.64 R12, [R1+0x78c8] ;  /* 0x0078c800010c7983 */ /* 0x001ea20000300a00 */
[----:B------:R-:W-:-:S02]  /*257e90*/  LOP3.LUT P6, RZ, R9, 0x1, RZ, 0xc0, !PT ;  /* 0x0000000109ff7812 */ /* 0x000fc400078cc0ff */
[----:B------:R-:W-:-:S11]  /*257ea0*/  PRMT R8, R26, 0x7771, RZ ;  /* 0x000077711a087816 */ /* 0x000fd600000000ff */
[----:B--2---:R0:W-:Y:S04]  /*257eb0*/  @P6 STG.E.U8 desc[UR20][R12.64], R8 ;  /* 0x000000080c006986 */ /* 0x0041e8000c101114 */
[----:B0-----:R-:W2:Y:S01]  /*257ec0*/  LDL.LU.64 R12, [R1+0x78c0] ;  /* 0x0078c000010c7983 */ /* 0x001ea20000300a00 */
[----:B------:R-:W-:Y:S02]  /*257ed0*/  PRMT R8, R26, 0x7772, RZ ;  /* 0x000077721a087816 */ /* 0x000fe400000000ff */
[C---:B------:R-:W-:Y:S02]  /*257ee0*/  LOP3.LUT P0, RZ, R27.reuse, 0x100, RZ, 0xc0, !PT ;  /* 0x000001001bff7812 */ /* 0x040fe4000780c0ff */
[C---:B------:R-:W-:Y:S02]  /*257ef0*/  LOP3.LUT P1, RZ, R27.reuse, 0x200, RZ, 0xc0, !PT ;  /* 0x000002001bff7812 */ /* 0x040fe4000782c0ff */
[----:B------:R-:W-:-:S02]  /*257f00*/  LOP3.LUT P2, RZ, R27, 0x400, RZ, 0xc0, !PT ;  /* 0x000004001bff7812 */ /* 0x000fc4000784c0ff */
[C---:B------:R-:W-:Y:S02]  /*257f10*/  LOP3.LUT P3, RZ, R27.reuse, 0x800, RZ, 0xc0, !PT ;  /* 0x000008001bff7812 */ /* 0x040fe4000786c0ff */
[C---:B------:R-:W-:Y:S02]  /*257f20*/  LOP3.LUT P4, RZ, R27.reuse, 0x1000, RZ, 0xc0, !PT ;  /* 0x000010001bff7812 */ /* 0x040fe4000788c0ff */
[----:B------:R-:W-:Y:S02]  /*257f30*/  LOP3.LUT P5, RZ, R27, 0x2000, RZ, 0xc0, !PT ;  /* 0x000020001bff7812 */ /* 0x000fe400078ac0ff */
[----:B--2---:R-:W-:-:S13]  /*257f40*/  LOP3.LUT P6, RZ, R12, 0x80000000, RZ, 0xc0, !PT ;  /* 0x800000000cff7812 */ /* 0x004fda00078cc0ff */
        /* <DEDUP_REMOVED lines=22> */
[----:B----4-:R0:W-:Y:S04]  /*2580b0*/  @P5 STG.E.U8 desc[UR20][R4.64], R8 ;  /* 0x0000000804005986 */ /* 0x0101e8000c101114 */
        /* <DEDUP_REMOVED lines=52> */
[----:B0-----:R-:W-:-:S05]  /*258400*/  PRMT R8, R26, 0x7773, RZ ;  /* 0x000077731a087816 */ /* 0x001fca00000000ff */
[----:B------:R0:W-:Y:S02]  /*258410*/  @P5 STG.E.U8 desc[UR20][R2.64], R8 ;  /* 0x0000000802005986 */ /* 0x0001e4000c101114 */
[----:B0-----:R-:W-:Y:S02]  /*258420*/  PRMT R8, R9, 0x7770, RZ ;  /* 0x0000777009087816 */ /* 0x001fe400000000ff */
[----:B------:R-:W4:Y:S04]  /*258430*/  LDL.LU R2, [R1+0x420] ;  /* 0x0004200001027983 */ /* 0x000f280000300800 */
[----:B------:R-:W4:Y:S04]  /*258440*/  LDL.LU.64 R18, [R1+0x3a08] ;  /* 0x003a080001127983 */ /* 0x000f280000300a00 */
[----:B------:R-:W4:Y:S01]  /*258450*/  LDL.LU.64 R22, [R1+0x3a18] ;  /* 0x003a180001167983 */ /* 0x000f220000300a00 */
[----:B------:R-:W-:-:S03]  /*258460*/  LOP3.LUT P0, RZ, R27, 0x8000000, RZ, 0xc0, !PT ;  /* 0x080000001bff7812 */ /* 0x000fc6000780c0ff */
[----:B------:R0:W-:Y:S01]  /*258470*/  @P6 STG.E.U8 desc[UR20][R28.64], R8 ;  /* 0x000000081c006986 */ /* 0x0001e2000c101114 */
[----:B------:R-:W-:Y:S02]  /*258480*/  LOP3.LUT P6, RZ, R12, 0x8000000, RZ, 0xc0, !PT ;  /* 0x080000000cff7812 */ /* 0x000fe400078cc0ff */
[C---:B------:R-:W-:Y:S02]  /*258490*/  LOP3.LUT P1, RZ, R27.reuse, 0x10000000, RZ, 0xc0, !PT ;  /* 0x100000001bff7812 */ /* 0x040fe4000782c0ff */
[C---:B------:R-:W-:Y:S02]  /*2584a0*/  LOP3.LUT P2, RZ, R27.reuse, 0x20000000, RZ, 0xc0, !PT ;  /* 0x200000001bff7812 */ /* 0x040fe4000784c0ff */
[C---:B------:R-:W-:Y:S02]  /*2584b0*/  LOP3.LUT P3, RZ, R27.reuse, 0x40000000, RZ, 0xc0, !PT ;  /* 0x400000001bff7812 */ /* 0x040fe4000786c0ff */
[----:B------:R-:W-:Y:S01]  /*2584c0*/  LOP3.LUT P4, RZ, R27, 0x80000000, RZ, 0xc0, !PT ;  /* 0x800000001bff7812 */ /* 0x000fe2000788c0ff */
[----:B------:R-:W4:Y:S04]  /*2584d0*/  LDL.LU.64 R20, [R1+0x3a38] ;  /* 0x003a380001147983 */ /* 0x000f280000300a00 */
[----:B------:R-:W4:Y:S04]  /*2584e0*/  LDL.LU.64 R26, [R1+0x3a48] ;  /* 0x003a4800011a7983 */ /* 0x000f280000300a00 */
[----:B------:R-:W4:Y:S01]  /*2584f0*/  LDL.LU R3, [R1+0x444] ;  /* 0x0004440001037983 */ /* 0x000f220000300800 */
        /* <DEDUP_REMOVED lines=18> */
[----:B------:R-:W-:-:S09]  /*258620*/  LOP3.LUT P5, RZ, R25, 0x1, RZ, 0xc0, !PT ;  /* 0x0000000119ff7812 */ /* 0x000fd200078ac0ff */
        /* <DEDUP_REMOVED lines=13> */
[----:B------:R-:W4:Y:S04]  /*258700*/  LDL.LU.64 R22, [R1+0x3a70] ;  /* 0x003a700001167983 */ /* 0x000f280000300a00 */
        /* <DEDUP_REMOVED lines=11> */
[----:B------:R-:W3:Y:S04]  /*2587c0*/  LDL.LU.64 R26, [R1+0x3a88] ;  /* 0x003a8800011a7983 */ /* 0x000ee80000300a00 */
[----:B------:R-:W2:Y:S01]  /*2587d0*/  LDL.LU R28, [R1+0x424] ;  /* 0x00042400011c7983 */ /* 0x000ea20000300800 */
[----:B------:R-:W-:-:S02]  /*2587e0*/  LOP3.LUT P2, RZ, R25, 0x2, RZ, 0xc0, !PT ;  /* 0x0000000219ff7812 */ /* 0x000fc4000784c0ff */
[----:B------:R-:W-:Y:S02]  /*2587f0*/  LOP3.LUT P3, RZ, R25, 0x4, RZ, 0xc0, !PT ;  /* 0x0000000419ff7812 */ /* 0x000fe4000786c0ff */
[----:B------:R-:W-:Y:S01]  /*258800*/  PRMT R8, R3, 0x7773, RZ ;  /* 0x0000777303087816 */ /* 0x000fe200000000ff */
[----:B------:R-:W3:Y:S04]  /*258810*/  LDL.LU.64 R6, [R1+0x3a98] ;  /* 0x003a980001067983 */ /* 0x000ee80000300a00 */
[----:B------:R-:W3:Y:S04]  /*258820*/  LDL.LU R9, [R1+0x448] ;  /* 0x0004480001097983 */ /* 0x000ee80000300800 */
[----:B------:R-:W3:Y:S04]  /*258830*/  LDL.LU.64 R2, [R1+0x3a80] ;  /* 0x003a800001027983 */ /* 0x000ee80000300a00 */
[----:B----4-:R2:W-:Y:S02]  /*258840*/  @P2 STG.E.U8 desc[UR20][R22.64], R8 ;  /* 0x0000000816002986 */ /* 0x0105e4000c101114 */
[----:B--2---:R-:W-:-:S05]  /*258850*/  PRMT R8, R28, 0x7770, RZ ;  /* 0x000077701c087816 */ /* 0x004fca00000000ff */
[----:B------:R0:W-:Y:S04]  /*258860*/  @P3 STG.E.U8 desc[UR20][R4.64], R8 ;  /* 0x0000000804003986 */ /* 0x0001e8000c101114 */
[----:B0-----:R-:W2:Y:S04]  /*258870*/  LDL.LU.64 R4, [R1+0x3a90] ;  /* 0x003a900001047983 */ /* 0x001ea80000300a00 */
        /* <DEDUP_REMOVED lines=24> */
[C---:B------:R-:W-:Y:S02]  /*258a00*/  LOP3.LUT P6, RZ, R25.reuse, 0x80, RZ, 0xc0, !PT ;  /* 0x0000008019ff7812 */ /* 0x040fe400078cc0ff */
[----:B------:R-:W-:Y:S02]  /*258a10*/  LOP3.LUT R12, R12, 0xfffbffff, RZ, 0xc0, !PT ;  /* 0xfffbffff0c0c7812 */ /* 0x000fe400078ec0ff */
[----:B------:R-:W-:-:S09]  /*258a20*/  LOP3.LUT P4, RZ, R25, 0x8, RZ, 0xc0, !PT ;  /* 0x0000000819ff7812 */ /* 0x000fd2000788c0ff */
[----:B------:R-:W-:Y:S02]  /*258a30*/  @P6 LOP3.LUT R12, R12, 0x40000, RZ, 0xfc, !PT ;  /* 0x000400000c0c6812 */ /* 0x000fe400078efcff */
[C---:B------:R-:W-:Y:S02]  /*258a40*/  LOP3.LUT P6, RZ, R25.reuse, 0x40, RZ, 0xc0, !PT ;  /* 0x0000004019ff7812 */ /* 0x040fe400078cc0ff */
[----:B------:R-:W-:Y:S02]  /*258a50*/  LOP3.LUT P5, RZ, R25, 0x10, RZ, 0xc0, !PT ;  /* 0x0000001019ff7812 */ /* 0x000fe400078ac0ff */
[----:B------:R-:W-:Y:S02]  /*258a60*/  PRMT R8, R28, 0x7771, RZ ;  /* 0x000077711c087816 */ /* 0x000fe400000000ff */
[----:B------:R-:W-:-:S03]  /*258a70*/  LOP3.LUT R12, R12, 0xfff7ffff, RZ, 0xc0, !PT ;  /* 0xfff7ffff0c0c7812 */ /* 0x000fc600078ec0ff */
[----:B---3--:R0:W-:Y:S04]  /*258a80*/  @P4 STG.E.U8 desc[UR20][R20.64], R8 ;  /* 0x0000000814004986 */ /* 0x0081e8000c101114 */
        /* <DEDUP_REMOVED lines=13> */
[----:B0-----:R-:W-:Y:S01]  /*258b60*/  PRMT R8, R9, 0x7772, RZ ;  /* 0x0000777209087816 */ /* 0x001fe200000000ff */
[----:B----4-:R0:W-:Y:S10]  /*258b70*/  STL.64 [R1+0x7898], R10 ;  /* 0x0078980a01007387 */ /* 0x0101f40000100a00 */
[----:B------:R1:W-:Y:S04]  /*258b80*/  @P6 STG.E.U8 desc[UR20][R16.64], R8 ;  /* 0x0000000810006986 */ /* 0x0003e8000c101114 */
[----:B0-----:R-:W2:Y:S04]  /*258b90*/  LDL.LU.64 R10, [R1+0x3aa8] ;  /* 0x003aa800010a7983 */ /* 0x001ea80000300a00 */
[----:B------:R-:W3:Y:S04]  /*258ba0*/  LDL.LU R29, [R1+0x44c] ;  /* 0x00044c00011d7983 */ /* 0x000ee80000300800 */
[----:B------:R-:W4:Y:S04]  /*258bb0*/  LDL.LU.64 R14, [R1+0x3ad8] ;  /* 0x003ad800010e7983 */ /* 0x000f280000300a00 */
[----:B------:R-:W3:Y:S04]  /*258bc0*/  LDL.LU.64 R18, [R1+0x3ae8] ;  /* 0x003ae80001127983 */ /* 0x000ee80000300a00 */
[----:B------:R-:W3:Y:S04]  /*258bd0*/  LDL.LU.64 R22, [R1+0x3ad0] ;  /* 0x003ad00001167983 */ /* 0x000ee80000300a00 */
[----:B------:R-:W3:Y:S04]  /*258be0*/  LDL.LU.64 R20, [R1+0x3ae0] ;  /* 0x003ae00001147983 */ /* 0x000ee80000300a00 */
[----:B------:R-:W3:Y:S04]  /*258bf0*/  LDL.LU.64 R26, [R1+0x3b00] ;  /* 0x003b0000011a7983 */ /* 0x000ee80000300a00 */
[----:B------:R-:W3:Y:S04]  /*258c00*/  LDL.LU.64 R6, [R1+0x3b10] ;  /* 0x003b100001067983 */ /* 0x000ee80000300a00 */
[----:B------:R-:W3:Y:S04]  /*258c10*/  LDL.LU.64 R2, [R1+0x3af8] ;  /* 0x003af80001027983 */ /* 0x000ee80000300a00 */
[----:B------:R-:W3:Y:S04]  /*258c20*/  LDL.LU R28, [R1+0x42c] ;  /* 0x00042c00011c7983 */ /* 0x000ee80000300800 */
[----:B------:R-:W3:Y:S04]  /*258c30*/  LDL.LU.64 R4, [R1+0x3b08] ;  /* 0x003b080001047983 */ /* 0x000ee80000300a00 */
[----:B-1----:R-:W2:Y:S01]  /*258c40*/  LDL.LU.64 R16, [R1+0x78a8] ;  /* 0x0078a80001107983 */ /* 0x002ea20000300a00 */
[----:B------:R-:W-:-:S02]  /*258c50*/  LOP3.LUT P6, RZ, R12, 0x10000, RZ, 0xc0, !PT ;  /* 0x000100000cff7812 */ /* 0x000fc400078cc0ff */
        /* <DEDUP_REMOVED lines=38> */
[----:B------:R-:W-:Y:S02]  /*258ec0*/  LOP3.LUT P3, RZ, R25, 0x200000, RZ, 0xc0, !PT ;  /* 0x0020000019ff7812 */ /* 0x000fe4000786c0ff */
[C---:B------:R-:W-:Y:S01]  /*258ed0*/  PRMT R8, R28.reuse, 0x7772, RZ ;  /* 0x000077721c087816 */ /* 0x040fe200000000ff */
[----:B------:R-:W4:Y:S04]  /*258ee0*/  LDL.LU.64 R6, [R1+0x3b20] ;  /* 0x003b200001067983 */ /* 0x000f280000300a00 */
[----:B------:R-:W4:Y:S04]  /*258ef0*/  LDL.LU.64 R20, [R1+0x3b30] ;  /* 0x003b300001147983 */ /* 0x000f280000300a00 */
        /* <DEDUP_REMOVED lines=39> */
[----:B------:R0:W-:Y:S04]  /*259170*/  @P4 STG.E.U8 desc[UR20][R6.64], R8 ;  /* 0x0000000806004986 */ /* 0x0001e8000c101114 */
[----:B------:R-:W-:Y:S02]  /*259180*/  @P6 LOP3.LUT R12, R12, 0x800, RZ, 0xfc, !PT ;  /* 0x000008000c0c6812 */ /* 0x000fe400078efcff */
[----:B------:R-:W-:Y:S02]  /*259190*/  LOP3.LUT P6, RZ, R25, 0x1000000, RZ, 0xc0, !PT ;  /* 0x0100000019ff7812 */ /* 0x000fe400078cc0ff */
[C---:B0-----:R-:W-:Y:S01]  /*2591a0*/  PRMT R8, R29.reuse, 0x7771, RZ ;  /* 0x000077711d087816 */ /* 0x041fe200000000ff */
[----:B------:R-:W4:Y:S04]  /*2591b0*/  LDL.LU R6, [R1+0x4c4] ;  /* 0x0004c40001067983 */ /* 0x000f280000300800 */
[----:B------:R-:W4:Y:S04]  /*2591c0*/  LDL.LU.64 R14, [R1+0x3b70] ;  /* 0x003b7000010e7983 */ /* 0x000f280000300a00 */
[----:B------:R-:W4:Y:S04]  /*2591d0*/  LDL.LU.64 R16, [R1+0x3b80] ;  /* 0x003b800001107983 */ /* 0x000f280000300a00 */
[----:B------:R-:W4:Y:S04]  /*2591e0*/  LDL.LU R7, [R1+0x4a4] ;  /* 0x0004a40001077983 */ /* 0x000f280000300800 */
[----:B------:R0:W-:Y:S04]  /*2591f0*/  @P5 STG.E.U8 desc[UR20][R20.64], R8 ;  /* 0x0000000814005986 */ /* 0x0001e8000c101114 */
[----:B------:R-:W4:Y:S04]  /*259200*/  LDL.LU.64 R18, [R1+0x3ba0] ;  /* 0x003ba00001127983 */ /* 0x000f280000300a00 */
[----:B------:R-:W4:Y:S01]  /*259210*/  LDL.LU.64 R22, [R1+0x3bb0] ;  /* 0x003bb00001167983 */ /* 0x000f220000300a00 */
[----:B0-----:R-:W-:-:S03]  /*259220*/  PRMT R8, R29, 0x7772, RZ ;  /* 0x000077721d087816 */ /* 0x001fc600000000ff */
[----:B------:R-:W4:Y:S04]  /*259230*/  LDL.LU.64 R20, [R1+0x3b98] ;  /* 0x003b980001147983 */ /* 0x000f280000300a00 */
[----:B------:R0:W-:Y:S01]  /*259240*/  @P6 STG.E.U8 desc[UR20][R26.64], R8 ;  /* 0x000000081a006986 */ /* 0x0001e2000c101114 */
[C---:B------:R-:W-:Y:S02]  /*259250*/  LOP3.LUT P6, RZ, R12.reuse, 0x800, RZ, 0xc0, !PT ;  /* 0x000008000cff7812 */ /* 0x040fe400078cc0ff */
[----:B0-----:R-:W-:Y:S01]  /*259260*/  PRMT R8, R29, 0x7773, RZ ;  /* 0x000077731d087816 */ /* 0x001fe200000000ff */
[----:B------:R-:W4:Y:S04]  /*259270*/  LDL.LU.64 R26, [R1+0x3ba8] ;  /* 0x003ba800011a7983 */ /* 0x000f280000300a00 */
[----:B------:R-:W4:Y:S06]  /*259280*/  LDL.LU.64 R28, [R1+0x3bc8] ;  /* 0x003bc800011c7983 */ /* 0x000f2c0000300a00 */
        /* <DEDUP_REMOVED lines=43> */
[----:B--2---:R0:W-:Y:S02]  /*259540*/  @P4 STG.E.U8 desc[UR20][R2.64], R8 ;  /* 0x0000000802004986 */ /* 0x0041e4000c101114 */
[----:B0-----:R-:W-:-:S05]  /*259550*/  PRMT R8, R25, 0x7770, RZ ;  /* 0x0000777019087816 */ /* 0x001fca00000000ff */
[----:B---3--:R0:W-:Y:S04]  /*259560*/  @P5 STG.E.U8 desc[UR20][R4.64], R8 ;  /* 0x0000000804005986 */ /* 0x0081e8000c101114 */
[----:B0-----:R-:W2:Y:S04]  /*259570*/  LDL.LU.64 R4, [R1+0x3bf0] ;  /* 0x003bf00001047983 */ /* 0x001ea80000300a00 */
[----:B------:R-:W3:Y:S01]  /*259580*/  LDL.LU.64 R2, [R1+0x3c08] ;  /* 0x003c080001027983 */ /* 0x000ee20000300a00 */
[C---:B------:R-:W-:Y:S02]  /*259590*/  LOP3.LUT P2, RZ, R24.reuse, 0x80, RZ, 0xc0, !PT ;  /* 0x0000008018ff7812 */ /* 0x040fe4000784c0ff */
[----:B------:R-:W-:-:S02]  /*2595a0*/  LOP3.LUT P3, RZ, R24, 0x100, RZ, 0xc0, !PT ;  /* 0x0000010018ff7812 */ /* 0x000fc4000786c0ff */
[C---:B------:R-:W-:Y:S02]  /*2595b0*/  PRMT R8, R25.reuse, 0x7771, RZ ;  /* 0x0000777119087816 */ /* 0x040fe400000000ff */
[----:B------:R-:W-:Y:S01]  /*2595c0*/  LOP3.LUT P4, RZ, R24, 0x200, RZ, 0xc0, !PT ;  /* 0x0000020018ff7812 */ /* 0x000fe2000788c0ff */
[----:B------:R-:W3:Y:S04]  /*2595d0*/  LDL.LU.64 R20, [R1+0x3be8] ;  /* 0x003be80001147983 */ /* 0x000ee80000300a00 */
[----:B------:R-:W3:Y:S04]  /*2595e0*/  LDL.LU.64 R26, [R1+0x3c00] ;  /* 0x003c0000011a7983 */ /* 0x000ee80000300a00 */
[----:B------:R-:W3:Y:S04]  /*2595f0*/  LDL.LU R28, [R1+0x4a8] ;  /* 0x0004a800011c7983 */ /* 0x000ee80000300800 */
[----:B----4-:R0:W-:Y:S02]  /*259600*/  @P2 STG.E.U8 desc[UR20][R6.64], R8 ;  /* 0x0000000806002986 */ /* 0x0101e4000c101114 */
[----:B0-----:R-:W-:-:S02]  /*259610*/  PRMT R8, R25, 0x7772, RZ ;  /* 0x0000777219087816 */ /* 0x001fc400000000ff */
[----:B------:R-:W4:Y:S04]  /*259620*/  LDL.LU.64 R6, [R1+0x3c18] ;  /* 0x003c180001067983 */ /* 0x000f280000300a00 */
[----:B------:R-:W4:Y:S04]  /*259630*/  LDL.LU R29, [R1+0x4cc] ;  /* 0x0004cc00011d7983 */ /* 0x000f280000300800 */
[----:B--2---:R0:W-:Y:S02]  /*259640*/  @P3 STG.E.U8 desc[UR20][R4.64], R8 ;  /* 0x0000000804003986 */ /* 0x0041e4000c101114 */
[----:B0-----:R-:W-:-:S02]  /*259650*/  PRMT R8, R25, 0x7773, RZ ;  /* 0x0000777319087816 */ /* 0x001fc400000000ff */
        /* <DEDUP_REMOVED lines=29> */
[----:B------:R-:W-:Y:S02]  /*259830*/  LOP3.LUT P5, RZ, R24, 0x400, RZ, 0xc0, !PT ;  /* 0x0000040018ff7812 */ /* 0x000fe400078ac0ff */
[----:B------:R-:W-:Y:S02]  /*259840*/  PRMT R8, R28, 0x7770, RZ ;  /* 0x000077701c087816 */ /* 0x000fe400000000ff */
[----:B------:R-:W-:Y:S01]  /*259850*/  LOP3.LUT R12, R12, 0xfffffffb, RZ, 0xc0, !PT ;  /* 0xfffffffb0c0c7812 */ /* 0x000fe200078ec0ff */
        /* <DEDUP_REMOVED lines=11> */
[----:B0-----:R-:W-:Y:S01]  /*259910*/  PRMT R8, R28, 0x7771, RZ ;  /* 0x000077711c087816 */ /* 0x001fe200000000ff */
[----:B------:R-:W3:Y:S10]  /*259920*/  LDL.LU.64 R20, [R1+0x3c60] ;  /* 0x003c600001147983 */ /* 0x000ef40000300a00 */
[----:B------:R0:W-:Y:S01]  /*259930*/  @P6 STG.E.U8 desc[UR20][R26.64], R8 ;  /* 0x000000081a006986 */ /* 0x0001e2000c101114 */
[----:B------:R-:W-:-:S02]  /*259940*/  LOP3.LUT P6, RZ, R12, 0x8, RZ, 0xc0, !PT ;  /* 0x000000080cff7812 */ /* 0x000fc400078cc0ff */
[----:B0-----:R-:W-:Y:S01]  /*259950*/  PRMT R8, R28, 0x7772, RZ ;  /* 0x000077721c087816 */ /* 0x001fe200000000ff */
[----:B------:R-:W3:Y:S10]  /*259960*/  LDL.LU.64 R26, [R1+0x3c70] ;  /* 0x003c7000011a7983 */ /* 0x000ef40000300a00 */
        /* <DEDUP_REMOVED lines=12> */
[----:B------:R-:W2:Y:S10]  /*259a30*/  LDL.LU R28, [R1+0x24] ;  /* 0x00002400011c7983 */ /* 0x000eb40000300800 */
        /* <DEDUP_REMOVED lines=16> */
[----:B---3--:R-:W-:-:S11]  /*259b40*/  PRMT R8, R2, 0x7770, RZ ;  /* 0x0000777002087816 */ /* 0x008fd600000000ff */
        /* <DEDUP_REMOVED lines=73> */
[----:B------:R-:W4:Y:S01]  /*259fe0*/  LDL.LU.64 R20, [R1+0x3d30] ;  /* 0x003d300001147983 */ /* 0x000f220000300a00 */
[----:B0-----:R-:W-:-:S03]  /*259ff0*/  PRMT R8, R9, 0x7770, RZ ;  /* 0x0000777009087816 */ /* 0x001fc600000000ff */
[----:B------:R-:W4:Y:S04]  /*25a000*/  LDL.LU.64 R26, [R1+0x3d40] ;  /* 0x003d4000011a7983 */ /* 0x000f280000300a00 */
[----:B------:R-:W4:Y:S04]  /*25a010*/  LDL.LU R22, [R1+0x498] ;  /* 0x0004980001167983 */ /* 0x000f280000300800 */
        /* <DEDUP_REMOVED lines=43> */
[----:B------:R-:W4:Y:S04]  /*25a2d0*/  LDL.LU.64 R26, [R1+0x3d68] ;  /* 0x003d6800011a7983 */ /* 0x000f280000300a00 */
[----:B------:R0:W-:Y:S02]  /*25a2e0*/  @P3 STG.E.U8 desc[UR20][R6.64], R8 ;  /* 0x0000000806003986 */ /* 0x0001e4000c101114 */
[----:B0-----:R-:W-:-:S05]  /*25a2f0*/  PRMT R8, R22, 0x7771, RZ ;  /* 0x0000777116087816 */ /* 0x001fca00000000ff */
[----:B---3--:R0:W-:Y:S02]  /*25a300*/  @P4 STG.E.U8 desc[UR20][R2.64], R8 ;  /* 0x0000000802004986 */ /* 0x0081e4000c101114 */
[----:B0-----:R-:W-:-:S05]  /*25a310*/  PRMT R8, R22, 0x7772, RZ ;  /* 0x0000777216087816 */ /* 0x001fca00000000ff */
[----:B--2---:R0:W-:Y:S04]  /*25a320*/  @P5 STG.E.U8 desc[UR20][R4.64], R8 ;  /* 0x0000000804005986 */ /* 0x0041e8000c101114 */
        /* <DEDUP_REMOVED lines=8> */
[----:B------:R-:W3:Y:S04]  /*25a3b0*/  LDL.LU.64 R2, [R1+0x3d78] ;  /* 0x003d780001027983 */ /* 0x000ee80000300a00 */
[----:B------:R-:W3:Y:S04]  /*25a3c0*/  LDL.LU R9, [R1+0x49c] ;  /* 0x00049c0001097983 */ /* 0x000ee80000300800 */
[----:B----4-:R2:W-:Y:S02]  /*25a3d0*/  @P2 STG.E.U8 desc[UR20][R26.64], R8 ;  /* 0x000000081a002986 */ /* 0x0105e4000c101114 */
[----:B--2---:R-:W-:-:S05]  /*25a3e0*/  PRMT R8, R29, 0x7770, RZ ;  /* 0x000077701d087816 */ /* 0x004fca00000000ff */
[----:B------:R0:W-:Y:S04]  /*25a3f0*/  @P3 STG.E.U8 desc[UR20][R4.64], R8 ;  /* 0x0000000804003986 */ /* 0x0001e8000c101114 */
[----:B0-----:R-:W2:Y:S04]  /*25a400*/  LDL.LU.64 R4, [R1+0x3d88] ;  /* 0x003d880001047983 */ /* 0x001ea80000300a00 */
[----:B------:R-:W4:Y:S04]  /*25a410*/  LDL.LU R27, [R1+0x480] ;  /* 0x00048000011b7983 */ /* 0x000f280000300800 */
        /* <DEDUP_REMOVED lines=38> */
[C---:B------:R-:W-:Y:S02]  /*25a680*/  LOP3.LUT P6, RZ, R28.reuse, 0x20000, RZ, 0xc0, !PT ;  /* 0x000200001cff7812 */ /* 0x040fe400078cc0ff */
[C---:B0-----:R-:W-:Y:S01]  /*25a690*/  PRMT R8, R29.reuse, 0x7772, RZ ;  /* 0x000077721d087816 */ /* 0x041fe200000000ff */
[----:B------:R-:W4:Y:S04]  /*25a6a0*/  LDL.LU.64 R24, [R1+0x3dd8] ;  /* 0x003dd80001187983 */ /* 0x000f280000300a00 */
[----:B------:R0:W-:Y:S02]  /*25a6b0*/  @P5 STG.E.U8 desc[UR20][R20.64], R8 ;  /* 0x0000000814005986 */ /* 0x0001e4000c101114 */
[----:B0-----:R-:W-:Y:S02]  /*25a6c0*/  PRMT R8, R29, 0x7773, RZ ;  /* 0x000077731d087816 */ /* 0x001fe400000000ff */
[----:B------:R-:W-:-:S02]  /*25a6d0*/  LOP3.LUT P0, RZ, R28, 0x4000000, RZ, 0xc0, !PT ;  /* 0x040000001cff7812 */ /* 0x000fc4000780c0ff */
[C---:B------:R-:W-:Y:S02]  /*25a6e0*/  LOP3.LUT P1, RZ, R28.reuse, 0x8000000, RZ, 0xc0, !PT ;  /* 0x080000001cff7812 */ /* 0x040fe4000782c0ff */
[C---:B------:R-:W-:Y:S02]  /*25a6f0*/  LOP3.LUT P2, RZ, R28.reuse, 0x10000000, RZ, 0xc0, !PT ;  /* 0x100000001cff7812 */ /* 0x040fe4000784c0ff */
[C---:B------:R-:W-:Y:S01]  /*25a700*/  LOP3.LUT P3, RZ, R28.reuse, 0x20000000, RZ, 0xc0, !PT ;  /* 0x200000001cff7812 */ /* 0x040fe2000786c0ff */
[----:B------:R0:W-:Y:S01]  /*25a710*/  @P6 STG.E.U8 desc[UR20][R6.64], R8 ;  /* 0x0000000806006986 */ /* 0x0001e2000c101114 */
[----:B------:R-:W-:Y:S02]  /*25a720*/  LOP3.LUT P6, RZ, R13, 0x80000, RZ, 0xc0, !PT ;  /* 0x000800000dff7812 */ /* 0x000fe400078cc0ff */
[----:B------:R-:W-:Y:S01]  /*25a730*/  LOP3.LUT P4, RZ, R28, 0x40000000, RZ, 0xc0, !PT ;  /* 0x400000001cff7812 */ /* 0x000fe2000788c0ff */
[----:B------:R-:W4:Y:S01]  /*25a740*/  LDL.LU.64 R20, [R1+0x3df8] ;  /* 0x003df80001147983 */ /* 0x000f220000300a00 */
[----:B0-----:R-:W-:-:S09]  /*25a750*/  PRMT R8, R9, 0x7770, RZ ;  /* 0x0000777009087816 */ /* 0x001fd200000000ff */
[----:B------:R0:W-:Y:S01]  /*25a760*/  @P6 STG.E.U8 desc[UR20][R2.64], R8 ;  /* 0x0000000802006986 */ /* 0x0001e2000c101114 */
[----:B------:R-:W-:Y:S02]  /*25a770*/  LOP3.LUT P6, RZ, R13, 0x40000, RZ, 0xc0, !PT ;  /* 0x000400000dff7812 */ /* 0x000fe400078cc0ff */
[----:B0-----:R-:W-:-:S11]  /*25a780*/  PRMT R8, R9, 0x7771, RZ ;  /* 0x0000777109087816 */ /* 0x001fd600000000ff */
[----:B--2---:R0:W-:Y:S01]  /*25a790*/  @P6 STG.E.U8 desc[UR20][R4.64], R8 ;  /* 0x0000000804006986 */ /* 0x0041e2000c101114 */
[----:B------:R-:W-:Y:S02]  /*25a7a0*/  LOP3.LUT P6, RZ, R13, 0x20000, RZ, 0xc0, !PT ;  /* 0x000200000dff7812 */ /* 0x000fe400078cc0ff */
[----:B------:R-:W-:Y:S02]  /*25a7b0*/  LOP3.LUT P5, RZ, R28, 0x80000000, RZ, 0xc0, !PT ;  /* 0x800000001cff7812 */ /* 0x000fe400078ac0ff */
[----:B------:R-:W2:Y:S04]  /*25a7c0*/  LDL.LU.64 R28, [R1+0x3e08] ;  /* 0x003e0800011c7983 */ /* 0x000ea80000300a00 */
[----:B------:R-:W2:Y:S04]  /*25a7d0*/  LDL.LU.64 R2, [R1+0x3df0] ;  /* 0x003df00001027983 */ /* 0x000ea80000300a00 */
[----:B------:R-:W2:Y:S04]  /*25a7e0*/  LDL.LU R6, [R1+0x484] ;  /* 0x0004840001067983 */ /* 0x000ea80000300800 */
[----:B------:R-:W2:Y:S01]  /*25a7f0*/  LDL.LU R7, [R1+0x28] ;  /* 0x0000280001077983 */ /* 0x000ea20000300800 */
[----:B0-----:R-:W-:-:S03]  /*25a800*/  PRMT R8, R9, 0x7772, RZ ;  /* 0x0000777209087816 */ /* 0x001fc600000000ff */
[----:B------:R-:W2:Y:S04]  /*25a810*/  LDL.LU.64 R4, [R1+0x3e00] ;  /* 0x003e000001047983 */ /* 0x000ea80000300a00 */
[----:B---3--:R0:W-:Y:S04]  /*25a820*/  @P6 STG.E.U8 desc[UR20][R10.64], R8 ;  /* 0x000000080a006986 */ /* 0x0081e8000c101114 */
[----:B0-----:R-:W3:Y:S01]  /*25a830*/  LDL.LU.64 R10, [R1+0x7858] ;  /* 0x00785800010a7983 */ /* 0x001ee20000300a00 */
[----:B------:R-:W-:Y:S02]  /*25a840*/  LOP3.LUT P6, RZ, R13, 0x10000, RZ, 0xc0, !PT ;  /* 0x000100000dff7812 */ /* 0x000fe400078cc0ff */
[----:B------:R-:W-:-:S11]  /*25a850*/  PRMT R8, R9, 0x7773, RZ ;  /* 0x0000777309087816 */ /* 0x000fd600000000ff */
[----:B---3--:R0:W-:Y:S04]  /*25a860*/  @P6 STG.E.U8 desc[UR20][R10.64], R8 ;  /* 0x000000080a006986 */ /* 0x0081e8000c101114 */
[----:B0-----:R-:W3:Y:S01]  /*25a870*/  LDL.LU.64 R10, [R1+0x7850] ;  /* 0x00785000010a7983 */ /* 0x001ee20000300a00 */
[----:B------:R-:W-:Y:S02]  /*25a880*/  LOP3.LUT P6, RZ, R13, 0x8000, RZ, 0xc0, !PT ;  /* 0x000080000dff7812 */ /* 0x000fe400078cc0ff */
[----:B----4-:R-:W-:-:S11]  /*25a890*/  PRMT R8, R27, 0x7770, RZ ;  /* 0x000077701b087816 */ /* 0x010fd600000000ff */
        /* <DEDUP_REMOVED lines=82> */
[----:B------:R-:W-:Y:S02]  /*25adc0*/  LOP3.LUT P6, RZ, R13, 0x800, RZ, 0xc0, !PT ;  /* 0x000008000dff7812 */ /* 0x000fe400078cc0ff */
        /* <DEDUP_REMOVED lines=27> */
[----:B0-----:R-:W4:Y:S01]  /*25af80*/  LDL.LU R15, [R1+0x7838] ;  /* 0x00783800010f7983 */ /* 0x001f220000300800 */
[----:B------:R-:W-:-:S02]  /*25af90*/  LOP3.LUT P6, RZ, R13, 0x40, RZ, 0xc0, !PT ;  /* 0x000000400dff7812 */ /* 0x000fc400078cc0ff */
[----:B------:R-:W-:-:S11]  /*25afa0*/  PRMT R8, R25, 0x7770, RZ ;  /* 0x0000777019087816 */ /* 0x000fd600000000ff */
        /* <DEDUP_REMOVED lines=20> */
[----:B------:R-:W-:Y:S02]  /*25b0f0*/  LOP3.LUT P6, RZ, R7, 0x80000000, RZ, 0xc0, !PT ;  /* 0x8000000007ff7812 */ /* 0x000fe400078cc0ff */
[----:B------:R-:W-:Y:S02]  /*25b100*/  LOP3.LUT R13, R13, 0xfffffffe, RZ, 0xc0, !PT ;  /* 0xfffffffe0d0d7812 */ /* 0x000fe400078ec0ff */
[----:B------:R-:W-:Y:S01]  /*25b110*/  LOP3.LUT P2, RZ, R7, 0x80000, RZ, 0xc0, !PT ;  /* 0x0008000007ff7812 */ /* 0x000fe2000784c0ff */
[----:B------:R-:W3:Y:S04]  /*25b120*/  LDL.LU.64 R22, [R1+0x3ee0] ;  /* 0x003ee00001167983 */ /* 0x000ee80000300a00 */
[----:B------:R-:W3:Y:S04]  /*25b130*/  LDL.LU.64 R2, [R1+0x3ef0] ;  /* 0x003ef00001027983 */ /* 0x000ee80000300a00 */
[----:B------:R-:W3:Y:S01]  /*25b140*/  LDL.LU.64 R20, [R1+0x3ed8] ;  /* 0x003ed80001147983 */ /* 0x000ee20000300a00 */
[----:B------:R-:W-:-:S03]  /*25b150*/  PRMT R8, R24, 0x7771, RZ ;  /* 0x0000777118087816 */ /* 0x000fc600000000ff */
[----:B------:R-:W3:Y:S04]  /*25b160*/  LDL.LU.64 R28, [R1+0x3ee8] ;  /* 0x003ee800011c7983 */ /* 0x000ee80000300a00 */
[----:B------:R-:W3:Y:S04]  /*25b170*/  LDL.LU R9, [R1+0x4d0] ;  /* 0x0004d00001097983 */ /* 0x000ee80000300800 */
[----:B------:R-:W3:Y:S01]  /*25b180*/  LDL.LU R27, [R1+0x2c] ;  /* 0x00002c00011b7983 */ /* 0x000ee20000300800 */
[C---:B------:R-:W-:Y:S02]  /*25b190*/  LOP3.LUT P3, RZ, R7.reuse, 0x100000, RZ, 0xc0, !PT ;  /* 0x0010000007ff7812 */ /* 0x040fe4000786c0ff */
[----:B------:R-:W-:-:S02]  /*25b1a0*/  LOP3.LUT P4, RZ, R7, 0x200000, RZ, 0xc0, !PT ;  /* 0x0020000007ff7812 */ /* 0x000fc4000788c0ff */
[----:B------:R-:W-:Y:S02]  /*25b1b0*/  LOP3.LUT P5, RZ, R7, 0x400000, RZ, 0xc0, !PT ;  /* 0x0040000007ff7812 */ /* 0x000fe400078ac0ff */
        /* <DEDUP_REMOVED lines=21> */
[----:B------:R-:W-:Y:S10]  /*25b310*/  STL [R1+0x7828], R15 ;  /* 0x0078280f01007387 */ /* 0x000ff40000100800 */
[----:B------:R-:W-:-:S02]  /*25b320*/  @P6 LOP3.LUT R13, R13, 0x8, RZ, 0xfc, !PT ;  /* 0x000000080d0d6812 */ /* 0x000fc400078efcff */
[----:B------:R-:W-:Y:S02]  /*25b330*/  LOP3.LUT P6, RZ, R7, 0x800000, RZ, 0xc0, !PT ;  /* 0x0080000007ff7812 */ /* 0x000fe400078cc0ff */
[----:B------:R-:W4:Y:S04]  /*25b340*/  LDL.LU.64 R6, [R1+0x3f00] ;  /* 0x003f000001067983 */ /* 0x000f280000300a00 */
[----:B--2---:R0:W-:Y:S04]  /*25b350*/  @P2 STG.E.U8 desc[UR20][R4.64], R8 ;  /* 0x0000000804002986 */ /* 0x0041e8000c101114 */
[----:B0-----:R-:W2:Y:S04]  /*25b360*/  LDL.LU.64 R4, [R1+0x3f10] ;  /* 0x003f100001047983 */ /* 0x001ea80000300a00 */
[----:B------:R-:W2:Y:S04]  /*25b370*/  LDL.LU R26, [R1+0x460] ;  /* 0x00046000011a7983 */ /* 0x000ea80000300800 */
[----:B------:R-:W4:Y:S01]  /*25b380*/  LDL.LU.64 R14, [R1+0x3f08] ;  /* 0x003f0800010e7983 */ /* 0x000f220000300a00 */
[----:B------:R-:W-:-:S05]  /*25b390*/  PRMT R8, R24, 0x7772, RZ ;  /* 0x0000777218087816 */ /* 0x000fca00000000ff */
[----:B---3--:R0:W-:Y:S02]  /*25b3a0*/  @P3 STG.E.U8 desc[UR20][R22.64], R8 ;  /* 0x0000000816003986 */ /* 0x0081e4000c101114 */
[----:B0-----:R-:W-:-:S05]  /*25b3b0*/  PRMT R8, R24, 0x7773, RZ ;  /* 0x0000777318087816 */ /* 0x001fca00000000ff */
[----:B------:R0:W-:Y:S02]  /*25b3c0*/  @P4 STG.E.U8 desc[UR20][R2.64], R8 ;  /* 0x0000000802004986 */ /* 0x0001e4000c101114 */
[----:B0-----:R-:W-:-:S05]  /*25b3d0*/  PRMT R8, R9, 0x7770, RZ ;  /* 0x0000777009087816 */ /* 0x001fca00000000ff */
[----:B------:R-:W-:Y:S04]  /*25b3e0*/  @P5 STG.E.U8 desc[UR20][R20.64], R8 ;  /* 0x0000000814005986 */ /* 0x000fe8000c101114 */
[----:B----4-:R0:W-:Y:S04]  /*25b3f0*/  STL.64 [R1+0x7830], R14 ;  /* 0x0078300e01007387 */ /* 0x0101e80000100a00 */
[----:B0-----:R-:W3:Y:S01]  /*25b400*/  LDL.LU.64 R14, [R1+0x3ef8] ;  /* 0x003ef800010e7983 */ /* 0x001ee20000300a00 */
[----:B------:R-:W-:-:S03]  /*25b410*/  PRMT R8, R9, 0x7771, RZ ;  /* 0x0000777109087816 */ /* 0x000fc600000000ff */
[----:B------:R-:W4:Y:S04]  /*25b420*/  LDL.LU.64 R10, [R1+0x3f38] ;  /* 0x003f3800010a7983 */ /* 0x000f280000300a00 */
[----:B------:R-:W4:Y:S04]  /*25b430*/  LDL.LU R2, [R1+0x4d4] ;  /* 0x0004d40001027983 */ /* 0x000f280000300800 */
[----:B------:R-:W4:Y:S04]  /*25b440*/  LDL.LU.64 R16, [R1+0x3f20] ;  /* 0x003f200001107983 */ /* 0x000f280000300a00 */
[----:B------:R0:W-:Y:S01]  /*25b450*/  @P6 STG.E.U8 desc[UR20][R28.64], R8 ;  /* 0x000000081c006986 */ /* 0x0001e2000c101114 */
[----:B------:R-:W-:-:S03]  /*25b460*/  LOP3.LUT P6, RZ, R13, 0x8, RZ, 0xc0, !PT ;  /* 0x000000080dff7812 */ /* 0x000fc600078cc0ff */
[----:B------:R-:W4:Y:S04]  /*25b470*/  LDL.LU.64 R18, [R1+0x3f30] ;  /* 0x003f300001127983 */ /* 0x000f280000300a00 */
[----:B------:R-:W4:Y:S04]  /*25b480*/  LDL.LU R3, [R1+0x464] ;  /* 0x0004640001037983 */ /* 0x000f280000300800 */
[----:B------:R-:W4:Y:S04]  /*25b490*/  LDL.LU.64 R22, [R1+0x3f48] ;  /* 0x003f480001167983 */ /* 0x000f280000300a00 */
[----:B------:R-:W4:Y:S04]  /*25b4a0*/  LDL.LU.64 R24, [R1+0x3f58] ;  /* 0x003f580001187983 */ /* 0x000f280000300a00 */
        /* <DEDUP_REMOVED lines=14> */
[C---:B------:R-:W-:Y:S01]  /*25b590*/  PRMT R8, R26.reuse, 0x7771, RZ ;  /* 0x000077711a087816 */ /* 0x040fe200000000ff */
[----:B------:R-:W4:Y:S10]  /*25b5a0*/  LDL.LU.64 R12, [R1+0x3f28] ;  /* 0x003f2800010c7983 */ /* 0x000f340000300a00 */
[----:B---3--:R0:W-:Y:S04]  /*25b5b0*/  @P6 STG.E.U8 desc[UR20][R14.64], R8 ;  /* 0x000000080e006986 */ /* 0x0081e8000c101114 */
[----:B0-----:R-:W3:Y:S01]  /*25b5c0*/  LDL.LU R15, [R1+0x7828] ;  /* 0x00782800010f7983 */ /* 0x001ee20000300800 */
[----:B------:R-:W-:-:S02]  /*25b5d0*/  PRMT R8, R26, 0x7772, RZ ;  /* 0x000077721a087816 */ /* 0x000fc400000000ff */
[C---:B------:R-:W-:Y:S02]  /*25b5e0*/  LOP3.LUT P0, RZ, R27.reuse, 0x1, RZ, 0xc0, !PT ;  /* 0x000000011bff7812 */ /* 0x040fe4000780c0ff */
[C---:B------:R-:W-:Y:S02]  /*25b5f0*/  LOP3.LUT P1, RZ, R27.reuse, 0x2, RZ, 0xc0, !PT ;  /* 0x000000021bff7812 */ /* 0x040fe4000782c0ff */
[C---:B------:R-:W-:Y:S02]  /*25b600*/  LOP3.LUT P2, RZ, R27.reuse, 0x4, RZ, 0xc0, !PT ;  /* 0x000000041bff7812 */ /* 0x040fe4000784c0ff */
[C---:B------:R-:W-:Y:S02]  /*25b610*/  LOP3.LUT P3, RZ, R27.reuse, 0x8, RZ, 0xc0, !PT ;  /* 0x000000081bff7812 */ /* 0x040fe4000786c0ff */
[C---:B------:R-:W-:Y:S02]  /*25b620*/  LOP3.LUT P4, RZ, R27.reuse, 0x10, RZ, 0xc0, !PT ;  /* 0x000000101bff7812 */ /* 0x040fe4000788c0ff */
[----:B------:R-:W-:-:S02]  /*25b630*/  LOP3.LUT P5, RZ, R27, 0x20, RZ, 0xc0, !PT ;  /* 0x000000201bff7812 */ /* 0x000fc400078ac0ff */
[----:B---3--:R-:W-:-:S13]  /*25b640*/  LOP3.LUT P6, RZ, R15, 0x80000000, RZ, 0xc0, !PT ;  /* 0x800000000fff7812 */ /* 0x008fda00078cc0ff */
        /* <DEDUP_REMOVED lines=140> */
[----:B------:R-:W-:Y:S02]  /*25bf10*/  LOP3.LUT P3, RZ, R27, 0x4000000, RZ, 0xc0, !PT ;  /* 0x040000001bff7812 */ /* 0x000fe4000786c0ff */
[----:B------:R-:W-:Y:S01]  /*25bf20*/  PRMT R8, R26, 0x7773, RZ ;  /* 0x000077731a087816 */ /* 0x000fe200000000ff */
        /* <DEDUP_REMOVED lines=26> */
[----:B------:R-:W-:Y:S01]  /*25c0d0*/  LOP3.LUT P6, RZ, R27, 0x20000000, RZ, 0xc0, !PT ;  /* 0x200000001bff7812 */ /* 0x000fe200078cc0ff */
        /* <DEDUP_REMOVED lines=27> */
[----:B------:R-:W4:Y:S04]  /*25c290*/  LDL.LU.64 R28, [R1+0x40b0] ;  /* 0x0040b000011c7983 */ /* 0x000f280000300a00 */
        /* <DEDUP_REMOVED lines=44> */
[----:B--2---:R0:W-:Y:S04]  /*25c560*/  @P5 STG.E.U8 desc[UR20][R4.64], R8 ;  /* 0x0000000804005986 */ /* 0x0041e8000c101114 */
[----:B0-----:R-:W2:Y:S01]  /*25c570*/  LDL.LU.64 R4, [R1+0x40d8] ;  /* 0x0040d80001047983 */ /* 0x001ea20000300a00 */
[C---:B------:R-:W-:Y:S02]  /*25c580*/  LOP3.LUT P2, RZ, R3.reuse, 0x1000, RZ, 0xc0, !PT ;  /* 0x0000100003ff7812 */ /* 0x040fe4000784c0ff */
[----:B------:R-:W-:Y:S02]  /*25c590*/  LOP3.LUT P3, RZ, R3, 0x2000, RZ, 0xc0, !PT ;  /* 0x0000200003ff7812 */ /* 0x000fe4000786c0ff */
[C---:B------:R-:W-:Y:S01]  /*25c5a0*/  PRMT R8, R2.reuse, 0x7772, RZ ;  /* 0x0000777202087816 */ /* 0x040fe200000000ff */
[----:B------:R-:W3:Y:S04]  /*25c5b0*/  LDL.LU.64 R22, [R1+0x40b8] ;  /* 0x0040b80001167983 */ /* 0x000ee80000300a00 */
[----:B------:R-:W3:Y:S04]  /*25c5c0*/  LDL.LU.64 R24, [R1+0x40d0] ;  /* 0x0040d00001187983 */ /* 0x000ee80000300a00 */
[----:B------:R-:W3:Y:S04]  /*25c5d0*/  LDL.LU.64 R20, [R1+0x40e8] ;  /* 0x0040e80001147983 */ /* 0x000ee80000300a00 */
[----:B------:R-:W3:Y:S04]  /*25c5e0*/  LDL.LU R7, [R1+0x7dc] ;  /* 0x0007dc0001077983 */ /* 0x000ee80000300800 */
[----:B------:R-:W3:Y:S04]  /*25c5f0*/  LDL.LU.64 R26, [R1+0x40f8] ;  /* 0x0040f800011a7983 */ /* 0x000ee80000300a00 */
[----:B------:R-:W3:Y:S04]  /*25c600*/  LDL.LU R28, [R1+0x7bc] ;  /* 0x0007bc00011c7983 */ /* 0x000ee80000300800 */
[----:B----4-:R0:W-:Y:S02]  /*25c610*/  @P2 STG.E.U8 desc[UR20][R18.64], R8 ;  /* 0x0000000812002986 */ /* 0x0101e4000c101114 */
[----:B0-----:R-:W-:-:S05]  /*25c620*/  PRMT R8, R2, 0x7773, RZ ;  /* 0x0000777302087816 */ /* 0x001fca00000000ff */
[----:B--2---:R0:W-:Y:S04]  /*25c630*/  @P3 STG.E.U8 desc[UR20][R4.64], R8 ;  /* 0x0000000804003986 */ /* 0x0041e8000c101114 */
[----:B0-----:R-:W2:Y:S04]  /*25c640*/  LDL.LU.64 R4, [R1+0x40e0] ;  /* 0x0040e00001047983 */ /* 0x001ea80000300a00 */
[----:B------:R-:W4:Y:S04]  /*25c650*/  LDL.LU R6, [R1+0x7c0] ;  /* 0x0007c00001067983 */ /* 0x000f280000300800 */
        /* <DEDUP_REMOVED lines=44> */
[----:B------:R-:W4:Y:S04]  /*25c920*/  LDL.LU.64 R24, [R1+0x4138] ;  /* 0x0041380001187983 */ /* 0x000f280000300a00 */
[----:B------:R0:W-:Y:S01]  /*25c930*/  @P6 STG.E.U8 desc[UR20][R20.64], R8 ;  /* 0x0000000814006986 */ /* 0x0001e2000c101114 */
[----:B------:R-:W-:-:S02]  /*25c940*/  LOP3.LUT P6, RZ, R15, 0x800, RZ, 0xc0, !PT ;  /* 0x000008000fff7812 */ /* 0x000fc400078cc0ff */
        /* <DEDUP_REMOVED lines=9> */
[----:B------:R-:W2:Y:S04]  /*25c9e0*/  LDL.LU.64 R4, [R1+0x42d0] ;  /* 0x0042d00001047983 */ /* 0x000ea80000300a00 */
[----:B------:R-:W2:Y:S04]  /*25c9f0*/  LDL.LU R29, [R1+0x7c4] ;  /* 0x0007c400011d7983 */ /* 0x000ea80000300800 */
[----:B------:R-:W2:Y:S04]  /*25ca00*/  LDL.LU R7, [R1+0x34] ;  /* 0x0000340001077983 */ /* 0x000ea80000300800 */
[----:B---3--:R0:W-:Y:S04]  /*25ca10*/  @P6 STG.E.U8 desc[UR20][R16.64], R8 ;  /* 0x0000000810006986 */ /* 0x0081e8000c101114 */
[----:B0-----:R-:W3:Y:S01]  /*25ca20*/  LDL.LU.64 R16, [R1+0x7800] ;  /* 0x0078000001107983 */ /* 0x001ee20000300a00 */
[----:B------:R-:W-:-:S02]  /*25ca30*/  LOP3.LUT P6, RZ, R15, 0x100, RZ, 0xc0, !PT ;  /* 0x000001000fff7812 */ /* 0x000fc400078cc0ff */
[----:B------:R-:W-:-:S11]  /*25ca40*/  PRMT R8, R28, 0x7772, RZ ;  /* 0x000077721c087816 */ /* 0x000fd600000000ff */
[----:B---3--:R0:W-:Y:S04]  /*25ca50*/  @P6 STG.E.U8 desc[UR20][R16.64], R8 ;  /* 0x0000000810006986 */ /* 0x0081e8000c101114 */
[----:B0-----:R-:W3:Y:S01]  /*25ca60*/  LDL.LU.64 R16, [R1+0x77f8] ;  /* 0x0077f80001107983 */ /* 0x001ee20000300a00 */
[----:B------:R-:W-:Y:S02]  /*25ca70*/  LOP3.LUT P6, RZ, R15, 0x80, RZ, 0xc0, !PT ;  /* 0x000000800fff7812 */ /* 0x000fe400078cc0ff */
[----:B------:R-:W-:-:S11]  /*25ca80*/  PRMT R8, R28, 0x7773, RZ ;  /* 0x000077731c087816 */ /* 0x000fd600000000ff */
[----:B---3--:R0:W-:Y:S04]  /*25ca90*/  @P6 STG.E.U8 desc[UR20][R16.64], R8 ;  /* 0x0000000810006986 */ /* 0x0081e8000c101114 */
[----:B0-----:R-:W3:Y:S01]  /*25caa0*/  LDL.LU.64 R16, [R1+0x77f0] ;  /* 0x0077f00001107983 */ /* 0x001ee20000300a00 */
[----:B------:R-:W-:Y:S02]  /*25cab0*/  LOP3.LUT P6, RZ, R15, 0x40, RZ, 0xc0, !PT ;  /* 0x000000400fff7812 */ /* 0x000fe400078cc0ff */
[----:B----4-:R-:W-:Y:S02]  /*25cac0*/  PRMT R8, R6, 0x7770, RZ ;  /* 0x0000777006087816 */ /* 0x010fe400000000ff */
        /* <DEDUP_REMOVED lines=9> */
[----:B------:R-:W3:Y:S10]  /*25cb60*/  LDL.LU R16, [R1+0x77e8] ;  /* 0x0077e80001107983 */ /* 0x000ef40000300800 */
        /* <DEDUP_REMOVED lines=14> */
[----:B--2---:R-:W-:-:S05]  /*25cc50*/  PRMT R8, R29, 0x7770, RZ ;  /* 0x000077701d087816 */ /* 0x004fca00000000ff */
[----:B------:R0:W-:Y:S04]  /*25cc60*/  @P5 STG.E.U8 desc[UR20][R4.64], R8 ;  /* 0x0000000804005986 */ /* 0x0001e8000c101114 */
[----:B0-----:R-:W2:Y:S01]  /*25cc70*/  LDL.LU.64 R4, [R1+0x4678] ;  /* 0x0046780001047983 */ /* 0x001ea20000300a00 */
[----:B------:R-:W-:Y:S02]  /*25cc80*/  LOP3.LUT P6, RZ, R7, 0x800, RZ, 0xc0, !PT ;  /* 0x0000080007ff7812 */ /* 0x000fe400078cc0ff */
        /* <DEDUP_REMOVED lines=45> */
[----:B------:R0:W-:Y:S04]  /*25cf60*/  @P4 STG.E.U8 desc[UR20][R2.64], R8 ;  /* 0x0000000802004986 */ /* 0x0001e8000c101114 */
[----:B------:R-:W4:Y:S01]  /*25cf70*/  LDL.LU.64 R28, [R1+0x4f50] ;  /* 0x004f5000011c7983 */ /* 0x000f220000300a00 */
[----:B0-----:R-:W-:-:S03]  /*25cf80*/  PRMT R8, R14, 0x7770, RZ ;  /* 0x000077700e087816 */ /* 0x001fc600000000ff */
        /* <DEDUP_REMOVED lines=19> */
[----:B---3--:R-:W-:Y:S01]  /*25d0c0*/  PRMT R8, R6, 0x7770, RZ ;  /* 0x0000777006087816 */ /* 0x008fe200000000ff */
[----:B------:R-:W3:Y:S10]  /*25d0d0*/  LDL.LU.64 R4, [R1+0x4fc0] ;  /* 0x004fc00001047983 */ /* 0x000ef40000300a00 */
[----:B--2---:R0:W-:Y:S04]  /*25d0e0*/  @P6 STG.E.U8 desc[UR20][R16.64], R8 ;  /* 0x0000000810006986 */ /* 0x0041e8000c101114 */
[----:B0-----:R-:W2:Y:S01]  /*25d0f0*/  LDL.LU.64 R16, [R1+0x77e0] ;  /* 0x0077e00001107983 */ /* 0x001ea20000300a00 */
[----:B------:R-:W-:-:S02]  /*25d100*/  LOP3.LUT P6, RZ, R15, 0x1, RZ, 0xc0, !PT ;  /* 0x000000010fff7812 */ /* 0x000fc400078cc0ff */
[C---:B------:R-:W-:Y:S01]  /*25d110*/  PRMT R8, R6.reuse, 0x7771, RZ ;  /* 0x0000777106087816 */ /* 0x040fe200000000ff */
[----:B------:R-:W3:Y:S10]  /*25d120*/  LDL.LU.64 R14, [R1+0x4f60] ;  /* 0x004f6000010e7983 */ /* 0x000ef40000300a00 */
[----:B--2---:R0:W-:Y:S04]  /*25d130*/  @P6 STG.E.U8 desc[UR20][R16.64], R8 ;  /* 0x0000000810006986 */ /* 0x0041e8000c101114 */
[----:B0-----:R-:W2:Y:S01]  /*25d140*/  LDL.LU R16, [R1+0x77dc] ;  /* 0x0077dc0001107983 */ /* 0x001ea20000300800 */
[----:B------:R-:W-:-:S02]  /*25d150*/  PRMT R8, R6, 0x7772, RZ ;  /* 0x0000777206087816 */ /* 0x000fc400000000ff */
[C---:B------:R-:W-:Y:S02]  /*25d160*/  LOP3.LUT P0, RZ, R7.reuse, 0x1000, RZ, 0xc0, !PT ;  /* 0x0000100007ff7812 */ /* 0x040fe4000780c0ff */
[C---:B------:R-:W-:Y:S02]  /*25d170*/  LOP3.LUT P1, RZ, R7.reuse, 0x2000, RZ, 0xc0, !PT ;  /* 0x0000200007ff7812 */ /* 0x040fe4000782c0ff */
[C---:B------:R-:W-:Y:S02]  /*25d180*/  LOP3.LUT P2, RZ, R7.reuse, 0x4000, RZ, 0xc0, !PT ;  /* 0x0000400007ff7812 */ /* 0x040fe4000784c0ff */
[C---:B------:R-:W-:Y:S02]  /*25d190*/  LOP3.LUT P3, RZ, R7.reuse, 0x8000, RZ, 0xc0, !PT ;  /* 0x0000800007ff7812 */ /* 0x040fe4000786c0ff */
[----:B------:R-:W-:Y:S02]  /*25d1a0*/  LOP3.LUT P4, RZ, R7, 0x10000, RZ, 0xc0, !PT ;  /* 0x0001000007ff7812 */ /* 0x000fe4000788c0ff */
[----:B--2---:R-:W-:-:S13]  /*25d1b0*/  LOP3.LUT P6, RZ, R16, 0x80000000, RZ, 0xc0, !PT ;  /* 0x8000000010ff7812 */ /* 0x004fda00078cc0ff */
[----:B----4-:R0:W-:Y:S01]  /*25d1c0*/  @P6 STG.E.U8 desc[UR20][R28.64], R8 ;  /* 0x000000081c006986 */ /* 0x0101e2000c101114 */
[----:B------:R-:W-:Y:S02]  /*25d1d0*/  LOP3.LUT P6, RZ, R16, 0x40000000, RZ, 0xc0, !PT ;  /* 0x4000000010ff7812 */ /* 0x000fe400078cc0ff */
[----:B0-----:R-:W-:Y:S01]  /*25d1e0*/  PRMT R8, R6, 0x7773, RZ ;  /* 0x0000777306087816 */ /* 0x001fe200000000ff */
[----:B------:R-:W2:Y:S10]  /*25d1f0*/  LDL.LU R28, [R1+0x77d8] ;  /* 0x0077d800011c7983 */ /* 0x000eb40000300800 */
        /* <DEDUP_REMOVED lines=9> */
[----:B0-----:R-:W-:Y:S02]  /*25d290*/  PRMT R8, R2, 0x7773, RZ ;  /* 0x0000777302087816 */ /* 0x001fe400000000ff */
        /* <DEDUP_REMOVED lines=10> */
[----:B------:R-:W2:Y:S04]  /*25d340*/  LDL.LU.64 R24, [R1+0x4fd8] ;  /* 0x004fd80001187983 */ /* 0x000ea80000300a00 */
        /* <DEDUP_REMOVED lines=21> */
[C---:B------:R-:W-:Y:S02]  /*25d4a0*/  LOP3.LUT P2, RZ, R7.reuse, 0x40000, RZ, 0xc0, !PT ;  /* 0x0004000007ff7812 */ /* 0x040fe4000784c0ff */
[----:B------:R-:W-:Y:S02]  /*25d4b0*/  LOP3.LUT R16, R16, 0xfbffffff, RZ, 0xc0, !PT ;  /* 0xfbffffff10107812 */ /* 0x000fe400078ec0ff */
[----:B------:R-:W-:Y:S01]  /*25d4c0*/  LOP3.LUT P3, RZ, R7, 0x80000, RZ, 0xc0, !PT ;  /* 0x0008000007ff7812 */ /* 0x000fe2000786c0ff */
[----:B------:R0:W-:Y:S06]  /*25d4d0*/  @P5 STG.E.U8 desc[UR20][R4.64], R8 ;  /* 0x0000000804005986 */ /* 0x0001ec000c101114 */
[----:B------:R-:W-:-:S02]  /*25d4e0*/  @P6 LOP3.LUT R16, R16, 0x4000000, RZ, 0xfc, !PT ;  /* 0x0400000010106812 */ /* 0x000fc400078efcff */
[C---:B------:R-:W-:Y:S02]  /*25d4f0*/  LOP3.LUT P6, RZ, R7.reuse, 0x800000, RZ, 0xc0, !PT ;  /* 0x0080000007ff7812 */ /* 0x040fe400078cc0ff */
[----:B------:R-:W-:Y:S01]  /*25d500*/  LOP3.LUT R16, R16, 0xf7ffffff, RZ, 0xc0, !PT ;  /* 0xf7ffffff10107812 */ /* 0x000fe200078ec0ff */
[----:B0-----:R-:W2:Y:S04]  /*25d510*/  LDL.LU.64 R4, [R1+0x4ff0] ;  /* 0x004ff00001047983 */ /* 0x001ea80000300a00 */
[----:B------:R-:W2:Y:S04]  /*25d520*/  LDL.LU.64 R26, [R1+0x4fd0] ;  /* 0x004fd000011a7983 */ /* 0x000ea80000300a00 */
[----:B------:R-:W2:Y:S04]  /*25d530*/  LDL.LU R23, [R1+0x790] ;  /* 0x0007900001177983 */ /* 0x000ea80000300800 */
[----:B------:R-:W2:Y:S01]  /*25d540*/  LDL.LU R22, [R1+0x38] ;  /* 0x0000380001167983 */ /* 0x000ea20000300800 */
[----:B------:R-:W-:-:S02]  /*25d550*/  LOP3.LUT P4, RZ, R7, 0x100000, RZ, 0xc0, !PT ;  /* 0x0010000007ff7812 */ /* 0x000fc4000788c0ff */
[C---:B------:R-:W-:Y:S02]  /*25d560*/  LOP3.LUT P5, RZ, R7.reuse, 0x200000, RZ, 0xc0, !PT ;  /* 0x0020000007ff7812 */ /* 0x040fe400078ac0ff */
[C---:B------:R-:W-:Y:S02]  /*25d570*/  LOP3.LUT P0, RZ, R7.reuse, 0x80000000, RZ, 0xc0, !PT ;  /* 0x8000000007ff7812 */ /* 0x040fe4000780c0ff */
[----:B------:R-:W-:Y:S02]  /*25d580*/  @P6 LOP3.LUT R16, R16, 0x8000000, RZ, 0xfc, !PT ;  /* 0x0800000010106812 */ /* 0x000fe400078efcff */
[----:B------:R-:W-:Y:S02]  /*25d590*/  LOP3.LUT P6, RZ, R7, 0x400000, RZ, 0xc0, !PT ;  /* 0x0040000007ff7812 */ /* 0x000fe400078cc0ff */
[----:B------:R-:W2:Y:S01]  /*25d5a0*/  LDL.LU.64 R6, [R1+0x4fe8] ;  /* 0x004fe80001067983 */ /* 0x000ea20000300a00 */
[----:B---3--:R-:W-:-:S05]  /*25d5b0*/  PRMT R8, R21, 0x7770, RZ ;  /* 0x0000777015087816 */ /* 0x008fca00000000ff */
[----:B------:R0:W-:Y:S02]  /*25d5c0*/  @P2 STG.E.U8 desc[UR20][R18.64], R8 ;  /* 0x0000000812002986 */ /* 0x0001e4000c101114 */
[----:B0-----:R-:W-:-:S05]  /*25d5d0*/  PRMT R8, R21, 0x7771, RZ ;  /* 0x0000777115087816 */ /* 0x001fca00000000ff */
[----:B----4-:R0:W-:Y:S04]  /*25d5e0*/  @P3 STG.E.U8 desc[UR20][R2.64], R8 ;  /* 0x0000000802003986 */ /* 0x0101e8000c101114 */
[----:B0-----:R-:W3:Y:S04]  /*25d5f0*/  LDL.LU.64 R2, [R1+0x5008] ;  /* 0x0050080001027983 */ /* 0x001ee80000300a00 */
[----:B------:R-:W2:Y:S04]  /*25d600*/  LDL.LU R29, [R1+0x770] ;  /* 0x00077000011d7983 */ /* 0x000ea80000300800 */
[----:B--2---:R0:W-:Y:S04]  /*25d610*/  STL.64 [R1+0x77d0], R28 ;  /* 0x0077d01c01007387 */ /* 0x0041e80000100a00 */
[----:B0-----:R-:W2:Y:S04]  /*25d620*/  LDL.LU.64 R28, [R1+0x5018] ;  /* 0x00501800011c7983 */ /* 0x001ea80000300a00 */
[----:B------:R-:W4:Y:S01]  /*25d630*/  LDL.LU.64 R14, [R1+0x5038] ;  /* 0x00503800010e7983 */ /* 0x000f220000300a00 */
[----:B------:R-:W-:-:S05]  /*25d640*/  PRMT R8, R21, 0x7772, RZ ;  /* 0x0000777215087816 */ /* 0x000fca00000000ff */
[----:B------:R0:W-:Y:S02]  /*25d650*/  @P4 STG.E.U8 desc[UR20][R24.64], R8 ;  /* 0x0000000818004986 */ /* 0x0001e4000c101114 */
[----:B0-----:R-:W-:-:S05]  /*25d660*/  PRMT R8, R21, 0x7773, RZ ;  /* 0x0000777315087816 */ /* 0x001fca00000000ff */
[----:B------:R0:W-:Y:S02]  /*25d670*/  @P5 STG.E.U8 desc[UR20][R4.64], R8 ;  /* 0x0000000804005986 */ /* 0x0001e4000c101114 */
[----:B0-----:R-:W-:Y:S02]  /*25d680*/  PRMT R8, R23, 0x7770, RZ ;  /* 0x0000777017087816 */ /* 0x001fe400000000ff */
[----:B----4-:R0:W-:Y:S04]  /*25d690*/  STL.64 [R1+0x77c0], R14 ;  /* 0x0077c00e01007387 */ /* 0x0101e80000100a00 */
[----:B0-----:R-:W4:Y:S04]  /*25d6a0*/  LDL.LU.64 R14, [R1+0x5010] ;  /* 0x00501000010e7983 */ /* 0x001f280000300a00 */
[----:B------:R0:W-:Y:S01]  /*25d6b0*/  @P6 STG.E.U8 desc[UR20][R26.64], R8 ;  /* 0x000000081a006986 */ /* 0x0001e2000c101114 */
[----:B------:R-:W-:-:S02]  /*25d6c0*/  LOP3.LUT P6, RZ, R16, 0x8000000, RZ, 0xc0, !PT ;  /* 0x0800000010ff7812 */ /* 0x000fc400078cc0ff */
[----:B0-----:R-:W-:-:S11]  /*25d6d0*/  PRMT R8, R23, 0x7771, RZ ;  /* 0x0000777117087816 */ /* 0x001fd600000000ff */
[----:B------:R0:W-:Y:S01]  /*25d6e0*/  @P6 STG.E.U8 desc[UR20][R6.64], R8 ;  /* 0x0000000806006986 */ /* 0x0001e2000c101114 */
[----:B------:R-:W-:Y:S02]  /*25d6f0*/  LOP3.LUT P6, RZ, R16, 0x4000000, RZ, 0xc0, !PT ;  /* 0x0400000010ff7812 */ /* 0x000fe400078cc0ff */
[----:B0-----:R-:W-:-:S11]  /*25d700*/  PRMT R8, R23, 0x7772, RZ ;  /* 0x0000777217087816 */ /* 0x001fd600000000ff */
[----:B---3--:R0:W-:Y:S01]  /*25d710*/  @P6 STG.E.U8 desc[UR20][R2.64], R8 ;  /* 0x0000000802006986 */ /* 0x0081e2000c101114 */
[----:B------:R-:W-:Y:S02]  /*25d720*/  LOP3.LUT P6, RZ, R16, 0x2000000, RZ, 0xc0, !PT ;  /* 0x0200000010ff7812 */ /* 0x000fe400078cc0ff */
[----:B0-----:R-:W-:-:S11]  /*25d730*/  PRMT R8, R23, 0x7773, RZ ;  /* 0x0000777317087816 */ /* 0x001fd600000000ff */
[----:B--2---:R-:W-:Y:S04]  /*25d740*/  @P6 STG.E.U8 desc[UR20][R28.64], R8 ;  /* 0x000000081c006986 */ /* 0x004fe8000c101114 */
[----:B----4-:R0:W-:Y:S04]  /*25d750*/  STL.64 [R1+0x77c8], R14 ;  /* 0x0077c80e01007387 */ /* 0x0101e80000100a00 */
[----:B0-----:R-:W2:Y:S04]  /*25d760*/  LDL.LU.64 R14, [R1+0x5000] ;  /* 0x00500000010e7983 */ /* 0x001ea80000300a00 */
[----:B------:R-:W3:Y:S04]  /*25d770*/  LDL.LU.64 R12, [R1+0x5050] ;  /* 0x00505000010c7983 */ /* 0x000ee80000300a00 */
[----:B------:R-:W4:Y:S04]  /*25d780*/  LDL.LU R5, [R1+0x794] ;  /* 0x0007940001057983 */ /* 0x000f280000300800 */
[----:B------:R-:W4:Y:S04]  /*25d790*/  LDL.LU.64 R10, [R1+0x5030] ;  /* 0x00503000010a7983 */ /* 0x000f280000300a00 */
[----:B------:R-:W4:Y:S04]  /*25d7a0*/  LDL.LU.64 R18, [R1+0x5048] ;  /* 0x0050480001127983 */ /* 0x000f280000300a00 */
[----:B------:R-:W4:Y:S04]  /*25d7b0*/  LDL.LU.64 R24, [R1+0x5068] ;  /* 0x0050680001187983 */ /* 0x000f280000300a00 */
[----:B------:R-:W4:Y:S04]  /*25d7c0*/  LDL.LU.64 R20, [R1+0x5078] ;  /* 0x0050780001147983 */ /* 0x000f280000300a00 */
[----:B------:R-:W4:Y:S04]  /*25d7d0*/  LDL.LU R4, [R1+0x774] ;  /* 0x0007740001047983 */ /* 0x000f280000300800 */
[----:B------:R-:W4:Y:S04]  /*25d7e0*/  LDL.LU.64 R26, [R1+0x5060] ;  /* 0x00506000011a7983 */ /* 0x000f280000300a00 */
[----:B------:R-:W4:Y:S04]  /*25d7f0*/  LDL.LU.64 R6, [R1+0x5070] ;  /* 0x0050700001067983 */ /* 0x000f280000300a00 */
[----:B------:R-:W4:Y:S04]  /*25d800*/  LDL.LU.64 R2, [R1+0x5090] ;  /* 0x0050900001027983 */ /* 0x000f280000300a00 */
[----:B------:R-:W2:Y:S01]  /*25d810*/  LDL.LU.64 R28, [R1+0x77d0] ;  /* 0x0077d000011c7983 */ /* 0x000ea20000300a00 */
        /* <DEDUP_REMOVED lines=24> */
[C---:B0-----:R-:W-:Y:S02]  /*25d9a0*/  PRMT R8, R5.reuse, 0x7772, RZ ;  /* 0x0000777205087816 */ /* 0x041fe400000000ff */
[----:B------:R-:W2:Y:S04]  /*25d9b0*/  LDL.LU.64 R18, [R1+0x50a8] ;  /* 0x0050a80001127983 */ /* 0x000ea80000300a00 */
        /* <DEDUP_REMOVED lines=18> */
[----:B------:R-:W4:Y:S04]  /*25dae0*/  LDL.LU.64 R6, [R1+0x50c0] ;  /* 0x0050c00001067983 */ /* 0x000f280000300a00 */
[----:B--2---:R3:W-:Y:S02]  /*25daf0*/  @P2 STG.E.U8 desc[UR20][R18.64], R8 ;  /* 0x0000000812002986 */ /* 0x0047e4000c101114 */
[----:B---3--:R-:W-:-:S05]  /*25db00*/  PRMT R8, R5, 0x7770, RZ ;  /* 0x0000777005087816 */ /* 0x008fca00000000ff */
[----:B------:R0:W-:Y:S04]  /*25db10*/  @P3 STG.E.U8 desc[UR20][R2.64], R8 ;  /* 0x0000000802003986 */ /* 0x0001e8000c101114 */
[----:B0-----:R-:W2:Y:S04]  /*25db20*/  LDL.LU.64 R2, [R1+0x50d0] ;  /* 0x0050d00001027983 */ /* 0x001ea80000300a00 */
        /* <DEDUP_REMOVED lines=31> */
[----:B------:R-:W3:Y:S04]  /*25dd20*/  LDL.LU R4, [R1+0x77c] ;  /* 0x00077c0001047983 */ /* 0x000ee80000300800 */
[----:B------:R-:W3:Y:S04]  /*25dd30*/  LDL.LU.64 R14, [R1+0x5110] ;  /* 0x00511000010e7983 */ /* 0x000ee80000300a00 */
[----:B------:R-:W3:Y:S04]  /*25dd40*/  LDL.LU.64 R12, [R1+0x5128] ;  /* 0x00512800010c7983 */ /* 0x000ee80000300a00 */
[----:B------:R-:W3:Y:S01]  /*25dd50*/  LDL.LU.64 R10, [R1+0x5108] ;  /* 0x00510800010a7983 */ /* 0x000ee20000300a00 */
        /* <DEDUP_REMOVED lines=15> */
[----:B------:R0:W-:Y:S01]  /*25de50*/  @P6 STG.E.U8 desc[UR20][R6.64], R8 ;  /* 0x0000000806006986 */ /* 0x0001e2000c101114 */
        /* <DEDUP_REMOVED lines=50> */
[----:B------:R-:W-:Y:S02]  /*25e180*/  LOP3.LUT P3, RZ, R22, 0x2000000, RZ, 0xc0, !PT ;  /* 0x0200000016ff7812 */ /* 0x000fe4000786c0ff */
[C---:B------:R-:W-:Y:S01]  /*25e190*/  PRMT R8, R29.reuse, 0x7772, RZ ;  /* 0x000077721d087816 */ /* 0x040fe200000000ff */
[----:B------:R-:W3:Y:S04]  /*25e1a0*/  LDL.LU.64 R24, [R1+0x5168] ;  /* 0x0051680001187983 */ /* 0x000ee80000300a00 */
[----:B------:R-:W3:Y:S04]  /*25e1b0*/  LDL.LU.64 R20, [R1+0x5180] ;  /* 0x0051800001147983 */ /* 0x000ee80000300a00 */
[----:B------:R-:W3:Y:S04]  /*25e1c0*/  LDL.LU.64 R26, [R1+0x51a0] ;  /* 0x0051a000011a7983 */ /* 0x000ee80000300a00 */
[----:B------:R-:W3:Y:S04]  /*25e1d0*/  LDL.LU R4, [R1+0x760] ;  /* 0x0007600001047983 */ /* 0x000ee80000300800 */
[----:B----4-:R0:W-:Y:S02]  /*25e1e0*/  @P2 STG.E.U8 desc[UR20][R6.64], R8 ;  /* 0x0000000806002986 */ /* 0x0101e4000c101114 */
[----:B0-----:R-:W-:-:S02]  /*25e1f0*/  PRMT R8, R29, 0x7773, RZ ;  /* 0x000077731d087816 */ /* 0x001fc400000000ff */
[----:B------:R-:W4:Y:S04]  /*25e200*/  LDL.LU.64 R6, [R1+0x51b0] ;  /* 0x0051b00001067983 */ /* 0x000f280000300a00 */
[----:B------:R-:W4:Y:S04]  /*25e210*/  LDL.LU R17, [R1+0x784] ;  /* 0x0007840001117983 */ /* 0x000f280000300800 */
[----:B--2---:R0:W-:Y:S04]  /*25e220*/  @P3 STG.E.U8 desc[UR20][R2.64], R8 ;  /* 0x0000000802003986 */ /* 0x0041e8000c101114 */
[----:B0-----:R-:W2:Y:S04]  /*25e230*/  LDL.LU.64 R2, [R1+0x5198] ;  /* 0x0051980001027983 */ /* 0x001ea80000300a00 */
[----:B------:R-:W3:Y:S04]  /*25e240*/  LDL.LU R19, [R1+0x764] ;  /* 0x0007640001137983 */ /* 0x000ee80000300800 */
        /* <DEDUP_REMOVED lines=31> */
[----:B------:R-:W3:Y:S04]  /*25e440*/  LDL.LU R29, [R1+0x788] ;  /* 0x00078800011d7983 */ /* 0x000ee80000300800 */
        /* <DEDUP_REMOVED lines=9> */
[----:B------:R-:W3:Y:S04]  /*25e4e0*/  LDL.LU.64 R24, [R1+0x51f8] ;  /* 0x0051f80001187983 */ /* 0x000ee80000300a00 */
[----:B------:R0:W-:Y:S02]  /*25e4f0*/  @P5 STG.E.U8 desc[UR20][R20.64], R8 ;  /* 0x0000000814005986 */ /* 0x0001e4000c101114 */
[----:B0-----:R-:W-:-:S02]  /*25e500*/  PRMT R8, R4, 0x7772, RZ ;  /* 0x0000777204087816 */ /* 0x001fc400000000ff */
[----:B------:R-:W3:Y:S04]  /*25e510*/  LDL.LU.64 R20, [R1+0x5208] ;  /* 0x0052080001147983 */ /* 0x000ee80000300a00 */
[----:B------:R0:W-:Y:S01]  /*25e520*/  @P6 STG.E.U8 desc[UR20][R26.64], R8 ;  /* 0x000000081a006986 */ /* 0x0001e2000c101114 */
[----:B------:R-:W-:Y:S02]  /*25e530*/  LOP3.LUT P6, RZ, R16, 0x800, RZ, 0xc0, !PT ;  /* 0x0000080010ff7812 */ /* 0x000fe400078cc0ff */
        /* <DEDUP_REMOVED lines=22> */
[C---:B------:R-:W-:Y:S02]  /*25e6a0*/  LOP3.LUT P0, RZ, R5.reuse, 0x20, RZ, 0xc0, !PT ;  /* 0x0000002005ff7812 */ /* 0x040fe4000780c0ff */
[C---:B------:R-:W-:Y:S02]  /*25e6b0*/  LOP3.LUT P1, RZ, R5.reuse, 0x40, RZ, 0xc0, !PT ;  /* 0x0000004005ff7812 */ /* 0x040fe4000782c0ff */
[----:B------:R-:W-:-:S02]  /*25e6c0*/  LOP3.LUT P2, RZ, R5, 0x80, RZ, 0xc0, !PT ;  /* 0x0000008005ff7812 */ /* 0x000fc4000784c0ff */
[C---:B------:R-:W-:Y:S02]  /*25e6d0*/  LOP3.LUT P3, RZ, R5.reuse, 0x100, RZ, 0xc0, !PT ;  /* 0x0000010005ff7812 */ /* 0x040fe4000786c0ff */
[C---:B------:R-:W-:Y:S02]  /*25e6e0*/  LOP3.LUT P4, RZ, R5.reuse, 0x200, RZ, 0xc0, !PT ;  /* 0x0000020005ff7812 */ /* 0x040fe4000788c0ff */
[----:B------:R-:W-:Y:S02]  /*25e6f0*/  LOP3.LUT P5, RZ, R5, 0x400, RZ, 0xc0, !PT ;  /* 0x0000040005ff7812 */ /* 0x000fe400078ac0ff */
        /* <DEDUP_REMOVED lines=21> */
[C---:B------:R-:W-:Y:S02]  /*25e850*/  LOP3.LUT P6, RZ, R5.reuse, 0x800000, RZ, 0xc0, !PT ;  /* 0x0080000005ff7812 */ /* 0x040fe400078cc0ff */
[----:B------:R-:W-:Y:S02]  /*25e860*/  LOP3.LUT R18, R18, 0xefffffff, RZ, 0xc0, !PT ;  /* 0xefffffff12127812 */ /* 0x000fe400078ec0ff */
[----:B------:R-:W-:Y:S01]  /*25e870*/  LOP3.LUT P2, RZ, R5, 0x800, RZ, 0xc0, !PT ;  /* 0x0000080005ff7812 */ /* 0x000fe2000784c0ff */
[----:B------:R-:W3:Y:S04]  /*25e880*/  LDL.LU.64 R10, [R1+0x5260] ;  /* 0x00526000010a7983 */ /* 0x000ee80000300a00 */
[----:B------:R-:W4:Y:S01]  /*25e890*/  LDL.LU.64 R22, [R1+0x5278] ;  /* 0x0052780001167983 */ /* 0x000f220000300a00 */
[----:B------:R-:W-:-:S03]  /*25e8a0*/  PRMT R8, R4, 0x7771, RZ ;  /* 0x0000777104087816 */ /* 0x000fc600000000ff */
        /* <DEDUP_REMOVED lines=17> */
[----:B------:R-:W2:Y:S04]  /*25e9c0*/  LDL.LU R29, [R1+0x76c] ;  /* 0x00076c00011d7983 */ /* 0x000ea80000300800 */
        /* <DEDUP_REMOVED lines=8> */
[C---:B------:R-:W-:Y:S02]  /*25ea50*/  LOP3.LUT P3, RZ, R5.reuse, 0x1000, RZ, 0xc0, !PT ;  /* 0x0000100005ff7812 */ /* 0x040fe4000786c0ff */
[----:B------:R-:W-:Y:S02]  /*25ea60*/  LOP3.LUT R16, R16, 0xfffffffb, RZ, 0xc0, !PT ;  /* 0xfffffffb10107812 */ /* 0x000fe400078ec0ff */
[----:B------:R-:W-:Y:S02]  /*25ea70*/  LOP3.LUT P4, RZ, R5, 0x2000, RZ, 0xc0, !PT ;  /* 0x0000200005ff7812 */ /* 0x000fe4000788c0ff */
[----:B------:R-:W-:-:S05]  /*25ea80*/  PRMT R8, R4, 0x7772, RZ ;  /* 0x0000777204087816 */ /* 0x000fca00000000ff */
[----:B------:R-:W-:Y:S02]  /*25ea90*/  @P6 LOP3.LUT R16, R16, 0x4, RZ, 0xfc, !PT ;  /* 0x0000000410106812 */ /* 0x000fe400078efcff */
[C---:B------:R-:W-:Y:S02]  /*25eaa0*/  LOP3.LUT P6, RZ, R5.reuse, 0x10000, RZ, 0xc0, !PT ;  /* 0x0001000005ff7812 */ /* 0x040fe400078cc0ff */
[----:B------:R-:W-:Y:S01]  /*25eab0*/  LOP3.LUT P5, RZ, R5, 0x4000, RZ, 0xc0, !PT ;  /* 0x0000400005ff7812 */ /* 0x000fe200078ac0ff */
[----:B---3--:R-:W-:Y:S01]  /*25eac0*/  @P3 STG.E.U8 desc[UR20][R10.64], R8 ;  /* 0x000000080a003986 */ /* 0x008fe2000c101114 */
[----:B------:R-:W-:-:S03]  /*25ead0*/  LOP3.LUT R16, R16, 0xfffffff7, RZ, 0xc0, !PT ;  /* 0xfffffff710107812 */ /* 0x000fc600078ec0ff */
[----:B----4-:R0:W-:Y:S04]  /*25eae0*/  STL.64 [R1+0x7780], R18 ;  /* 0x0077801201007387 */ /* 0x0101e80000100a00 */
[----:B0-----:R-:W3:Y:S04]  /*25eaf0*/  LDL.LU.64 R18, [R1+0x5288] ;  /* 0x0052880001127983 */ /* 0x001ee80000300a00 */
[----:B------:R-:W4:Y:S04]  /*25eb00*/  LDL.LU R6, [R1+0x750] ;  /* 0x0007500001067983 */ /* 0x000f280000300800 */
[----:B------:R-:W3:Y:S01]  /*25eb10*/  LDL.LU.64 R14, [R1+0x52b0] ;  /* 0x0052b000010e7983 */ /* 0x000ee20000300a00 */
[----:B------:R-:W-:-:S02]  /*25eb20*/  PRMT R8, R4, 0x7773, RZ ;  /* 0x0000777304087816 */ /* 0x000fc400000000ff */
[----:B------:R-:W-:Y:S02]  /*25eb30*/  @P6 LOP3.LUT R16, R16, 0x8, RZ, 0xfc, !PT ;  /* 0x0000000810106812 */ /* 0x000fe400078efcff */
        /* <DEDUP_REMOVED lines=14> */
[----:B---3--:R0:W-:Y:S10]  /*25ec20*/  STL.64 [R1+0x7770], R14 ;  /* 0x0077700e01007387 */ /* 0x0081f40000100a00 */
[----:B------:R1:W-:Y:S04]  /*25ec30*/  @P6 STG.E.U8 desc[UR20][R18.64], R8 ;  /* 0x0000000812006986 */ /* 0x0003e8000c101114 */
[----:B0-----:R-:W2:Y:S04]  /*25ec40*/  LDL.LU.64 R14, [R1+0x52b8] ;  /* 0x0052b800010e7983 */ /* 0x001ea80000300a00 */
        /* <DEDUP_REMOVED lines=8> */
[----:B------:R-:W3:Y:S04]  /*25ecd0*/  LDL.LU R7, [R1+0x40] ;  /* 0x0000400001077983 */ /* 0x000ee80000300800 */
[----:B-1----:R-:W4:Y:S01]  /*25ece0*/  LDL.LU.64 R18, [R1+0x7780] ;  /* 0x0077800001127983 */ /* 0x002f220000300a00 */
[----:B------:R-:W-:-:S02]  /*25ecf0*/  LOP3.LUT P6, RZ, R16, 0x1, RZ, 0xc0, !PT ;  /* 0x0000000110ff7812 */ /* 0x000fc400078cc0ff */
[C---:B------:R-:W-:Y:S01]  /*25ed00*/  PRMT R8, R29.reuse, 0x7771, RZ ;  /* 0x000077711d087816 */ /* 0x040fe200000000ff */
[----:B------:R-:W3:Y:S10]  /*25ed10*/  LDL.LU.64 R16, [R1+0x52d0] ;  /* 0x0052d00001107983 */ /* 0x000ef40000300a00 */
[----:B----4-:R0:W-:Y:S04]  /*25ed20*/  @P6 STG.E.U8 desc[UR20][R18.64], R8 ;  /* 0x0000000812006986 */ /* 0x0101e8000c101114 */
[----:B0-----:R-:W4:Y:S01]  /*25ed30*/  LDL.LU R18, [R1+0x7778] ;  /* 0x0077780001127983 */ /* 0x001f220000300800 */
[----:B------:R-:W-:-:S02]  /*25ed40*/  PRMT R8, R29, 0x7772, RZ ;  /* 0x000077721d087816 */ /* 0x000fc400000000ff */
[----:B----4-:R-:W-:-:S13]  /*25ed50*/  LOP3.LUT P6, RZ, R18, 0x80000000, RZ, 0xc0, !PT ;  /* 0x8000000012ff7812 */ /* 0x010fda00078cc0ff */
[----:B--2---:R0:W-:Y:S04]  /*25ed60*/  @P6 STG.E.U8 desc[UR20][R14.64], R8 ;  /* 0x000000080e006986 */ /* 0x0041e8000c101114 */
[----:B0-----:R-:W2:Y:S01]  /*25ed70*/  LDL.LU.64 R14, [R1+0x7770] ;  /* 0x00777000010e7983 */ /* 0x001ea20000300a00 */
[----:B------:R-:W-:Y:S02]  /*25ed80*/  LOP3.LUT P6, RZ, R18, 0x40000000, RZ, 0xc0, !PT ;  /* 0x4000000012ff7812 */ /* 0x000fe400078cc0ff */
[----:B------:R-:W-:-:S11]  /*25ed90*/  PRMT R8, R29, 0x7773, RZ ;  /* 0x000077731d087816 */ /* 0x000fd600000000ff */
[----:B---3--:R0:W-:Y:S01]  /*25eda0*/  @P6 STG.E.U8 desc[UR20][R16.64], R8 ;  /* 0x0000000810006986 */ /* 0x0081e2000c101114 */
        /* <DEDUP_REMOVED lines=22> */
[C---:B------:R-:W-:Y:S02]  /*25ef10*/  LOP3.LUT P2, RZ, R5.reuse, 0x40000000, RZ, 0xc0, !PT ;  /* 0x4000000005ff7812 */ /* 0x040fe4000784c0ff */
[----:B------:R-:W-:Y:S02]  /*25ef20*/  LOP3.LUT P3, RZ, R5, 0x80000000, RZ, 0xc0, !PT ;  /* 0x8000000005ff7812 */ /* 0x000fe4000786c0ff */
[----:B0-----:R-:W-:-:S05]  /*25ef30*/  PRMT R8, R4, 0x7773, RZ ;  /* 0x0000777304087816 */ /* 0x001fca00000000ff */
[----:B------:R0:W-:Y:S04]  /*25ef40*/  @P5 STG.E.U8 desc[UR20][R2.64], R8 ;  /* 0x0000000802005986 */ /* 0x0001e8000c101114 */
[----:B0-----:R-:W2:Y:S04]  /*25ef50*/  LDL.LU.64 R2, [R1+0x5310] ;  /* 0x0053100001027983 */ /* 0x001ea80000300a00 */
[----:B------:R-:W3:Y:S04]  /*25ef60*/  LDL.LU.64 R4, [R1+0x5328] ;  /* 0x0053280001047983 */ /* 0x000ee80000300a00 */
[----:B------:R-:W4:Y:S04]  /*25ef70*/  LDL.LU.64 R24, [R1+0x5348] ;  /* 0x0053480001187983 */ /* 0x000f280000300a00 */
[----:B------:R-:W2:Y:S04]  /*25ef80*/  LDL.LU R6, [R1+0x754] ;  /* 0x0007540001067983 */ /* 0x000ea80000300800 */
        /* <DEDUP_REMOVED lines=10> */
[----:B----4-:R0:W-:Y:S04]  /*25f030*/  STL.64 [R1+0x7768], R28 ;  /* 0x0077681c01007387 */ /* 0x0101e80000100a00 */
        /* <DEDUP_REMOVED lines=136> */
[C---:B------:R-:W-:Y:S02]  /*25f8c0*/  LOP3.LUT P5, RZ, R7.reuse, 0x100000, RZ, 0xc0, !PT ;  /* 0x0010000007ff7812 */ /* 0x040fe400078ac0ff */
[----:B------:R-:W-:Y:S02]  /*25f8d0*/  LOP3.LUT R18, R18, 0xfffbffff, RZ, 0xc0, !PT ;  /* 0xfffbffff12127812 */ /* 0x000fe400078ec0ff */
[----:B------:R-:W-:Y:S01]  /*25f8e0*/  PRMT R8, R6, 0x7771, RZ ;  /* 0x0000777106087816 */ /* 0x000fe200000000ff */
[----:B------:R-:W4:Y:S01]  /*25f8f0*/  LDL.LU.64 R14, [R1+0x5470] ;  /* 0x00547000010e7983 */ /* 0x000f220000300a00 */
[----:B------:R-:W-:-:S02]  /*25f900*/  LOP3.LUT P0, RZ, R7, 0x40000000, RZ, 0xc0, !PT ;  /* 0x4000000007ff7812 */ /* 0x000fc4000780c0ff */
[C---:B------:R-:W-:Y:S01]  /*25f910*/  LOP3.LUT P1, RZ, R7.reuse, 0x80000000, RZ, 0xc0, !PT ;  /* 0x8000000007ff7812 */ /* 0x040fe2000782c0ff */
        /* <DEDUP_REMOVED lines=11> */
[----:B------:R-:W4:Y:S04]  /*25f9d0*/  LDL.LU.64 R24, [R1+0x54a0] ;  /* 0x0054a00001187983 */ /* 0x000f280000300a00 */
[----:B------:R0:W-:Y:S02]  /*25f9e0*/  @P5 STG.E.U8 desc[UR20][R20.64], R8 ;  /* 0x0000000814005986 */ /* 0x0001e4000c101114 */
[----:B0-----:R-:W-:-:S02]  /*25f9f0*/  PRMT R8, R6, 0x7773, RZ ;  /* 0x0000777306087816 */ /* 0x001fc400000000ff */
[----:B------:R-:W4:Y:S04]  /*25fa00*/  LDL.LU.64 R20, [R1+0x54c0] ;  /* 0x0054c00001147983 */ /* 0x000f280000300a00 */
[----:B------:R-:W4:Y:S04]  /*25fa10*/  LDL.LU R6, [R1+0x724] ;  /* 0x0007240001067983 */ /* 0x000f280000300800 */
[----:B------:R0:W-:Y:S01]  /*25fa20*/  @P6 STG.E.U8 desc[UR20][R26.64], R8 ;  /* 0x000000081a006986 */ /* 0x0001e2000c101114 */
[C---:B------:R-:W-:Y:S02]  /*25fa30*/  LOP3.LUT P6, RZ, R18.reuse, 0x80000, RZ, 0xc0, !PT ;  /* 0x0008000012ff7812 */ /* 0x040fe400078cc0ff */
        /* <DEDUP_REMOVED lines=21> */
[----:B------:R-:W-:-:S03]  /*25fb90*/  LOP3.LUT P5, RZ, R29, 0x8, RZ, 0xc0, !PT ;  /* 0x000000081dff7812 */ /* 0x000fc600078ac0ff */
        /* <DEDUP_REMOVED lines=26> */
[----:B------:R-:W3:Y:S04]  /*25fd40*/  LDL.LU.64 R20, [R1+0x5520] ;  /* 0x0055200001147983 */ /* 0x000ee80000300a00 */
[----:B------:R-:W3:Y:S01]  /*25fd50*/  LDL.LU R7, [R1+0x748] ;  /* 0x0007480001077983 */ /* 0x000ee20000300800 */
[----:B------:R-:W-:-:S02]  /*25fd60*/  LOP3.LUT P2, RZ, R29, 0x10, RZ, 0xc0, !PT ;  /* 0x000000101dff7812 */ /* 0x000fc4000784c0ff */
[C---:B------:R-:W-:Y:S02]  /*25fd70*/  LOP3.LUT P3, RZ, R29.reuse, 0x20, RZ, 0xc0, !PT ;  /* 0x000000201dff7812 */ /* 0x040fe4000786c0ff */
[C---:B------:R-:W-:Y:S02]  /*25fd80*/  PRMT R8, R6.reuse, 0x7772, RZ ;  /* 0x0000777206087816 */ /* 0x040fe400000000ff */
[----:B------:R-:W-:Y:S01]  /*25fd90*/  LOP3.LUT P4, RZ, R29, 0x40, RZ, 0xc0, !PT ;  /* 0x000000401dff7812 */ /* 0x000fe2000788c0ff */
[----:B------:R-:W3:Y:S04]  /*25fda0*/  LDL.LU.64 R2, [R1+0x5538] ;  /* 0x0055380001027983 */ /* 0x000ee80000300a00 */
[----:B------:R-:W3:Y:S04]  /*25fdb0*/  LDL.LU R19, [R1+0x728] ;  /* 0x0007280001137983 */ /* 0x000ee80000300800 */
[----:B----4-:R0:W-:Y:S02]  /*25fdc0*/  @P2 STG.E.U8 desc[UR20][R22.64], R8 ;  /* 0x0000000816002986 */ /* 0x0101e4000c101114 */
[----:B0-----:R-:W-:-:S05]  /*25fdd0*/  PRMT R8, R6, 0x7773, RZ ;  /* 0x0000777306087816 */ /* 0x001fca00000000ff */
[----:B--2---:R3:W-:Y:S02]  /*25fde0*/  @P3 STG.E.U8 desc[UR20][R4.64], R8 ;  /* 0x0000000804003986 */ /* 0x0047e4000c101114 */
[----:B---3--:R-:W-:Y:S02]  /*25fdf0*/  PRMT R8, R7, 0x7770, RZ ;  /* 0x0000777007087816 */ /* 0x008fe400000000ff */
[----:B------:R-:W2:Y:S04]  /*25fe00*/  LDL.LU.64 R4, [R1+0x5518] ;  /* 0x0055180001047983 */ /* 0x000ea80000300a00 */
        /* <DEDUP_REMOVED lines=47> */
[----:B------:R-:W3:Y:S04]  /*260100*/  LDL.LU.64 R20, [R1+0x55c8] ;  /* 0x0055c80001147983 */ /* 0x000ee80000300a00 */
[----:B------:R-:W3:Y:S06]  /*260110*/  LDL.LU.64 R6, [R1+0x55d8] ;  /* 0x0055d80001067983 */ /* 0x000eec0000300a00 */
[----:B------:R0:W-:Y:S01]  /*260120*/  @P6 STG.E.U8 desc[UR20][R2.64], R8 ;  /* 0x0000000802006986 */ /* 0x0001e2000c101114 */
[----:B------:R-:W-:-:S02]  /*260130*/  LOP3.LUT P6, RZ, R18, 0x400, RZ, 0xc0, !PT ;  /* 0x0000040012ff7812 */ /* 0x000fc400078cc0ff */
[----:B0-----:R-:W-:-:S11]  /*260140*/  PRMT R8, R19, 0x7770, RZ ;  /* 0x0000777013087816 */ /* 0x001fd600000000ff */
[----:B--2---:R0:W-:Y:S01]  /*260150*/  @P6 STG.E.U8 desc[UR20][R4.64], R8 ;  /* 0x0000000804006986 */ /* 0x0041e2000c101114 */
[C---:B------:R-:W-:Y:S02]  /*260160*/  LOP3.LUT P6, RZ, R18.reuse, 0x200, RZ, 0xc0, !PT ;  /* 0x0000020012ff7812 */ /* 0x040fe400078cc0ff */
[----:B0-----:R-:W-:Y:S01]  /*260170*/  PRMT R8, R19, 0x7771, RZ ;  /* 0x0000777113087816 */ /* 0x001fe200000000ff */
[----:B------:R-:W2:Y:S04]  /*260180*/  LDL.LU.64 R4, [R1+0x55c0] ;  /* 0x0055c00001047983 */ /* 0x000ea80000300a00 */
[----:B------:R-:W2:Y:S06]  /*260190*/  LDL.LU R2, [R1+0x710] ;  /* 0x0007100001027983 */ /* 0x000eac0000300800 */
        /* <DEDUP_REMOVED lines=36> */
[----:B--2---:R-:W-:Y:S02]  /*2603e0*/  PRMT R8, R2, 0x7770, RZ ;  /* 0x0000777002087816 */ /* 0x004fe400000000ff */
        /* <DEDUP_REMOVED lines=107> */
[----:B--2---:R0:W-:Y:S02]  /*260aa0*/  @P4 STG.E.U8 desc[UR20][R6.64], R8 ;  /* 0x0000000806004986 */ /* 0x0041e4000c101114 */
[----:B0-----:R-:W-:Y:S02]  /*260ab0*/  PRMT R8, R2, 0x7773, RZ ;  /* 0x0000777302087816 */ /* 0x001fe400000000ff */
[----:B------:R-:W2:Y:S04]  /*260ac0*/  LDL.LU.64 R6, [R1+0x5708] ;  /* 0x0057080001067983 */ /* 0x000ea80000300a00 */
[----:B------:R-:W2:Y:S04]  /*260ad0*/  LDL.LU.64 R26, [R1+0x5728] ;  /* 0x00572800011a7983 */ /* 0x000ea80000300a00 */
[----:B---3--:R0:W-:Y:S04]  /*260ae0*/  @P5 STG.E.U8 desc[UR20][R4.64], R8 ;  /* 0x0000000804005986 */ /* 0x0081e8000c101114 */
[----:B0-----:R-:W3:Y:S01]  /*260af0*/  LDL.LU R4, [R1+0x6f8] ;  /* 0x0006f80001047983 */ /* 0x001ee20000300800 */
[----:B------:R-:W-:-:S02]  /*260b00*/  LOP3.LUT P2, RZ, R3, 0x400, RZ, 0xc0, !PT ;  /* 0x0000040003ff7812 */ /* 0x000fc4000784c0ff */
[C---:B------:R-:W-:Y:S02]  /*260b10*/  LOP3.LUT P3, RZ, R3.reuse, 0x800, RZ, 0xc0, !PT ;  /* 0x0000080003ff7812 */ /* 0x040fe4000786c0ff */
[----:B------:R-:W-:Y:S01]  /*260b20*/  LOP3.LUT P4, RZ, R3, 0x1000, RZ, 0xc0, !PT ;  /* 0x0000100003ff7812 */ /* 0x000fe2000788c0ff */
[----:B------:R-:W2:Y:S04]  /*260b30*/  LDL.LU.64 R22, [R1+0x5758] ;  /* 0x0057580001167983 */ /* 0x000ea80000300a00 */
[----:B------:R-:W2:Y:S04]  /*260b40*/  LDL.LU.64 R24, [R1+0x5720] ;  /* 0x0057200001187983 */ /* 0x000ea80000300a00 */
[----:B------:R-:W2:Y:S01]  /*260b50*/  LDL.LU R5, [R1+0x71c] ;  /* 0x00071c0001057983 */ /* 0x000ea20000300800 */
[----:B---3--:R-:W-:-:S05]  /*260b60*/  PRMT R8, R4, 0x7770, RZ ;  /* 0x0000777004087816 */ /* 0x008fca00000000ff */
[----:B----4-:R0:W-:Y:S02]  /*260b70*/  @P2 STG.E.U8 desc[UR20][R20.64], R8 ;  /* 0x0000000814002986 */ /* 0x0101e4000c101114 */
[C---:B0-----:R-:W-:Y:S02]  /*260b80*/  PRMT R8, R4.reuse, 0x7771, RZ ;  /* 0x0000777104087816 */ /* 0x041fe400000000ff */
[----:B------:R-:W3:Y:S04]  /*260b90*/  LDL.LU.64 R20, [R1+0x5750] ;  /* 0x0057500001147983 */ /* 0x000ee80000300a00 */
[----:B--2---:R0:W-:Y:S02]  /*260ba0*/  @P3 STG.E.U8 desc[UR20][R6.64], R8 ;  /* 0x0000000806003986 */ /* 0x0041e4000c101114 */
[----:B0-----:R-:W-:-:S02]  /*260bb0*/  PRMT R8, R4, 0x7772, RZ ;  /* 0x0000777204087816 */ /* 0x001fc400000000ff */
[----:B------:R-:W2:Y:S04]  /*260bc0*/  LDL.LU.64 R6, [R1+0x5770] ;  /* 0x0057700001067983 */ /* 0x000ea80000300a00 */
[----:B------:R-:W4:Y:S04]  /*260bd0*/  LDL.LU R29, [R1+0x6fc] ;  /* 0x0006fc00011d7983 */ /* 0x000f280000300800 */
[----:B------:R0:W-:Y:S04]  /*260be0*/  @P4 STG.E.U8 desc[UR20][R26.64], R8 ;  /* 0x000000081a004986 */ /* 0x0001e8000c101114 */
        /* <DEDUP_REMOVED lines=25> */
[----:B------:R-:W-:Y:S02]  /*260d80*/  PRMT R8, R4, 0x7773, RZ ;  /* 0x0000777304087816 */ /* 0x000fe400000000ff */
[----:B------:R-:W-:Y:S01]  /*260d90*/  LOP3.LUT R28, R28, 0xfbffffff, RZ, 0xc0, !PT ;  /* 0xfbffffff1c1c7812 */ /* 0x000fe200078ec0ff */
[----:B------:R-:W4:Y:S04]  /*260da0*/  LDL.LU.64 R18, [R1+0x57a0] ;  /* 0x0057a00001127983 */ /* 0x000f280000300a00 */
[----:B------:R-:W4:Y:S04]  /*260db0*/  LDL.LU.64 R16, [R1+0x57c0] ;  /* 0x0057c00001107983 */ /* 0x000f280000300a00 */
[----:B------:R-:W4:Y:S04]  /*260dc0*/  LDL.LU R2, [R1+0x700] ;  /* 0x0007000001027983 */ /* 0x000f280000300800 */
[----:B------:R-:W4:Y:S04]  /*260dd0*/  LDL.LU.64 R14, [R1+0x5798] ;  /* 0x00579800010e7983 */ /* 0x000f280000300a00 */
[----:B------:R-:W4:Y:S04]  /*260de0*/  LDL.LU.64 R12, [R1+0x57b8] ;  /* 0x0057b800010c7983 */ /* 0x000f280000300a00 */
[----:B------:R-:W4:Y:S04]  /*260df0*/  LDL.LU.64 R10, [R1+0x57d8] ;  /* 0x0057d800010a7983 */ /* 0x000f280000300a00 */
[----:B------:R-:W4:Y:S01]  /*260e00*/  LDL.LU R4, [R1+0x6e0] ;  /* 0x0006e00001047983 */ /* 0x000f220000300800 */
[----:B------:R-:W-:-:S02]  /*260e10*/  @P6 LOP3.LUT R28, R28, 0x4000000, RZ, 0xfc, !PT ;  /* 0x040000001c1c6812 */ /* 0x000fc400078efcff */
[----:B------:R-:W-:Y:S02]  /*260e20*/  LOP3.LUT P6, RZ, R3, 0x8000, RZ, 0xc0, !PT ;  /* 0x0000800003ff7812 */ /* 0x000fe400078cc0ff */
[----:B------:R-:W-:Y:S01]  /*260e30*/  LOP3.LUT R28, R28, 0xf7ffffff, RZ, 0xc0, !PT ;  /* 0xf7ffffff1c1c7812 */ /* 0x000fe200078ec0ff */
[----:B------:R0:W-:Y:S10]  /*260e40*/  @P5 STG.E.U8 desc[UR20][R22.64], R8 ;  /* 0x0000000816005986 */ /* 0x0001f4000c101114 */
[----:B------:R-:W-:-:S02]  /*260e50*/  @P6 LOP3.LUT R28, R28, 0x8000000, RZ, 0xfc, !PT ;  /* 0x080000001c1c6812 */ /* 0x000fc400078efcff */
[----:B------:R-:W-:Y:S02]  /*260e60*/  LOP3.LUT P6, RZ, R3, 0x4000, RZ, 0xc0, !PT ;  /* 0x0000400003ff7812 */ /* 0x000fe400078cc0ff */
        /* <DEDUP_REMOVED lines=17> */
[----:B----4-:R-:W-:Y:S01]  /*260f80*/  PRMT R8, R29, 0x7770, RZ ;  /* 0x000077701d087816 */ /* 0x010fe200000000ff */
[----:B------:R-:W4:Y:S10]  /*260f90*/  LDL.LU R5, [R1+0x54] ;  /* 0x0000540001057983 */ /* 0x000f340000300800 */
[----:B---3--:R0:W-:Y:S04]  /*260fa0*/  @P6 STG.E.U8 desc[UR20][R26.64], R8 ;  /* 0x000000081a006986 */ /* 0x0081e8000c101114 */
[----:B0-----:R-:W3:Y:S01]  /*260fb0*/  LDL.LU.64 R26, [R1+0x7710] ;  /* 0x00771000011a7983 */ /* 0x001ee20000300a00 */
        /* <DEDUP_REMOVED lines=30> */
[C---:B------:R-:W-:Y:S02]  /*2611a0*/  LOP3.LUT P3, RZ, R3.reuse, 0x40000000, RZ, 0xc0, !PT ;  /* 0x4000000003ff7812 */ /* 0x040fe4000786c0ff */
[----:B------:R-:W-:Y:S02]  /*2611b0*/  LOP3.LUT P4, RZ, R3, 0x80000000, RZ, 0xc0, !PT ;  /* 0x8000000003ff7812 */ /* 0x000fe4000788c0ff */
[----:B0-----:R-:W-:-:S05]  /*2611c0*/  PRMT R8, R4, 0x7772, RZ ;  /* 0x0000777204087816 */ /* 0x001fca00000000ff */
[----:B--2---:R0:W-:Y:S04]  /*2611d0*/  @P5 STG.E.U8 desc[UR20][R6.64], R8 ;  /* 0x0000000806005986 */ /* 0x0041e8000c101114 */
[----:B0-----:R-:W2:Y:S04]  /*2611e0*/  LDL.LU.64 R6, [R1+0x5830] ;  /* 0x0058300001067983 */ /* 0x001ea80000300a00 */
[----:B------:R-:W4:Y:S04]  /*2611f0*/  LDL.LU.64 R2, [R1+0x5810] ;  /* 0x0058100001027983 */ /* 0x000f280000300a00 */
[----:B------:R-:W3:Y:S04]  /*261200*/  LDL.LU.64 R22, [R1+0x5828] ;  /* 0x0058280001167983 */ /* 0x000ee80000300a00 */
[----:B------:R-:W3:Y:S04]  /*261210*/  LDL.LU.64 R24, [R1+0x5850] ;  /* 0x0058500001187983 */ /* 0x000ee80000300a00 */
[----:B------:R-:W4:Y:S01]  /*261220*/  LDL.LU R26, [R1+0x704] ;  /* 0x00070400011a7983 */ /* 0x000f220000300800 */
[----:B------:R-:W-:-:S03]  /*261230*/  PRMT R8, R4, 0x7773, RZ ;  /* 0x0000777304087816 */ /* 0x000fc600000000ff */
[----:B------:R-:W3:Y:S04]  /*261240*/  LDL.LU.64 R20, [R1+0x5868] ;  /* 0x0058680001147983 */ /* 0x000ee80000300a00 */
[----:B------:R-:W3:Y:S04]  /*261250*/  LDL.LU R9, [R1+0x6e4] ;  /* 0x0006e40001097983 */ /* 0x000ee80000300800 */
[----:B--2---:R4:W-:Y:S02]  /*261260*/  @P2 STG.E.U8 desc[UR20][R6.64], R8 ;  /* 0x0000000806002986 */ /* 0x0049e4000c101114 */
[----:B----4-:R-:W-:-:S02]  /*261270*/  PRMT R8, R26, 0x7770, RZ ;  /* 0x000077701a087816 */ /* 0x010fc400000000ff */
[----:B------:R-:W2:Y:S04]  /*261280*/  LDL.LU.64 R6, [R1+0x5848] ;  /* 0x0058480001067983 */ /* 0x000ea80000300a00 */
[----:B------:R0:W-:Y:S04]  /*261290*/  @P3 STG.E.U8 desc[UR20][R2.64], R8 ;  /* 0x0000000802003986 */ /* 0x0001e8000c101114 */
[----:B0-----:R-:W4:Y:S04]  /*2612a0*/  LDL.LU.64 R2, [R1+0x5860] ;  /* 0x0058600001027983 */ /* 0x001f280000300a00 */
        /* <DEDUP_REMOVED lines=28> */
[----:B------:R-:W3:Y:S04]  /*261470*/  LDL.LU.64 R16, [R1+0x5898] ;  /* 0x0058980001107983 */ /* 0x000ee80000300a00 */
[----:B------:R0:W-:Y:S04]  /*261480*/  @P4 STG.E.U8 desc[UR20][R22.64], R8 ;  /* 0x0000000816004986 */ /* 0x0001e8000c101114 */
[----:B------:R-:W3:Y:S04]  /*261490*/  LDL.LU.64 R14, [R1+0x58b0] ;  /* 0x0058b000010e7983 */ /* 0x000ee80000300a00 */
[----:B------:R-:W3:Y:S04]  /*2614a0*/  LDL.LU R4, [R1+0x6e8] ;  /* 0x0006e80001047983 */ /* 0x000ee80000300800 */
[----:B------:R-:W3:Y:S04]  /*2614b0*/  LDL.LU.64 R12, [R1+0x58c0] ;  /* 0x0058c000010c7983 */ /* 0x000ee80000300a00 */
[----:B------:R-:W3:Y:S01]  /*2614c0*/  LDL.LU.64 R10, [R1+0x58a8] ;  /* 0x0058a800010a7983 */ /* 0x000ee20000300a00 */
[----:B------:R-:W-:-:S02]  /*2614d0*/  @P6 LOP3.LUT R28, R28, 0x40000, RZ, 0xfc, !PT ;  /* 0x000400001c1c6812 */ /* 0x000fc400078efcff */
[----:B------:R-:W-:Y:S02]  /*2614e0*/  LOP3.LUT P6, RZ, R5, 0x4, RZ, 0xc0, !PT ;  /* 0x0000000405ff7812 */ /* 0x000fe400078cc0ff */
[----:B------:R-:W-:Y:S02]  /*2614f0*/  LOP3.LUT R28, R28, 0xfff7ffff, RZ, 0xc0, !PT ;  /* 0xfff7ffff1c1c7812 */ /* 0x000fe400078ec0ff */
[----:B0-----:R-:W-:Y:S01]  /*261500*/  PRMT R8, R26, 0x7772, RZ ;  /* 0x000077721a087816 */ /* 0x001fe200000000ff */
[----:B------:R-:W3:Y:S08]  /*261510*/  LDL.LU.64 R22, [R1+0x58b8] ;  /* 0x0058b80001167983 */ /* 0x000ef00000300a00 */
[----:B------:R-:W-:-:S02]  /*261520*/  @P6 LOP3.LUT R28, R28, 0x80000, RZ, 0xfc, !PT ;  /* 0x000800001c1c6812 */ /* 0x000fc400078efcff */
[----:B------:R-:W-:Y:S01]  /*261530*/  LOP3.LUT P6, RZ, R5, 0x2, RZ, 0xc0, !PT ;  /* 0x0000000205ff7812 */ /* 0x000fe200078cc0ff */
[----:B------:R0:W-:Y:S02]  /*261540*/  @P5 STG.E.U8 desc[UR20][R24.64], R8 ;  /* 0x0000000818005986 */ /* 0x0001e4000c101114 */
[----:B0-----:R-:W-:Y:S02]  /*261550*/  PRMT R8, R26, 0x7773, RZ ;  /* 0x000077731a087816 */ /* 0x001fe400000000ff */
[----:B------:R-:W3:Y:S04]  /*261560*/  LDL.LU.64 R24, [R1+0x58d8] ;  /* 0x0058d80001187983 */ /* 0x000ee80000300a00 */
[----:B------:R-:W3:Y:S04]  /*261570*/  LDL.LU R26, [R1+0x70c] ;  /* 0x00070c00011a7983 */ /* 0x000ee80000300800 */
        /* <DEDUP_REMOVED lines=8> */
[----:B----4-:R0:W-:Y:S01]  /*261600*/  @P6 STG.E.U8 desc[UR20][R2.64], R8 ;  /* 0x0000000802006986 */ /* 0x0101e2000c101114 */
[----:B------:R-:W-:-:S02]  /*261610*/  LOP3.LUT P6, RZ, R28, 0x20000, RZ, 0xc0, !PT ;  /* 0x000200001cff7812 */ /* 0x000fc400078cc0ff */
[----:B0-----:R-:W-:Y:S01]  /*261620*/  PRMT R8, R9, 0x7772, RZ ;  /* 0x0000777209087816 */ /* 0x001fe200000000ff */
[----:B------:R-:W4:Y:S10]  /*261630*/  LDL.LU.64 R2, [R1+0x58e0] ;  /* 0x0058e00001027983 */ /* 0x000f340000300a00 */
[----:B---3--:R0:W-:Y:S04]  /*261640*/  @P6 STG.E.U8 desc[UR20][R18.64], R8 ;  /* 0x0000000812006986 */ /* 0x0081e8000c101114 */
[----:B0-----:R-:W3:Y:S01]  /*261650*/  LDL.LU.64 R18, [R1+0x7700] ;  /* 0x0077000001127983 */ /* 0x001ee20000300a00 */
[----:B------:R-:W-:-:S02]  /*261660*/  LOP3.LUT P6, RZ, R28, 0x10000, RZ, 0xc0, !PT ;  /* 0x000100001cff7812 */ /* 0x000fc400078cc0ff */
        /* <DEDUP_REMOVED lines=33> */
[----:B----4-:R0:W-:Y:S04]  /*261880*/  @P5 STG.E.U8 desc[UR20][R2.64], R8 ;  /* 0x0000000802005986 */ /* 0x0101e8000c101114 */
        /* <DEDUP_REMOVED lines=43> */
[----:B------:R-:W4:Y:S04]  /*261b40*/  LDL.LU R26, [R1+0x6b0] ;  /* 0x0006b000011a7983 */ /* 0x000f280000300800 */
[----:B------:R-:W4:Y:S01]  /*261b50*/  LDL.LU.64 R16, [R1+0x5950] ;  /* 0x0059500001107983 */ /* 0x000f220000300a00 */
[----:B------:R-:W-:-:S02]  /*261b60*/  LOP3.LUT P0, RZ, R5, 0x20000000, RZ, 0xc0, !PT ;  /* 0x2000000005ff7812 */ /* 0x000fc4000780c0ff */
[C---:B------:R-:W-:Y:S02]  /*261b70*/  LOP3.LUT P1, RZ, R5.reuse, 0x40000000, RZ, 0xc0, !PT ;  /* 0x4000000005ff7812 */ /* 0x040fe4000782c0ff */
        /* <DEDUP_REMOVED lines=39> */
[----:B------:R-:W-:-:S05]  /*261df0*/  LOP3.LUT P5, RZ, R29, 0x4, RZ, 0xc0, !PT ;  /* 0x000000041dff7812 */ /* 0x000fca00078ac0ff */
        /* <DEDUP_REMOVED lines=25> */
[C---:B------:R-:W-:Y:S02]  /*261f90*/  LOP3.LUT P3, RZ, R29.reuse, 0x10, RZ, 0xc0, !PT ;  /* 0x000000101dff7812 */ /* 0x040fe4000786c0ff */
[----:B------:R-:W-:Y:S01]  /*261fa0*/  PRMT R8, R4, 0x7771, RZ ;  /* 0x0000777104087816 */ /* 0x000fe200000000ff */
[----:B------:R-:W4:Y:S04]  /*261fb0*/  LDL.LU.64 R22, [R1+0x5908] ;  /* 0x0059080001167983 */ /* 0x000f280000300a00 */
[----:B------:R-:W4:Y:S04]  /*261fc0*/  LDL.LU.64 R24, [R1+0x5890] ;  /* 0x0058900001187983 */ /* 0x000f280000300a00 */
[----:B------:R-:W4:Y:S04]  /*261fd0*/  LDL.LU.64 R20, [R1+0x58c8] ;  /* 0x0058c80001147983 */ /* 0x000f280000300a00 */
[----:B------:R-:W4:Y:S01]  /*261fe0*/  LDL.LU R5, [R1+0x6d8] ;  /* 0x0006d80001057983 */ /* 0x000f220000300800 */
[----:B------:R-:W-:-:S02]  /*261ff0*/  LOP3.LUT P6, RZ, R29, 0x8000, RZ, 0xc0, !PT ;  /* 0x000080001dff7812 */ /* 0x000fc400078cc0ff */
[----:B------:R-:W-:-:S11]  /*262000*/  LOP3.LUT R27, R27, 0xefffffff, RZ, 0xc0, !PT ;  /* 0xefffffff1b1b7812 */ /* 0x000fd600078ec0ff */
[----:B------:R-:W-:Y:S02]  /*262010*/  @P6 LOP3.LUT R27, R27, 0x10000000, RZ, 0xfc, !PT ;  /* 0x100000001b1b6812 */ /* 0x000fe400078efcff */
[----:B------:R-:W-:Y:S01]  /*262020*/  LOP3.LUT P6, RZ, R29, 0x4000, RZ, 0xc0, !PT ;  /* 0x000040001dff7812 */ /* 0x000fe200078cc0ff */
[----:B--2---:R0:W-:Y:S02]  /*262030*/  @P2 STG.E.U8 desc[UR20][R6.64], R8 ;  /* 0x0000000806002986 */ /* 0x0041e4000c101114 */
[----:B0-----:R-:W-:Y:S02]  /*262040*/  PRMT R8, R4, 0x7772, RZ ;  /* 0x0000777204087816 */ /* 0x001fe400000000ff */
[----:B------:R-:W2:Y:S04]  /*262050*/  LDL.LU.64 R6, [R1+0x5888] ;  /* 0x0058880001067983 */ /* 0x000ea80000300a00 */
[----:B------:R-:W2:Y:S04]  /*262060*/  LDL.LU R19, [R1+0x6b8] ;  /* 0x0006b80001137983 */ /* 0x000ea80000300800 */
[----:B---3--:R0:W-:Y:S04]  /*262070*/  @P3 STG.E.U8 desc[UR20][R2.64], R8 ;  /* 0x0000000802003986 */ /* 0x0081e8000c101114 */
[----:B0-----:R-:W3:Y:S04]  /*262080*/  LDL.LU.64 R2, [R1+0x5880] ;  /* 0x0058800001027983 */ /* 0x001ee80000300a00 */
[----:B------:R-:W4:Y:S01]  /*262090*/  LDL.LU R26, [R1+0x6dc] ;  /* 0x0006dc00011a7983 */ /* 0x000f220000300800 */
[----:B------:R-:W-:-:S04]  /*2620a0*/  LOP3.LUT R27, R27, 0xdfffffff, RZ, 0xc0, !PT ;  /* 0xdfffffff1b1b7812 */ /* 0x000fc800078ec0ff */
[----:B------:R-:W-:Y:S02]  /*2620b0*/  @P6 LOP3.LUT R27, R27, 0x20000000, RZ, 0xfc, !PT ;  /* 0x200000001b1b6812 */ /* 0x000fe400078efcff */
[----:B------:R-:W-:Y:S02]  /*2620c0*/  LOP3.LUT P6, RZ, R29, 0x2000, RZ, 0xc0, !PT ;  /* 0x000020001dff7812 */ /* 0x000fe400078cc0ff */
[----:B------:R-:W-:-:S11]  /*2620d0*/  LOP3.LUT R27, R27, 0xbfffffff, RZ, 0xc0, !PT ;  /* 0xbfffffff1b1b7812 */ /* 0x000fd600078ec0ff */
[----:B------:R-:W-:Y:S02]  /*2620e0*/  @P6 LOP3.LUT R27, R27, 0x40000000, RZ, 0xfc, !PT ;  /* 0x400000001b1b6812 */ /* 0x000fe400078efcff */
[----:B------:R-:W-:Y:S02]  /*2620f0*/  LOP3.LUT P6, RZ, R29, 0x1000, RZ, 0xc0, !PT ;  /* 0x000010001dff7812 */ /* 0x000fe400078cc0ff */
[----:B------:R-:W-:-:S11]  /*262100*/  LOP3.LUT R27, R27, 0x7fffffff, RZ, 0xc0, !PT ;  /* 0x7fffffff1b1b7812 */ /* 0x000fd600078ec0ff */
[----:B------:R-:W-:-:S05]  /*262110*/  @P6 LOP3.LUT R27, R27, 0x80000000, RZ, 0xfc, !PT ;  /* 0x800000001b1b6812 */ /* 0x000fca00078efcff */
[----:B----4-:R0:W-:Y:S04]  /*262120*/  STL.64 [R1+0x76d8], R26 ;  /* 0x0076d81a01007387 */ /* 0x0101e80000100a00 */
[----:B0-----:R-:W4:Y:S01]  /*262130*/  LDL.LU.64 R26, [R1+0x5840] ;  /* 0x00584000011a7983 */ /* 0x001f220000300a00 */
        /* <DEDUP_REMOVED lines=26> */
[----:B--2---:R0:W-:Y:S01]  /*2622e0*/  @P6 STG.E.U8 desc[UR20][R6.64], R8 ;  /* 0x0000000806006986 */ /* 0x0041e2000c101114 */
[----:B------:R-:W-:Y:S02]  /*2622f0*/  LOP3.LUT P6, RZ, R28, 0x4, RZ, 0xc0, !PT ;  /* 0x000000041cff7812 */ /* 0x000fe400078cc0ff */
[----:B0-----:R-:W-:-:S11]  /*262300*/  PRMT R8, R5, 0x7773, RZ ;  /* 0x0000777305087816 */ /* 0x001fd600000000ff */
[----:B---3--:R0:W-:Y:S01]  /*262310*/  @P6 STG.E.U8 desc[UR20][R2.64], R8 ;  /* 0x0000000802006986 */ /* 0x0081e2000c101114 */
[C---:B------:R-:W-:Y:S02]  /*262320*/  LOP3.LUT P6, RZ, R28.reuse, 0x2, RZ, 0xc0, !PT ;  /* 0x000000021cff7812 */ /* 0x040fe400078cc0ff */
[----:B0-----:R-:W-:Y:S01]  /*262330*/  PRMT R8, R19, 0x7770, RZ ;  /* 0x0000777013087816 */ /* 0x001fe200000000ff */
[----:B----4-:R0:W-:Y:S10]  /*262340*/  STL.64 [R1+0x76d0], R16 ;  /* 0x0076d01001007387 */ /* 0x0101f40000100a00 */
[----:B------:R1:W-:Y:S04]  /*262350*/  @P6 STG.E.U8 desc[UR20][R26.64], R8 ;  /* 0x000000081a006986 */ /* 0x0003e8000c101114 */
        /* <DEDUP_REMOVED lines=99> */
[----:B0-----:R-:W-:Y:S01]  /*262990*/  PRMT R8, R4, 0x7773, RZ ;  /* 0x0000777304087816 */ /* 0x001fe200000000ff */
        /* <DEDUP_REMOVED lines=62> */
[C---:B------:R-:W-:Y:S02]  /*262d80*/  LOP3.LUT P3, RZ, R5.reuse, 0x400, RZ, 0xc0, !PT ;  /* 0x0000040005ff7812 */ /* 0x040fe4000786c0ff */
[----:B------:R-:W-:Y:S02]  /*262d90*/  PRMT R8, R4, 0x7773, RZ ;  /* 0x0000777304087816 */ /* 0x000fe400000000ff */
[C---:B------:R-:W-:Y:S02]  /*262da0*/  LOP3.LUT P4, RZ, R5.reuse, 0x800, RZ, 0xc0, !PT ;  /* 0x0000080005ff7812 */ /* 0x040fe4000788c0ff */
[----:B------:R-:W-:Y:S01]  /*262db0*/  LOP3.LUT P5, RZ, R5, 0x1000, RZ, 0xc0, !PT ;  /* 0x0000100005ff7812 */ /* 0x000fe200078ac0ff */
[----:B------:R-:W3:Y:S04]  /*262dc0*/  LDL.LU.64 R20, [R1+0x2eb0] ;  /* 0x002eb00001147983 */ /* 0x000ee80000300a00 */
[----:B------:R-:W3:Y:S04]  /*262dd0*/  LDL.LU.64 R6, [R1+0x2ea0] ;  /* 0x002ea00001067983 */ /* 0x000ee80000300a00 */
[----:B------:R-:W3:Y:S04]  /*262de0*/  LDL.LU R9, [R1+0x6cc] ;  /* 0x0006cc0001097983 */ /* 0x000ee80000300800 */
[----:B----4-:R2:W-:Y:S02]  /*262df0*/  @P2 STG.E.U8 desc[UR20][R10.64], R8 ;  /* 0x000000080a002986 */ /* 0x0105e4000c101114 */
[----:B--2---:R-:W-:-:S05]  /*262e00*/  PRMT R8, R29, 0x7770, RZ ;  /* 0x000077701d087816 */ /* 0x004fca00000000ff */
[----:B------:R0:W-:Y:S02]  /*262e10*/  @P3 STG.E.U8 desc[UR20][R2.64], R8 ;  /* 0x0000000802003986 */ /* 0x0001e4000c101114 */
[C---:B0-----:R-:W-:Y:S02]  /*262e20*/  PRMT R8, R29.reuse, 0x7771, RZ ;  /* 0x000077711d087816 */ /* 0x041fe400000000ff */
[----:B------:R-:W2:Y:S04]  /*262e30*/  LDL.LU.64 R2, [R1+0x2e90] ;  /* 0x002e900001027983 */ /* 0x000ea80000300a00 */
[----:B------:R-:W4:Y:S04]  /*262e40*/  LDL.LU.64 R18, [R1+0x2e80] ;  /* 0x002e800001127983 */ /* 0x000f280000300a00 */
[----:B------:R-:W4:Y:S04]  /*262e50*/  LDL.LU R26, [R1+0x6ac] ;  /* 0x0006ac00011a7983 */ /* 0x000f280000300800 */
[----:B---3--:R0:W-:Y:S02]  /*262e60*/  @P4 STG.E.U8 desc[UR20][R22.64], R8 ;  /* 0x0000000816004986 */ /* 0x0081e4000c101114 */
[----:B0-----:R-:W-:-:S05]  /*262e70*/  PRMT R8, R29, 0x7772, RZ ;  /* 0x000077721d087816 */ /* 0x001fca00000000ff */
        /* <DEDUP_REMOVED lines=25> */
[----:B------:R-:W-:Y:S02]  /*263010*/  LOP3.LUT R27, R27, 0xfffbffff, RZ, 0xc0, !PT ;  /* 0xfffbffff1b1b7812 */ /* 0x000fe400078ec0ff */
[----:B------:R-:W-:Y:S01]  /*263020*/  PRMT R8, R29, 0x7773, RZ ;  /* 0x000077731d087816 */ /* 0x000fe200000000ff */
[----:B------:R-:W3:Y:S04]  /*263030*/  LDL.LU R4, [R1+0x690] ;  /* 0x0006900001047983 */ /* 0x000ee80000300800 */
[----:B------:R-:W3:Y:S01]  /*263040*/  LDL.LU.64 R16, [R1+0x2e40] ;  /* 0x002e400001107983 */ /* 0x000ee20000300a00 */
[----:B------:R-:W-:-:S02]  /*263050*/  @P6 LOP3.LUT R27, R27, 0x40000, RZ, 0xfc, !PT ;  /* 0x000400001b1b6812 */ /* 0x000fc400078efcff */
[----:B------:R-:W-:Y:S01]  /*263060*/  LOP3.LUT P6, RZ, R5, 0x4000, RZ, 0xc0, !PT ;  /* 0x0000400005ff7812 */ /* 0x000fe200078cc0ff */
[----:B------:R-:W3:Y:S04]  /*263070*/  LDL.LU.64 R14, [R1+0x2e30] ;  /* 0x002e3000010e7983 */ /* 0x000ee80000300a00 */
[----:B------:R-:W3:Y:S01]  /*263080*/  LDL.LU.64 R12, [R1+0x2e20] ;  /* 0x002e2000010c7983 */ /* 0x000ee20000300a00 */
[----:B------:R-:W-:-:S03]  /*263090*/  LOP3.LUT R27, R27, 0xfff7ffff, RZ, 0xc0, !PT ;  /* 0xfff7ffff1b1b7812 */ /* 0x000fc600078ec0ff */
[----:B------:R-:W3:Y:S04]  /*2630a0*/  LDL.LU.64 R10, [R1+0x2e10] ;  /* 0x002e1000010a7983 */ /* 0x000ee80000300a00 */
[----:B------:R-:W3:Y:S01]  /*2630b0*/  LDL.LU.64 R22, [R1+0x2e00] ;  /* 0x002e000001167983 */ /* 0x000ee20000300a00 */
[----:B------:R-:W-:Y:S02]  /*2630c0*/  @P6 LOP3.LUT R27, R27, 0x80000, RZ, 0xfc, !PT ;  /* 0x000800001b1b6812 */ /* 0x000fe400078efcff */
[----:B------:R-:W-:-:S13]  /*2630d0*/  LOP3.LUT P6, RZ, R5, 0x2000, RZ, 0xc0, !PT ;  /* 0x0000200005ff7812 */ /* 0x000fda00078cc0ff */
[----:B------:R0:W-:Y:S01]  /*2630e0*/  @P6 STG.E.U8 desc[UR20][R20.64], R8 ;  /* 0x0000000814006986 */ /* 0x0001e2000c101114 */
[----:B------:R-:W-:Y:S02]  /*2630f0*/  LOP3.LUT P6, RZ, R27, 0x80000, RZ, 0xc0, !PT ;  /* 0x000800001bff7812 */ /* 0x000fe400078cc0ff */
        /* <DEDUP_REMOVED lines=11> */
[----:B----4-:R0:W-:Y:S01]  /*2631b0*/  @P6 STG.E.U8 desc[UR20][R18.64], R8 ;  /* 0x0000000812006986 */ /* 0x0101e2000c101114 */
[----:B------:R-:W-:-:S02]  /*2631c0*/  LOP3.LUT P6, RZ, R27, 0x10000, RZ, 0xc0, !PT ;  /* 0x000100001bff7812 */ /* 0x000fc400078cc0ff */
[----:B0-----:R-:W-:Y:S01]  /*2631d0*/  PRMT R8, R9, 0x7773, RZ ;  /* 0x0000777309087816 */ /* 0x001fe200000000ff */
[----:B------:R-:W4:Y:S10]  /*2631e0*/  LDL.LU R19, [R1+0x64] ;  /* 0x0000640001137983 */ /* 0x000f340000300800 */
        /* <DEDUP_REMOVED lines=36> */
[----:B--2---:R0:W-:Y:S01]  /*263430*/  @P5 STG.E.U8 desc[UR20][R2.64], R8 ;  /* 0x0000000802005986 */ /* 0x0041e2000c101114 */
[----:B------:R-:W-:-:S03]  /*263440*/  LOP3.LUT P5, RZ, R5, 0x80000000, RZ, 0xc0, !PT ;  /* 0x8000000005ff7812 */ /* 0x000fc600078ac0ff */
[----:B0-----:R-:W2:Y:S04]  /*263450*/  LDL.LU.64 R2, [R1+0x2dd0] ;  /* 0x002dd00001027983 */ /* 0x001ea80000300a00 */
[----:B------:R-:W4:Y:S04]  /*263460*/  LDL.LU.64 R4, [R1+0x2dc8] ;  /* 0x002dc80001047983 */ /* 0x000f280000300a00 */
[----:B------:R-:W3:Y:S04]  /*263470*/  LDL.LU.64 R6, [R1+0x2dc0] ;  /* 0x002dc00001067983 */ /* 0x000ee80000300a00 */
[----:B------:R-:W3:Y:S04]  /*263480*/  LDL.LU.64 R10, [R1+0x2db0] ;  /* 0x002db000010a7983 */ /* 0x000ee80000300a00 */
[----:B------:R-:W3:Y:S04]  /*263490*/  LDL.LU.64 R22, [R1+0x2da0] ;  /* 0x002da00001167983 */ /* 0x000ee80000300a00 */
[----:B------:R-:W3:Y:S01]  /*2634a0*/  LDL.LU R21, [R1+0x694] ;  /* 0x0006940001157983 */ /* 0x000ee20000300800 */
[----:B------:R-:W-:-:S05]  /*2634b0*/  PRMT R8, R29, 0x7772, RZ ;  /* 0x000077721d087816 */ /* 0x000fca00000000ff */
[----:B--2---:R0:W-:Y:S02]  /*2634c0*/  @P2 STG.E.U8 desc[UR20][R2.64], R8 ;  /* 0x0000000802002986 */ /* 0x0041e4000c101114 */
[----:B0-----:R-:W-:Y:S02]  /*2634d0*/  PRMT R8, R29, 0x7773, RZ ;  /* 0x000077731d087816 */ /* 0x001fe400000000ff */
[----:B------:R-:W2:Y:S04]  /*2634e0*/  LDL.LU.64 R2, [R1+0x2d90] ;  /* 0x002d900001027983 */ /* 0x000ea80000300a00 */
[----:B------:R-:W2:Y:S04]  /*2634f0*/  LDL.LU R26, [R1+0x674] ;  /* 0x00067400011a7983 */ /* 0x000ea80000300800 */
[----:B----4-:R3:W-:Y:S02]  /*263500*/  @P3 STG.E.U8 desc[UR20][R4.64], R8 ;  /* 0x0000000804003986 */ /* 0x0107e4000c101114 */
[----:B---3--:R-:W-:-:S02]  /*263510*/  PRMT R8, R21, 0x7770, RZ ;  /* 0x0000777015087816 */ /* 0x008fc400000000ff */
[----:B------:R-:W3:Y:S04]  /*263520*/  LDL.LU.64 R4, [R1+0x2d80] ;  /* 0x002d800001047983 */ /* 0x000ee80000300a00 */
[----:B------:R0:W-:Y:S04]  /*263530*/  @P4 STG.E.U8 desc[UR20][R6.64], R8 ;  /* 0x0000000806004986 */ /* 0x0001e8000c101114 */
[----:B0-----:R-:W4:Y:S04]  /*263540*/  LDL.LU R6, [R1+0x698] ;  /* 0x0006980001067983 */ /* 0x001f280000300800 */
[----:B------:R-:W2:Y:S04]  /*263550*/  LDL.LU.64 R28, [R1+0x2d40] ;  /* 0x002d4000011c7983 */ /* 0x000ea80000300a00 */
        /* <DEDUP_REMOVED lines=24> */
[----:B------:R-:W-:Y:S02]  /*2636e0*/  LOP3.LUT P6, RZ, R19, 0x4, RZ, 0xc0, !PT ;  /* 0x0000000413ff7812 */ /* 0x000fe400078cc0ff */
[----:B------:R-:W-:Y:S01]  /*2636f0*/  PRMT R8, R21, 0x7771, RZ ;  /* 0x0000777115087816 */ /* 0x000fe200000000ff */
[----:B------:R-:W4:Y:S01]  /*263700*/  LDL.LU.64 R16, [R1+0x2d30] ;  /* 0x002d300001107983 */ /* 0x000f220000300a00 */
[----:B------:R-:W-:-:S03]  /*263710*/  LOP3.LUT R27, R27, 0xfffffbff, RZ, 0xc0, !PT ;  /* 0xfffffbff1b1b7812 */ /* 0x000fc600078ec0ff */
[----:B------:R-:W4:Y:S04]  /*263720*/  LDL.LU R7, [R1+0x678] ;  /* 0x0006780001077983 */ /* 0x000f280000300800 */
[----:B------:R-:W4:Y:S04]  /*263730*/  LDL.LU.64 R14, [R1+0x2d20] ;  /* 0x002d2000010e7983 */ /* 0x000f280000300a00 */
[----:B------:R0:W-:Y:S04]  /*263740*/  @P5 STG.E.U8 desc[UR20][R10.64], R8 ;  /* 0x000000080a005986 */ /* 0x0001e8000c101114 */
[----:B------:R-:W4:Y:S01]  /*263750*/  LDL.LU.64 R12, [R1+0x2d10] ;  /* 0x002d1000010c7983 */ /* 0x000f220000300a00 */
[----:B------:R-:W-:-:S02]  /*263760*/  @P6 LOP3.LUT R27, R27, 0x400, RZ, 0xfc, !PT ;  /* 0x000004001b1b6812 */ /* 0x000fc400078efcff */
[----:B------:R-:W-:Y:S02]  /*263770*/  LOP3.LUT P6, RZ, R19, 0x2, RZ, 0xc0, !PT ;  /* 0x0000000213ff7812 */ /* 0x000fe400078cc0ff */
[----:B------:R-:W-:Y:S02]  /*263780*/  LOP3.LUT R27, R27, 0xfffff7ff, RZ, 0xc0, !PT ;  /* 0xfffff7ff1b1b7812 */ /* 0x000fe400078ec0ff */
[----:B0-----:R-:W-:Y:S01]  /*263790*/  PRMT R8, R21, 0x7772, RZ ;  /* 0x0000777215087816 */ /* 0x001fe200000000ff */
[----:B------:R-:W4:Y:S08]  /*2637a0*/  LDL.LU.64 R10, [R1+0x2d00] ;  /* 0x002d0000010a7983 */ /* 0x000f300000300a00 */
[----:B------:R-:W-:-:S02]  /*2637b0*/  @P6 LOP3.LUT R27, R27, 0x800, RZ, 0xfc, !PT ;  /* 0x000008001b1b6812 */ /* 0x000fc400078efcff */
[----:B------:R-:W-:-:S13]  /*2637c0*/  LOP3.LUT P6, RZ, R19, 0x1, RZ, 0xc0, !PT ;  /* 0x0000000113ff7812 */ /* 0x000fda00078cc0ff */
[----:B------:R0:W-:Y:S01]  /*2637d0*/  @P6 STG.E.U8 desc[UR20][R22.64], R8 ;  /* 0x0000000816006986 */ /* 0x0001e2000c101114 */
[----:B------:R-:W-:Y:S02]  /*2637e0*/  LOP3.LUT P6, RZ, R27, 0x800, RZ, 0xc0, !PT ;  /* 0x000008001bff7812 */ /* 0x000fe400078cc0ff */
[----:B0-----:R-:W-:Y:S01]  /*2637f0*/  PRMT R8, R21, 0x7773, RZ ;  /* 0x0000777315087816 */ /* 0x001fe200000000ff */
[----:B------:R-:W4:Y:S04]  /*263800*/  LDL.LU.64 R22, [R1+0x2cf0] ;  /* 0x002cf00001167983 */ /* 0x000f280000300a00 */
[----:B------:R-:W4:Y:S06]  /*263810*/  LDL.LU.64 R20, [R1+0x2ce0] ;  /* 0x002ce00001147983 */ /* 0x000f2c0000300a00 */
        /* <DEDUP_REMOVED lines=44> */
[----:B------:R0:W-:Y:S02]  /*263ae0*/  @P4 STG.E.U8 desc[UR20][R2.64], R8 ;  /* 0x0000000802004986 */ /* 0x0001e4000c101114 */
[----:B0-----:R-:W-:-:S05]  /*263af0*/  PRMT R8, R24, 0x7770, RZ ;  /* 0x0000777018087816 */ /* 0x001fca00000000ff */
[----:B---3--:R0:W-:Y:S04]  /*263b00*/  @P5 STG.E.U8 desc[UR20][R4.64], R8 ;  /* 0x0000000804005986 */ /* 0x0081e8000c101114 */
[----:B0-----:R-:W3:Y:S01]  /*263b10*/  LDL.LU.64 R4, [R1+0x2ca0] ;  /* 0x002ca00001047983 */ /* 0x001ee20000300a00 */
[----:B------:R-:W-:Y:S02]  /*263b20*/  LOP3.LUT P6, RZ, R19, 0x8000000, RZ, 0xc0, !PT ;  /* 0x0800000013ff7812 */ /* 0x000fe400078cc0ff */
[----:B------:R-:W-:Y:S02]  /*263b30*/  LOP3.LUT R25, R25, 0xefffffff, RZ, 0xc0, !PT ;  /* 0xefffffff19197812 */ /* 0x000fe400078ec0ff */
[C---:B------:R-:W-:Y:S02]  /*263b40*/  LOP3.LUT P2, RZ, R19.reuse, 0x8000, RZ, 0xc0, !PT ;  /* 0x0000800013ff7812 */ /* 0x040fe4000784c0ff */
[----:B------:R-:W-:-:S02]  /*263b50*/  LOP3.LUT P3, RZ, R19, 0x10000, RZ, 0xc0, !PT ;  /* 0x0001000013ff7812 */ /* 0x000fc4000786c0ff */
[----:B------:R-:W-:Y:S01]  /*263b60*/  PRMT R8, R24, 0x7771, RZ ;  /* 0x0000777118087816 */ /* 0x000fe200000000ff */
[----:B------:R-:W4:Y:S04]  /*263b70*/  LDL.LU.64 R2, [R1+0x2c90] ;  /* 0x002c900001027983 */ /* 0x000f280000300a00 */
[----:B------:R-:W4:Y:S04]  /*263b80*/  LDL.LU.64 R22, [R1+0x2c80] ;  /* 0x002c800001167983 */ /* 0x000f280000300a00 */
[----:B------:R-:W4:Y:S04]  /*263b90*/  LDL.LU.64 R20, [R1+0x2c70] ;  /* 0x002c700001147983 */ /* 0x000f280000300a00 */
[----:B------:R-:W4:Y:S04]  /*263ba0*/  LDL.LU R9, [R1+0x67c] ;  /* 0x00067c0001097983 */ /* 0x000f280000300800 */
        /* <DEDUP_REMOVED lines=12> */
[----:B--2---:R0:W-:Y:S02]  /*263c70*/  @P2 STG.E.U8 desc[UR20][R6.64], R8 ;  /* 0x0000000806002986 */ /* 0x0041e4000c101114 */
[C---:B0-----:R-:W-:Y:S02]  /*263c80*/  PRMT R8, R24.reuse, 0x7772, RZ ;  /* 0x0000777218087816 */ /* 0x041fe400000000ff */
[----:B------:R-:W2:Y:S04]  /*263c90*/  LDL.LU.64 R6, [R1+0x2c60] ;  /* 0x002c600001067983 */ /* 0x000ea80000300a00 */
[----:B------:R-:W2:Y:S04]  /*263ca0*/  LDL.LU R29, [R1+0x680] ;  /* 0x00068000011d7983 */ /* 0x000ea80000300800 */
[----:B---3--:R0:W-:Y:S04]  /*263cb0*/  @P3 STG.E.U8 desc[UR20][R4.64], R8 ;  /* 0x0000000804003986 */ /* 0x0081e8000c101114 */
[----:B0-----:R-:W3:Y:S01]  /*263cc0*/  LDL.LU.64 R4, [R1+0x2c50] ;  /* 0x002c500001047983 */ /* 0x001ee20000300a00 */
[----:B------:R-:W-:-:S03]  /*263cd0*/  PRMT R8, R24, 0x7773, RZ ;  /* 0x0000777318087816 */ /* 0x000fc600000000ff */
[----:B------:R-:W4:Y:S01]  /*263ce0*/  LDL.LU.64 R24, [R1+0x2c30] ;  /* 0x002c300001187983 */ /* 0x000f220000300a00 */
        /* <DEDUP_REMOVED lines=13> */
[----:B------:R-:W-:-:S02]  /*263dc0*/  LOP3.LUT P0, RZ, R19, 0x10000000, RZ, 0xc0, !PT ;  /* 0x1000000013ff7812 */ /* 0x000fc4000780c0ff */
[C---:B------:R-:W-:Y:S02]  /*263dd0*/  LOP3.LUT P1, RZ, R19.reuse, 0x20000000, RZ, 0xc0, !PT ;  /* 0x2000000013ff7812 */ /* 0x040fe4000782c0ff */
[C---:B------:R-:W-:Y:S02]  /*263de0*/  LOP3.LUT P2, RZ, R19.reuse, 0x40000000, RZ, 0xc0, !PT ;  /* 0x4000000013ff7812 */ /* 0x040fe4000784c0ff */
[----:B------:R-:W-:Y:S02]  /*263df0*/  LOP3.LUT P3, RZ, R19, 0x80000000, RZ, 0xc0, !PT ;  /* 0x8000000013ff7812 */ /* 0x000fe4000786c0ff */
[----:B------:R-:W-:Y:S02]  /*263e00*/  @P6 LOP3.LUT R27, R27, 0x8, RZ, 0xfc, !PT ;  /* 0x000000081b1b6812 */ /* 0x000fe400078efcff */
[----:B------:R-:W-:Y:S01]  /*263e10*/  LOP3.LUT P6, RZ, R19, 0x80000, RZ, 0xc0, !PT ;  /* 0x0008000013ff7812 */ /* 0x000fe200078cc0ff */
[----:B----4-:R0:W-:Y:S04]  /*263e20*/  STL.64 [R1+0x7688], R24 ;  /* 0x0076881801007387 */ /* 0x0101e80000100a00 */
[----:B0-----:R-:W4:Y:S04]  /*263e30*/  LDL.LU.64 R24, [R1+0x2c40] ;  /* 0x002c400001187983 */ /* 0x001f280000300a00 */
[----:B------:R-:W4:Y:S04]  /*263e40*/  LDL.LU.64 R18, [R1+0x2c10] ;  /* 0x002c100001127983 */ /* 0x000f280000300a00 */
        /* <DEDUP_REMOVED lines=25> */
[----:B------:R-:W4:Y:S04]  /*263fe0*/  LDL.LU.64 R4, [R1+0x2bb0] ;  /* 0x002bb00001047983 */ /* 0x000f280000300a00 */
[----:B-1----:R-:W2:Y:S01]  /*263ff0*/  LDL.LU.64 R24, [R1+0x7688] ;  /* 0x0076880001187983 */ /* 0x002ea20000300a00 */
[----:B------:R-:W-:-:S02]  /*264000*/  LOP3.LUT P6, RZ, R27, 0x1, RZ, 0xc0, !PT ;  /* 0x000000011bff7812 */ /* 0x000fc400078cc0ff */
[----:B------:R-:W-:-:S11]  /*264010*/  PRMT R8, R29, 0x7771, RZ ;  /* 0x000077711d087816 */ /* 0x000fd600000000ff */
[----:B--2---:R0:W-:Y:S04]  /*264020*/  @P6 STG.E.U8 desc[UR20][R24.64], R8 ;  /* 0x0000000818006986 */ /* 0x0041e8000c101114 */
[----:B0-----:R-:W2:Y:S01]  /*264030*/  LDL.LU R25, [R1+0x7680] ;  /* 0x0076800001197983 */ /* 0x001ea20000300800 */
[----:B------:R-:W-:Y:S02]  /*264040*/  PRMT R8, R29, 0x7772, RZ ;  /* 0x000077721d087816 */ /* 0x000fe400000000ff */
[----:B--2---:R-:W-:-:S13]  /*264050*/  LOP3.LUT P6, RZ, R25, 0x80000000, RZ, 0xc0, !PT ;  /* 0x8000000019ff7812 */ /* 0x004fda00078cc0ff */
[----:B------:R0:W-:Y:S04]  /*264060*/  @P6 STG.E.U8 desc[UR20][R18.64], R8 ;  /* 0x0000000812006986 */ /* 0x0001e8000c101114 */
[----:B0-----:R-:W2:Y:S01]  /*264070*/  LDL.LU.64 R18, [R1+0x7678] ;  /* 0x0076780001127983 */ /* 0x001ea20000300a00 */
[----:B------:R-:W-:Y:S02]  /*264080*/  LOP3.LUT P6, RZ, R25, 0x40000000, RZ, 0xc0, !PT ;  /* 0x4000000019ff7812 */ /* 0x000fe400078cc0ff */
[----:B------:R-:W-:Y:S02]  /*264090*/  PRMT R8, R29, 0x7773, RZ ;  /* 0x000077731d087816 */ /* 0x000fe400000000ff */
[C---:B------:R-:W-:Y:S02]  /*2640a0*/  LOP3.LUT P4, RZ, R26.reuse, 0x1, RZ, 0xc0, !PT ;  /* 0x000000011aff7812 */ /* 0x040fe4000788c0ff */
[----:B------:R-:W-:-:S07]  /*2640b0*/  LOP3.LUT P5, RZ, R26, 0x2, RZ, 0xc0, !PT ;  /* 0x000000021aff7812 */ /* 0x000fce00078ac0ff */
        /* <DEDUP_REMOVED lines=167> */
[----:B------:R-:W-:Y:S01]  /*264b30*/  LOP3.LUT P6, RZ, R26, 0x2000000, RZ, 0xc0, !PT ;  /* 0x020000001aff7812 */ /* 0x000fe200078cc0ff */
        /* <DEDUP_REMOVED lines=8> */
[----:B------:R-:W-:-:S05]  /*264bc0*/  PRMT R8, R29, 0x7771, RZ ;  /* 0x000077711d087816 */ /* 0x000fca00000000ff */
[----:B------:R0:W-:Y:S02]  /*264bd0*/  @P4 STG.E.U8 desc[UR20][R10.64], R8 ;  /* 0x000000080a004986 */ /* 0x0001e4000c101114 */
[----:B0-----:R-:W-:-:S05]  /*264be0*/  PRMT R8, R29, 0x7772, RZ ;  /* 0x000077721d087816 */ /* 0x001fca00000000ff */
[----:B------:R-:W-:Y:S04]  /*264bf0*/  @P5 STG.E.U8 desc[UR20][R22.64], R8 ;  /* 0x0000000816005986 */ /* 0x000fe8000c101114 */
[----:B----4-:R0:W-:Y:S04]  /*264c00*/  STL.64 [R1+0x7658], R26 ;  /* 0x0076581a01007387 */ /* 0x0101e80000100a00 */
[----:B0-----:R-:W4:Y:S04]  /*264c10*/  LDL.LU.64 R26, [R1+0x2810] ;  /* 0x00281000011a7983 */ /* 0x001f280000300a00 */
[----:B------:R-:W4:Y:S01]  /*264c20*/  LDL.LU.64 R18, [R1+0x27f0] ;  /* 0x0027f00001127983 */ /* 0x000f220000300a00 */
[----:B------:R-:W-:-:S05]  /*264c30*/  PRMT R8, R29, 0x7773, RZ ;  /* 0x000077731d087816 */ /* 0x000fca00000000ff */
        /* <DEDUP_REMOVED lines=27> */
[----:B------:R-:W-:Y:S02]  /*264df0*/  LOP3.LUT P6, RZ, R25, 0x8000, RZ, 0xc0, !PT ;  /* 0x0000800019ff7812 */ /* 0x000fe400078cc0ff */
        /* <DEDUP_REMOVED lines=31> */
[----:B0-----:R-:W3:Y:S01]  /*264ff0*/  LDL.LU.64 R4, [R1+0x2750] ;  /* 0x0027500001047983 */ /* 0x001ee20000300a00 */
[C---:B------:R-:W-:Y:S02]  /*265000*/  LOP3.LUT P2, RZ, R3.reuse, 0x100, RZ, 0xc0, !PT ;  /* 0x0000010003ff7812 */ /* 0x040fe4000784c0ff */
[----:B------:R-:W-:Y:S02]  /*265010*/  LOP3.LUT P3, RZ, R3, 0x200, RZ, 0xc0, !PT ;  /* 0x0000020003ff7812 */ /* 0x000fe4000786c0ff */
[C---:B------:R-:W-:Y:S01]  /*265020*/  PRMT R8, R29.reuse, 0x7772, RZ ;  /* 0x000077721d087816 */ /* 0x040fe200000000ff */
[----:B------:R-:W4:Y:S04]  /*265030*/  LDL.LU.64 R10, [R1+0x2740] ;  /* 0x00274000010a7983 */ /* 0x000f280000300a00 */
[----:B------:R-:W4:Y:S04]  /*265040*/  LDL.LU.64 R22, [R1+0x2730] ;  /* 0x0027300001167983 */ /* 0x000f280000300a00 */
[----:B------:R-:W4:Y:S04]  /*265050*/  LDL.LU.64 R20, [R1+0x2720] ;  /* 0x0027200001147983 */ /* 0x000f280000300a00 */
[----:B------:R-:W4:Y:S04]  /*265060*/  LDL.LU R2, [R1+0x638] ;  /* 0x0006380001027983 */ /* 0x000f280000300800 */
[----:B------:R-:W4:Y:S04]  /*265070*/  LDL.LU.64 R6, [R1+0x2710] ;  /* 0x0027100001067983 */ /* 0x000f280000300a00 */
[----:B------:R-:W4:Y:S04]  /*265080*/  LDL.LU R9, [R1+0x65c] ;  /* 0x00065c0001097983 */ /* 0x000f280000300800 */
[----:B--2---:R0:W-:Y:S02]  /*265090*/  @P2 STG.E.U8 desc[UR20][R12.64], R8 ;  /* 0x000000080c002986 */ /* 0x0041e4000c101114 */
[----:B0-----:R-:W-:-:S05]  /*2650a0*/  PRMT R8, R29, 0x7773, RZ ;  /* 0x000077731d087816 */ /* 0x001fca00000000ff */
[----:B---3--:R0:W-:Y:S04]  /*2650b0*/  @P3 STG.E.U8 desc[UR20][R4.64], R8 ;  /* 0x0000000804003986 */ /* 0x0081e8000c101114 */
        /* <DEDUP_REMOVED lines=26> */
[----:B------:R-:W-:Y:S02]  /*265260*/  LOP3.LUT P6, RZ, R3, 0x4000, RZ, 0xc0, !PT ;  /* 0x0000400003ff7812 */ /* 0x000fe400078cc0ff */
[----:B------:R-:W-:Y:S02]  /*265270*/  LOP3.LUT R25, R25, 0xfffffbff, RZ, 0xc0, !PT ;  /* 0xfffffbff19197812 */ /* 0x000fe400078ec0ff */
[----:B------:R-:W-:-:S09]  /*265280*/  LOP3.LUT P4, RZ, R3, 0x400, RZ, 0xc0, !PT ;  /* 0x0000040003ff7812 */ /* 0x000fd2000788c0ff */
[----:B------:R-:W-:Y:S02]  /*265290*/  @P6 LOP3.LUT R25, R25, 0x400, RZ, 0xfc, !PT ;  /* 0x0000040019196812 */ /* 0x000fe400078efcff */
[C---:B------:R-:W-:Y:S02]  /*2652a0*/  LOP3.LUT P6, RZ, R3.reuse, 0x2000, RZ, 0xc0, !PT ;  /* 0x0000200003ff7812 */ /* 0x040fe400078cc0ff */
[----:B------:R-:W-:Y:S02]  /*2652b0*/  LOP3.LUT P5, RZ, R3, 0x800, RZ, 0xc0, !PT ;  /* 0x0000080003ff7812 */ /* 0x000fe400078ac0ff */
[----:B----4-:R-:W-:Y:S02]  /*2652c0*/  PRMT R8, R2, 0x7770, RZ ;  /* 0x0000777002087816 */ /* 0x010fe400000000ff */
[----:B------:R-:W-:-:S03]  /*2652d0*/  LOP3.LUT R25, R25, 0xfffff7ff, RZ, 0xc0, !PT ;  /* 0xfffff7ff19197812 */ /* 0x000fc600078ec0ff */
[----:B------:R0:W-:Y:S04]  /*2652e0*/  @P4 STG.E.U8 desc[UR20][R10.64], R8 ;  /* 0x000000080a004986 */ /* 0x0001e8000c101114 */
[----:B------:R-:W-:Y:S02]  /*2652f0*/  @P6 LOP3.LUT R25, R25, 0x800, RZ, 0xfc, !PT ;  /* 0x0000080019196812 */ /* 0x000fe400078efcff */
[----:B------:R-:W-:Y:S02]  /*265300*/  LOP3.LUT P6, RZ, R3, 0x1000, RZ, 0xc0, !PT ;  /* 0x0000100003ff7812 */ /* 0x000fe400078cc0ff */
[----:B0-----:R-:W-:-:S05]  /*265310*/  PRMT R8, R2, 0x7771, RZ ;  /* 0x0000777102087816 */ /* 0x001fca00000000ff */
[----:B------:R0:W-:Y:S02]  /*265320*/  @P5 STG.E.U8 desc[UR20][R22.64], R8 ;  /* 0x0000000816005986 */ /* 0x0001e4000c101114 */
[----:B0-----:R-:W-:Y:S02]  /*265330*/  PRMT R8, R2, 0x7772, RZ ;  /* 0x0000777202087816 */ /* 0x001fe400000000ff */
[----:B------:R-:W4:Y:S04]  /*265340*/  LDL.LU.64 R22, [R1+0x26c0] ;  /* 0x0026c00001167983 */ /* 0x000f280000300a00 */
[----:B------:R-:W4:Y:S04]  /*265350*/  LDL.LU.64 R18, [R1+0x26b0] ;  /* 0x0026b00001127983 */ /* 0x000f280000300a00 */
[----:B------:R-:W4:Y:S04]  /*265360*/  LDL.LU.64 R16, [R1+0x26a0] ;  /* 0x0026a00001107983 */ /* 0x000f280000300a00 */
[----:B------:R-:W4:Y:S04]  /*265370*/  LDL.LU.64 R14, [R1+0x2690] ;  /* 0x00269000010e7983 */ /* 0x000f280000300a00 */
[----:B------:R0:W-:Y:S01]  /*265380*/  @P6 STG.E.U8 desc[UR20][R20.64], R8 ;  /* 0x0000000814006986 */ /* 0x0001e2000c101114 */
[----:B------:R-:W-:-:S03]  /*265390*/  LOP3.LUT P6, RZ, R25, 0x800, RZ, 0xc0, !PT ;  /* 0x0000080019ff7812 */ /* 0x000fc600078cc0ff */
[----:B------:R-:W4:Y:S04]  /*2653a0*/  LDL.LU R29, [R1+0x640] ;  /* 0x00064000011d7983 */ /* 0x000f280000300800 */
        /* <DEDUP_REMOVED lines=13> */
[----:B---3--:R0:W-:Y:S04]  /*265480*/  @P6 STG.E.U8 desc[UR20][R26.64], R8 ;  /* 0x000000081a006986 */ /* 0x0081e8000c101114 */
[----:B0-----:R-:W3:Y:S01]  /*265490*/  LDL.LU.64 R26, [R1+0x7640] ;  /* 0x00764000011a7983 */ /* 0x001ee20000300a00 */
[----:B------:R-:W-:-:S02]  /*2654a0*/  LOP3.LUT P6, RZ, R25, 0x100, RZ, 0xc0, !PT ;  /* 0x0000010019ff7812 */ /* 0x000fc400078cc0ff */
[----:B------:R-:W-:Y:S01]  /*2654b0*/  PRMT R8, R9, 0x7772, RZ ;  /* 0x0000777209087816 */ /* 0x000fe200000000ff */
[----:B------:R-:W2:Y:S10]  /*2654c0*/  LDL.LU R24, [R1+0x6c] ;  /* 0x00006c0001187983 */ /* 0x000eb40000300800 */
[----:B---3--:R0:W-:Y:S04]  /*2654d0*/  @P6 STG.E.U8 desc[UR20][R26.64], R8 ;  /* 0x000000081a006986 */ /* 0x0081e8000c101114 */
[----:B0-----:R-:W3:Y:S01]  /*2654e0*/  LDL.LU.64 R26, [R1+0x7638] ;  /* 0x00763800011a7983 */ /* 0x001ee20000300a00 */
[----:B------:R-:W-:-:S02]  /*2654f0*/  LOP3.LUT P6, RZ, R25, 0x80, RZ, 0xc0, !PT ;  /* 0x0000008019ff7812 */ /* 0x000fc400078cc0ff */
[----:B------:R-:W-:-:S11]  /*265500*/  PRMT R8, R9, 0x7773, RZ ;  /* 0x0000777309087816 */ /* 0x000fd600000000ff */
[----:B---3--:R0:W-:Y:S04]  /*265510*/  @P6 STG.E.U8 desc[UR20][R26.64], R8 ;  /* 0x000000081a006986 */ /* 0x0081e8000c101114 */
[----:B0-----:R-:W3:Y:S01]  /*265520*/  LDL.LU R26, [R1+0x7634] ;  /* 0x00763400011a7983 */ /* 0x001ee20000300800 */
        /* <DEDUP_REMOVED lines=8> */
[----:B----4-:R0:W-:Y:S01]  /*2655b0*/  @P6 STG.E.U8 desc[UR20][R22.64], R8 ;  /* 0x0000000816006986 */ /* 0x0101e2000c101114 */
        /* <DEDUP_REMOVED lines=20> */
[----:B0-----:R-:W4:Y:S01]  /*265700*/  LDL.LU.64 R4, [R1+0x2630] ;  /* 0x0026300001047983 */ /* 0x001f220000300a00 */
[----:B------:R-:W-:-:S02]  /*265710*/  LOP3.LUT P2, RZ, R3, 0x20000000, RZ, 0xc0, !PT ;  /* 0x2000000003ff7812 */ /* 0x000fc4000784c0ff */
[----:B------:R-:W-:Y:S02]  /*265720*/  LOP3.LUT P3, RZ, R3, 0x40000000, RZ, 0xc0, !PT ;  /* 0x4000000003ff7812 */ /* 0x000fe4000786c0ff */
[C---:B------:R-:W-:Y:S01]  /*265730*/  PRMT R8, R2.reuse, 0x7771, RZ ;  /* 0x0000777102087816 */ /* 0x040fe200000000ff */
[----:B------:R-:W3:Y:S04]  /*265740*/  LDL.LU.64 R12, [R1+0x2628] ;  /* 0x00262800010c7983 */ /* 0x000ee80000300a00 */
[----:B------:R-:W3:Y:S04]  /*265750*/  LDL.LU.64 R10, [R1+0x2620] ;  /* 0x00262000010a7983 */ /* 0x000ee80000300a00 */
[----:B------:R-:W3:Y:S04]  /*265760*/  LDL.LU.64 R20, [R1+0x2610] ;  /* 0x0026100001147983 */ /* 0x000ee80000300a00 */
[----:B------:R-:W3:Y:S04]  /*265770*/  LDL.LU R9, [R1+0x644] ;  /* 0x0006440001097983 */ /* 0x000ee80000300800 */
[----:B------:R-:W-:Y:S04]  /*265780*/  STL [R1+0x75fc], R3 ;  /* 0x0075fc0301007387 */ /* 0x000fe80000100800 */
[----:B--2---:R0:W-:Y:S02]  /*265790*/  @P2 STG.E.U8 desc[UR20][R6.64], R8 ;  /* 0x0000000806002986 */ /* 0x0041e4000c101114 */
[----:B0-----:R-:W-:-:S02]  /*2657a0*/  PRMT R8, R2, 0x7772, RZ ;  /* 0x0000777202087816 */ /* 0x001fc400000000ff */
[----:B------:R-:W2:Y:S04]  /*2657b0*/  LDL.LU.64 R6, [R1+0x2600] ;  /* 0x0026000001067983 */ /* 0x000ea80000300a00 */
[----:B------:R-:W2:Y:S04]  /*2657c0*/  LDL.LU R22, [R1+0x624] ;  /* 0x0006240001167983 */ /* 0x000ea80000300800 */
[----:B----4-:R0:W-:Y:S04]  /*2657d0*/  @P3 STG.E.U8 desc[UR20][R4.64], R8 ;  /* 0x0000000804003986 */ /* 0x0101e8000c101114 */
[----:B0-----:R-:W4:Y:S04]  /*2657e0*/  LDL.LU.64 R4, [R1+0x25f0] ;  /* 0x0025f00001047983 */ /* 0x001f280000300a00 */
        /* <DEDUP_REMOVED lines=27> */
[----:B------:R-:W-:Y:S02]  /*2659a0*/  LOP3.LUT P5, RZ, R24, 0x1, RZ, 0xc0, !PT ;  /* 0x0000000118ff7812 */ /* 0x000fe400078ac0ff */
[----:B------:R-:W-:Y:S02]  /*2659b0*/  LOP3.LUT R25, R25, 0xfffffffb, RZ, 0xc0, !PT ;  /* 0xfffffffb19197812 */ /* 0x000fe400078ec0ff */
[----:B------:R-:W-:Y:S01]  /*2659c0*/  PRMT R8, R2, 0x7773, RZ ;  /* 0x0000777302087816 */ /* 0x000fe200000000ff */
[----:B------:R-:W3:Y:S04]  /*2659d0*/  LDL.LU R29, [R1+0x648] ;  /* 0x00064800011d7983 */ /* 0x000ee80000300800 */
        /* <DEDUP_REMOVED lines=63> */
[----:B------:R-:W2:Y:S04]  /*265dd0*/  LDL.LU.64 R12, [R1+0x2500] ;  /* 0x00250000010c7983 */ /* 0x000ea80000300a00 */
[----:B------:R-:W3:Y:S01]  /*265de0*/  LDL.LU R26, [R1+0x64c] ;  /* 0x00064c00011a7983 */ /* 0x000ee20000300800 */
[----:B------:R-:W-:-:S02]  /*265df0*/  LOP3.LUT P5, RZ, R24, 0x8000, RZ, 0xc0, !PT ;  /* 0x0000800018ff7812 */ /* 0x000fc400078ac0ff */
[----:B------:R-:W-:Y:S02]  /*265e00*/  LOP3.LUT P2, RZ, R24, 0x10000, RZ, 0xc0, !PT ;  /* 0x0001000018ff7812 */ /* 0x000fe4000784c0ff */
[----:B------:R-:W-:Y:S02]  /*265e10*/  PRMT R8, R2, 0x7773, RZ ;  /* 0x0000777302087816 */ /* 0x000fe400000000ff */
[----:B------:R-:W-:-:S07]  /*265e20*/  LOP3.LUT P3, RZ, R24, 0x20000, RZ, 0xc0, !PT ;  /* 0x0002000018ff7812 */ /* 0x000fce000786c0ff */
[----:B----4-:R0:W-:Y:S04]  /*265e30*/  @P5 STG.E.U8 desc[UR20][R4.64], R8 ;  /* 0x0000000804005986 */ /* 0x0101e8000c101114 */
[----:B0-----:R-:W4:Y:S04]  /*265e40*/  LDL.LU.64 R4, [R1+0x24f0] ;  /* 0x0024f00001047983 */ /* 0x001f280000300a00 */
[----:B------:R-:W4:Y:S04]  /*265e50*/  LDL.LU.64 R10, [R1+0x24e0] ;  /* 0x0024e000010a7983 */ /* 0x000f280000300a00 */
[----:B------:R-:W4:Y:S04]  /*265e60*/  LDL.LU R22, [R1+0x62c] ;  /* 0x00062c0001167983 */ /* 0x000f280000300800 */
[----:B------:R-:W4:Y:S01]  /*265e70*/  LDL.LU R29, [R1+0x70] ;  /* 0x00007000011d7983 */ /* 0x000f220000300800 */
        /* <DEDUP_REMOVED lines=8> */
[----:B---3--:R-:W-:-:S05]  /*265f00*/  PRMT R8, R26, 0x7770, RZ ;  /* 0x000077701a087816 */ /* 0x008fca00000000ff */
[----:B------:R0:W-:Y:S02]  /*265f10*/  @P2 STG.E.U8 desc[UR20][R20.64], R8 ;  /* 0x0000000814002986 */ /* 0x0001e4000c101114 */
[----:B0-----:R-:W-:Y:S02]  /*265f20*/  PRMT R8, R26, 0x7771, RZ ;  /* 0x000077711a087816 */ /* 0x001fe400000000ff */
[----:B------:R-:W3:Y:S04]  /*265f30*/  LDL.LU.64 R20, [R1+0x24d0] ;  /* 0x0024d00001147983 */ /* 0x000ee80000300a00 */
[----:B--2---:R0:W-:Y:S04]  /*265f40*/  @P3 STG.E.U8 desc[UR20][R6.64], R8 ;  /* 0x0000000806003986 */ /* 0x0041e8000c101114 */
[----:B0-----:R-:W2:Y:S04]  /*265f50*/  LDL.LU.64 R6, [R1+0x24c0] ;  /* 0x0024c00001067983 */ /* 0x001ea80000300a00 */
        /* <DEDUP_REMOVED lines=22> */
[----:B------:R-:W-:Y:S01]  /*2660c0*/  LOP3.LUT P6, RZ, R24, 0x100000, RZ, 0xc0, !PT ;  /* 0x0010000018ff7812 */ /* 0x000fe200078cc0ff */
[----:B----4-:R0:W-:Y:S04]  /*2660d0*/  STL [R1+0x7610], R2 ;  /* 0x0076100201007387 */ /* 0x0101e80000100800 */
[----:B0-----:R-:W4:Y:S04]  /*2660e0*/  LDL.LU.64 R2, [R1+0x24b0] ;  /* 0x0024b00001027983 */ /* 0x001f280000300a00 */
[----:B------:R-:W3:Y:S01]  /*2660f0*/  LDL.LU.64 R24, [R1+0x2480] ;  /* 0x0024800001187983 */ /* 0x000ee20000300a00 */
[----:B------:R-:W-:-:S05]  /*266100*/  PRMT R8, R26, 0x7772, RZ ;  /* 0x000077721a087816 */ /* 0x000fca00000000ff */
[----:B------:R0:W-:Y:S02]  /*266110*/  @P4 STG.E.U8 desc[UR20][R12.64], R8 ;  /* 0x000000080c004986 */ /* 0x0001e4000c101114 */
[----:B0-----:R-:W-:-:S05]  /*266120*/  PRMT R8, R26, 0x7773, RZ ;  /* 0x000077731a087816 */ /* 0x001fca00000000ff */
[----:B------:R0:W-:Y:S02]  /*266130*/  @P5 STG.E.U8 desc[UR20][R4.64], R8 ;  /* 0x0000000804005986 */ /* 0x0001e4000c101114 */
[----:B0-----:R-:W-:Y:S02]  /*266140*/  PRMT R8, R22, 0x7770, RZ ;  /* 0x0000777016087816 */ /* 0x001fe400000000ff */
[----:B---3--:R0:W-:Y:S04]  /*266150*/  STL.64 [R1+0x7600], R24 ;  /* 0x0076001801007387 */ /* 0x0081e80000100a00 */
[----:B0-----:R-:W3:Y:S04]  /*266160*/  LDL.LU.64 R24, [R1+0x2490] ;  /* 0x0024900001187983 */ /* 0x001ee80000300a00 */
[----:B------:R0:W-:Y:S01]  /*266170*/  @P6 STG.E.U8 desc[UR20][R10.64], R8 ;  /* 0x000000080a006986 */ /* 0x0001e2000c101114 */
[----:B------:R-:W-:-:S02]  /*266180*/  LOP3.LUT P6, RZ, R23, 0x8000000, RZ, 0xc0, !PT ;  /* 0x0800000017ff7812 */ /* 0x000fc400078cc0ff */
[----:B0-----:R-:W-:-:S11]  /*266190*/  PRMT R8, R22, 0x7771, RZ ;  /* 0x0000777116087816 */ /* 0x001fd600000000ff */
[----:B------:R0:W-:Y:S01]  /*2661a0*/  @P6 STG.E.U8 desc[UR20][R20.64], R8 ;  /* 0x0000000814006986 */ /* 0x0001e2000c101114 */
[----:B------:R-:W-:Y:S02]  /*2661b0*/  LOP3.LUT P6, RZ, R23, 0x4000000, RZ, 0xc0, !PT ;  /* 0x0400000017ff7812 */ /* 0x000fe400078cc0ff */
[----:B0-----:R-:W-:-:S11]  /*2661c0*/  PRMT R8, R22, 0x7772, RZ ;  /* 0x0000777216087816 */ /* 0x001fd600000000ff */
[----:B--2---:R0:W-:Y:S01]  /*2661d0*/  @P6 STG.E.U8 desc[UR20][R6.64], R8 ;  /* 0x0000000806006986 */ /* 0x0041e2000c101114 */
[----:B------:R-:W-:Y:S02]  /*2661e0*/  LOP3.LUT P6, RZ, R23, 0x2000000, RZ, 0xc0, !PT ;  /* 0x0200000017ff7812 */ /* 0x000fe400078cc0ff */
[----:B0-----:R-:W-:-:S11]  /*2661f0*/  PRMT R8, R22, 0x7773, RZ ;  /* 0x0000777316087816 */ /* 0x001fd600000000ff */
[----:B----4-:R-:W-:Y:S04]  /*266200*/  @P6 STG.E.U8 desc[UR20][R2.64], R8 ;  /* 0x0000000802006986 */ /* 0x010fe8000c101114 */
[----:B---3--:R0:W-:Y:S04]  /*266210*/  STL.64 [R1+0x7608], R24 ;  /* 0x0076081801007387 */ /* 0x0081e80000100a00 */
        /* <DEDUP_REMOVED lines=24> */
[----:B------:R-:W-:-:S05]  /*2663a0*/  LOP3.LUT P5, RZ, R29, 0x4, RZ, 0xc0, !PT ;  /* 0x000000041dff7812 */ /* 0x000fca00078ac0ff */
        /* <DEDUP_REMOVED lines=25> */
[C---:B------:R-:W-:Y:S02]  /*266540*/  LOP3.LUT P3, RZ, R29.reuse, 0x10, RZ, 0xc0, !PT ;  /* 0x000000101dff7812 */ /* 0x040fe4000786c0ff */
[----:B------:R-:W-:Y:S01]  /*266550*/  PRMT R8, R4, 0x7773, RZ ;  /* 0x0000777304087816 */ /* 0x000fe200000000ff */
[----:B------:R-:W4:Y:S04]  /*266560*/  LDL.LU.64 R10, [R1+0x23d0] ;  /* 0x0023d000010a7983 */ /* 0x000f280000300a00 */
[----:B------:R-:W4:Y:S04]  /*266570*/  LDL.LU R22, [R1+0x618] ;  /* 0x0006180001167983 */ /* 0x000f280000300800 */
[----:B------:R-:W4:Y:S01]  /*266580*/  LDL.LU.64 R20, [R1+0x23c0] ;  /* 0x0023c00001147983 */ /* 0x000f220000300a00 */
[----:B------:R-:W-:-:S03]  /*266590*/  LOP3.LUT P6, RZ, R29, 0x8000, RZ, 0xc0, !PT ;  /* 0x000080001dff7812 */ /* 0x000fc600078cc0ff */
[----:B--2---:R3:W-:Y:S02]  /*2665a0*/  @P2 STG.E.U8 desc[UR20][R16.64], R8 ;  /* 0x0000000810002986 */ /* 0x0047e4000c101114 */
[----:B---3--:R-:W-:-:S05]  /*2665b0*/  PRMT R8, R5, 0x7770, RZ ;  /* 0x0000777005087816 */ /* 0x008fca00000000ff */
[----:B------:R0:W-:Y:S04]  /*2665c0*/  @P3 STG.E.U8 desc[UR20][R6.64], R8 ;  /* 0x0000000806003986 */ /* 0x0001e8000c101114 */
[----:B0-----:R-:W2:Y:S04]  /*2665d0*/  LDL.LU.64 R6, [R1+0x23b0] ;  /* 0x0023b00001067983 */ /* 0x001ea80000300a00 */
[----:B------:R-:W3:Y:S04]  /*2665e0*/  LDL.LU.64 R2, [R1+0x23a8] ;  /* 0x0023a80001027983 */ /* 0x000ee80000300a00 */
[----:B------:R-:W2:Y:S01]  /*2665f0*/  LDL.LU R26, [R1+0x5f8] ;  /* 0x0005f800011a7983 */ /* 0x000ea20000300800 */
[----:B------:R-:W-:-:S04]  /*266600*/  LOP3.LUT R23, R23, 0xffffefff, RZ, 0xc0, !PT ;  /* 0xffffefff17177812 */ /* 0x000fc800078ec0ff */
        /* <DEDUP_REMOVED lines=23> */
[----:B----4-:R0:W-:Y:S01]  /*266780*/  @P4 STG.E.U8 desc[UR20][R14.64], R8 ;  /* 0x000000080e004986 */ /* 0x0101e2000c101114 */
[----:B------:R-:W-:Y:S02]  /*266790*/  LOP3.LUT R23, R23, 0xfff7ffff, RZ, 0xc0, !PT ;  /* 0xfff7ffff17177812 */ /* 0x000fe400078ec0ff */
[C---:B------:R-:W-:Y:S02]  /*2667a0*/  LOP3.LUT P0, RZ, R29.reuse, 0x10000, RZ, 0xc0, !PT ;  /* 0x000100001dff7812 */ /* 0x040fe4000780c0ff */
[C---:B------:R-:W-:Y:S02]  /*2667b0*/  LOP3.LUT P1, RZ, R29.reuse, 0x20000, RZ, 0xc0, !PT ;  /* 0x000200001dff7812 */ /* 0x040fe4000782c0ff */
[----:B------:R-:W-:-:S02]  /*2667c0*/  LOP3.LUT P2, RZ, R29, 0x40000, RZ, 0xc0, !PT ;  /* 0x000400001dff7812 */ /* 0x000fc4000784c0ff */
[----:B------:R-:W-:Y:S02]  /*2667d0*/  LOP3.LUT P3, RZ, R29, 0x80000, RZ, 0xc0, !PT ;  /* 0x000800001dff7812 */ /* 0x000fe4000786c0ff */
[----:B0-----:R-:W-:Y:S02]  /*2667e0*/  PRMT R8, R5, 0x7772, RZ ;  /* 0x0000777205087816 */ /* 0x001fe400000000ff */
[----:B------:R-:W-:Y:S02]  /*2667f0*/  @P6 LOP3.LUT R23, R23, 0x80000, RZ, 0xfc, !PT ;  /* 0x0008000017176812 */ /* 0x000fe400078efcff */
[C---:B------:R-:W-:Y:S02]  /*266800*/  LOP3.LUT P6, RZ, R29.reuse, 0x80, RZ, 0xc0, !PT ;  /* 0x000000801dff7812 */ /* 0x040fe400078cc0ff */
[C---:B------:R-:W-:Y:S01]  /*266810*/  LOP3.LUT P4, RZ, R29.reuse, 0x100000, RZ, 0xc0, !PT ;  /* 0x001000001dff7812 */ /* 0x040fe2000788c0ff */
[----:B------:R-:W-:Y:S01]  /*266820*/  @P5 STG.E.U8 desc[UR20][R12.64], R8 ;  /* 0x000000080c005986 */ /* 0x000fe2000c101114 */
[----:B------:R-:W-:-:S03]  /*266830*/  LOP3.LUT P5, RZ, R29, 0x200000, RZ, 0xc0, !PT ;  /* 0x002000001dff7812 */ /* 0x000fc600078ac0ff */
[----:B--2---:R0:W-:Y:S04]  /*266840*/  STL [R1+0x75f8], R26 ;  /* 0x0075f81a01007387 */ /* 0x0041e80000100800 */
[----:B0-----:R-:W2:Y:S04]  /*266850*/  LDL.LU.64 R26, [R1+0x23a0] ;  /* 0x0023a000011a7983 */ /* 0x001ea80000300a00 */
[----:B------:R-:W4:Y:S04]  /*266860*/  LDL.LU R4, [R1+0x61c] ;  /* 0x00061c0001047983 */ /* 0x000f280000300800 */
[----:B------:R0:W-:Y:S04]  /*266870*/  STL [R1+0x75e8], R29 ;  /* 0x0075e81d01007387 */ /* 0x0001e80000100800 */
[----:B0-----:R-:W4:Y:S01]  /*266880*/  LDL.LU.64 R28, [R1+0x2390] ;  /* 0x00239000011c7983 */ /* 0x001f220000300a00 */
[----:B------:R-:W-:-:S05]  /*266890*/  PRMT R8, R5, 0x7773, RZ ;  /* 0x0000777305087816 */ /* 0x000fca00000000ff */
        /* <DEDUP_REMOVED lines=16> */
[----:B------:R-:W4:Y:S04]  /*2669a0*/  LDL.LU.64 R18, [R1+0x2380] ;  /* 0x0023800001127983 */ /* 0x000f280000300a00 */
[----:B------:R-:W4:Y:S04]  /*2669b0*/  LDL.LU.64 R16, [R1+0x2378] ;  /* 0x0023780001107983 */ /* 0x000f280000300a00 */
[----:B------:R-:W4:Y:S04]  /*2669c0*/  LDL.LU.64 R14, [R1+0x2370] ;  /* 0x00237000010e7983 */ /* 0x000f280000300a00 */
[----:B------:R-:W4:Y:S04]  /*2669d0*/  LDL.LU.64 R12, [R1+0x2368] ;  /* 0x00236800010c7983 */ /* 0x000f280000300a00 */
[----:B------:R-:W4:Y:S04]  /*2669e0*/  LDL.LU.64 R10, [R1+0x2360] ;  /* 0x00236000010a7983 */ /* 0x000f280000300a00 */
[----:B------:R-:W4:Y:S04]  /*2669f0*/  LDL.LU.64 R20, [R1+0x2358] ;  /* 0x0023580001147983 */ /* 0x000f280000300a00 */
[----:B------:R-:W4:Y:S04]  /*266a00*/  LDL.LU R5, [R1+0x5fc] ;  /* 0x0005fc0001057983 */ /* 0x000f280000300800 */
[----:B------:R-:W4:Y:S04]  /*266a10*/  LDL.LU.64 R6, [R1+0x2350] ;  /* 0x0023500001067983 */ /* 0x000f280000300a00 */
[----:B------:R-:W4:Y:S04]  /*266a20*/  LDL.LU R3, [R1+0x75fc] ;  /* 0x0075fc0001037983 */ /* 0x000f280000300800 */
        /* <DEDUP_REMOVED lines=8> */
[----:B--2---:R0:W-:Y:S01]  /*266ab0*/  @P6 STG.E.U8 desc[UR20][R28.64], R8 ;  /* 0x000000081c006986 */ /* 0x0041e2000c101114 */
[----:B------:R-:W-:-:S03]  /*266ac0*/  LOP3.LUT P6, RZ, R23, 0x2000, RZ, 0xc0, !PT ;  /* 0x0000200017ff7812 */ /* 0x000fc600078cc0ff */
[----:B0-----:R-:W2:Y:S01]  /*266ad0*/  LDL.LU R29, [R1+0x75e8] ;  /* 0x0075e800011d7983 */ /* 0x001ea20000300800 */
[----:B------:R-:W-:-:S09]  /*266ae0*/  PRMT R8, R26, 0x7772, RZ ;  /* 0x000077721a087816 */ /* 0x000fd200000000ff */
        /* <DEDUP_REMOVED lines=15> */
[----:B0-----:R-:W-:-:S05]  /*266be0*/  PRMT R8, R5, 0x7771, RZ ;  /* 0x0000777105087816 */ /* 0x001fca00000000ff */
[----:B------:R0:W-:Y:S04]  /*266bf0*/  @P5 STG.E.U8 desc[UR20][R6.64], R8 ;  /* 0x0000000806005986 */ /* 0x0001e8000c101114 */
[----:B0-----:R-:W4:Y:S01]  /*266c00*/  LDL.LU.64 R6, [R1+0x2340] ;  /* 0x0023400001067983 */ /* 0x001f220000300a00 */
[----:B------:R-:W-:Y:S02]  /*266c10*/  LOP3.LUT P6, RZ, R2, 0x4, RZ, 0xc0, !PT ;  /* 0x0000000402ff7812 */ /* 0x000fe400078cc0ff */
[----:B------:R-:W-:Y:S02]  /*266c20*/  LOP3.LUT R23, R23, 0xffffffef, RZ, 0xc0, !PT ;  /* 0xffffffef17177812 */ /* 0x000fe400078ec0ff */
        /* <DEDUP_REMOVED lines=11> */
[----:B------:R-:W-:-:S04]  /*266ce0*/  @P6 LOP3.LUT R23, R23, 0x40, RZ, 0xfc, !PT ;  /* 0x0000004017176812 */ /* 0x000fc800078efcff */
[----:B------:R-:W-:Y:S02]  /*266cf0*/  LOP3.LUT R23, R23, 0xffffff7f, RZ, 0xc0, !PT ;  /* 0xffffff7f17177812 */ /* 0x000fe400078ec0ff */
[----:B--2---:R-:W-:-:S13]  /*266d00*/  LOP3.LUT P6, RZ, R29, 0x80000000, RZ, 0xc0, !PT ;  /* 0x800000001dff7812 */ /* 0x004fda00078cc0ff */
        /* <DEDUP_REMOVED lines=10> */
[----:B------:R-:W-:-:S09]  /*266db0*/  LOP3.LUT P3, RZ, R29, 0x800000, RZ, 0xc0, !PT ;  /* 0x008000001dff7812 */ /* 0x000fd2000786c0ff */
[----:B------:R-:W-:Y:S02]  /*266dc0*/  @P6 LOP3.LUT R23, R23, 0x400, RZ, 0xfc, !PT ;  /* 0x0000040017176812 */ /* 0x000fe400078efcff */
[----:B------:R-:W-:Y:S02]  /*266dd0*/  LOP3.LUT P6, RZ, R29, 0x8000000, RZ, 0xc0, !PT ;  /* 0x080000001dff7812 */ /* 0x000fe400078cc0ff */
[----:B------:R-:W-:Y:S02]  /*266de0*/  LOP3.LUT R23, R23, 0xfffff7ff, RZ, 0xc0, !PT ;  /* 0xfffff7ff17177812 */ /* 0x000fe400078ec0ff */
[C---:B------:R-:W-:Y:S02]  /*266df0*/  LOP3.LUT P4, RZ, R29.reuse, 0x1000000, RZ, 0xc0, !PT ;  /* 0x010000001dff7812 */ /* 0x040fe4000788c0ff */
[----:B------:R-:W-:-:S07]  /*266e00*/  LOP3.LUT P5, RZ, R29, 0x2000000, RZ, 0xc0, !PT ;  /* 0x020000001dff7812 */ /* 0x000fce00078ac0ff */
[----:B------:R-:W-:Y:S02]  /*266e10*/  @P6 LOP3.LUT R23, R23, 0x800, RZ, 0xfc, !PT ;  /* 0x0000080017176812 */ /* 0x000fe400078efcff */
[----:B------:R-:W-:Y:S01]  /*266e20*/  LOP3.LUT P6, RZ, R29, 0x4000000, RZ, 0xc0, !PT ;  /* 0x040000001dff7812 */ /* 0x000fe200078cc0ff */
[----:B---3--:R0:W-:Y:S02]  /*266e30*/  @P2 STG.E.U8 desc[UR20][R10.64], R8 ;  /* 0x000000080a002986 */ /* 0x0081e4000c101114 */
[----:B0-----:R-:W-:Y:S02]  /*266e40*/  PRMT R8, R5, 0x7773, RZ ;  /* 0x0000777305087816 */ /* 0x001fe400000000ff */
[----:B------:R-:W2:Y:S04]  /*266e50*/  LDL.LU.64 R10, [R1+0x2320] ;  /* 0x00232000010a7983 */ /* 0x000ea80000300a00 */
[----:B------:R-:W3:Y:S04]  /*266e60*/  LDL.LU R22, [R1+0x5e0] ;  /* 0x0005e00001167983 */ /* 0x000ee80000300800 */
[----:B----4-:R0:W-:Y:S04]  /*266e70*/  @P3 STG.E.U8 desc[UR20][R6.64], R8 ;  /* 0x0000000806003986 */ /* 0x0101e8000c101114 */
[----:B0-----:R-:W4:Y:S04]  /*266e80*/  LDL.LU.64 R6, [R1+0x2318] ;  /* 0x0023180001067983 */ /* 0x001f280000300a00 */
[----:B------:R-:W2:Y:S04]  /*266e90*/  LDL.LU R29, [R1+0x604] ;  /* 0x00060400011d7983 */ /* 0x000ea80000300800 */
[----:B--2---:R0:W-:Y:S04]  /*266ea0*/  STL [R1+0x75d0], R29 ;  /* 0x0075d01d01007387 */ /* 0x0041e80000100800 */
        /* <DEDUP_REMOVED lines=14> */
[----:B------:R-:W2:Y:S04]  /*266f90*/  LDL.LU.64 R24, [R1+0x22f0] ;  /* 0x0022f00001187983 */ /* 0x000ea80000300a00 */
[----:B------:R-:W2:Y:S04]  /*266fa0*/  LDL.LU R5, [R1+0x5e4] ;  /* 0x0005e40001057983 */ /* 0x000ea80000300800 */
[----:B------:R-:W2:Y:S04]  /*266fb0*/  LDL.LU.64 R26, [R1+0x22e8] ;  /* 0x0022e800011a7983 */ /* 0x000ea80000300a00 */
[----:B------:R-:W2:Y:S04]  /*266fc0*/  LDL.LU.64 R18, [R1+0x22e0] ;  /* 0x0022e00001127983 */ /* 0x000ea80000300a00 */
[----:B------:R-:W2:Y:S04]  /*266fd0*/  LDL.LU.64 R16, [R1+0x22d8] ;  /* 0x0022d80001107983 */ /* 0x000ea80000300a00 */
[----:B------:R-:W2:Y:S04]  /*266fe0*/  LDL.LU.64 R14, [R1+0x22d0] ;  /* 0x0022d000010e7983 */ /* 0x000ea80000300a00 */
[----:B------:R-:W2:Y:S04]  /*266ff0*/  LDL.LU.64 R12, [R1+0x22c8] ;  /* 0x0022c800010c7983 */ /* 0x000ea80000300a00 */
[----:B------:R3:W-:Y:S01]  /*267000*/  @P6 STG.E.U8 desc[UR20][R10.64], R8 ;  /* 0x000000080a006986 */ /* 0x0007e2000c101114 */
[----:B------:R-:W-:-:S02]  /*267010*/  LOP3.LUT P6, RZ, R23, 0x400, RZ, 0xc0, !PT ;  /* 0x0000040017ff7812 */ /* 0x000fc400078cc0ff */
[----:B---3--:R-:W-:Y:S01]  /*267020*/  PRMT R8, R22, 0x7770, RZ ;  /* 0x0000777016087816 */ /* 0x008fe200000000ff */
[----:B------:R-:W3:Y:S04]  /*267030*/  LDL.LU.64 R10, [R1+0x22c0] ;  /* 0x0022c000010a7983 */ /* 0x000ee80000300a00 */
[----:B------:R-:W3:Y:S06]  /*267040*/  LDL.LU R4, [R1+0x608] ;  /* 0x0006080001047983 */ /* 0x000eec0000300800 */
[----:B----4-:R0:W-:Y:S01]  /*267050*/  @P6 STG.E.U8 desc[UR20][R6.64], R8 ;  /* 0x0000000806006986 */ /* 0x0101e2000c101114 */
[----:B------:R-:W-:-:S02]  /*267060*/  LOP3.LUT P6, RZ, R23, 0x200, RZ, 0xc0, !PT ;  /* 0x0000020017ff7812 */ /* 0x000fc400078cc0ff */
        /* <DEDUP_REMOVED lines=11> */
[----:B0-----:R-:W2:Y:S01]  /*267120*/  LDL.LU R29, [R1+0x75d0] ;  /* 0x0075d000011d7983 */ /* 0x001ea20000300800 */
[----:B------:R-:W-:Y:S02]  /*267130*/  LOP3.LUT P6, RZ, R23, 0x40, RZ, 0xc0, !PT ;  /* 0x0000004017ff7812 */ /* 0x000fe400078cc0ff */
[C---:B------:R-:W-:Y:S02]  /*267140*/  LOP3.LUT P0, RZ, R2.reuse, 0x8, RZ, 0xc0, !PT ;  /* 0x0000000802ff7812 */ /* 0x040fe4000780c0ff */
[C---:B------:R-:W-:Y:S02]  /*267150*/  LOP3.LUT P1, RZ, R2.reuse, 0x10, RZ, 0xc0, !PT ;  /* 0x0000001002ff7812 */ /* 0x040fe4000782c0ff */
[----:B------:R-:W-:-:S02]  /*267160*/  LOP3.LUT P2, RZ, R2, 0x20, RZ, 0xc0, !PT ;  /* 0x0000002002ff7812 */ /* 0x000fc4000784c0ff */
[C---:B------:R-:W-:Y:S02]  /*267170*/  LOP3.LUT P3, RZ, R2.reuse, 0x40, RZ, 0xc0, !PT ;  /* 0x0000004002ff7812 */ /* 0x040fe4000786c0ff */
[C---:B------:R-:W-:Y:S02]  /*267180*/  LOP3.LUT P4, RZ, R2.reuse, 0x80, RZ, 0xc0, !PT ;  /* 0x0000008002ff7812 */ /* 0x040fe4000788c0ff */
[----:B------:R-:W-:Y:S02]  /*267190*/  LOP3.LUT P5, RZ, R2, 0x100, RZ, 0xc0, !PT ;  /* 0x0000010002ff7812 */ /* 0x000fe400078ac0ff */
[----:B--2---:R-:W-:-:S05]  /*2671a0*/  PRMT R8, R29, 0x7770, RZ ;  /* 0x000077701d087816 */ /* 0x004fca00000000ff */
[----:B------:R0:W-:Y:S01]  /*2671b0*/  @P6 STG.E.U8 desc[UR20][R20.64], R8 ;  /* 0x0000000814006986 */ /* 0x0001e2000c101114 */
[----:B------:R-:W-:Y:S02]  /*2671c0*/  LOP3.LUT P6, RZ, R23, 0x20, RZ, 0xc0, !PT ;  /* 0x0000002017ff7812 */ /* 0x000fe400078cc0ff */
        /* <DEDUP_REMOVED lines=17> */
[----:B----4-:R0:W-:Y:S04]  /*2672e0*/  @P5 STG.E.U8 desc[UR20][R6.64], R8 ;  /* 0x0000000806005986 */ /* 0x0101e8000c101114 */
        /* <DEDUP_REMOVED lines=43> */
[----:B0-----:R-:W2:Y:S04]  /*2675a0*/  LDL.LU.64 R20, [R1+0x2278] ;  /* 0x0022780001147983 */ /* 0x001ea80000300a00 */
[----:B------:R-:W4:Y:S01]  /*2675b0*/  LDL.LU R29, [R1+0x5ec] ;  /* 0x0005ec00011d7983 */ /* 0x000f220000300800 */
[----:B------:R-:W-:Y:S02]  /*2675c0*/  PRMT R8, R4, 0x7773, RZ ;  /* 0x0000777304087816 */ /* 0x000fe400000000ff */
        /* <DEDUP_REMOVED lines=14> */
[----:B---3--:R-:W-:Y:S01]  /*2676b0*/  PRMT R8, R9, 0x7770, RZ ;  /* 0x0000777009087816 */ /* 0x008fe200000000ff */
[----:B----4-:R0:W-:Y:S10]  /*2676c0*/  STL [R1+0x75b4], R29 ;  /* 0x0075b41d01007387 */ /* 0x0101f40000100800 */
[----:B--2---:R1:W-:Y:S04]  /*2676d0*/  @P6 STG.E.U8 desc[UR20][R20.64], R8 ;  /* 0x0000000814006986 */ /* 0x0043e8000c101114 */
        /* <DEDUP_REMOVED lines=13> */
[----:B------:R-:W4:Y:S04]  /*2677b0*/  LDL.LU R5, [R1+0x78] ;  /* 0x0000780001057983 */ /* 0x000f280000300800 */
[----:B------:R-:W3:Y:S06]  /*2677c0*/  LDL.LU.64 R22, [R1+0x2260] ;  /* 0x0022600001167983 */ /* 0x000eec0000300a00 */
[----:B--2---:R0:W-:Y:S04]  /*2677d0*/  @P6 STG.E.U8 desc[UR20][R20.64], R8 ;  /* 0x0000000814006986 */ /* 0x0041e8000c101114 */
[----:B0-----:R-:W2:Y:S01]  /*2677e0*/  LDL.LU.64 R20, [R1+0x75b8] ;  /* 0x0075b80001147983 */ /* 0x001ea20000300a00 */
[----:B------:R-:W-:-:S02]  /*2677f0*/  PRMT R8, R9, 0x7772, RZ ;  /* 0x0000777209087816 */ /* 0x000fc400000000ff */
[----:B--2---:R-:W-:-:S13]  /*267800*/  LOP3.LUT P6, RZ, R21, 0x80000000, RZ, 0xc0, !PT ;  /* 0x8000000015ff7812 */ /* 0x004fda00078cc0ff */
[----:B------:R0:W-:Y:S04]  /*267810*/  @P6 STG.E.U8 desc[UR20][R28.64], R8 ;  /* 0x000000081c006986 */ /* 0x0001e8000c101114 */
[----:B0-----:R-:W2:Y:S01]  /*267820*/  LDL.LU R29, [R1+0x75b4] ;  /* 0x0075b400011d7983 */ /* 0x001ea20000300800 */
[----:B------:R-:W-:Y:S02]  /*267830*/  LOP3.LUT P6, RZ, R21, 0x40000000, RZ, 0xc0, !PT ;  /* 0x4000000015ff7812 */ /* 0x000fe400078cc0ff */
[----:B------:R-:W-:-:S11]  /*267840*/  PRMT R8, R9, 0x7773, RZ ;  /* 0x0000777309087816 */ /* 0x000fd600000000ff */
[----:B---3--:R2:W-:Y:S01]  /*267850*/  @P6 STG.E.U8 desc[UR20][R22.64], R8 ;  /* 0x0000000816006986 */ /* 0x0085e2000c101114 */
[----:B------:R-:W-:Y:S02]  /*267860*/  LOP3.LUT P6, RZ, R21, 0x20000000, RZ, 0xc0, !PT ;  /* 0x2000000015ff7812 */ /* 0x000fe400078cc0ff */
[C---:B------:R-:W-:Y:S02]  /*267870*/  LOP3.LUT P0, RZ, R2.reuse, 0x400000, RZ, 0xc0, !PT ;  /* 0x0040000002ff7812 */ /* 0x040fe4000780c0ff */
[C---:B------:R-:W-:Y:S02]  /*267880*/  LOP3.LUT P1, RZ, R2.reuse, 0x800000, RZ, 0xc0, !PT ;  /* 0x0080000002ff7812 */ /* 0x040fe4000782c0ff */
[C---:B------:R-:W-:Y:S02]  /*267890*/  LOP3.LUT P2, RZ, R2.reuse, 0x1000000, RZ, 0xc0, !PT ;  /* 0x0100000002ff7812 */ /* 0x040fe4000784c0ff */
[C---:B------:R-:W-:Y:S02]  /*2678a0*/  LOP3.LUT P3, RZ, R2.reuse, 0x2000000, RZ, 0xc0, !PT ;  /* 0x0200000002ff7812 */ /* 0x040fe4000786c0ff */
[----:B------:R-:W-:-:S02]  /*2678b0*/  LOP3.LUT P4, RZ, R2, 0x4000000, RZ, 0xc0, !PT ;  /* 0x0400000002ff7812 */ /* 0x000fc4000788c0ff */
[----:B------:R-:W-:Y:S02]  /*2678c0*/  LOP3.LUT P5, RZ, R2, 0x8000000, RZ, 0xc0, !PT ;  /* 0x0800000002ff7812 */ /* 0x000fe400078ac0ff */
[----:B--2---:R-:W-:-:S05]  /*2678d0*/  PRMT R8, R29, 0x7770, RZ ;  /* 0x000077701d087816 */ /* 0x004fca00000000ff */
[----:B------:R0:W-:Y:S01]  /*2678e0*/  @P6 STG.E.U8 desc[UR20][R24.64], R8 ;  /* 0x0000000818006986 */ /* 0x0001e2000c101114 */
        /* <DEDUP_REMOVED lines=14> */
[----:B------:R-:W2:Y:S04]  /*2679d0*/  LDL.LU R4, [R1+0x5b0] ;  /* 0x0005b00001047983 */ /* 0x000ea80000300800 */
[----:B------:R-:W3:Y:S04]  /*2679e0*/  LDL.LU.64 R10, [R1+0x2098] ;  /* 0x00209800010a7983 */ /* 0x000ee80000300a00 */
[----:B------:R0:W-:Y:S04]  /*2679f0*/  @P5 STG.E.U8 desc[UR20][R6.64], R8 ;  /* 0x0000000806005986 */ /* 0x0001e8000c101114 */
[----:B0-----:R-:W4:Y:S01]  /*267a00*/  LDL.LU.64 R6, [R1+0x2090] ;  /* 0x0020900001067983 */ /* 0x001f220000300a00 */
[----:B------:R-:W-:-:S02]  /*267a10*/  LOP3.LUT P2, RZ, R2, 0x10000000, RZ, 0xc0, !PT ;  /* 0x1000000002ff7812 */ /* 0x000fc4000784c0ff */
[----:B------:R-:W-:Y:S01]  /*267a20*/  LOP3.LUT P3, RZ, R2, 0x20000000, RZ, 0xc0, !PT ;  /* 0x2000000002ff7812 */ /* 0x000fe2000786c0ff */
[----:B------:R-:W4:Y:S04]  /*267a30*/  LDL.LU.64 R16, [R1+0x2088] ;  /* 0x0020880001107983 */ /* 0x000f280000300a00 */
[----:B------:R-:W4:Y:S04]  /*267a40*/  LDL.LU.64 R14, [R1+0x2080] ;  /* 0x00208000010e7983 */ /* 0x000f280000300a00 */
[----:B------:R-:W4:Y:S04]  /*267a50*/  LDL.LU.64 R12, [R1+0x2078] ;  /* 0x00207800010c7983 */ /* 0x000f280000300a00 */
[----:B------:R-:W4:Y:S01]  /*267a60*/  LDL.LU R9, [R1+0x5d4] ;  /* 0x0005d40001097983 */ /* 0x000f220000300800 */
[----:B--2---:R-:W-:-:S05]  /*267a70*/  PRMT R8, R4, 0x7770, RZ ;  /* 0x0000777004087816 */ /* 0x004fca00000000ff */
[----:B---3--:R0:W-:Y:S02]  /*267a80*/  @P2 STG.E.U8 desc[UR20][R10.64], R8 ;  /* 0x000000080a002986 */ /* 0x0081e4000c101114 */
[----:B0-----:R-:W-:Y:S02]  /*267a90*/  PRMT R8, R4, 0x7771, RZ ;  /* 0x0000777104087816 */ /* 0x001fe400000000ff */
[----:B------:R-:W2:Y:S04]  /*267aa0*/  LDL.LU.64 R10, [R1+0x2070] ;  /* 0x00207000010a7983 */ /* 0x000ea80000300a00 */
[----:B----4-:R0:W-:Y:S04]  /*267ab0*/  @P3 STG.E.U8 desc[UR20][R6.64], R8 ;  /* 0x0000000806003986 */ /* 0x0101e8000c101114 */
        /* <DEDUP_REMOVED lines=26> */
[----:B------:R-:W-:Y:S02]  /*267c60*/  LOP3.LUT R21, R21, 0xfbffffff, RZ, 0xc0, !PT ;  /* 0xfbffffff15157812 */ /* 0x000fe400078ec0ff */
[----:B------:R-:W-:-:S09]  /*267c70*/  LOP3.LUT P4, RZ, R2, 0x40000000, RZ, 0xc0, !PT ;  /* 0x4000000002ff7812 */ /* 0x000fd2000788c0ff */
[----:B------:R-:W-:Y:S02]  /*267c80*/  @P6 LOP3.LUT R21, R21, 0x4000000, RZ, 0xfc, !PT ;  /* 0x0400000015156812 */ /* 0x000fe400078efcff */
[----:B------:R-:W-:Y:S02]  /*267c90*/  LOP3.LUT P6, RZ, R5, 0x2, RZ, 0xc0, !PT ;  /* 0x0000000205ff7812 */ /* 0x000fe400078cc0ff */
        /* <DEDUP_REMOVED lines=104> */
[----:B------:R-:W-:-:S03]  /*268320*/  LOP3.LUT P1, RZ, R5, 0x20000000, RZ, 0xc0, !PT ;  /* 0x2000000005ff7812 */ /* 0x000fc6000782c0ff */
[----:B------:R-:W-:Y:S02]  /*268330*/  @P6 LOP3.LUT R21, R21, 0x80000, RZ, 0xfc, !PT ;  /* 0x0008000015156812 */ /* 0x000fe400078efcff */
[C---:B------:R-:W-:Y:S01]  /*268340*/  LOP3.LUT P6, RZ, R5.reuse, 0x80000, RZ, 0xc0, !PT ;  /* 0x0008000005ff7812 */ /* 0x040fe200078cc0ff */
[----:B--2---:R3:W-:Y:S01]  /*268350*/  @P2 STG.E.U8 desc[UR20][R6.64], R8 ;  /* 0x0000000806002986 */ /* 0x0047e2000c101114 */
[----:B------:R-:W-:Y:S02]  /*268360*/  LOP3.LUT P2, RZ, R5, 0x40000000, RZ, 0xc0, !PT ;  /* 0x4000000005ff7812 */ /* 0x000fe4000784c0ff */
[----:B---3--:R-:W-:Y:S01]  /*268370*/  PRMT R8, R29, 0x7770, RZ ;  /* 0x000077701d087816 */ /* 0x008fe200000000ff */
[----:B------:R-:W2:Y:S04]  /*268380*/  LDL.LU.64 R6, [R1+0x1fd8] ;  /* 0x001fd80001067983 */ /* 0x000ea80000300a00 */
[----:B------:R-:W-:Y:S01]  /*268390*/  @P3 STG.E.U8 desc[UR20][R16.64], R8 ;  /* 0x0000000810003986 */ /* 0x000fe2000c101114 */
[----:B------:R-:W-:-:S03]  /*2683a0*/  LOP3.LUT P3, RZ, R5, 0x80000000, RZ, 0xc0, !PT ;  /* 0x8000000005ff7812 */ /* 0x000fc6000786c0ff */
[----:B------:R-:W3:Y:S04]  /*2683b0*/  LDL.LU.64 R4, [R1+0x1fd0] ;  /* 0x001fd00001047983 */ /* 0x000ee80000300a00 */
[----:B------:R-:W4:Y:S04]  /*2683c0*/  LDL.LU R24, [R1+0x5c0] ;  /* 0x0005c00001187983 */ /* 0x000f280000300800 */
[----:B----4-:R0:W-:Y:S04]  /*2683d0*/  STL [R1+0x7590], R24 ;  /* 0x0075901801007387 */ /* 0x0101e80000100800 */
[----:B0-----:R-:W4:Y:S04]  /*2683e0*/  LDL.LU.64 R24, [R1+0x1fc0] ;  /* 0x001fc00001187983 */ /* 0x001f280000300a00 */
[----:B----4-:R0:W-:Y:S04]  /*2683f0*/  STL.64 [R1+0x7598], R24 ;  /* 0x0075981801007387 */ /* 0x0101e80000100a00 */
[----:B0-----:R-:W4:Y:S04]  /*268400*/  LDL.LU.64 R24, [R1+0x1fc8] ;  /* 0x001fc80001187983 */ /* 0x001f280000300a00 */
[----:B------:R-:W2:Y:S01]  /*268410*/  LDL.LU.64 R22, [R1+0x1fa8] ;  /* 0x001fa80001167983 */ /* 0x000ea20000300a00 */
[----:B------:R-:W-:-:S05]  /*268420*/  PRMT R8, R29, 0x7771, RZ ;  /* 0x000077711d087816 */ /* 0x000fca00000000ff */
[----:B------:R0:W-:Y:S02]  /*268430*/  @P4 STG.E.U8 desc[UR20][R14.64], R8 ;  /* 0x000000080e004986 */ /* 0x0001e4000c101114 */
[----:B0-----:R-:W-:-:S05]  /*268440*/  PRMT R8, R29, 0x7772, RZ ;  /* 0x000077721d087816 */ /* 0x001fca00000000ff */
[----:B------:R0:W-:Y:S02]  /*268450*/  @P5 STG.E.U8 desc[UR20][R12.64], R8 ;  /* 0x000000080c005986 */ /* 0x0001e4000c101114 */
[----:B0-----:R-:W-:Y:S02]  /*268460*/  PRMT R8, R29, 0x7773, RZ ;  /* 0x000077731d087816 */ /* 0x001fe400000000ff */
[----:B--2---:R0:W-:Y:S04]  /*268470*/  STL.64 [R1+0x7580], R22 ;  /* 0x0075801601007387 */ /* 0x0041e80000100a00 */
[----:B0-----:R-:W2:Y:S04]  /*268480*/  LDL.LU.64 R22, [R1+0x1fb0] ;  /* 0x001fb00001167983 */ /* 0x001ea80000300a00 */
        /* <DEDUP_REMOVED lines=21> */
[----:B------:R-:W2:Y:S01]  /*2685e0*/  LDL.LU.64 R24, [R1+0x7598] ;  /* 0x0075980001187983 */ /* 0x000ea20000300a00 */
        /* <DEDUP_REMOVED lines=15> */
[----:B------:R-:W-:-:S07]  /*2686e0*/  LOP3.LUT P5, RZ, R26, 0x2, RZ, 0xc0, !PT ;  /* 0x000000021aff7812 */ /* 0x000fce00078ac0ff */
[----:B--2---:R0:W-:Y:S01]  /*2686f0*/  @P6 STG.E.U8 desc[UR20][R22.64], R8 ;  /* 0x0000000816006986 */ /* 0x0041e2000c101114 */
[----:B------:R-:W-:Y:S02]  /*268700*/  LOP3.LUT P6, RZ, R21, 0x1000, RZ, 0xc0, !PT ;  /* 0x0000100015ff7812 */ /* 0x000fe400078cc0ff */
[----:B0-----:R-:W-:-:S11]  /*268710*/  PRMT R8, R24, 0x7773, RZ ;  /* 0x0000777318087816 */ /* 0x001fd600000000ff */
[----:B----4-:R3:W-:Y:S02]  /*268720*/  @P6 STG.E.U8 desc[UR20][R18.64], R8 ;  /* 0x0000000812006986 */ /* 0x0107e4000c101114 */
        /* <DEDUP_REMOVED lines=27> */
[----:B------:R-:W3:Y:S04]  /*2688e0*/  LDL.LU.64 R28, [R1+0x1f10] ;  /* 0x001f1000011c7983 */ /* 0x000ee80000300a00 */
        /* <DEDUP_REMOVED lines=12> */
[----:B----4-:R0:W-:Y:S04]  /*2689b0*/  STL [R1+0x7570], R22 ;  /* 0x0075701601007387 */ /* 0x0101e80000100800 */
[----:B0-----:R-:W4:Y:S06]  /*2689c0*/  LDL.LU.64 R22, [R1+0x1f00] ;  /* 0x001f000001167983 */ /* 0x001f2c0000300a00 */
        /* <DEDUP_REMOVED lines=9> */
[----:B------:R-:W-:Y:S02]  /*268a60*/  LOP3.LUT R21, R21, 0xfffffbff, RZ, 0xc0, !PT ;  /* 0xfffffbff15157812 */ /* 0x000fe400078ec0ff */
[----:B------:R-:W-:Y:S02]  /*268a70*/  LOP3.LUT P5, RZ, R26, 0x20, RZ, 0xc0, !PT ;  /* 0x000000201aff7812 */ /* 0x000fe400078ac0ff */
[----:B------:R-:W-:-:S07]  /*268a80*/  PRMT R8, R2, 0x7770, RZ ;  /* 0x0000777002087816 */ /* 0x000fce00000000ff */
[----:B------:R-:W-:Y:S02]  /*268a90*/  @P6 LOP3.LUT R21, R21, 0x400, RZ, 0xfc, !PT ;  /* 0x0000040015156812 */ /* 0x000fe400078efcff */
[C---:B------:R-:W-:Y:S01]  /*268aa0*/  LOP3.LUT P6, RZ, R26.reuse, 0x80, RZ, 0xc0, !PT ;  /* 0x000000801aff7812 */ /* 0x040fe200078cc0ff */
[----:B------:R0:W-:Y:S01]  /*268ab0*/  @P4 STG.E.U8 desc[UR20][R14.64], R8 ;  /* 0x000000080e004986 */ /* 0x0001e2000c101114 */
        /* <DEDUP_REMOVED lines=11> */
[----:B----4-:R0:W-:Y:S04]  /*268b70*/  STL.64 [R1+0x7578], R22 ;  /* 0x0075781601007387 */ /* 0x0101e80000100a00 */
[----:B0-----:R-:W4:Y:S04]  /*268b80*/  LDL.LU.64 R22, [R1+0x1f08] ;  /* 0x001f080001167983 */ /* 0x001f280000300a00 */
[----:B------:R0:W-:Y:S04]  /*268b90*/  STL [R1+0x7560], R26 ;  /* 0x0075601a01007387 */ /* 0x0001e80000100800 */
[----:B0-----:R-:W4:Y:S01]  /*268ba0*/  LDL.LU.64 R26, [R1+0x1ee0] ;  /* 0x001ee000011a7983 */ /* 0x001f220000300a00 */
        /* <DEDUP_REMOVED lines=12> */
[----:B0-----:R-:W-:-:S11]  /*268c70*/  PRMT R8, R9, 0x7772, RZ ;  /* 0x0000777209087816 */ /* 0x001fd600000000ff */
[----:B----4-:R-:W-:Y:S04]  /*268c80*/  @P6 STG.E.U8 desc[UR20][R22.64], R8 ;  /* 0x0000000816006986 */ /* 0x010fe8000c101114 */
[----:B------:R0:W-:Y:S04]  /*268c90*/  STL.64 [R1+0x7568], R26 ;  /* 0x0075681a01007387 */ /* 0x0001e80000100a00 */
[----:B0-----:R-:W2:Y:S04]  /*268ca0*/  LDL.LU.64 R26, [R1+0x1ee8] ;  /* 0x001ee800011a7983 */ /* 0x001ea80000300a00 */
[----:B------:R-:W3:Y:S04]  /*268cb0*/  LDL.LU.64 R18, [R1+0x1ed8] ;  /* 0x001ed80001127983 */ /* 0x000ee80000300a00 */
[----:B------:R-:W4:Y:S04]  /*268cc0*/  LDL.LU.64 R16, [R1+0x1ed0] ;  /* 0x001ed00001107983 */ /* 0x000f280000300a00 */
[----:B------:R-:W4:Y:S04]  /*268cd0*/  LDL.LU R24, [R1+0x5cc] ;  /* 0x0005cc0001187983 */ /* 0x000f280000300800 */
[----:B------:R-:W4:Y:S04]  /*268ce0*/  LDL.LU.64 R14, [R1+0x1978] ;  /* 0x00197800010e7983 */ /* 0x000f280000300a00 */
[----:B------:R-:W4:Y:S04]  /*268cf0*/  LDL.LU.64 R12, [R1+0x1970] ;  /* 0x00197000010c7983 */ /* 0x000f280000300a00 */
[----:B------:R-:W4:Y:S04]  /*268d00*/  LDL.LU.64 R10, [R1+0x1958] ;  /* 0x00195800010a7983 */ /* 0x000f280000300a00 */
[----:B------:R-:W4:Y:S04]  /*268d10*/  LDL.LU.64 R6, [R1+0x1950] ;  /* 0x0019500001067983 */ /* 0x000f280000300a00 */
[----:B------:R-:W4:Y:S04]  /*268d20*/  LDL.LU.64 R4, [R1+0x16d8] ;  /* 0x0016d80001047983 */ /* 0x000f280000300a00 */
[----:B------:R-:W4:Y:S04]  /*268d30*/  LDL.LU R2, [R1+0x5ac] ;  /* 0x0005ac0001027983 */ /* 0x000f280000300800 */
[----:B------:R-:W4:Y:S04]  /*268d40*/  LDL.LU R29, [R1+0x84] ;  /* 0x00008400011d7983 */ /* 0x000f280000300800 */
        /* <DEDUP_REMOVED lines=11> */
[----:B--2---:R0:W-:Y:S01]  /*268e00*/  @P6 STG.E.U8 desc[UR20][R26.64], R8 ;  /* 0x000000081a006986 */ /* 0x0041e2000c101114 */
[----:B------:R-:W-:Y:S02]  /*268e10*/  LOP3.LUT P6, RZ, R21, 0x10, RZ, 0xc0, !PT ;  /* 0x0000001015ff7812 */ /* 0x000fe400078cc0ff */
[C---:B0-----:R-:W-:Y:S01]  /*268e20*/  PRMT R8, R22.reuse, 0x7772, RZ ;  /* 0x0000777216087816 */ /* 0x041fe200000000ff */
[----:B------:R-:W2:Y:S10]  /*268e30*/  LDL.LU R26, [R1+0x7560] ;  /* 0x00756000011a7983 */ /* 0x000eb40000300800 */
[----:B---3--:R0:W-:Y:S02]  /*268e40*/  @P6 STG.E.U8 desc[UR20][R18.64], R8 ;  /* 0x0000000812006986 */ /* 0x0081e4000c101114 */
[----:B0-----:R-:W-:-:S05]  /*268e50*/  PRMT R8, R22, 0x7773, RZ ;  /* 0x0000777316087816 */ /* 0x001fca00000000ff */
        /* <DEDUP_REMOVED lines=11> */
[----:B------:R0:W-:Y:S04]  /*268f10*/  @P5 STG.E.U8 desc[UR20][R4.64], R8 ;  /* 0x0000000804005986 */ /* 0x0001e8000c101114 */
[----:B0-----:R-:W4:Y:S01]  /*268f20*/  LDL.LU.64 R4, [R1+0x16b8] ;  /* 0x0016b80001047983 */ /* 0x001f220000300a00 */
[----:B------:R-:W-:-:S03]  /*268f30*/  PRMT R8, R2, 0x7771, RZ ;  /* 0x0000777102087816 */ /* 0x000fc600000000ff */
[----:B------:R-:W4:Y:S04]  /*268f40*/  LDL.LU.64 R14, [R1+0x16b0] ;  /* 0x0016b000010e7983 */ /* 0x000f280000300a00 */
[----:B------:R-:W4:Y:S04]  /*268f50*/  LDL.LU.64 R12, [R1+0x1640] ;  /* 0x00164000010c7983 */ /* 0x000f280000300a00 */
[----:B------:R-:W4:Y:S04]  /*268f60*/  LDL.LU.64 R10, [R1+0x1638] ;  /* 0x00163800010a7983 */ /* 0x000f280000300a00 */
[----:B------:R-:W4:Y:S01]  /*268f70*/  LDL.LU R28, [R1+0x590] ;  /* 0x00059000011c7983 */ /* 0x000f220000300800 */
[----:B--2---:R-:W-:-:S02]  /*268f80*/  LOP3.LUT P2, RZ, R26, 0x200000, RZ, 0xc0, !PT ;  /* 0x002000001aff7812 */ /* 0x004fc4000784c0ff */
[----:B------:R-:W-:-:S11]  /*268f90*/  LOP3.LUT P3, RZ, R26, 0x400000, RZ, 0xc0, !PT ;  /* 0x004000001aff7812 */ /* 0x000fd6000786c0ff */
[----:B---3--:R0:W-:Y:S02]  /*268fa0*/  @P2 STG.E.U8 desc[UR20][R6.64], R8 ;  /* 0x0000000806002986 */ /* 0x0081e4000c101114 */
[----:B0-----:R-:W-:Y:S02]  /*268fb0*/  PRMT R8, R2, 0x7772, RZ ;  /* 0x0000777202087816 */ /* 0x001fe400000000ff */
[----:B------:R-:W2:Y:S04]  /*268fc0*/  LDL.LU.64 R6, [R1+0x1630] ;  /* 0x0016300001067983 */ /* 0x000ea80000300a00 */
[----:B------:R-:W3:Y:S04]  /*268fd0*/  LDL.LU R9, [R1+0x570] ;  /* 0x0005700001097983 */ /* 0x000ee80000300800 */
[----:B----4-:R0:W-:Y:S04]  /*268fe0*/  @P3 STG.E.U8 desc[UR20][R4.64], R8 ;  /* 0x0000000804003986 */ /* 0x0101e8000c101114 */
[----:B0-----:R-:W4:Y:S04]  /*268ff0*/  LDL.LU.64 R4, [R1+0x1628] ;  /* 0x0016280001047983 */ /* 0x001f280000300a00 */
        /* <DEDUP_REMOVED lines=36> */
[----:B------:R-:W2:Y:S04]  /*269240*/  LDL.LU R26, [R1+0x594] ;  /* 0x00059400011a7983 */ /* 0x000ea80000300800 */
[----:B------:R-:W2:Y:S04]  /*269250*/  LDL.LU.64 R24, [R1+0x1600] ;  /* 0x0016000001187983 */ /* 0x000ea80000300a00 */
[----:B------:R-:W2:Y:S01]  /*269260*/  LDL.LU.64 R18, [R1+0x15f8] ;  /* 0x0015f80001127983 */ /* 0x000ea20000300a00 */
[----:B0-----:R-:W-:-:S03]  /*269270*/  PRMT R8, R28, 0x7770, RZ ;  /* 0x000077701c087816 */ /* 0x001fc600000000ff */
[----:B------:R-:W2:Y:S04]  /*269280*/  LDL.LU R2, [R1+0x574] ;  /* 0x0005740001027983 */ /* 0x000ea80000300800 */
[----:B------:R-:W2:Y:S04]  /*269290*/  LDL.LU.64 R16, [R1+0x15f0] ;  /* 0x0015f00001107983 */ /* 0x000ea80000300a00 */
[----:B------:R-:W2:Y:S04]  /*2692a0*/  LDL.LU.64 R14, [R1+0x15e8] ;  /* 0x0015e800010e7983 */ /* 0x000ea80000300a00 */
[----:B------:R0:W-:Y:S02]  /*2692b0*/  @P5 STG.E.U8 desc[UR20][R12.64], R8 ;  /* 0x000000080c005986 */ /* 0x0001e4000c101114 */
[----:B0-----:R-:W-:-:S02]  /*2692c0*/  PRMT R8, R28, 0x7771, RZ ;  /* 0x000077711c087816 */ /* 0x001fc400000000ff */
[----:B------:R-:W2:Y:S04]  /*2692d0*/  LDL.LU.64 R12, [R1+0x15e0] ;  /* 0x0015e000010c7983 */ /* 0x000ea80000300a00 */
[----:B------:R0:W-:Y:S01]  /*2692e0*/  @P6 STG.E.U8 desc[UR20][R10.64], R8 ;  /* 0x000000080a006986 */ /* 0x0001e2000c101114 */
[C---:B------:R-:W-:Y:S02]  /*2692f0*/  LOP3.LUT P6, RZ, R21.reuse, 0x8, RZ, 0xc0, !PT ;  /* 0x0000000815ff7812 */ /* 0x040fe400078cc0ff */
[----:B0-----:R-:W-:Y:S01]  /*269300*/  PRMT R8, R28, 0x7772, RZ ;  /* 0x000077721c087816 */ /* 0x001fe200000000ff */
[----:B------:R-:W2:Y:S10]  /*269310*/  LDL.LU.64 R10, [R1+0x15d8] ;  /* 0x0015d800010a7983 */ /* 0x000eb40000300a00 */
[----:B------:R0:W-:Y:S01]  /*269320*/  @P6 STG.E.U8 desc[UR20][R6.64], R8 ;  /* 0x0000000806006986 */ /* 0x0001e2000c101114 */
[----:B------:R-:W-:-:S02]  /*269330*/  LOP3.LUT P6, RZ, R21, 0x4, RZ, 0xc0, !PT ;  /* 0x0000000415ff7812 */ /* 0x000fc400078cc0ff */
[----:B0-----:R-:W-:Y:S01]  /*269340*/  PRMT R8, R28, 0x7773, RZ ;  /* 0x000077731c087816 */ /* 0x001fe200000000ff */
[----:B------:R-:W2:Y:S10]  /*269350*/  LDL.LU.64 R6, [R1+0x15d0] ;  /* 0x0015d00001067983 */ /* 0x000eb40000300a00 */
[----:B----4-:R3:W-:Y:S01]  /*269360*/  @P6 STG.E.U8 desc[UR20][R4.64], R8 ;  /* 0x0000000804006986 */ /* 0x0107e2000c101114 */
[----:B------:R-:W-:-:S02]  /*269370*/  LOP3.LUT P6, RZ, R21, 0x2, RZ, 0xc0, !PT ;  /* 0x0000000215ff7812 */ /* 0x000fc400078cc0ff */
[----:B---3--:R-:W-:Y:S01]  /*269380*/  PRMT R8, R9, 0x7770, RZ ;  /* 0x0000777009087816 */ /* 0x008fe200000000ff */
        /* <DEDUP_REMOVED lines=37> */
[----:B0-----:R-:W-:-:S05]  /*2695e0*/  PRMT R8, R2, 0x7773, RZ ;  /* 0x0000777302087816 */ /* 0x001fca00000000ff */
[----:B---3--:R0:W-:Y:S04]  /*2695f0*/  @P5 STG.E.U8 desc[UR20][R4.64], R8 ;  /* 0x0000000804005986 */ /* 0x0081e8000c101114 */
[----:B0-----:R-:W3:Y:S04]  /*269600*/  LDL.LU.64 R4, [R1+0x15b8] ;  /* 0x0015b80001047983 */ /* 0x001ee80000300a00 */
[----:B------:R-:W4:Y:S04]  /*269610*/  LDL.LU.64 R14, [R1+0x15b0] ;  /* 0x0015b000010e7983 */ /* 0x000f280000300a00 */
[----:B------:R-:W2:Y:S04]  /*269620*/  LDL.LU R2, [R1+0x598] ;  /* 0x0005980001027983 */ /* 0x000ea80000300800 */
[----:B------:R-:W4:Y:S01]  /*269630*/  LDL.LU.64 R6, [R1+0x15a8] ;  /* 0x0015a80001067983 */ /* 0x000f220000300a00 */
[----:B------:R-:W-:-:S02]  /*269640*/  LOP3.LUT P2, RZ, R29, 0x100, RZ, 0xc0, !PT ;  /* 0x000001001dff7812 */ /* 0x000fc4000784c0ff */
[C---:B------:R-:W-:Y:S02]  /*269650*/  LOP3.LUT P3, RZ, R29.reuse, 0x200, RZ, 0xc0, !PT ;  /* 0x000002001dff7812 */ /* 0x040fe4000786c0ff */
[C---:B------:R-:W-:Y:S02]  /*269660*/  LOP3.LUT P4, RZ, R29.reuse, 0x400, RZ, 0xc0, !PT ;  /* 0x000004001dff7812 */ /* 0x040fe4000788c0ff */
[----:B------:R-:W-:Y:S01]  /*269670*/  LOP3.LUT P5, RZ, R29, 0x800, RZ, 0xc0, !PT ;  /* 0x000008001dff7812 */ /* 0x000fe200078ac0ff */
[----:B------:R-:W4:Y:S04]  /*269680*/  LDL.LU.64 R12, [R1+0x15a0] ;  /* 0x0015a000010c7983 */ /* 0x000f280000300a00 */
[----:B------:R-:W4:Y:S01]  /*269690*/  LDL.LU R28, [R1+0x578] ;  /* 0x00057800011c7983 */ /* 0x000f220000300800 */
[----:B--2---:R-:W-:-:S05]  /*2696a0*/  PRMT R8, R2, 0x7770, RZ ;  /* 0x0000777002087816 */ /* 0x004fca00000000ff */
[----:B------:R0:W-:Y:S02]  /*2696b0*/  @P2 STG.E.U8 desc[UR20][R10.64], R8 ;  /* 0x000000080a002986 */ /* 0x0001e4000c101114 */
[C---:B0-----:R-:W-:Y:S02]  /*2696c0*/  PRMT R8, R2.reuse, 0x7771, RZ ;  /* 0x0000777102087816 */ /* 0x041fe400000000ff */
[----:B------:R-:W2:Y:S04]  /*2696d0*/  LDL.LU.64 R10, [R1+0x1598] ;  /* 0x00159800010a7983 */ /* 0x000ea80000300a00 */
[----:B---3--:R0:W-:Y:S02]  /*2696e0*/  @P3 STG.E.U8 desc[UR20][R4.64], R8 ;  /* 0x0000000804003986 */ /* 0x0081e4000c101114 */
[----:B0-----:R-:W-:-:S02]  /*2696f0*/  PRMT R8, R2, 0x7772, RZ ;  /* 0x0000777202087816 */ /* 0x001fc400000000ff */
[----:B------:R-:W3:Y:S04]  /*269700*/  LDL.LU.64 R4, [R1+0x1590] ;  /* 0x0015900001047983 */ /* 0x000ee80000300a00 */
[----:B------:R-:W3:Y:S04]  /*269710*/  LDL.LU R9, [R1+0x59c] ;  /* 0x00059c0001097983 */ /* 0x000ee80000300800 */
[----:B------:R-:W3:Y:S04]  /*269720*/  LDL.LU.64 R16, [R1+0x1588] ;  /* 0x0015880001107983 */ /* 0x000ee80000300a00 */
[----:B----4-:R0:W-:Y:S02]  /*269730*/  @P4 STG.E.U8 desc[UR20][R14.64], R8 ;  /* 0x000000080e004986 */ /* 0x0101e4000c101114 */
[----:B0-----:R-:W-:-:S05]  /*269740*/  PRMT R8, R2, 0x7773, RZ ;  /* 0x0000777302087816 */ /* 0x001fca00000000ff */
[----:B------:R0:W-:Y:S04]  /*269750*/  @P5 STG.E.U8 desc[UR20][R6.64], R8 ;  /* 0x0000000806005986 */ /* 0x0001e8000c101114 */
[----:B0-----:R-:W4:Y:S04]  /*269760*/  LDL.LU.64 R6, [R1+0x1568] ;  /* 0x0015680001067983 */ /* 0x001f280000300a00 */
        /* <DEDUP_REMOVED lines=25> */
[----:B------:R-:W-:Y:S02]  /*269900*/  LOP3.LUT R20, R20, 0xfbffffff, RZ, 0xc0, !PT ;  /* 0xfbffffff14147812 */ /* 0x000fe400078ec0ff */
[----:B------:R-:W-:Y:S01]  /*269910*/  PRMT R8, R28, 0x7770, RZ ;  /* 0x000077701c087816 */ /* 0x000fe200000000ff */
[----:B------:R-:W4:Y:S04]  /*269920*/  LDL.LU R26, [R1+0x57c] ;  /* 0x00057c00011a7983 */ /* 0x000f280000300800 */
[----:B------:R-:W4:Y:S01]  /*269930*/  LDL.LU.64 R22, [R1+0x1560] ;  /* 0x0015600001167983 */ /* 0x000f220000300a00 */
[----:B------:R-:W-:-:S02]  /*269940*/  @P6 LOP3.LUT R20, R20, 0x4000000, RZ, 0xfc, !PT ;  /* 0x0400000014146812 */ /* 0x000fc400078efcff */
[----:B------:R-:W-:Y:S01]  /*269950*/  LOP3.LUT P6, RZ, R29, 0x2000, RZ, 0xc0, !PT ;  /* 0x000020001dff7812 */ /* 0x000fe200078cc0ff */
[----:B------:R-:W4:Y:S04]  /*269960*/  LDL.LU.64 R24, [R1+0x1558] ;  /* 0x0015580001187983 */ /* 0x000f280000300a00 */
[----:B------:R-:W4:Y:S01]  /*269970*/  LDL.LU.64 R18, [R1+0x1550] ;  /* 0x0015500001127983 */ /* 0x000f220000300a00 */
[----:B------:R-:W-:-:S03]  /*269980*/  LOP3.LUT R20, R20, 0xf7ffffff, RZ, 0xc0, !PT ;  /* 0xf7ffffff14147812 */ /* 0x000fc600078ec0ff */
[----:B------:R-:W4:Y:S04]  /*269990*/  LDL.LU R2, [R1+0x580] ;  /* 0x0005800001027983 */ /* 0x000f280000300800 */
[----:B------:R-:W4:Y:S01]  /*2699a0*/  LDL.LU.64 R14, [R1+0x1548] ;  /* 0x00154800010e7983 */ /* 0x000f220000300a00 */
[----:B------:R-:W-:Y:S02]  /*2699b0*/  @P6 LOP3.LUT R20, R20, 0x8000000, RZ, 0xfc, !PT ;  /* 0x0800000014146812 */ /* 0x000fe400078efcff */
[----:B------:R-:W-:-:S13]  /*2699c0*/  LOP3.LUT P6, RZ, R29, 0x1000, RZ, 0xc0, !PT ;  /* 0x000010001dff7812 */ /* 0x000fda00078cc0ff */
        /* <DEDUP_REMOVED lines=12> */
[----:B------:R0:W-:Y:S01]  /*269a90*/  @P6 STG.E.U8 desc[UR20][R16.64], R8 ;  /* 0x0000000810006986 */ /* 0x0001e2000c101114 */
[----:B------:R-:W-:-:S02]  /*269aa0*/  LOP3.LUT P6, RZ, R20, 0x1000000, RZ, 0xc0, !PT ;  /* 0x0100000014ff7812 */ /* 0x000fc400078cc0ff */
[----:B0-----:R-:W-:Y:S01]  /*269ab0*/  PRMT R8, R9, 0x7770, RZ ;  /* 0x0000777009087816 */ /* 0x001fe200000000ff */
        /* <DEDUP_REMOVED lines=21> */
[C---:B0-----:R-:W-:Y:S01]  /*269c10*/  PRMT R8, R26.reuse, 0x7770, RZ ;  /* 0x000077701a087816 */ /* 0x041fe200000000ff */
[----:B------:R-:W4:Y:S10]  /*269c20*/  LDL.LU.64 R6, [R1+0x7528] ;  /* 0x0075280001067983 */ /* 0x000f340000300a00 */
[----:B------:R0:W-:Y:S02]  /*269c30*/  @P6 STG.E.U8 desc[UR20][R22.64], R8 ;  /* 0x0000000816006986 */ /* 0x0001e4000c101114 */
[----:B0-----:R-:W-:-:S05]  /*269c40*/  PRMT R8, R26, 0x7771, RZ ;  /* 0x000077711a087816 */ /* 0x001fca00000000ff */
[----:B------:R0:W-:Y:S02]  /*269c50*/  @P0 STG.E.U8 desc[UR20][R24.64], R8 ;  /* 0x0000000818000986 */ /* 0x0001e4000c101114 */
[----:B0-----:R-:W-:-:S05]  /*269c60*/  PRMT R8, R26, 0x7772, RZ ;  /* 0x000077721a087816 */ /* 0x001fca00000000ff */
[----:B------:R0:W-:Y:S02]  /*269c70*/  @P1 STG.E.U8 desc[UR20][R18.64], R8 ;  /* 0x0000000812001986 */ /* 0x0001e4000c101114 */
[----:B0-----:R-:W-:Y:S02]  /*269c80*/  PRMT R8, R26, 0x7773, RZ ;  /* 0x000077731a087816 */ /* 0x001fe400000000ff */
[----:B------:R-:W4:Y:S04]  /*269c90*/  LDL.LU.64 R18, [R1+0x1528] ;  /* 0x0015280001127983 */ /* 0x000f280000300a00 */
        /* <DEDUP_REMOVED lines=15> */
[----:B------:R-:W-:Y:S04]  /*269d90*/  STL [R1+0x7438], R17 ;  /* 0x0074381101007387 */ /* 0x000fe80000100800 */
[----:B------:R-:W3:Y:S01]  /*269da0*/  LDL.LU R9, [R1+0x584] ;  /* 0x0005840001097983 */ /* 0x000ee20000300800 */
[----:B------:R-:W-:-:S02]  /*269db0*/  LOP3.LUT P0, RZ, R3, 0x2000000, RZ, 0xc0, !PT ;  /* 0x0200000003ff7812 */ /* 0x000fc4000780c0ff */
[----:B------:R-:W-:Y:S02]  /*269dc0*/  LOP3.LUT P1, RZ, R3, 0x4000000, RZ, 0xc0, !PT ;  /* 0x0400000003ff7812 */ /* 0x000fe4000782c0ff */
[----:B------:R-:W3:Y:S04]  /*269dd0*/  LDL.LU.64 R2, [R1+0x1500] ;  /* 0x0015000001027983 */ /* 0x000ee80000300a00 */
[----:B----4-:R2:W-:Y:S02]  /*269de0*/  @P2 STG.E.U8 desc[UR20][R18.64], R8 ;  /* 0x0000000812002986 */ /* 0x0105e4000c101114 */
[----:B--2---:R-:W-:-:S05]  /*269df0*/  PRMT R8, R26, 0x7770, RZ ;  /* 0x000077701a087816 */ /* 0x004fca00000000ff */
[----:B------:R0:W-:Y:S04]  /*269e00*/  @P3 STG.E.U8 desc[UR20][R4.64], R8 ;  /* 0x0000000804003986 */ /* 0x0001e8000c101114 */
[----:B0-----:R-:W2:Y:S04]  /*269e10*/  LDL.LU.64 R4, [R1+0x14f8] ;  /* 0x0014f80001047983 */ /* 0x001ea80000300a00 */
[----:B------:R-:W4:Y:S01]  /*269e20*/  LDL.LU R22, [R1+0x564] ;  /* 0x0005640001167983 */ /* 0x000f220000300800 */
        /* <DEDUP_REMOVED lines=10> */
[----:B----4-:R0:W-:Y:S04]  /*269ed0*/  STL [R1+0x7518], R22 ;  /* 0x0075181601007387 */ /* 0x0101e80000100800 */
[----:B0-----:R-:W4:Y:S01]  /*269ee0*/  LDL.LU.64 R22, [R1+0x14e8] ;  /* 0x0014e80001167983 */ /* 0x001f220000300a00 */
[----:B------:R-:W-:-:S07]  /*269ef0*/  LOP3.LUT R20, R20, 0xffff7fff, RZ, 0xc0, !PT ;  /* 0xffff7fff14147812 */ /* 0x000fce00078ec0ff */
        /* <DEDUP_REMOVED lines=12> */
[----:B0-----:R-:W4:Y:S04]  /*269fc0*/  LDL.LU.64 R22, [R1+0x14f0] ;  /* 0x0014f00001167983 */ /* 0x001f280000300a00 */
[----:B------:R-:W2:Y:S01]  /*269fd0*/  LDL.LU.64 R16, [R1+0x14d0] ;  /* 0x0014d00001107983 */ /* 0x000ea20000300a00 */
[----:B------:R-:W-:-:S02]  /*269fe0*/  LOP3.LUT P4, RZ, R29, 0x20000000, RZ, 0xc0, !PT ;  /* 0x200000001dff7812 */ /* 0x000fc4000788c0ff */
[C---:B------:R-:W-:Y:S02]  /*269ff0*/  LOP3.LUT P5, RZ, R29.reuse, 0x40000000, RZ, 0xc0, !PT ;  /* 0x400000001dff7812 */ /* 0x040fe400078ac0ff */
[----:B------:R-:W-:Y:S02]  /*26a000*/  LOP3.LUT R20, R20, 0xfff7ffff, RZ, 0xc0, !PT ;  /* 0xfff7ffff14147812 */ /* 0x000fe400078ec0ff */
[----:B------:R-:W-:Y:S02]  /*26a010*/  PRMT R8, R26, 0x7771, RZ ;  /* 0x000077711a087816 */ /* 0x000fe400000000ff */
[----:B------:R-:W-:Y:S02]  /*26a020*/  @P6 LOP3.LUT R20, R20, 0x80000, RZ, 0xfc, !PT ;  /* 0x0008000014146812 */ /* 0x000fe400078efcff */
[----:B------:R-:W-:-:S03]  /*26a030*/  LOP3.LUT P6, RZ, R29, 0x80000000, RZ, 0xc0, !PT ;  /* 0x800000001dff7812 */ /* 0x000fc600078cc0ff */
[----:B---3--:R0:W-:Y:S02]  /*26a040*/  @P4 STG.E.U8 desc[UR20][R14.64], R8 ;  /* 0x000000080e004986 */ /* 0x0081e4000c101114 */
[----:B0-----:R-:W-:-:S05]  /*26a050*/  PRMT R8, R26, 0x7772, RZ ;  /* 0x000077721a087816 */ /* 0x001fca00000000ff */
[----:B------:R-:W-:Y:S04]  /*26a060*/  @P5 STG.E.U8 desc[UR20][R12.64], R8 ;  /* 0x000000080c005986 */ /* 0x000fe8000c101114 */
[----:B--2---:R0:W-:Y:S04]  /*26a070*/  STL.64 [R1+0x7508], R16 ;  /* 0x0075081001007387 */ /* 0x0041e80000100a00 */
[----:B0-----:R-:W2:Y:S01]  /*26a080*/  LDL.LU.64 R16, [R1+0x14d8] ;  /* 0x0014d80001107983 */ /* 0x001ea20000300a00 */
        /* <DEDUP_REMOVED lines=40> */
[----:B------:R-:W-:-:S03]  /*26a310*/  LOP3.LUT P5, RZ, R7, 0x40000, RZ, 0xc0, !PT ;  /* 0x0004000007ff7812 */ /* 0x000fc600078ac0ff */
        /* <DEDUP_REMOVED lines=32> */
[----:B------:R-:W4:Y:S04]  /*26a520*/  LDL.LU R24, [R1+0x550] ;  /* 0x0005500001187983 */ /* 0x000f280000300800 */
[----:B----4-:R0:W-:Y:S04]  /*26a530*/  STL [R1+0x74f0], R24 ;  /* 0x0074f01801007387 */ /* 0x0101e80000100800 */
        /* <DEDUP_REMOVED lines=42> */
[C---:B------:R-:W-:Y:S02]  /*26a7e0*/  LOP3.LUT P0, RZ, R7.reuse, 0x10, RZ, 0xc0, !PT ;  /* 0x0000001007ff7812 */ /* 0x040fe4000780c0ff */
[----:B------:R-:W-:Y:S02]  /*26a7f0*/  LOP3.LUT P1, RZ, R7, 0x8, RZ, 0xc0, !PT ;  /* 0x0000000807ff7812 */ /* 0x000fe4000782c0ff */
[----:B0-----:R-:W-:Y:S02]  /*26a800*/  PRMT R8, R9, 0x7770, RZ ;  /* 0x0000777009087816 */ /* 0x001fe400000000ff */
[----:B------:R-:W-:-:S05]  /*26a810*/  LOP3.LUT P2, RZ, R7, 0x4, RZ, 0xc0, !PT ;  /* 0x0000000407ff7812 */ /* 0x000fca000784c0ff */
[----:B---3--:R0:W-:Y:S01]  /*26a820*/  @P6 STG.E.U8 desc[UR20][R4.64], R8 ;  /* 0x0000000804006986 */ /* 0x0081e2000c101114 */
[----:B------:R-:W-:Y:S02]  /*26a830*/  LOP3.LUT P6, RZ, R20, 0x200, RZ, 0xc0, !PT ;  /* 0x0000020014ff7812 */ /* 0x000fe400078cc0ff */
[C---:B------:R-:W-:Y:S02]  /*26a840*/  LOP3.LUT P3, RZ, R7.reuse, 0x2, RZ, 0xc0, !PT ;  /* 0x0000000207ff7812 */ /* 0x040fe4000786c0ff */
[----:B------:R-:W-:Y:S01]  /*26a850*/  LOP3.LUT P4, RZ, R7, 0x1, RZ, 0xc0, !PT ;  /* 0x0000000107ff7812 */ /* 0x000fe2000788c0ff */
[----:B------:R1:W-:Y:S01]  /*26a860*/  STL.64 [R1+0x74e8], R6 ;  /* 0x0074e80601007387 */ /* 0x0003e20000100a00 */
[----:B0-----:R-:W-:-:S03]  /*26a870*/  PRMT R8, R9, 0x7771, RZ ;  /* 0x0000777109087816 */ /* 0x001fc600000000ff */
[----:B-1----:R-:W2:Y:S04]  /*26a880*/  LDL.LU.64 R6, [R1+0x1440] ;  /* 0x0014400001067983 */ /* 0x002ea80000300a00 */
[----:B------:R-:W3:Y:S04]  /*26a890*/  LDL.LU.64 R16, [R1+0x1438] ;  /* 0x0014380001107983 */ /* 0x000ee80000300a00 */
        /* <DEDUP_REMOVED lines=17> */
[----:B0-----:R-:W4:Y:S01]  /*26a9b0*/  LDL.LU R24, [R1+0x74f0] ;  /* 0x0074f00001187983 */ /* 0x001f220000300800 */
[----:B------:R-:W-:Y:S02]  /*26a9c0*/  LOP3.LUT P6, RZ, R20, 0x40, RZ, 0xc0, !PT ;  /* 0x0000004014ff7812 */ /* 0x000fe400078cc0ff */
[----:B----4-:R-:W-:-:S11]  /*26a9d0*/  PRMT R8, R24, 0x7770, RZ ;  /* 0x0000777018087816 */ /* 0x010fd600000000ff */
[----:B--2---:R0:W-:Y:S04]  /*26a9e0*/  @P6 STG.E.U8 desc[UR20][R6.64], R8 ;  /* 0x0000000806006986 */ /* 0x0041e8000c101114 */
[----:B0-----:R-:W2:Y:S01]  /*26a9f0*/  LDL.LU.64 R6, [R1+0x74e8] ;  /* 0x0074e80001067983 */ /* 0x001ea20000300a00 */
[----:B------:R-:W-:Y:S02]  /*26aa00*/  LOP3.LUT P6, RZ, R20, 0x20, RZ, 0xc0, !PT ;  /* 0x0000002014ff7812 */ /* 0x000fe400078cc0ff */
[----:B------:R-:W-:-:S11]  /*26aa10*/  PRMT R8, R24, 0x7771, RZ ;  /* 0x0000777118087816 */ /* 0x000fd600000000ff */
[----:B---3--:R0:W-:Y:S01]  /*26aa20*/  @P6 STG.E.U8 desc[UR20][R16.64], R8 ;  /* 0x0000000810006986 */ /* 0x0081e2000c101114 */
[----:B------:R-:W-:Y:S02]  /*26aa30*/  LOP3.LUT P6, RZ, R20, 0x10, RZ, 0xc0, !PT ;  /* 0x0000001014ff7812 */ /* 0x000fe400078cc0ff */
[----:B0-----:R-:W-:-:S11]  /*26aa40*/  PRMT R8, R24, 0x7772, RZ ;  /* 0x0000777218087816 */ /* 0x001fd600000000ff */
[----:B------:R0:W-:Y:S02]  /*26aa50*/  @P6 STG.E.U8 desc[UR20][R22.64], R8 ;  /* 0x0000000816006986 */ /* 0x0001e4000c101114 */
[----:B0-----:R-:W-:-:S05]  /*26aa60*/  PRMT R8, R24, 0x7773, RZ ;  /* 0x0000777318087816 */ /* 0x001fca00000000ff */
[----:B------:R2:W-:Y:S01]  /*26aa70*/  @P0 STG.E.U8 desc[UR20][R18.64], R8 ;  /* 0x0000000812000986 */ /* 0x0005e2000c101114 */
[----:B------:R-:W-:Y:S02]  /*26aa80*/  LOP3.LUT P5, RZ, R26, 0x80000000, RZ, 0xc0, !PT ;  /* 0x800000001aff7812 */ /* 0x000fe400078ac0ff */
[----:B--2---:R-:W-:-:S05]  /*26aa90*/  PRMT R8, R6, 0x7770, RZ ;  /* 0x0000777006087816 */ /* 0x004fca00000000ff */
[----:B------:R0:W-:Y:S02]  /*26aaa0*/  @P1 STG.E.U8 desc[UR20][R14.64], R8 ;  /* 0x000000080e001986 */ /* 0x0001e4000c101114 */
[----:B0-----:R-:W-:-:S05]  /*26aab0*/  PRMT R8, R6, 0x7771, RZ ;  /* 0x0000777106087816 */ /* 0x001fca00000000ff */
[----:B------:R0:W-:Y:S02]  /*26aac0*/  @P2 STG.E.U8 desc[UR20][R12.64], R8 ;  /* 0x000000080c002986 */ /* 0x0001e4000c101114 */
[----:B0-----:R-:W-:-:S05]  /*26aad0*/  PRMT R8, R6, 0x7772, RZ ;  /* 0x0000777206087816 */ /* 0x001fca00000000ff */
[----:B------:R0:W-:Y:S02]  /*26aae0*/  @P3 STG.E.U8 desc[UR20][R10.64], R8 ;  /* 0x000000080a003986 */ /* 0x0001e4000c101114 */
[----:B0-----:R-:W-:Y:S02]  /*26aaf0*/  PRMT R8, R6, 0x7773, RZ ;  /* 0x0000777306087816 */ /* 0x001fe400000000ff */
[----:B------:R-:W2:Y:S04]  /*26ab00*/  LDL.LU R6, [R1+0x74e0] ;  /* 0x0074e00001067983 */ /* 0x000ea80000300800 */
[----:B------:R0:W-:Y:S02]  /*26ab10*/  @P4 STG.E.U8 desc[UR20][R2.64], R8 ;  /* 0x0000000802004986 */ /* 0x0001e4000c101114 */
[----:B0-----:R-:W-:-:S05]  /*26ab20*/  PRMT R8, R29, 0x7770, RZ ;  /* 0x000077701d087816 */ /* 0x001fca00000000ff */
[----:B------:R0:W-:Y:S04]  /*26ab30*/  @P5 STG.E.U8 desc[UR20][R4.64], R8 ;  /* 0x0000000804005986 */ /* 0x0001e8000c101114 */
[----:B0-----:R-:W3:Y:S01]  /*26ab40*/  LDL.LU.64 R4, [R1+0x13f8] ;  /* 0x0013f80001047983 */ /* 0x001ee20000300a00 */
[C---:B------:R-:W-:Y:S02]  /*26ab50*/  LOP3.LUT P6, RZ, R26.reuse, 0x40000, RZ, 0xc0, !PT ;  /* 0x000400001aff7812 */ /* 0x040fe400078cc0ff */
[----:B------:R-:W-:Y:S02]  /*26ab60*/  LOP3.LUT R7, R7, 0xefffffff, RZ, 0xc0, !PT ;  /* 0xefffffff07077812 */ /* 0x000fe400078ec0ff */
        /* <DEDUP_REMOVED lines=18> */
[----:B--2---:R-:W-:Y:S04]  /*26ac90*/  STL.64 [R1+0x74d0], R6 ;  /* 0x0074d00601007387 */ /* 0x004fe80000100a00 */
        /* <DEDUP_REMOVED lines=26> */
[----:B------:R-:W4:Y:S04]  /*26ae40*/  LDL.LU.64 R16, [R1+0x13a8] ;  /* 0x0013a80001107983 */ /* 0x000f280000300a00 */
[----:B------:R-:W4:Y:S04]  /*26ae50*/  LDL.LU R29, [R1+0x538] ;  /* 0x00053800011d7983 */ /* 0x000f280000300800 */
[----:B------:R-:W4:Y:S04]  /*26ae60*/  LDL.LU.64 R22, [R1+0x13a0] ;  /* 0x0013a00001167983 */ /* 0x000f280000300a00 */
[----:B------:R-:W4:Y:S04]  /*26ae70*/  LDL.LU.64 R24, [R1+0x1398] ;  /* 0x0013980001187983 */ /* 0x000f280000300a00 */
[----:B------:R-:W4:Y:S01]  /*26ae80*/  LDL.LU.64 R18, [R1+0x1390] ;  /* 0x0013900001127983 */ /* 0x000f220000300a00 */
[----:B0-----:R-:W-:-:S03]  /*26ae90*/  PRMT R8, R28, 0x7770, RZ ;  /* 0x000077701c087816 */ /* 0x001fc600000000ff */
        /* <DEDUP_REMOVED lines=20> */
[----:B------:R-:W4:Y:S10]  /*26afe0*/  LDL.LU.64 R20, [R1+0x13b0] ;  /* 0x0013b00001147983 */ /* 0x000f340000300a00 */
        /* <DEDUP_REMOVED lines=32> */
[----:B---3--:R0:W-:Y:S04]  /*26b1f0*/  @P5 STG.E.U8 desc[UR20][R4.64], R8 ;  /* 0x0000000804005986 */ /* 0x0081e8000c101114 */
[----:B------:R-:W3:Y:S04]  /*26b200*/  LDL.LU.64 R10, [R1+0x1360] ;  /* 0x00136000010a7983 */ /* 0x000ee80000300a00 */
[----:B0-----:R-:W4:Y:S04]  /*26b210*/  LDL.LU.64 R4, [R1+0x1358] ;  /* 0x0013580001047983 */ /* 0x001f280000300a00 */
[----:B------:R-:W2:Y:S04]  /*26b220*/  LDL.LU.64 R14, [R1+0x1350] ;  /* 0x00135000010e7983 */ /* 0x000ea80000300a00 */
[----:B------:R-:W3:Y:S01]  /*26b230*/  LDL.LU R29, [R1+0x53c] ;  /* 0x00053c00011d7983 */ /* 0x000ee20000300800 */
[----:B------:R-:W-:-:S02]  /*26b240*/  LOP3.LUT P2, RZ, R26, 0x800, RZ, 0xc0, !PT ;  /* 0x000008001aff7812 */ /* 0x000fc4000784c0ff */
[----:B------:R-:W-:Y:S01]  /*26b250*/  LOP3.LUT P3, RZ, R26, 0x400, RZ, 0xc0, !PT ;  /* 0x000004001aff7812 */ /* 0x000fe2000786c0ff */
[----:B------:R-:W2:Y:S04]  /*26b260*/  LDL.LU.64 R2, [R1+0x1348] ;  /* 0x0013480001027983 */ /* 0x000ea80000300a00 */
[----:B------:R-:W2:Y:S04]  /*26b270*/  LDL.LU.64 R12, [R1+0x1340] ;  /* 0x00134000010c7983 */ /* 0x000ea80000300a00 */
[----:B------:R-:W2:Y:S01]  /*26b280*/  LDL.LU R9, [R1+0x540] ;  /* 0x0005400001097983 */ /* 0x000ea20000300800 */
[----:B---3--:R-:W-:-:S05]  /*26b290*/  PRMT R8, R29, 0x7770, RZ ;  /* 0x000077701d087816 */ /* 0x008fca00000000ff */
[----:B------:R0:W-:Y:S02]  /*26b2a0*/  @P2 STG.E.U8 desc[UR20][R10.64], R8 ;  /* 0x000000080a002986 */ /* 0x0001e4000c101114 */
[----:B0-----:R-:W-:Y:S02]  /*26b2b0*/  PRMT R8, R29, 0x7771, RZ ;  /* 0x000077711d087816 */ /* 0x001fe400000000ff */
[----:B------:R-:W3:Y:S04]  /*26b2c0*/  LDL.LU.64 R10, [R1+0x1338] ;  /* 0x00133800010a7983 */ /* 0x000ee80000300a00 */
[----:B----4-:R0:W-:Y:S04]  /*26b2d0*/  @P3 STG.E.U8 desc[UR20][R4.64], R8 ;  /* 0x0000000804003986 */ /* 0x0101e8000c101114 */
[----:B0-----:R-:W4:Y:S04]  /*26b2e0*/  LDL.LU.64 R4, [R1+0x1330] ;  /* 0x0013300001047983 */ /* 0x001f280000300a00 */
[----:B------:R-:W3:Y:S01]  /*26b2f0*/  LDL.LU R22, [R1+0x520] ;  /* 0x0005200001167983 */ /* 0x000ee20000300800 */
[----:B--2---:R-:W-:-:S02]  /*26b300*/  LOP3.LUT P6, RZ, R6, 0x80000000, RZ, 0xc0, !PT ;  /* 0x8000000006ff7812 */ /* 0x004fc400078cc0ff */
        /* <DEDUP_REMOVED lines=17> */
[----:B0-----:R-:W2:Y:S04]  /*26b420*/  LDL.LU.64 R22, [R1+0x1328] ;  /* 0x0013280001167983 */ /* 0x001ea80000300a00 */
[----:B------:R-:W3:Y:S02]  /*26b430*/  LDL.LU.64 R20, [R1+0x1318] ;  /* 0x0013180001147983 */ /* 0x000ee40000300a00 */
        /* <DEDUP_REMOVED lines=21> */
[----:B----4-:R0:W-:Y:S01]  /*26b590*/  @P6 STG.E.U8 desc[UR20][R4.64], R8 ;  /* 0x0000000804006986 */ /* 0x0101e2000c101114 */
[----:B------:R-:W-:Y:S02]  /*26b5a0*/  LOP3.LUT P6, RZ, R7, 0x2000000, RZ, 0xc0, !PT ;  /* 0x0200000007ff7812 */ /* 0x000fe400078cc0ff */
[----:B0-----:R-:W-:Y:S01]  /*26b5b0*/  PRMT R8, R9, 0x7773, RZ ;  /* 0x0000777309087816 */ /* 0x001fe200000000ff */
[----:B---3--:R0:W-:Y:S10]  /*26b5c0*/  STL.64 [R1+0x74c0], R20 ;  /* 0x0074c01401007387 */ /* 0x0081f40000100a00 */
[----:B--2---:R1:W-:Y:S04]  /*26b5d0*/  @P6 STG.E.U8 desc[UR20][R22.64], R8 ;  /* 0x0000000816006986 */ /* 0x0043e8000c101114 */
        /* <DEDUP_REMOVED lines=12> */
[----:B-1----:R-:W2:Y:S01]  /*26b6a0*/  LDL.LU R22, [R1+0x74c8] ;  /* 0x0074c80001167983 */ /* 0x002ea20000300800 */
        /* <DEDUP_REMOVED lines=147> */
[----:B------:R-:W4:Y:S04]  /*26bfe0*/  LDL.LU.64 R14, [R1+0x1210] ;  /* 0x00121000010e7983 */ /* 0x000f280000300a00 */
[----:B--2---:R0:W-:Y:S04]  /*26bff0*/  @P5 STG.E.U8 desc[UR20][R4.64], R8 ;  /* 0x0000000804005986 */ /* 0x0041e8000c101114 */
[----:B0-----:R-:W2:Y:S04]  /*26c000*/  LDL.LU.64 R4, [R1+0x1208] ;  /* 0x0012080001047983 */ /* 0x001ea80000300a00 */
[----:B------:R-:W2:Y:S04]  /*26c010*/  LDL.LU.64 R12, [R1+0x1200] ;  /* 0x00120000010c7983 */ /* 0x000ea80000300a00 */
[----:B------:R-:W2:Y:S01]  /*26c020*/  LDL.LU R26, [R1+0x800] ;  /* 0x00080000011a7983 */ /* 0x000ea20000300800 */
[----:B------:R-:W-:-:S02]  /*26c030*/  LOP3.LUT P2, RZ, R6, 0x20, RZ, 0xc0, !PT ;  /* 0x0000002006ff7812 */ /* 0x000fc4000784c0ff */
[----:B------:R-:W-:Y:S02]  /*26c040*/  LOP3.LUT P3, RZ, R6, 0x10, RZ, 0xc0, !PT ;  /* 0x0000001006ff7812 */ /* 0x000fe4000786c0ff */
[----:B------:R-:W-:Y:S02]  /*26c050*/  PRMT R8, R24, 0x7772, RZ ;  /* 0x0000777218087816 */ /* 0x000fe400000000ff */
[C---:B------:R-:W-:Y:S02]  /*26c060*/  LOP3.LUT P4, RZ, R6.reuse, 0x8, RZ, 0xc0, !PT ;  /* 0x0000000806ff7812 */ /* 0x040fe4000788c0ff */
[----:B------:R-:W-:-:S05]  /*26c070*/  LOP3.LUT P5, RZ, R6, 0x4, RZ, 0xc0, !PT ;  /* 0x0000000406ff7812 */ /* 0x000fca00078ac0ff */
[----:B---3--:R0:W-:Y:S02]  /*26c080*/  @P2 STG.E.U8 desc[UR20][R10.64], R8 ;  /* 0x000000080a002986 */ /* 0x0081e4000c101114 */
[----:B0-----:R-:W-:Y:S02]  /*26c090*/  PRMT R8, R24, 0x7773, RZ ;  /* 0x0000777318087816 */ /* 0x001fe400000000ff */
[----:B------:R-:W3:Y:S04]  /*26c0a0*/  LDL.LU.64 R10, [R1+0x11f8] ;  /* 0x0011f800010a7983 */ /* 0x000ee80000300a00 */
[----:B------:R-:W3:Y:S04]  /*26c0b0*/  LDL.LU R28, [R1+0x7e4] ;  /* 0x0007e400011c7983 */ /* 0x000ee80000300800 */
[----:B----4-:R0:W-:Y:S04]  /*26c0c0*/  @P3 STG.E.U8 desc[UR20][R2.64], R8 ;  /* 0x0000000802003986 */ /* 0x0101e8000c101114 */
[----:B0-----:R-:W4:Y:S04]  /*26c0d0*/  LDL.LU.64 R2, [R1+0x11f0] ;  /* 0x0011f00001027983 */ /* 0x001f280000300a00 */
[----:B------:R-:W4:Y:S01]  /*26c0e0*/  LDL.LU R9, [R1+0x804] ;  /* 0x0008040001097983 */ /* 0x000f220000300800 */
[----:B--2---:R-:W-:-:S05]  /*26c0f0*/  PRMT R8, R26, 0x7770, RZ ;  /* 0x000077701a087816 */ /* 0x004fca00000000ff */
[----:B------:R0:W-:Y:S02]  /*26c100*/  @P4 STG.E.U8 desc[UR20][R14.64], R8 ;  /* 0x000000080e004986 */ /* 0x0001e4000c101114 */
        /* <DEDUP_REMOVED lines=29> */
[----:B------:R-:W2:Y:S01]  /*26c2e0*/  LDL.LU.64 R20, [R1+0x11b8] ;  /* 0x0011b80001147983 */ /* 0x000ea20000300a00 */
[----:B------:R-:W-:-:S03]  /*26c2f0*/  LOP3.LUT R7, R7, 0xfffffbff, RZ, 0xc0, !PT ;  /* 0xfffffbff07077812 */ /* 0x000fc600078ec0ff */
[----:B------:R-:W2:Y:S04]  /*26c300*/  LDL.LU R24, [R1+0x7e8] ;  /* 0x0007e80001187983 */ /* 0x000ea80000300800 */
[----:B------:R-:W2:Y:S04]  /*26c310*/  LDL.LU.64 R16, [R1+0x11b0] ;  /* 0x0011b00001107983 */ /* 0x000ea80000300a00 */
[----:B------:R-:W2:Y:S04]  /*26c320*/  LDL.LU.64 R22, [R1+0x11a8] ;  /* 0x0011a80001167983 */ /* 0x000ea80000300a00 */
[----:B------:R-:W2:Y:S04]  /*26c330*/  LDL.LU.64 R18, [R1+0x11a0] ;  /* 0x0011a00001127983 */ /* 0x000ea80000300a00 */
[----:B------:R-:W2:Y:S01]  /*26c340*/  LDL.LU.64 R14, [R1+0x1198] ;  /* 0x00119800010e7983 */ /* 0x000ea20000300a00 */
[----:B------:R-:W-:-:S02]  /*26c350*/  @P6 LOP3.LUT R7, R7, 0x400, RZ, 0xfc, !PT ;  /* 0x0000040007076812 */ /* 0x000fc400078efcff */
[----:B------:R-:W-:Y:S02]  /*26c360*/  LOP3.LUT P6, RZ, R6, 0x1, RZ, 0xc0, !PT ;  /* 0x0000000106ff7812 */ /* 0x000fe400078cc0ff */
[----:B------:R-:W-:-:S11]  /*26c370*/  LOP3.LUT R7, R7, 0xfffff7ff, RZ, 0xc0, !PT ;  /* 0xfffff7ff07077812 */ /* 0x000fd600078ec0ff */
[----:B------:R-:W-:Y:S02]  /*26c380*/  @P6 LOP3.LUT R7, R7, 0x800, RZ, 0xfc, !PT ;  /* 0x0000080007076812 */ /* 0x000fe400078efcff */
[----:B------:R-:W-:-:S13]  /*26c390*/  LOP3.LUT P6, RZ, R6, 0x2, RZ, 0xc0, !PT ;  /* 0x0000000206ff7812 */ /* 0x000fda00078cc0ff */
[----:B------:R0:W-:Y:S01]  /*26c3a0*/  @P6 STG.E.U8 desc[UR20][R12.64], R8 ;  /* 0x000000080c006986 */ /* 0x0001e2000c101114 */
[C---:B------:R-:W-:Y:S02]  /*26c3b0*/  LOP3.LUT P6, RZ, R7.reuse, 0x800, RZ, 0xc0, !PT ;  /* 0x0000080007ff7812 */ /* 0x040fe400078cc0ff */
[----:B0-----:R-:W-:Y:S01]  /*26c3c0*/  PRMT R8, R26, 0x7773, RZ ;  /* 0x000077731a087816 */ /* 0x001fe200000000ff */
[----:B------:R-:W2:Y:S10]  /*26c3d0*/  LDL.LU.64 R12, [R1+0x1190] ;  /* 0x00119000010c7983 */ /* 0x000eb40000300a00 */
[----:B---3--:R0:W-:Y:S01]  /*26c3e0*/  @P6 STG.E.U8 desc[UR20][R10.64], R8 ;  /* 0x000000080a006986 */ /* 0x0081e2000c101114 */
[----:B------:R-:W-:-:S02]  /*26c3f0*/  LOP3.LUT P6, RZ, R7, 0x400, RZ, 0xc0, !PT ;  /* 0x0000040007ff7812 */ /* 0x000fc400078cc0ff */
[----:B0-----:R-:W-:Y:S01]  /*26c400*/  PRMT R8, R28, 0x7770, RZ ;  /* 0x000077701c087816 */ /* 0x001fe200000000ff */
        /* <DEDUP_REMOVED lines=45> */
[----:B------:R-:W-:-:S03]  /*26c6e0*/  LOP3.LUT P2, RZ, R29, 0x40000, RZ, 0xc0, !PT ;  /* 0x000400001dff7812 */ /* 0x000fc6000784c0ff */
[----:B------:R-:W4:Y:S01]  /*26c6f0*/  LDL.LU.64 R24, [R1+0x1160] ;  /* 0x0011600001187983 */ /* 0x000f220000300a00 */
[----:B------:R-:W-:-:S03]  /*26c700*/  PRMT R8, R26, 0x7771, RZ ;  /* 0x000077711a087816 */ /* 0x000fc600000000ff */
[----:B------:R-:W2:Y:S04]  /*26c710*/  LDL.LU.64 R18, [R1+0x1158] ;  /* 0x0011580001127983 */ /* 0x000ea80000300a00 */
[----:B------:R-:W2:Y:S04]  /*26c720*/  LDL.LU.64 R14, [R1+0x1150] ;  /* 0x00115000010e7983 */ /* 0x000ea80000300a00 */
[----:B------:R-:W2:Y:S04]  /*26c730*/  LDL.LU.64 R12, [R1+0x1140] ;  /* 0x00114000010c7983 */ /* 0x000ea80000300a00 */
        /* <DEDUP_REMOVED lines=40> */
[----:B------:R-:W4:Y:S04]  /*26c9c0*/  LDL.LU R26, [R1+0x820] ;  /* 0x00082000011a7983 */ /* 0x000f280000300800 */
[----:B--2---:R0:W-:Y:S04]  /*26c9d0*/  @P4 STG.E.U8 desc[UR20][R18.64], R8 ;  /* 0x0000000812004986 */ /* 0x0041e8000c101114 */
[----:B------:R-:W2:Y:S01]  /*26c9e0*/  LDL.LU.64 R16, [R1+0x10c0] ;  /* 0x0010c00001107983 */ /* 0x000ea20000300a00 */
[----:B0-----:R-:W-:-:S02]  /*26c9f0*/  PRMT R8, R9, 0x7770, RZ ;  /* 0x0000777009087816 */ /* 0x001fc400000000ff */
[C---:B------:R-:W-:Y:S02]  /*26ca00*/  LOP3.LUT P0, RZ, R29.reuse, 0x20, RZ, 0xc0, !PT ;  /* 0x000000201dff7812 */ /* 0x040fe4000780c0ff */
[C---:B------:R-:W-:Y:S02]  /*26ca10*/  LOP3.LUT P1, RZ, R29.reuse, 0x10, RZ, 0xc0, !PT ;  /* 0x000000101dff7812 */ /* 0x040fe4000782c0ff */
[C---:B------:R-:W-:Y:S02]  /*26ca20*/  LOP3.LUT P2, RZ, R29.reuse, 0x8, RZ, 0xc0, !PT ;  /* 0x000000081dff7812 */ /* 0x040fe4000784c0ff */
[C---:B------:R-:W-:Y:S01]  /*26ca30*/  LOP3.LUT P3, RZ, R29.reuse, 0x4, RZ, 0xc0, !PT ;  /* 0x000000041dff7812 */ /* 0x040fe2000786c0ff */
[----:B------:R0:W-:Y:S01]  /*26ca40*/  @P5 STG.E.U8 desc[UR20][R14.64], R8 ;  /* 0x000000080e005986 */ /* 0x0001e2000c101114 */
[----:B------:R-:W-:-:S03]  /*26ca50*/  LOP3.LUT P4, RZ, R29, 0x2, RZ, 0xc0, !PT ;  /* 0x000000021dff7812 */ /* 0x000fc6000788c0ff */
[----:B------:R-:W2:Y:S01]  /*26ca60*/  LDL.LU.64 R22, [R1+0x10b0] ;  /* 0x0010b00001167983 */ /* 0x000ea20000300a00 */
        /* <DEDUP_REMOVED lines=9> */
[----:B------:R-:W-:Y:S02]  /*26cb00*/  LOP3.LUT P5, RZ, R29, 0x1, RZ, 0xc0, !PT ;  /* 0x000000011dff7812 */ /* 0x000fe400078ac0ff */
[----:B------:R-:W3:Y:S04]  /*26cb10*/  LDL.LU R29, [R1+0x810] ;  /* 0x00081000011d7983 */ /* 0x000ee80000300800 */
[----:B------:R-:W3:Y:S04]  /*26cb20*/  LDL.LU.64 R24, [R1+0x1098] ;  /* 0x0010980001187983 */ /* 0x000ee80000300a00 */
[----:B------:R-:W3:Y:S04]  /*26cb30*/  LDL.LU.64 R18, [R1+0x1090] ;  /* 0x0010900001127983 */ /* 0x000ee80000300a00 */
[----:B------:R-:W3:Y:S04]  /*26cb40*/  LDL.LU.64 R14, [R1+0x1078] ;  /* 0x00107800010e7983 */ /* 0x000ee80000300a00 */
[----:B------:R-:W3:Y:S04]  /*26cb50*/  LDL.LU.64 R12, [R1+0x1068] ;  /* 0x00106800010c7983 */ /* 0x000ee80000300a00 */
[----:B------:R-:W3:Y:S01]  /*26cb60*/  LDL.LU.64 R10, [R1+0x1060] ;  /* 0x00106000010a7983 */ /* 0x000ee20000300a00 */
[----:B0-----:R-:W-:-:S03]  /*26cb70*/  PRMT R8, R5, 0x7770, RZ ;  /* 0x0000777005087816 */ /* 0x001fc600000000ff */
[----:B------:R-:W3:Y:S04]  /*26cb80*/  LDL.LU.64 R2, [R1+0x1048] ;  /* 0x0010480001027983 */ /* 0x000ee80000300a00 */
[----:B----4-:R0:W-:Y:S04]  /*26cb90*/  @P6 STG.E.U8 desc[UR20][R20.64], R8 ;  /* 0x0000000814006986 */ /* 0x0101e8000c101114 */
[----:B0-----:R-:W4:Y:S04]  /*26cba0*/  LDL.LU.64 R20, [R1+0x7480] ;  /* 0x0074800001147983 */ /* 0x001f280000300a00 */
[----:B------:R-:W2:Y:S01]  /*26cbb0*/  LDL.LU.64 R8, [R1+0x10e0] ;  /* 0x0010e00001087983 */ /* 0x000ea20000300a00 */
[----:B------:R-:W-:-:S02]  /*26cbc0*/  LOP3.LUT P6, RZ, R7, 0x1, RZ, 0xc0, !PT ;  /* 0x0000000107ff7812 */ /* 0x000fc400078cc0ff */
[----:B------:R-:W-:-:S11]  /*26cbd0*/  PRMT R7, R5, 0x7771, RZ ;  /* 0x0000777105077816 */ /* 0x000fd600000000ff */
[----:B----4-:R0:W-:Y:S04]  /*26cbe0*/  @P6 STG.E.U8 desc[UR20][R20.64], R7 ;  /* 0x0000000714006986 */ /* 0x0101e8000c101114 */
[----:B0-----:R-:W4:Y:S01]  /*26cbf0*/  LDL.LU.64 R20, [R1+0x7478] ;  /* 0x0074780001147983 */ /* 0x001f220000300a00 */
[----:B------:R-:W-:Y:S02]  /*26cc00*/  LOP3.LUT P6, RZ, R6, 0x80000000, RZ, 0xc0, !PT ;  /* 0x8000000006ff7812 */ /* 0x000fe400078cc0ff */
[----:B------:R-:W-:-:S11]  /*26cc10*/  PRMT R7, R5, 0x7772, RZ ;  /* 0x0000777205077816 */ /* 0x000fd600000000ff */
[----:B--2---:R0:W-:Y:S01]  /*26cc20*/  @P6 STG.E.U8 desc[UR20][R8.64], R7 ;  /* 0x0000000708006986 */ /* 0x0041e2000c101114 */
[C---:B------:R-:W-:Y:S02]  /*26cc30*/  LOP3.LUT P6, RZ, R6.reuse, 0x40000000, RZ, 0xc0, !PT ;  /* 0x4000000006ff7812 */ /* 0x040fe400078cc0ff */
[----:B0-----:R-:W-:Y:S02]  /*26cc40*/  PRMT R7, R5, 0x7773, RZ ;  /* 0x0000777305077816 */ /* 0x001fe400000000ff */
[----:B------:R-:W2:Y:S09]  /*26cc50*/  LDL.LU R5, [R1+0x7474] ;  /* 0x0074740001057983 */ /* 0x000eb20000300800 */
        /* <DEDUP_REMOVED lines=23> */
[----:B--2---:R-:W-:-:S03]  /*26cdd0*/  LOP3.LUT P2, RZ, R5, 0x80000000, RZ, 0xc0, !PT ;  /* 0x8000000005ff7812 */ /* 0x004fc6000784c0ff */
[----:B------:R-:W2:Y:S04]  /*26cde0*/  LDL.LU.64 R14, [R1+0x1000] ;  /* 0x00100000010e7983 */ /* 0x000ea80000300a00 */
[----:B------:R-:W2:Y:S04]  /*26cdf0*/  LDL.LU.64 R12, [R1+0xfe8] ;  /* 0x000fe800010c7983 */ /* 0x000ea80000300a00 */
[----:B------:R-:W2:Y:S04]  /*26ce00*/  LDL.LU R28, [R1+0x814] ;  /* 0x00081400011c7983 */ /* 0x000ea80000300800 */
[----:B------:R-:W2:Y:S01]  /*26ce10*/  LDL.LU.64 R10, [R1+0xfe0] ;  /* 0x000fe000010a7983 */ /* 0x000ea20000300a00 */
[----:B---3--:R-:W-:-:S05]  /*26ce20*/  PRMT R7, R29, 0x7770, RZ ;  /* 0x000077701d077816 */ /* 0x008fca00000000ff */
[----:B------:R0:W-:Y:S04]  /*26ce30*/  @P2 STG.E.U8 desc[UR20][R2.64], R7 ;  /* 0x0000000702002986 */ /* 0x0001e8000c101114 */
[----:B0-----:R-:W3:Y:S04]  /*26ce40*/  LDL.LU.64 R2, [R1+0xfd0] ;  /* 0x000fd00001027983 */ /* 0x001ee80000300a00 */
        /* <DEDUP_REMOVED lines=19> */
[----:B0-----:R-:W4:Y:S04]  /*26cf80*/  LDL.LU.64 R8, [R1+0xfc8] ;  /* 0x000fc80001087983 */ /* 0x001f280000300a00 */
[----:B------:R-:W4:Y:S02]  /*26cf90*/  LDL.LU.64 R20, [R1+0xf98] ;  /* 0x000f980001147983 */ /* 0x000f240000300a00 */
[----:B------:R-:W-:-:S02]  /*26cfa0*/  @P6 LOP3.LUT R6, R6, 0x2000000, RZ, 0xfc, !PT ;  /* 0x0200000006066812 */ /* 0x000fc400078efcff */
        /* <DEDUP_REMOVED lines=13> */
[----:B------:R0:W-:Y:S02]  /*26d080*/  @P4 STG.E.U8 desc[UR20][R18.64], R7 ;  /* 0x0000000712004986 */ /* 0x0001e4000c101114 */
[----:B0-----:R-:W-:-:S05]  /*26d090*/  PRMT R7, R29, 0x7773, RZ ;  /* 0x000077731d077816 */ /* 0x001fca00000000ff */
[----:B--2---:R0:W-:Y:S02]  /*26d0a0*/  @P5 STG.E.U8 desc[UR20][R14.64], R7 ;  /* 0x000000070e005986 */ /* 0x0041e4000c101114 */
        /* <DEDUP_REMOVED lines=62> */
[----:B------:R-:W2:Y:S04]  /*26d490*/  LDL.LU.64 R14, [R1+0xee8] ;  /* 0x000ee800010e7983 */ /* 0x000ea80000300a00 */
[----:B------:R-:W4:Y:S01]  /*26d4a0*/  LDL.LU R26, [R1+0x81c] ;  /* 0x00081c00011a7983 */ /* 0x000f220000300800 */
[----:B------:R-:W-:-:S02]  /*26d4b0*/  LOP3.LUT P6, RZ, R5, 0x1, RZ, 0xc0, !PT ;  /* 0x0000000105ff7812 */ /* 0x000fc400078cc0ff */
[----:B------:R-:W-:Y:S02]  /*26d4c0*/  LOP3.LUT R6, R6, 0xffffefff, RZ, 0xc0, !PT ;  /* 0xffffefff06067812 */ /* 0x000fe400078ec0ff */
[C---:B------:R-:W-:Y:S02]  /*26d4d0*/  LOP3.LUT P2, RZ, R5.reuse, 0x1000, RZ, 0xc0, !PT ;  /* 0x0000100005ff7812 */ /* 0x040fe4000784c0ff */
[C---:B------:R-:W-:Y:S02]  /*26d4e0*/  LOP3.LUT P3, RZ, R5.reuse, 0x800, RZ, 0xc0, !PT ;  /* 0x0000080005ff7812 */ /* 0x040fe4000786c0ff */
[C---:B------:R-:W-:Y:S02]  /*26d4f0*/  LOP3.LUT P4, RZ, R5.reuse, 0x400, RZ, 0xc0, !PT ;  /* 0x0000040005ff7812 */ /* 0x040fe4000788c0ff */
[----:B------:R-:W-:Y:S01]  /*26d500*/  LOP3.LUT P5, RZ, R5, 0x200, RZ, 0xc0, !PT ;  /* 0x0000020005ff7812 */ /* 0x000fe200078ac0ff */
[----:B------:R-:W2:Y:S04]  /*26d510*/  LDL.LU.64 R12, [R1+0xee0] ;  /* 0x000ee000010c7983 */ /* 0x000ea80000300a00 */
[----:B------:R-:W2:Y:S01]  /*26d520*/  LDL.LU R28, [R1+0x840] ;  /* 0x00084000011c7983 */ /* 0x000ea20000300800 */
        /* <DEDUP_REMOVED lines=23> */
[----:B------:R-:W-:-:S05]  /*26d6a0*/  PRMT R5, R29, 0x7773, RZ ;  /* 0x000077731d057816 */ /* 0x000fca00000000ff */
[----:B---3--:R0:W-:Y:S04]  /*26d6b0*/  @P2 STG.E.U8 desc[UR20][R10.64], R5 ;  /* 0x000000050a002986 */ /* 0x0081e8000c101114 */
[----:B0-----:R-:W3:Y:S01]  /*26d6c0*/  LDL.LU.64 R10, [R1+0xec8] ;  /* 0x000ec800010a7983 */ /* 0x001ee20000300a00 */
[----:B----4-:R-:W-:-:S05]  /*26d6d0*/  PRMT R5, R26, 0x7770, RZ ;  /* 0x000077701a057816 */ /* 0x010fca00000000ff */
[----:B------:R0:W-:Y:S04]  /*26d6e0*/  @P3 STG.E.U8 desc[UR20][R2.64], R5 ;  /* 0x0000000502003986 */ /* 0x0001e8000c101114 */
[----:B0-----:R-:W4:Y:S04]  /*26d6f0*/  LDL.LU.64 R2, [R1+0xec0] ;  /* 0x000ec00001027983 */ /* 0x001f280000300a00 */
[----:B------:R-:W2:Y:S04]  /*26d700*/  LDL.LU R9, [R1+0x830] ;  /* 0x0008300001097983 */ /* 0x000ea80000300800 */
[----:B--2---:R0:W-:Y:S04]  /*26d710*/  STL [R1+0x7450], R9 ;  /* 0x0074500901007387 */ /* 0x0041e80000100800 */
[----:B0-----:R-:W2:Y:S01]  /*26d720*/  LDL.LU.64 R8, [R1+0xeb0] ;  /* 0x000eb00001087983 */ /* 0x001ea20000300a00 */
[----:B------:R-:W-:-:S05]  /*26d730*/  PRMT R5, R26, 0x7771, RZ ;  /* 0x000077711a057816 */ /* 0x000fca00000000ff */
[----:B------:R0:W-:Y:S02]  /*26d740*/  @P4 STG.E.U8 desc[UR20][R18.64], R5 ;  /* 0x0000000512004986 */ /* 0x0001e4000c101114 */
[----:B0-----:R-:W-:-:S05]  /*26d750*/  PRMT R5, R26, 0x7772, RZ ;  /* 0x000077721a057816 */ /* 0x001fca00000000ff */
[----:B------:R-:W-:Y:S04]  /*26d760*/  @P5 STG.E.U8 desc[UR20][R14.64], R5 ;  /* 0x000000050e005986 */ /* 0x000fe8000c101114 */
[----:B--2---:R0:W-:Y:S04]  /*26d770*/  STL.64 [R1+0x7458], R8 ;  /* 0x0074580801007387 */ /* 0x0041e80000100a00 */
[----:B0-----:R-:W2:Y:S04]  /*26d780*/  LDL.LU.64 R8, [R1+0xeb8] ;  /* 0x000eb80001087983 */ /* 0x001ea80000300a00 */
[----:B------:R-:W2:Y:S01]  /*26d790*/  LDL.LU.64 R20, [R1+0xea0] ;  /* 0x000ea00001147983 */ /* 0x000ea20000300a00 */
[----:B------:R-:W-:-:S05]  /*26d7a0*/  PRMT R5, R26, 0x7773, RZ ;  /* 0x000077731a057816 */ /* 0x000fca00000000ff */
[----:B------:R0:W-:Y:S01]  /*26d7b0*/  @P6 STG.E.U8 desc[UR20][R12.64], R5 ;  /* 0x000000050c006986 */ /* 0x0001e2000c101114 */
[----:B------:R-:W-:Y:S02]  /*26d7c0*/  LOP3.LUT P6, RZ, R6, 0x80000, RZ, 0xc0, !PT ;  /* 0x0008000006ff7812 */ /* 0x000fe400078cc0ff */
[----:B0-----:R-:W-:-:S11]  /*26d7d0*/  PRMT R5, R28, 0x7770, RZ ;  /* 0x000077701c057816 */ /* 0x001fd600000000ff */
[----:B---3--:R0:W-:Y:S01]  /*26d7e0*/  @P6 STG.E.U8 desc[UR20][R10.64], R5 ;  /* 0x000000050a006986 */ /* 0x0081e2000c101114 */
[----:B------:R-:W-:Y:S02]  /*26d7f0*/  LOP3.LUT P6, RZ, R6, 0x40000, RZ, 0xc0, !PT ;  /* 0x0004000006ff7812 */ /* 0x000fe400078cc0ff */
[----:B0-----:R-:W-:-:S11]  /*26d800*/  PRMT R5, R28, 0x7771, RZ ;  /* 0x000077711c057816 */ /* 0x001fd600000000ff */
[----:B----4-:R0:W-:Y:S01]  /*26d810*/  @P6 STG.E.U8 desc[UR20][R2.64], R5 ;  /* 0x0000000502006986 */ /* 0x0101e2000c101114 */
[----:B------:R-:W-:Y:S02]  /*26d820*/  LOP3.LUT P6, RZ, R6, 0x20000, RZ, 0xc0, !PT ;  /* 0x0002000006ff7812 */ /* 0x000fe400078cc0ff */
[----:B0-----:R-:W-:Y:S01]  /*26d830*/  PRMT R5, R28, 0x7772, RZ ;  /* 0x000077721c057816 */ /* 0x001fe200000000ff */
[----:B--2---:R0:W-:Y:S10]  /*26d840*/  STL.64 [R1+0x7448], R20 ;  /* 0x0074481401007387 */ /* 0x0041f40000100a00 */
        /* <DEDUP_REMOVED lines=49> */
[----:B------:R-:W-:Y:S02]  /*26db60*/  PRMT R5, R26, 0x7771, RZ ;  /* 0x000077711a057816 */ /* 0x000fe400000000ff */
[----:B------:R-:W-:-:S07]  /*26db70*/  LOP3.LUT P3, RZ, R4, 0x1000000, RZ, 0xc0, !PT ;  /* 0x0100000004ff7812 */ /* 0x000fce000786c0ff */
[----:B------:R0:W-:Y:S02]  /*26db80*/  @P5 STG.E.U8 desc[UR20][R2.64], R5 ;  /* 0x0000000502005986 */ /* 0x0001e4000c101114 */
[C---:B0-----:R-:W-:Y:S02]  /*26db90*/  PRMT R5, R26.reuse, 0x7772, RZ ;  /* 0x000077721a057816 */ /* 0x041fe400000000ff */
        /* <DEDUP_REMOVED lines=37> */
[----:B----4-:R-:W-:Y:S01]  /*26ddf0*/  PRMT R5, R29, 0x7770, RZ ;  /* 0x000077701d057816 */ /* 0x010fe200000000ff */
        /* <DEDUP_REMOVED lines=10> */
[----:B------:R-:W4:Y:S04]  /*26dea0*/  LDL.LU.64 R20, [R1+0xdf8] ;  /* 0x000df80001147983 */ /* 0x000f280000300a00 */
[----:B------:R-:W4:Y:S04]  /*26deb0*/  LDL.LU.64 R24, [R1+0xdf0] ;  /* 0x000df00001187983 */ /* 0x000f280000300a00 */
[----:B------:R0:W-:Y:S04]  /*26dec0*/  @P5 STG.E.U8 desc[UR20][R18.64], R5 ;  /* 0x0000000512005986 */ /* 0x0001e8000c101114 */
        /* <DEDUP_REMOVED lines=21> */
[----:B0-----:R-:W3:Y:S01]  /*26e020*/  LDL.LU R22, [R1+0x743c] ;  /* 0x00743c0001167983 */ /* 0x001ee20000300800 */
[----:B------:R-:W-:Y:S02]  /*26e030*/  LOP3.LUT P6, RZ, R6, 0x80, RZ, 0xc0, !PT ;  /* 0x0000008006ff7812 */ /* 0x000fe400078cc0ff */
[----:B------:R-:W-:-:S11]  /*26e040*/  PRMT R5, R28, 0x7773, RZ ;  /* 0x000077731c057816 */ /* 0x000fd600000000ff */
[----:B----4-:R0:W-:Y:S01]  /*26e050*/  @P6 STG.E.U8 desc[UR20][R16.64], R5 ;  /* 0x0000000510006986 */ /* 0x0101e2000c101114 */
[----:B------:R-:W-:-:S03]  /*26e060*/  LOP3.LUT P6, RZ, R6, 0x40, RZ, 0xc0, !PT ;  /* 0x0000004006ff7812 */ /* 0x000fc600078cc0ff */
[----:B0-----:R-:W4:Y:S01]  /*26e070*/  LDL.LU R17, [R1+0x7438] ;  /* 0x0074380001117983 */ /* 0x001f220000300800 */
[----:B---3--:R-:W-:-:S09]  /*26e080*/  PRMT R5, R22, 0x7770, RZ ;  /* 0x0000777016057816 */ /* 0x008fd200000000ff */
[----:B------:R0:W-:Y:S04]  /*26e090*/  @P6 STG.E.U8 desc[UR20][R2.64], R5 ;  /* 0x0000000502006986 */ /* 0x0001e8000c101114 */
[----:B0-----:R-:W3:Y:S01]  /*26e0a0*/  LDL.LU.64 R2, [R1+0x7430] ;  /* 0x0074300001027983 */ /* 0x001ee20000300a00 */
[----:B------:R-:W-:Y:S02]  /*26e0b0*/  LOP3.LUT P6, RZ, R6, 0x20, RZ, 0xc0, !PT ;  /* 0x0000002006ff7812 */ /* 0x000fe400078cc0ff */
[----:B------:R-:W-:Y:S02]  /*26e0c0*/  PRMT R5, R22, 0x7771, RZ ;  /* 0x0000777116057816 */ /* 0x000fe400000000ff */
[----:B------:R-:W-:-:S09]  /*26e0d0*/  LOP3.LUT P0, RZ, R4, 0x1000, RZ, 0xc0, !PT ;  /* 0x0000100004ff7812 */ /* 0x000fd2000780c0ff */
[----:B------:R0:W-:Y:S01]  /*26e0e0*/  @P6 STG.E.U8 desc[UR20][R8.64], R5 ;  /* 0x0000000508006986 */ /* 0x0001e2000c101114 */
[----:B------:R-:W-:Y:S02]  /*26e0f0*/  LOP3.LUT P6, RZ, R6, 0x10, RZ, 0xc0, !PT ;  /* 0x0000001006ff7812 */ /* 0x000fe400078cc0ff */
[----:B------:R-:W-:Y:S02]  /*26e100*/  LOP3.LUT P1, RZ, R4, 0x800, RZ, 0xc0, !PT ;  /* 0x0000080004ff7812 */ /* 0x000fe4000782c0ff */
[----:B0-----:R-:W-:-:S09]  /*26e110*/  PRMT R5, R22, 0x7772, RZ ;  /* 0x0000777216057816 */ /* 0x001fd200000000ff */
[----:B------:R0:W-:Y:S01]  /*26e120*/  @P6 STG.E.U8 desc[UR20][R20.64], R5 ;  /* 0x0000000514006986 */ /* 0x0001e2000c101114 */
[C---:B------:R-:W-:Y:S02]  /*26e130*/  LOP3.LUT P2, RZ, R4.reuse, 0x400, RZ, 0xc0, !PT ;  /* 0x0000040004ff7812 */ /* 0x040fe4000784c0ff */
[----:B------:R-:W-:Y:S02]  /*26e140*/  LOP3.LUT P3, RZ, R4, 0x200, RZ, 0xc0, !PT ;  /* 0x0000020004ff7812 */ /* 0x000fe4000786c0ff */
[----:B0-----:R-:W-:-:S05]  /*26e150*/  PRMT R5, R22, 0x7773, RZ ;  /* 0x0000777316057816 */ /* 0x001fca00000000ff */
[----:B------:R3:W-:Y:S01]  /*26e160*/  @P0 STG.E.U8 desc[UR20][R24.64], R5 ;  /* 0x0000000518000986 */ /* 0x0007e2000c101114 */
[C---:B------:R-:W-:Y:S02]  /*26e170*/  LOP3.LUT P4, RZ, R4.reuse, 0x100, RZ, 0xc0, !PT ;  /* 0x0000010004ff7812 */ /* 0x040fe4000788c0ff */
[----:B------:R-:W-:Y:S02]  /*26e180*/  LOP3.LUT P5, RZ, R4, 0x80, RZ, 0xc0, !PT ;  /* 0x0000008004ff7812 */ /* 0x000fe400078ac0ff */
[----:B---3--:R-:W-:-:S05]  /*26e190*/  PRMT R5, R3, 0x7770, RZ ;  /* 0x0000777003057816 */ /* 0x008fca00000000ff */
[----:B------:R0:W-:Y:S02]  /*26e1a0*/  @P1 STG.E.U8 desc[UR20][R26.64], R5 ;  /* 0x000000051a001986 */ /* 0x0001e4000c101114 */
[----:B0-----:R-:W-:-:S05]  /*26e1b0*/  PRMT R5, R3, 0x7771, RZ ;  /* 0x0000777103057816 */ /* 0x001fca00000000ff */
[----:B------:R0:W-:Y:S02]  /*26e1c0*/  @P2 STG.E.U8 desc[UR20][R18.64], R5 ;  /* 0x0000000512002986 */ /* 0x0001e4000c101114 */
[----:B0-----:R-:W-:-:S05]  /*26e1d0*/  PRMT R5, R3, 0x7772, RZ ;  /* 0x0000777203057816 */ /* 0x001fca00000000ff */
[----:B------:R0:W-:Y:S02]  /*26e1e0*/  @P3 STG.E.U8 desc[UR20][R14.64], R5 ;  /* 0x000000050e003986 */ /* 0x0001e4000c101114 */
[----:B0-----:R-:W-:Y:S02]  /*26e1f0*/  PRMT R5, R3, 0x7773, RZ ;  /* 0x0000777303057816 */ /* 0x001fe400000000ff */
[----:B------:R-:W3:Y:S04]  /*26e200*/  LDL.LU R3, [R1+0x7428] ;  /* 0x0074280001037983 */ /* 0x000ee80000300800 */
[----:B------:R0:W-:Y:S02]  /*26e210*/  @P4 STG.E.U8 desc[UR20][R12.64], R5 ;  /* 0x000000050c004986 */ /* 0x0001e4000c101114 */
[----:B0-----:R-:W-:-:S02]  /*26e220*/  PRMT R5, R29, 0x7770, RZ ;  /* 0x000077701d057816 */ /* 0x001fc400000000ff */
[----:B------:R-:W3:Y:S04]  /*26e230*/  LDL.LU.64 R12, [R1+0xdc0] ;  /* 0x000dc000010c7983 */ /* 0x000ee80000300a00 */
[----:B--2---:R0:W-:Y:S04]  /*26e240*/  @P5 STG.E.U8 desc[UR20][R10.64], R5 ;  /* 0x000000050a005986 */ /* 0x0041e8000c101114 */
[----:B0-----:R-:W2:Y:S01]  /*26e250*/  LDL.LU.64 R10, [R1+0xdb0] ;  /* 0x000db000010a7983 */ /* 0x001ea20000300a00 */
[----:B----4-:R-:W-:Y:S02]  /*26e260*/  LOP3.LUT R17, R17, 0xefffffff, RZ, 0xc0, !PT ;  /* 0xefffffff11117812 */ /* 0x010fe400078ec0ff */
[----:B------:R-:W-:-:S02]  /*26e270*/  LOP3.LUT R6, R6, 0xfffffffe, RZ, 0xc0, !PT ;  /* 0xfffffffe06067812 */ /* 0x000fc400078ec0ff */
[C---:B------:R-:W-:Y:S02]  /*26e280*/  LOP3.LUT P2, RZ, R4.reuse, 0x40, RZ, 0xc0, !PT ;  /* 0x0000004004ff7812 */ /* 0x040fe4000784c0ff */
[C---:B------:R-:W-:Y:S02]  /*26e290*/  LOP3.LUT P3, RZ, R4.reuse, 0x20, RZ, 0xc0, !PT ;  /* 0x0000002004ff7812 */ /* 0x040fe4000786c0ff */
[C---:B------:R-:W-:Y:S02]  /*26e2a0*/  LOP3.LUT P4, RZ, R4.reuse, 0x10, RZ, 0xc0, !PT ;  /* 0x0000001004ff7812 */ /* 0x040fe4000788c0ff */
[----:B------:R-:W-:Y:S01]  /*26e2b0*/  LOP3.LUT P5, RZ, R4, 0x8, RZ, 0xc0, !PT ;  /* 0x0000000804ff7812 */ /* 0x000fe200078ac0ff */
[----:B------:R-:W4:Y:S04]  /*26e2c0*/  LDL.LU.64 R26, [R1+0xdb8] ;  /* 0x000db800011a7983 */ /* 0x000f280000300a00 */
[----:B------:R-:W4:Y:S04]  /*26e2d0*/  LDL.LU.64 R18, [R1+0xda8] ;  /* 0x000da80001127983 */ /* 0x000f280000300a00 */
[----:B------:R-:W4:Y:S04]  /*26e2e0*/  LDL.LU.64 R14, [R1+0xda0] ;  /* 0x000da000010e7983 */ /* 0x000f280000300a00 */
[----:B------:R-:W4:Y:S01]  /*26e2f0*/  LDL.LU R28, [R1+0x850] ;  /* 0x00085000011c7983 */ /* 0x000f220000300800 */
        /* <DEDUP_REMOVED lines=24> */
[----:B------:R0:W-:Y:S02]  /*26e480*/  @P2 STG.E.U8 desc[UR20][R12.64], R4 ;  /* 0x000000040c002986 */ /* 0x0001e4000c101114 */
[C---:B0-----:R-:W-:Y:S02]  /*26e490*/  PRMT R4, R29.reuse, 0x7772, RZ ;  /* 0x000077721d047816 */ /* 0x041fe400000000ff */
[----:B------:R-:W3:Y:S04]  /*26e4a0*/  LDL.LU.64 R12, [R1+0xd90] ;  /* 0x000d9000010c7983 */ /* 0x000ee80000300a00 */
[----:B------:R-:W3:Y:S04]  /*26e4b0*/  LDL.LU R16, [R1+0x864] ;  /* 0x0008640001107983 */ /* 0x000ee80000300800 */
[----:B--2---:R0:W-:Y:S04]  /*26e4c0*/  @P3 STG.E.U8 desc[UR20][R10.64], R4 ;  /* 0x000000040a003986 */ /* 0x0041e8000c101114 */
[----:B0-----:R-:W2:Y:S04]  /*26e4d0*/  LDL.LU.64 R10, [R1+0xd98] ;  /* 0x000d9800010a7983 */ /* 0x001ea80000300a00 */
[----:B------:R-:W4:Y:S04]  /*26e4e0*/  LDL.LU R24, [R1+0x854] ;  /* 0x0008540001187983 */ /* 0x000f280000300800 */
[----:B----4-:R0:W-:Y:S04]  /*26e4f0*/  STL [R1+0x7410], R24 ;  /* 0x0074101801007387 */ /* 0x0101e80000100800 */
[----:B0-----:R-:W4:Y:S04]  /*26e500*/  LDL.LU.64 R24, [R1+0xd78] ;  /* 0x000d780001187983 */ /* 0x001f280000300a00 */
        /* <DEDUP_REMOVED lines=10> */
[----:B------:R-:W-:Y:S02]  /*26e5b0*/  LOP3.LUT P6, RZ, R6, 0x8, RZ, 0xc0, !PT ;  /* 0x0000000806ff7812 */ /* 0x000fe400078cc0ff */
        /* <DEDUP_REMOVED lines=20> */
[----:B------:R-:W3:Y:S10]  /*26e700*/  LDL.LU.64 R6, [R1+0xd70] ;  /* 0x000d700001067983 */ /* 0x000ef40000300a00 */
[----:B----4-:R0:W-:Y:S04]  /*26e710*/  @P6 STG.E.U8 desc[UR20][R24.64], R4 ;  /* 0x0000000418006986 */ /* 0x0101e8000c101114 */
[----:B0-----:R-:W4:Y:S01]  /*26e720*/  LDL.LU.64 R24, [R1+0x7418] ;  /* 0x0074180001187983 */ /* 0x001f220000300a00 */
[----:B------:R-:W-:-:S02]  /*26e730*/  LOP3.LUT P6, RZ, R17, 0x80000000, RZ, 0xc0, !PT ;  /* 0x8000000011ff7812 */ /* 0x000fc400078cc0ff */
[----:B------:R-:W-:-:S11]  /*26e740*/  PRMT R4, R16, 0x7772, RZ ;  /* 0x0000777210047816 */ /* 0x000fd600000000ff */
[----:B----4-:R0:W-:Y:S04]  /*26e750*/  @P6 STG.E.U8 desc[UR20][R24.64], R4 ;  /* 0x0000000418006986 */ /* 0x0101e8000c101114 */
[----:B0-----:R-:W4:Y:S01]  /*26e760*/  LDL.LU R24, [R1+0x7410] ;  /* 0x0074100001187983 */ /* 0x001f220000300800 */
        /* <DEDUP_REMOVED lines=18> */
[C---:B0-----:R-:W-:Y:S02]  /*26e890*/  PRMT R4, R29.reuse, 0x7770, RZ ;  /* 0x000077701d047816 */ /* 0x041fe400000000ff */
[----:B------:R-:W3:Y:S04]  /*26e8a0*/  LDL.LU R26, [R1+0x858] ;  /* 0x00085800011a7983 */ /* 0x000ee80000300800 */
[----:B------:R0:W-:Y:S02]  /*26e8b0*/  @P2 STG.E.U8 desc[UR20][R18.64], R4 ;  /* 0x0000000412002986 */ /* 0x0001e4000c101114 */
[----:B0-----:R-:W-:-:S05]  /*26e8c0*/  PRMT R4, R29, 0x7771, RZ ;  /* 0x000077711d047816 */ /* 0x001fca00000000ff */
[----:B------:R0:W-:Y:S02]  /*26e8d0*/  @P3 STG.E.U8 desc[UR20][R14.64], R4 ;  /* 0x000000040e003986 */ /* 0x0001e4000c101114 */
[----:B0-----:R-:W-:-:S05]  /*26e8e0*/  PRMT R4, R29, 0x7772, RZ ;  /* 0x000077721d047816 */ /* 0x001fca00000000ff */
[----:B------:R0:W-:Y:S04]  /*26e8f0*/  @P4 STG.E.U8 desc[UR20][R12.64], R4 ;  /* 0x000000040c004986 */ /* 0x0001e8000c101114 */
[----:B0-----:R-:W4:Y:S01]  /*26e900*/  LDL.LU.64 R12, [R1+0xd28] ;  /* 0x000d2800010c7983 */ /* 0x001f220000300a00 */
[C---:B------:R-:W-:Y:S02]  /*26e910*/  LOP3.LUT P5, RZ, R3.reuse, 0x100000, RZ, 0xc0, !PT ;  /* 0x0010000003ff7812 */ /* 0x040fe400078ac0ff */
[----:B------:R-:W-:Y:S02]  /*26e920*/  LOP3.LUT P1, RZ, R3, 0x80000, RZ, 0xc0, !PT ;  /* 0x0008000003ff7812 */ /* 0x000fe4000782c0ff */
[----:B------:R-:W-:Y:S01]  /*26e930*/  PRMT R4, R29, 0x7773, RZ ;  /* 0x000077731d047816 */ /* 0x000fe200000000ff */
[----:B------:R-:W4:Y:S04]  /*26e940*/  LDL.LU.64 R22, [R1+0xd20] ;  /* 0x000d200001167983 */ /* 0x000f280000300a00 */
[----:B------:R-:W4:Y:S04]  /*26e950*/  LDL.LU.64 R24, [R1+0xd10] ;  /* 0x000d100001187983 */ /* 0x000f280000300a00 */
[----:B------:R-:W4:Y:S04]  /*26e960*/  LDL.LU.64 R28, [R1+0xd18] ;  /* 0x000d1800011c7983 */ /* 0x000f280000300a00 */
[----:B------:R-:W4:Y:S04]  /*26e970*/  LDL.LU.64 R18, [R1+0xd08] ;  /* 0x000d080001127983 */ /* 0x000f280000300a00 */
[----:B--2---:R0:W-:Y:S04]  /*26e980*/  @P5 STG.E.U8 desc[UR20][R10.64], R4 ;  /* 0x000000040a005986 */ /* 0x0041e8000c101114 */
[----:B0-----:R-:W2:Y:S04]  /*26e990*/  LDL.LU R11, [R1+0x86c] ;  /* 0x00086c00010b7983 */ /* 0x001ea80000300800 */
[----:B------:R-:W2:Y:S01]  /*26e9a0*/  LDL.LU.64 R14, [R1+0xcf0] ;  /* 0x000cf000010e7983 */ /* 0x000ea20000300a00 */
[----:B---3--:R-:W-:-:S05]  /*26e9b0*/  PRMT R4, R26, 0x7770, RZ ;  /* 0x000077701a047816 */ /* 0x008fca00000000ff */
[----:B----4-:R0:W-:Y:S04]  /*26e9c0*/  @P1 STG.E.U8 desc[UR20][R12.64], R4 ;  /* 0x000000040c001986 */ /* 0x0101e8000c101114 */
[----:B0-----:R-:W3:Y:S04]  /*26e9d0*/  LDL.LU.64 R12, [R1+0xd00] ;  /* 0x000d0000010c7983 */ /* 0x001ee80000300a00 */
        /* <DEDUP_REMOVED lines=19> */
[----:B------:R-:W-:Y:S01]  /*26eb10*/  LOP3.LUT P3, RZ, R3, 0x40000, RZ, 0xc0, !PT ;  /* 0x0004000003ff7812 */ /* 0x000fe2000786c0ff */
[----:B----4-:R0:W-:Y:S04]  /*26eb20*/  STL.64 [R1+0x7408], R6 ;  /* 0x0074080601007387 */ /* 0x0101e80000100a00 */
[----:B0-----:R-:W4:Y:S04]  /*26eb30*/  LDL.LU.64 R6, [R1+0xcf8] ;  /* 0x000cf80001067983 */ /* 0x001f280000300a00 */
[----:B------:R-:W-:-:S02]  /*26eb40*/  @P6 LOP3.LUT R17, R17, 0x2000000, RZ, 0xfc, !PT ;  /* 0x0200000011116812 */ /* 0x000fc400078efcff */
[C---:B------:R-:W-:Y:S02]  /*26eb50*/  LOP3.LUT P6, RZ, R3.reuse, 0x1000, RZ, 0xc0, !PT ;  /* 0x0000100003ff7812 */ /* 0x040fe400078cc0ff */
[----:B------:R-:W-:Y:S02]  /*26eb60*/  LOP3.LUT P2, RZ, R3, 0x20000, RZ, 0xc0, !PT ;  /* 0x0002000003ff7812 */ /* 0x000fe4000784c0ff */
[----:B------:R-:W-:Y:S02]  /*26eb70*/  PRMT R4, R26, 0x7771, RZ ;  /* 0x000077711a047816 */ /* 0x000fe400000000ff */
[----:B------:R-:W-:Y:S02]  /*26eb80*/  LOP3.LUT R17, R17, 0xfbffffff, RZ, 0xc0, !PT ;  /* 0xfbffffff11117812 */ /* 0x000fe400078ec0ff */
[C---:B------:R-:W-:Y:S02]  /*26eb90*/  LOP3.LUT P4, RZ, R3.reuse, 0x10000, RZ, 0xc0, !PT ;  /* 0x0001000003ff7812 */ /* 0x040fe4000788c0ff */
[----:B------:R-:W-:Y:S01]  /*26eba0*/  LOP3.LUT P5, RZ, R3, 0x8000, RZ, 0xc0, !PT ;  /* 0x0000800003ff7812 */ /* 0x000fe200078ac0ff */
[----:B------:R-:W4:Y:S04]  /*26ebb0*/  LDL.LU.64 R8, [R1+0xcd0] ;  /* 0x000cd00001087983 */ /* 0x000f280000300a00 */
[----:B------:R0:W-:Y:S01]  /*26ebc0*/  @P3 STG.E.U8 desc[UR20][R22.64], R4 ;  /* 0x0000000416003986 */ /* 0x0001e2000c101114 */
[----:B------:R-:W-:-:S02]  /*26ebd0*/  @P6 LOP3.LUT R17, R17, 0x4000000, RZ, 0xfc, !PT ;  /* 0x0400000011116812 */ /* 0x000fc400078efcff */
[----:B------:R-:W-:Y:S02]  /*26ebe0*/  LOP3.LUT P6, RZ, R3, 0x2000, RZ, 0xc0, !PT ;  /* 0x0000200003ff7812 */ /* 0x000fe400078cc0ff */
[----:B0-----:R-:W-:Y:S02]  /*26ebf0*/  PRMT R4, R26, 0x7772, RZ ;  /* 0x000077721a047816 */ /* 0x001fe400000000ff */
[----:B------:R-:W-:-:S03]  /*26ec00*/  LOP3.LUT R17, R17, 0xf7ffffff, RZ, 0xc0, !PT ;  /* 0xf7ffffff11117812 */ /* 0x000fc600078ec0ff */
[----:B------:R0:W-:Y:S06]  /*26ec10*/  @P2 STG.E.U8 desc[UR20][R24.64], R4 ;  /* 0x0000000418002986 */ /* 0x0001ec000c101114 */
[----:B------:R-:W-:Y:S02]  /*26ec20*/  @P6 LOP3.LUT R17, R17, 0x8000000, RZ, 0xfc, !PT ;  /* 0x0800000011116812 */ /* 0x000fe400078efcff */
[----:B------:R-:W-:Y:S02]  /*26ec30*/  LOP3.LUT P6, RZ, R3, 0x4000, RZ, 0xc0, !PT ;  /* 0x0000400003ff7812 */ /* 0x000fe400078cc0ff */
[----:B0-----:R-:W-:-:S02]  /*26ec40*/  PRMT R4, R26, 0x7773, RZ ;  /* 0x000077731a047816 */ /* 0x001fc400000000ff */
[----:B------:R-:W4:Y:S04]  /*26ec50*/  LDL.LU R26, [R1+0x7f0] ;  /* 0x0007f000011a7983 */ /* 0x000f280000300800 */
[----:B------:R2:W-:Y:S04]  /*26ec60*/  @P4 STG.E.U8 desc[UR20][R28.64], R4 ;  /* 0x000000041c004986 */ /* 0x0005e8000c101114 */
[----:B------:R-:W4:Y:S04]  /*26ec70*/  LDL.LU.64 R20, [R1+0xcc8] ;  /* 0x000cc80001147983 */ /* 0x000f280000300a00 */
[----:B------:R-:W4:Y:S04]  /*26ec80*/  LDL.LU.64 R22, [R1+0xcc0] ;  /* 0x000cc00001167983 */ /* 0x000f280000300a00 */
[----:B------:R-:W4:Y:S01]  /*26ec90*/  LDL.LU.64 R24, [R1+0xcb8] ;  /* 0x000cb80001187983 */ /* 0x000f220000300a00 */
[----:B--2---:R-:W-:-:S05]  /*26eca0*/  PRMT R4, R11, 0x7770, RZ ;  /* 0x000077700b047816 */ /* 0x004fca00000000ff */
[----:B------:R0:W-:Y:S02]  /*26ecb0*/  @P5 STG.E.U8 desc[UR20][R18.64], R4 ;  /* 0x0000000412005986 */ /* 0x0001e4000c101114 */
[----:B0-----:R-:W-:Y:S02]  /*26ecc0*/  PRMT R4, R11, 0x7771, RZ ;  /* 0x000077710b047816 */ /* 0x001fe400000000ff */
[----:B------:R-:W2:Y:S04]  /*26ecd0*/  LDL.LU.64 R18, [R1+0xcb0] ;  /* 0x000cb00001127983 */ /* 0x000ea80000300a00 */
[----:B------:R-:W2:Y:S04]  /*26ece0*/  LDL.LU R29, [R1+0x500] ;  /* 0x00050000011d7983 */ /* 0x000ea80000300800 */
[----:B------:R0:W-:Y:S01]  /*26ecf0*/  @P6 STG.E.U8 desc[UR20][R14.64], R4 ;  /* 0x000000040e006986 */ /* 0x0001e2000c101114 */
[----:B------:R-:W-:-:S02]  /*26ed00*/  LOP3.LUT P6, RZ, R17, 0x8000000, RZ, 0xc0, !PT ;  /* 0x0800000011ff7812 */ /* 0x000fc400078cc0ff */
[----:B0-----:R-:W-:Y:S01]  /*26ed10*/  PRMT R4, R11, 0x7772, RZ ;  /* 0x000077720b047816 */ /* 0x001fe200000000ff */
[----:B------:R-:W2:Y:S10]  /*26ed20*/  LDL.LU.64 R14, [R1+0xca8] ;  /* 0x000ca800010e7983 */ /* 0x000eb40000300a00 */
[----:B---3--:R0:W-:Y:S01]  /*26ed30*/  @P6 STG.E.U8 desc[UR20][R12.64], R4 ;  /* 0x000000040c006986 */ /* 0x0081e2000c101114 */
[----:B------:R-:W-:-:S02]  /*26ed40*/  LOP3.LUT P6, RZ, R17, 0x4000000, RZ, 0xc0, !PT ;  /* 0x0400000011ff7812 */ /* 0x000fc400078cc0ff */
[----:B0-----:R-:W-:Y:S01]  /*26ed50*/  PRMT R4, R11, 0x7773, RZ ;  /* 0x000077730b047816 */ /* 0x001fe200000000ff */
[----:B------:R-:W3:Y:S04]  /*26ed60*/  LDL.LU.64 R12, [R1+0xca0] ;  /* 0x000ca000010c7983 */ /* 0x000ee80000300a00 */
        /* <DEDUP_REMOVED lines=21> */
[----:B0-----:R-:W-:-:S02]  /*26eec0*/  PRMT R4, R2, 0x7773, RZ ;  /* 0x0000777302047816 */ /* 0x001fc400000000ff */
[----:B------:R-:W4:Y:S09]  /*26eed0*/  LDL.LU R2, [R1+0x73f4] ;  /* 0x0073f40001027983 */ /* 0x000f320000300800 */
        /* <DEDUP_REMOVED lines=9> */
[----:B--2---:R-:W-:Y:S01]  /*26ef70*/  @P3 STG.E.U8 desc[UR20][R18.64], R4 ;  /* 0x0000000412003986 */ /* 0x004fe2000c101114 */
[----:B------:R-:W-:Y:S02]  /*26ef80*/  LOP3.LUT P3, RZ, R3, 0x1, RZ, 0xc0, !PT ;  /* 0x0000000103ff7812 */ /* 0x000fe4000786c0ff */
[----:B------:R-:W-:-:S05]  /*26ef90*/  PRMT R3, R29, 0x7770, RZ ;  /* 0x000077701d037816 */ /* 0x000fca00000000ff */
[----:B------:R0:W-:Y:S02]  /*26efa0*/  @P2 STG.E.U8 desc[UR20][R14.64], R3 ;  /* 0x000000030e002986 */ /* 0x0001e4000c101114 */
[----:B0-----:R-:W-:-:S05]  /*26efb0*/  PRMT R3, R29, 0x7771, RZ ;  /* 0x000077711d037816 */ /* 0x001fca00000000ff */
[----:B---3--:R0:W-:Y:S02]  /*26efc0*/  @P4 STG.E.U8 desc[UR20][R12.64], R3 ;  /* 0x000000030c004986 */ /* 0x0081e4000c101114 */
[----:B0-----:R-:W-:-:S05]  /*26efd0*/  PRMT R3, R29, 0x7772, RZ ;  /* 0x000077721d037816 */ /* 0x001fca00000000ff */
        /* <DEDUP_REMOVED lines=9> */
[----:B------:R-:W3:Y:S01]  /*26f070*/  LDL.LU R16, [R1+0x504] ;  /* 0x0005040001107983 */ /* 0x000ee20000300800 */
[----:B------:R-:W-:-:S02]  /*26f080*/  LOP3.LUT R17, R17, 0xfff7ffff, RZ, 0xc0, !PT ;  /* 0xfff7ffff11117812 */ /* 0x000fc400078ec0ff */
[----:B------:R-:W-:Y:S02]  /*26f090*/  PRMT R3, R29, 0x7773, RZ ;  /* 0x000077731d037816 */ /* 0x000fe400000000ff */
[----:B------:R-:W3:Y:S04]  /*26f0a0*/  LDL.LU.64 R28, [R1+0xc58] ;  /* 0x000c5800011c7983 */ /* 0x000ee80000300a00 */
[----:B------:R-:W3:Y:S01]  /*26f0b0*/  LDL.LU.64 R14, [R1+0xc50] ;  /* 0x000c5000010e7983 */ /* 0x000ee20000300a00 */
[C---:B----4-:R-:W-:Y:S02]  /*26f0c0*/  LOP3.LUT P6, RZ, R2.reuse, 0x2000000, RZ, 0xc0, !PT ;  /* 0x0200000002ff7812 */ /* 0x050fe400078cc0ff */
[C---:B------:R-:W-:Y:S02]  /*26f0d0*/  LOP3.LUT P2, RZ, R2.reuse, 0x80000000, RZ, 0xc0, !PT ;  /* 0x8000000002ff7812 */ /* 0x040fe4000784c0ff */
[----:B------:R-:W-:-:S09]  /*26f0e0*/  LOP3.LUT P4, RZ, R2, 0x100000, RZ, 0xc0, !PT ;  /* 0x0010000002ff7812 */ /* 0x000fd2000788c0ff */
[----:B------:R-:W-:Y:S02]  /*26f0f0*/  @P6 LOP3.LUT R17, R17, 0x80000, RZ, 0xfc, !PT ;  /* 0x0008000011116812 */ /* 0x000fe400078efcff */
[C---:B------:R-:W-:Y:S02]  /*26f100*/  LOP3.LUT P6, RZ, R2.reuse, 0x4000000, RZ, 0xc0, !PT ;  /* 0x0400000002ff7812 */ /* 0x040fe400078cc0ff */
[----:B------:R-:W-:Y:S02]  /*26f110*/  LOP3.LUT R17, R17, 0xffefffff, RZ, 0xc0, !PT ;  /* 0xffefffff11117812 */ /* 0x000fe400078ec0ff */
[----:B------:R-:W-:-:S09]  /*26f120*/  LOP3.LUT P0, RZ, R2, 0x40000000, RZ, 0xc0, !PT ;  /* 0x4000000002ff7812 */ /* 0x000fd2000780c0ff */
[----:B------:R-:W-:-:S04]  /*26f130*/  @P6 LOP3.LUT R17, R17, 0x100000, RZ, 0xfc, !PT ;  /* 0x0010000011116812 */ /* 0x000fc800078efcff */
[----:B------:R-:W-:-:S04]  /*26f140*/  LOP3.LUT R17, R17, 0xffff7fff, RZ, 0xc0, !PT ;  /* 0xffff7fff11117812 */ /* 0x000fc800078ec0ff */
        /* <DEDUP_REMOVED lines=8> */
[----:B------:R-:W-:-:S07]  /*26f1d0*/  LOP3.LUT P6, RZ, R2, 0x8000000, RZ, 0xc0, !PT ;  /* 0x0800000002ff7812 */ /* 0x000fce00078cc0ff */
[----:B------:R-:W-:Y:S02]  /*26f1e0*/  @P4 LOP3.LUT R17, R17, 0x20000, RZ, 0xfc, !PT ;  /* 0x0002000011114812 */ /* 0x000fe400078efcff */
[----:B------:R-:W-:Y:S02]  /*26f1f0*/  LOP3.LUT P4, RZ, R2, 0x800000, RZ, 0xc0, !PT ;  /* 0x0080000002ff7812 */ /* 0x000fe4000788c0ff */
[----:B------:R-:W-:Y:S01]  /*26f200*/  LOP3.LUT R17, R17, 0xfffbffff, RZ, 0xc0, !PT ;  /* 0xfffbffff11117812 */ /* 0x000fe200078ec0ff */
[----:B--2---:R3:W-:Y:S02]  /*26f210*/  @P3 STG.E.U8 desc[UR20][R10.64], R3 ;  /* 0x000000030a003986 */ /* 0x0047e4000c101114 */
[C---:B---3--:R-:W-:Y:S02]  /*26f220*/  PRMT R3, R22.reuse, 0x7770, RZ ;  /* 0x0000777016037816 */ /* 0x048fe400000000ff */
[----:B------:R-:W2:Y:S04]  /*26f230*/  LDL.LU R10, [R1+0x7f8] ;  /* 0x0007f800010a7983 */ /* 0x000ea80000300800 */
[----:B------:R0:W-:Y:S04]  /*26f240*/  @P2 STG.E.U8 desc[UR20][R8.64], R3 ;  /* 0x0000000308002986 */ /* 0x0001e8000c101114 */
[----:B0-----:R-:W3:Y:S01]  /*26f250*/  LDL.LU.64 R8, [R1+0xc48] ;  /* 0x000c480001087983 */ /* 0x001ee20000300a00 */
[----:B------:R-:W-:-:S05]  /*26f260*/  PRMT R3, R22, 0x7771, RZ ;  /* 0x0000777116037816 */ /* 0x000fca00000000ff */
[----:B------:R0:W-:Y:S04]  /*26f270*/  @P0 STG.E.U8 desc[UR20][R20.64], R3 ;  /* 0x0000000314000986 */ /* 0x0001e8000c101114 */
[----:B0-----:R-:W4:Y:S01]  /*26f280*/  LDL.LU.64 R20, [R1+0xc40] ;  /* 0x000c400001147983 */ /* 0x001f220000300a00 */
[----:B------:R-:W-:-:S05]  /*26f290*/  PRMT R3, R22, 0x7772, RZ ;  /* 0x0000777216037816 */ /* 0x000fca00000000ff */
[----:B------:R0:W-:Y:S04]  /*26f2a0*/  @P1 STG.E.U8 desc[UR20][R12.64], R3 ;  /* 0x000000030c001986 */ /* 0x0001e8000c101114 */
[----:B0-----:R-:W4:Y:S01]  /*26f2b0*/  LDL.LU.64 R12, [R1+0xc30] ;  /* 0x000c3000010c7983 */ /* 0x001f220000300a00 */
[----:B------:R-:W-:Y:S02]  /*26f2c0*/  PRMT R3, R22, 0x7773, RZ ;  /* 0x0000777316037816 */ /* 0x000fe400000000ff */
[----:B------:R-:W-:Y:S01]  /*26f2d0*/  @P4 LOP3.LUT R17, R17, 0x40000, RZ, 0xfc, !PT ;  /* 0x0004000011114812 */ /* 0x000fe200078efcff */
[----:B------:R-:W4:Y:S04]  /*26f2e0*/  LDL.LU.64 R22, [R1+0xc38] ;  /* 0x000c380001167983 */ /* 0x000f280000300a00 */
[----:B------:R0:W-:Y:S02]  /*26f2f0*/  @P5 STG.E.U8 desc[UR20][R24.64], R3 ;  /* 0x0000000318005986 */ /* 0x0001e4000c101114 */
[----:B0-----:R-:W-:-:S02]  /*26f300*/  PRMT R3, R16, 0x7770, RZ ;  /* 0x0000777010037816 */ /* 0x001fc400000000ff */
[----:B------:R-:W4:Y:S04]  /*26f310*/  LDL.LU.64 R24, [R1+0xc28] ;  /* 0x000c280001187983 */ /* 0x000f280000300a00 */
[----:B------:R0:W-:Y:S01]  /*26f320*/  @P6 STG.E.U8 desc[UR20][R26.64], R3 ;  /* 0x000000031a006986 */ /* 0x0001e2000c101114 */
[----:B------:R-:W-:-:S03]  /*26f330*/  LOP3.LUT P6, RZ, R17, 0x100000, RZ, 0xc0, !PT ;  /* 0x0010000011ff7812 */ /* 0x000fc600078cc0ff */
[----:B0-----:R-:W4:Y:S01]  /*26f340*/  LDL.LU.64 R26, [R1+0xc20] ;  /* 0x000c2000011a7983 */ /* 0x001f220000300a00 */
[----:B------:R-:W-:-:S09]  /*26f350*/  PRMT R3, R16, 0x7771, RZ ;  /* 0x0000777110037816 */ /* 0x000fd200000000ff */
[----:B------:R0:W-:Y:S04]  /*26f360*/  @P6 STG.E.U8 desc[UR20][R18.64], R3 ;  /* 0x0000000312006986 */ /* 0x0001e8000c101114 */
[----:B0-----:R-:W4:Y:S01]  /*26f370*/  LDL.LU.64 R18, [R1+0xc10] ;  /* 0x000c100001127983 */ /* 0x001f220000300a00 */
[----:B------:R-:W-:Y:S02]  /*26f380*/  LOP3.LUT P6, RZ, R17, 0x80000, RZ, 0xc0, !PT ;  /* 0x0008000011ff7812 */ /* 0x000fe400078cc0ff */
[----:B------:R-:W-:Y:S02]  /*26f390*/  LOP3.LUT P4, RZ, R2, 0x1000000, RZ, 0xc0, !PT ;  /* 0x0100000002ff7812 */ /* 0x000fe4000788c0ff */
[----:B------:R-:W-:-:S09]  /*26f3a0*/  PRMT R3, R16, 0x7772, RZ ;  /* 0x0000777210037816 */ /* 0x000fd200000000ff */
[----:B------:R0:W-:Y:S02]  /*26f3b0*/  @P6 STG.E.U8 desc[UR20][R28.64], R3 ;  /* 0x000000031c006986 */ /* 0x0001e4000c101114 */
[----:B0-----:R-:W-:Y:S02]  /*26f3c0*/  PRMT R3, R16, 0x7773, RZ ;  /* 0x0000777310037816 */ /* 0x001fe400000000ff */
[----:B------:R-:W4:Y:S04]  /*26f3d0*/  LDL.LU.64 R28, [R1+0xc18] ;  /* 0x000c1800011c7983 */ /* 0x000f280000300a00 */
[----:B------:R-:W4:Y:S04]  /*26f3e0*/  LDL.LU R11, [R1+0x7fc] ;  /* 0x0007fc00010b7983 */ /* 0x000f280000300800 */
[----:B------:R0:W-:Y:S01]  /*26f3f0*/  @P4 STG.E.U8 desc[UR20][R14.64], R3 ;  /* 0x000000030e004986 */ /* 0x0001e2000c101114 */
[----:B------:R-:W-:-:S03]  /*26f400*/  LOP3.LUT P4, RZ, R17, 0x40000, RZ, 0xc0, !PT ;  /* 0x0004000011ff7812 */ /* 0x000fc6000788c0ff */
[----:B0-----:R-:W4:Y:S01]  /*26f410*/  LDL.LU.64 R14, [R1+0xbf0] ;  /* 0x000bf000010e7983 */ /* 0x001f220000300a00 */
[C---:B------:R-:W-:Y:S02]  /*26f420*/  LOP3.LUT P3, RZ, R2.reuse, 0x80000, RZ, 0xc0, !PT ;  /* 0x0008000002ff7812 */ /* 0x040fe4000786c0ff */
[C---:B------:R-:W-:Y:S02]  /*26f430*/  LOP3.LUT P2, RZ, R2.reuse, 0x40000, RZ, 0xc0, !PT ;  /* 0x0004000002ff7812 */ /* 0x040fe4000784c0ff */
[----:B------:R-:W-:Y:S02]  /*26f440*/  LOP3.LUT P0, RZ, R2, 0x20000, RZ, 0xc0, !PT ;  /* 0x0002000002ff7812 */ /* 0x000fe4000780c0ff */
[----:B--2---:R-:W-:-:S05]  /*26f450*/  PRMT R3, R10, 0x7770, RZ ;  /* 0x000077700a037816 */ /* 0x004fca00000000ff */
[----:B---3--:R0:W-:Y:S01]  /*26f460*/  @P4 STG.E.U8 desc[UR20][R8.64], R3 ;  /* 0x0000000308004986 */ /* 0x0081e2000c101114 */
[----:B------:R-:W-:Y:S02]  /*26f470*/  LOP3.LUT P4, RZ, R17, 0x20000, RZ, 0xc0, !PT ;  /* 0x0002000011ff7812 */ /* 0x000fe4000788c0ff */
[----:B0-----:R-:W-:-:S11]  /*26f480*/  PRMT R3, R10, 0x7771, RZ ;  /* 0x000077710a037816 */ /* 0x001fd600000000ff */
[----:B----4-:R0:W-:Y:S01]  /*26f490*/  @P4 STG.E.U8 desc[UR20][R20.64], R3 ;  /* 0x0000000314004986 */ /* 0x0101e2000c101114 */
[----:B------:R-:W-:Y:S02]  /*26f4a0*/  LOP3.LUT P4, RZ, R17, 0x10000, RZ, 0xc0, !PT ;  /* 0x0001000011ff7812 */ /* 0x000fe4000788c0ff */
[----:B0-----:R-:W-:-:S11]  /*26f4b0*/  PRMT R3, R10, 0x7772, RZ ;  /* 0x000077720a037816 */ /* 0x001fd600000000ff */
[----:B------:R0:W-:Y:S01]  /*26f4c0*/  @P4 STG.E.U8 desc[UR20][R12.64], R3 ;  /* 0x000000030c004986 */ /* 0x0001e2000c101114 */
[----:B------:R-:W-:Y:S02]  /*26f4d0*/  LOP3.LUT P4, RZ, R17, 0x8000, RZ, 0xc0, !PT ;  /* 0x0000800011ff7812 */ /* 0x000fe4000788c0ff */
[----:B0-----:R-:W-:Y:S01]  /*26f4e0*/  PRMT R3, R10, 0x7773, RZ ;  /* 0x000077730a037816 */ /* 0x001fe200000000ff */
[----:B------:R-:W2:Y:S10]  /*26f4f0*/  LDL.LU.64 R12, [R1+0xbf8] ;  /* 0x000bf800010c7983 */ /* 0x000eb40000300a00 */
[----:B------:R0:W-:Y:S02]  /*26f500*/  @P4 STG.E.U8 desc[UR20][R22.64], R3 ;  /* 0x0000000316004986 */ /* 0x0001e4000c101114 */
[----:B0-----:R-:W-:-:S05]  /*26f510*/  PRMT R3, R0, 0x7770, RZ ;  /* 0x0000777000037816 */ /* 0x001fca00000000ff */
[----:B------:R0:W-:Y:S02]  /*26f520*/  @P3 STG.E.U8 desc[UR20][R24.64], R3 ;  /* 0x0000000318003986 */ /* 0x0001e4000c101114 */
[----:B0-----:R-:W-:-:S05]  /*26f530*/  PRMT R3, R0, 0x7771, RZ ;  /* 0x0000777100037816 */ /* 0x001fca00000000ff */
[----:B------:R0:W-:Y:S04]  /*26f540*/  @P2 STG.E.U8 desc[UR20][R26.64], R3 ;  /* 0x000000031a002986 */ /* 0x0001e8000c101114 */
[----:B------:R-:W-:Y:S01]  /*26f550*/  STL [R1+0x73e0], R17 ;  /* 0x0073e01101007387 */ /* 0x000fe20000100800 */
[----:B0-----:R-:W-:-:S05]  /*26f560*/  PRMT R3, R0, 0x7772, RZ ;  /* 0x0000777200037816 */ /* 0x001fca00000000ff */
[----:B------:R0:W-:Y:S02]  /*26f570*/  @P0 STG.E.U8 desc[UR20][R18.64], R3 ;  /* 0x0000000312000986 */ /* 0x0001e4000c101114 */
[----:B0-----:R-:W-:Y:S02]  /*26f580*/  PRMT R3, R0, 0x7773, RZ ;  /* 0x0000777300037816 */ /* 0x001fe400000000ff */
[----:B------:R-:W3:Y:S04]  /*26f590*/  LDL.LU R0, [R1+0x73f0] ;  /* 0x0073f00001007983 */ /* 0x000ee80000300800 */
[----:B------:R-:W4:Y:S01]  /*26f5a0*/  LDL.LU.64 R18, [R1+0xc08] ;  /* 0x000c080001127983 */ /* 0x000f220000300a00 */
[C---:B------:R-:W-:Y:S02]  /*26f5b0*/  LOP3.LUT P1, RZ, R2.reuse, 0x10000, RZ, 0xc0, !PT ;  /* 0x0001000002ff7812 */ /* 0x040fe4000782c0ff */
[----:B------:R-:W-:Y:S01]  /*26f5c0*/  LOP3.LUT P5, RZ, R2, 0x8000, RZ, 0xc0, !PT ;  /* 0x0000800002ff7812 */ /* 0x000fe200078ac0ff */
[----:B------:R-:W3:Y:S04]  /*26f5d0*/  LDL.LU.64 R20, [R1+0xc00] ;  /* 0x000c000001147983 */ /* 0x000ee80000300a00 */
[----:B------:R-:W3:Y:S06]  /*26f5e0*/  LDL.LU R24, [R1+0x50c] ;  /* 0x00050c0001187983 */ /* 0x000eec0000300800 */
[----:B------:R0:W-:Y:S02]  /*26f5f0*/  @P1 STG.E.U8 desc[UR20][R28.64], R3 ;  /* 0x000000031c001986 */ /* 0x0001e4000c101114 */
[----:B0-----:R-:W-:-:S05]  /*26f600*/  PRMT R3, R11, 0x7770, RZ ;  /* 0x000077700b037816 */ /* 0x001fca00000000ff */
[----:B------:R0:W-:Y:S04]  /*26f610*/  @P5 STG.E.U8 desc[UR20][R14.64], R3 ;  /* 0x000000030e005986 */ /* 0x0001e8000c101114 */
[----:B0-----:R-:W3:Y:S04]  /*26f620*/  LDL.LU.64 R14, [R1+0xbe8] ;  /* 0x000be800010e7983 */ /* 0x001ee80000300a00 */
[----:B------:R-:W3:Y:S01]  /*26f630*/  LDL.LU.64 R22, [R1+0xbd0] ;  /* 0x000bd00001167983 */ /* 0x000ee20000300a00 */
[----:B------:R-:W-:-:S03]  /*26f640*/  LOP3.LUT P6, RZ, R2, 0x4000, RZ, 0xc0, !PT ;  /* 0x0000400002ff7812 */ /* 0x000fc600078cc0ff */
[----:B------:R-:W3:Y:S04]  /*26f650*/  LDL.LU.64 R28, [R1+0xbe0] ;  /* 0x000be000011c7983 */ /* 0x000ee80000300a00 */
[----:B------:R-:W3:Y:S01]  /*26f660*/  LDL.LU.64 R26, [R1+0xbd8] ;  /* 0x000bd800011a7983 */ /* 0x000ee20000300a00 */
[C---:B------:R-:W-:Y:S02]  /*26f670*/  PRMT R5, R11.reuse, 0x7771, RZ ;  /* 0x000077710b057816 */ /* 0x040fe400000000ff */
[C---:B------:R-:W-:Y:S02]  /*26f680*/  LOP3.LUT P4, RZ, R2.reuse, 0x2000, RZ, 0xc0, !PT ;  /* 0x0000200002ff7812 */ /* 0x040fe4000788c0ff */
[----:B------:R-:W-:Y:S01]  /*26f690*/  PRMT R9, R11, 0x7772, RZ ;  /* 0x000077720b097816 */ /* 0x000fe200000000ff */
[----:B--2---:R0:W-:Y:S01]  /*26f6a0*/  @P6 STG.E.U8 desc[UR20][R12.64], R5 ;  /* 0x000000050c006986 */ /* 0x0041e2000c101114 */
[----:B------:R-:W-:-:S03]  /*26f6b0*/  LOP3.LUT P6, RZ, R2, 0x2, RZ, 0xc0, !PT ;  /* 0x0000000202ff7812 */ /* 0x000fc600078cc0ff */
[----:B0-----:R-:W2:Y:S04]  /*26f6c0*/  LDL.LU.64 R12, [R1+0xbc8] ;  /* 0x000bc800010c7983 */ /* 0x001ea80000300a00 */
[----:B------:R-:W2:Y:S01]  /*26f6d0*/  LDL.LU R10, [R1+0x510] ;  /* 0x00051000010a7983 */ /* 0x000ea20000300800 */
[----:B------:R-:W-:Y:S02]  /*26f6e0*/  P2R R5, PR, RZ, 0x40 ;  /* 0x00000040ff057803 */ /* 0x000fe40000000000 */
[----:B------:R-:W-:-:S04]  /*26f6f0*/  LOP3.LUT P6, RZ, R2, 0x4, RZ, 0xc0, !PT ;  /* 0x0000000402ff7812 */ /* 0x000fc800078cc0ff */
[----:B------:R-:W-:Y:S02]  /*26f700*/  P2R R6, PR, RZ, 0x40 ;  /* 0x00000040ff067803 */ /* 0x000fe40000000000 */
[----:B------:R-:W-:-:S04]  /*26f710*/  LOP3.LUT P6, RZ, R2, 0x8, RZ, 0xc0, !PT ;  /* 0x0000000802ff7812 */ /* 0x000fc800078cc0ff */
[----:B------:R-:W-:-:S05]  /*26f720*/  P2R R7, PR, RZ, 0x40 ;  /* 0x00000040ff077803 */ /* 0x000fca0000000000 */
[----:B------:R-:W-:Y:S04]  /*26f730*/  STL.64 [R1+0x73e8], R6 ;  /* 0x0073e80601007387 */ /* 0x000fe80000100a00 */
[----:B----4-:R0:W-:Y:S04]  /*26f740*/  @P4 STG.E.U8 desc[UR20][R18.64], R9 ;  /* 0x0000000912004986 */ /* 0x0101e8000c101114 */
[----:B0-----:R-:W4:Y:S04]  /*26f750*/  LDL.LU.64 R18, [R1+0xbc0] ;  /* 0x000bc00001127983 */ /* 0x001f280000300a00 */
[----:B------:R-:W4:Y:S01]  /*26f760*/  LDL.LU.64 R6, [R1+0xbb8] ;  /* 0x000bb80001067983 */ /* 0x000f220000300a00 */
[----:B------:R-:W-:-:S02]  /*26f770*/  LOP3.LUT P5, RZ, R2, 0x40, RZ, 0xc0, !PT ;  /* 0x0000004002ff7812 */ /* 0x000fc400078ac0ff */
[C---:B------:R-:W-:Y:S02]  /*26f780*/  LOP3.LUT P3, RZ, R2.reuse, 0x1000, RZ, 0xc0, !PT ;  /* 0x0000100002ff7812 */ /* 0x040fe4000786c0ff */
[C---:B------:R-:W-:Y:S02]  /*26f790*/  LOP3.LUT P6, RZ, R2.reuse, 0x10, RZ, 0xc0, !PT ;  /* 0x0000001002ff7812 */ /* 0x040fe400078cc0ff */
[----:B------:R-:W-:Y:S02]  /*26f7a0*/  P2R R3, PR, RZ, 0x20 ;  /* 0x00000020ff037803 */ /* 0x000fe40000000000 */
[C---:B------:R-:W-:Y:S02]  /*26f7b0*/  LOP3.LUT P5, RZ, R2.reuse, 0x80, RZ, 0xc0, !PT ;  /* 0x0000008002ff7812 */ /* 0x040fe400078ac0ff */
[----:B------:R-:W-:Y:S02]  /*26f7c0*/  LOP3.LUT P2, RZ, R2, 0x800, RZ, 0xc0, !PT ;  /* 0x0000080002ff7812 */ /* 0x000fe4000784c0ff */
[----:B------:R-:W-:-:S02]  /*26f7d0*/  P2R R8, PR, RZ, 0x40 ;  /* 0x00000040ff087803 */ /* 0x000fc40000000000 */
[C---:B------:R-:W-:Y:S02]  /*26f7e0*/  LOP3.LUT P0, RZ, R2.reuse, 0x400, RZ, 0xc0, !PT ;  /* 0x0000040002ff7812 */ /* 0x040fe4000780c0ff */
[----:B------:R-:W-:Y:S02]  /*26f7f0*/  P2R R4, PR, RZ, 0x20 ;  /* 0x00000020ff047803 */ /* 0x000fe40000000000 */
[C---:B------:R-:W-:Y:S02]  /*26f800*/  LOP3.LUT P1, RZ, R2.reuse, 0x200, RZ, 0xc0, !PT ;  /* 0x0000020002ff7812 */ /* 0x040fe4000782c0ff */
[C---:B------:R-:W-:Y:S02]  /*26f810*/  LOP3.LUT P5, RZ, R2.reuse, 0x100, RZ, 0xc0, !PT ;  /* 0x0000010002ff7812 */ /* 0x040fe400078ac0ff */
[C---:B------:R-:W-:Y:S02]  /*26f820*/  LOP3.LUT P6, RZ, R2.reuse, 0x20, RZ, 0xc0, !PT ;  /* 0x0000002002ff7812 */ /* 0x040fe400078cc0ff */
[----:B------:R-:W-:-:S02]  /*26f830*/  LOP3.LUT P4, RZ, R2, 0x1, RZ, 0xc0, !PT ;  /* 0x0000000102ff7812 */ /* 0x000fc4000788c0ff */
[----:B------:R-:W-:Y:S02]  /*26f840*/  PRMT R2, R11, 0x7773, RZ ;  /* 0x000077730b027816 */ /* 0x000fe400000000ff */
[----:B------:R-:W4:Y:S04]  /*26f850*/  LDL.LU R11, [R1+0x4f0] ;  /* 0x0004f000010b7983 */ /* 0x000f280000300800 */
[----:B---3--:R0:W-:Y:S02]  /*26f860*/  @P3 STG.E.U8 desc[UR20][R20.64], R2 ;  /* 0x0000000214003986 */ /* 0x0081e4000c101114 */
[----:B0-----:R-:W-:-:S05]  /*26f870*/  PRMT R2, R24, 0x7770, RZ ;  /* 0x0000777018027816 */ /* 0x001fca00000000ff */
[----:B------:R0:W-:Y:S02]  /*26f880*/  @P2 STG.E.U8 desc[UR20][R14.64], R2 ;  /* 0x000000020e002986 */ /* 0x0001e4000c101114 */
[C---:B0-----:R-:W-:Y:S02]  /*26f890*/  PRMT R2, R24.reuse, 0x7771, RZ ;  /* 0x0000777118027816 */ /* 0x041fe400000000ff */
[----:B------:R-:W3:Y:S04]  /*26f8a0*/  LDL.LU.64 R14, [R1+0xba8] ;  /* 0x000ba800010e7983 */ /* 0x000ee80000300a00 */
[----:B------:R-:W3:Y:S04]  /*26f8b0*/  LDL.LU.64 R16, [R1+0xba0] ;  /* 0x000ba00001107983 */ /* 0x000ee80000300a00 */
[----:B------:R-:W3:Y:S04]  /*26f8c0*/  LDL.LU.64 R20, [R1+0xb90] ;  /* 0x000b900001147983 */ /* 0x000ee80000300a00 */
[----:B------:R0:W-:Y:S02]  /*26f8d0*/  @P0 STG.E.U8 desc[UR20][R22.64], R2 ;  /* 0x0000000216000986 */ /* 0x0001e4000c101114 */
[----:B0-----:R-:W-:-:S02]  /*26f8e0*/  PRMT R2, R24, 0x7772, RZ ;  /* 0x0000777218027816 */ /* 0x001fc400000000ff */
[----:B------:R-:W3:Y:S04]  /*26f8f0*/  LDL.LU.64 R22, [R1+0xb98] ;  /* 0x000b980001167983 */ /* 0x000ee80000300a00 */
[----:B------:R0:W-:Y:S02]  /*26f900*/  @P1 STG.E.U8 desc[UR20][R28.64], R2 ;  /* 0x000000021c001986 */ /* 0x0001e4000c101114 */
[----:B0-----:R-:W-:Y:S02]  /*26f910*/  PRMT R2, R24, 0x7773, RZ ;  /* 0x0000777318027816 */ /* 0x001fe400000000ff */
[----:B------:R-:W3:Y:S04]  /*26f920*/  LDL.LU R29, [R1+0x514] ;  /* 0x00051400011d7983 */ /* 0x000ee80000300800 */
[----:B------:R-:W3:Y:S04]  /*26f930*/  LDL.LU.64 R24, [R1+0xb88] ;  /* 0x000b880001187983 */ /* 0x000ee80000300a00 */
[----:B------:R0:W-:Y:S01]  /*26f940*/  @P5 STG.E.U8 desc[UR20][R26.64], R2 ;  /* 0x000000021a005986 */ /* 0x0001e2000c101114 */
[----:B------:R-:W-:-:S03]  /*26f950*/  ISETP.NE.AND P5, PT, R4, RZ, PT ;  /* 0x000000ff0400720c */ /* 0x000fc60003fa5270 */
[----:B0-----:R-:W3:Y:S01]  /*26f960*/  LDL.LU.64 R26, [R1+0xb60] ;  /* 0x000b6000011a7983 */ /* 0x001ee20000300a00 */
[----:B--2---:R-:W-:-:S09]  /*26f970*/  PRMT R2, R10, 0x7770, RZ ;  /* 0x000077700a027816 */ /* 0x004fd200000000ff */
[----:B------:R0:W-:Y:S01]  /*26f980*/  @P5 STG.E.U8 desc[UR20][R12.64], R2 ;  /* 0x000000020c005986 */ /* 0x0001e2000c101114 */
[----:B------:R-:W-:Y:S02]  /*26f990*/  ISETP.NE.AND P5, PT, R3, RZ, PT ;  /* 0x000000ff0300720c */ /* 0x000fe40003fa5270 */
[C---:B0-----:R-:W-:Y:S01]  /*26f9a0*/  PRMT R2, R10.reuse, 0x7771, RZ ;  /* 0x000077710a027816 */ /* 0x041fe200000000ff */
[----:B------:R-:W2:Y:S10]  /*26f9b0*/  LDL.LU.64 R12, [R1+0xb70] ;  /* 0x000b7000010c7983 */ /* 0x000eb40000300a00 */
[----:B----4-:R0:W-:Y:S02]  /*26f9c0*/  @P5 STG.E.U8 desc[UR20][R18.64], R2 ;  /* 0x0000000212005986 */ /* 0x0101e4000c101114 */
[----:B0-----:R-:W-:-:S02]  /*26f9d0*/  PRMT R2, R10, 0x7772, RZ ;  /* 0x000077720a027816 */ /* 0x001fc400000000ff */
[----:B------:R-:W4:Y:S04]  /*26f9e0*/  LDL.LU.64 R18, [R1+0xb58] ;  /* 0x000b580001127983 */ /* 0x000f280000300a00 */
[----:B------:R0:W-:Y:S01]  /*26f9f0*/  @P6 STG.E.U8 desc[UR20][R6.64], R2 ;  /* 0x0000000206006986 */ /* 0x0001e2000c101114 */
[----:B------:R-:W-:-:S03]  /*26fa00*/  ISETP.NE.AND P6, PT, R8, RZ, PT ;  /* 0x000000ff0800720c */ /* 0x000fc60003fc5270 */
[----:B0-----:R-:W3:Y:S04]  /*26fa10*/  LDL.LU.64 R6, [R1+0x73e8] ;  /* 0x0073e80001067983 */ /* 0x001ee80000300a00 */
[----:B------:R-:W2:Y:S01]  /*26fa20*/  LDL.LU.64 R8, [R1+0xbb0] ;  /* 0x000bb00001087983 */ /* 0x000ea20000300a00 */
[----:B------:R-:W-:Y:S02]  /*26fa30*/  PRMT R2, R10, 0x7773, RZ ;  /* 0x000077730a027816 */ /* 0x000fe400000000ff */
[C---:B------:R-:W-:Y:S01]  /*26fa40*/  LOP3.LUT P3, RZ, R0.reuse, 0x80000000, RZ, 0xc0, !PT ;  /* 0x8000000000ff7812 */ /* 0x040fe2000786c0ff */
[----:B------:R-:W4:Y:S01]  /*26fa50*/  LDL.LU R10, [R1+0x4f4] ;  /* 0x0004f400010a7983 */ /* 0x000f220000300800 */
[C---:B------:R-:W-:Y:S02]  /*26fa60*/  LOP3.LUT P2, RZ, R0.reuse, 0x40000000, RZ, 0xc0, !PT ;  /* 0x4000000000ff7812 */ /* 0x040fe4000784c0ff */
[----:B------:R-:W-:-:S02]  /*26fa70*/  LOP3.LUT P0, RZ, R0, 0x20000000, RZ, 0xc0, !PT ;  /* 0x2000000000ff7812 */ /* 0x000fc4000780c0ff */
[----:B------:R-:W-:Y:S01]  /*26fa80*/  LOP3.LUT P1, RZ, R0, 0x10000000, RZ, 0xc0, !PT ;  /* 0x1000000000ff7812 */ /* 0x000fe2000782c0ff */
[----:B--2---:R0:W-:Y:S01]  /*26fa90*/  @P6 STG.E.U8 desc[UR20][R8.64], R2 ;  /* 0x0000000208006986 */ /* 0x0041e2000c101114 */
[----:B---3--:R-:W-:Y:S02]  /*26faa0*/  ISETP.NE.AND P6, PT, R7, RZ, PT ;  /* 0x000000ff0700720c */ /* 0x008fe40003fc5270 */
[----:B0-----:R-:W-:-:S11]  /*26fab0*/  PRMT R2, R11, 0x7770, RZ ;  /* 0x000077700b027816 */ /* 0x001fd600000000ff */
[----:B------:R0:W-:Y:S01]  /*26fac0*/  @P6 STG.E.U8 desc[UR20][R14.64], R2 ;  /* 0x000000020e006986 */ /* 0x0001e2000c101114 */
[----:B------:R-:W-:Y:S02]  /*26fad0*/  ISETP.NE.AND P6, PT, R6, RZ, PT ;  /* 0x000000ff0600720c */ /* 0x000fe40003fc5270 */
[----:B0-----:R-:W-:Y:S01]  /*26fae0*/  PRMT R2, R11, 0x7771, RZ ;  /* 0x000077710b027816 */ /* 0x001fe200000000ff */
[----:B------:R-:W2:Y:S10]  /*26faf0*/  LDL.LU.64 R14, [R1+0xb50] ;  /* 0x000b5000010e7983 */ /* 0x000eb40000300a00 */
[----:B------:R0:W-:Y:S01]  /*26fb00*/  @P6 STG.E.U8 desc[UR20][R16.64], R2 ;  /* 0x0000000210006986 */ /* 0x0001e2000c101114 */
[----:B------:R-:W-:-:S02]  /*26fb10*/  ISETP.NE.AND P6, PT, R5, RZ, PT ;  /* 0x000000ff0500720c */ /* 0x000fc40003fc5270 */
        /* <DEDUP_REMOVED lines=11> */
[----:B------:R-:W3:Y:S01]  /*26fbd0*/  LDL.LU.64 R20, [R1+0xb80] ;  /* 0x000b800001147983 */ /* 0x000ee20000300a00 */
[----:B------:R-:W-:-:S05]  /*26fbe0*/  PRMT R2, R29, 0x7773, RZ ;  /* 0x000077731d027816 */ /* 0x000fca00000000ff */
[----:B----4-:R0:W-:Y:S04]  /*26fbf0*/  @P1 STG.E.U8 desc[UR20][R18.64], R2 ;  /* 0x0000000212001986 */ /* 0x0101e8000c101114 */
[----:B0-----:R-:W4:Y:S04]  /*26fc00*/  LDL.LU.64 R18, [R1+0xb78] ;  /* 0x000b780001127983 */ /* 0x001f280000300a00 */
[----:B------:R-:W4:Y:S04]  /*26fc10*/  LDL.LU R29, [R1+0x518] ;  /* 0x00051800011d7983 */ /* 0x000f280000300800 */
[----:B------:R-:W4:Y:S04]  /*26fc20*/  LDL.LU.64 R22, [R1+0xb48] ;  /* 0x000b480001167983 */ /* 0x000f280000300a00 */
[----:B------:R-:W4:Y:S01]  /*26fc30*/  LDL.LU.64 R16, [R1+0xb40] ;  /* 0x000b400001107983 */ /* 0x000f220000300a00 */
[----:B------:R-:W-:-:S03]  /*26fc40*/  LOP3.LUT P5, RZ, R0, 0x8000000, RZ, 0xc0, !PT ;  /* 0x0800000000ff7812 */ /* 0x000fc600078ac0ff */
[----:B------:R-:W4:Y:S01]  /*26fc50*/  LDL.LU.64 R24, [R1+0xb30] ;  /* 0x000b300001187983 */ /* 0x000f220000300a00 */
[----:B------:R-:W-:Y:S02]  /*26fc60*/  PRMT R4, R10, 0x7770, RZ ;  /* 0x000077700a047816 */ /* 0x000fe400000000ff */
[----:B------:R-:W-:Y:S02]  /*26fc70*/  LOP3.LUT P4, RZ, R0, 0x4000000, RZ, 0xc0, !PT ;  /* 0x0400000000ff7812 */ /* 0x000fe4000788c0ff */
[----:B------:R-:W-:Y:S02]  /*26fc80*/  PRMT R9, R10, 0x7771, RZ ;  /* 0x000077710a097816 */ /* 0x000fe400000000ff */
[C---:B------:R-:W-:Y:S02]  /*26fc90*/  LOP3.LUT P3, RZ, R0.reuse, 0x2000000, RZ, 0xc0, !PT ;  /* 0x0200000000ff7812 */ /* 0x040fe4000786c0ff */
[C---:B------:R-:W-:Y:S02]  /*26fca0*/  LOP3.LUT P2, RZ, R0.reuse, 0x1000000, RZ, 0xc0, !PT ;  /* 0x0100000000ff7812 */ /* 0x040fe4000784c0ff */
[----:B------:R-:W-:Y:S01]  /*26fcb0*/  LOP3.LUT P6, RZ, R0, 0x800000, RZ, 0xc0, !PT ;  /* 0x0080000000ff7812 */ /* 0x000fe200078cc0ff */
[----:B--2---:R0:W-:Y:S04]  /*26fcc0*/  @P5 STG.E.U8 desc[UR20][R14.64], R4 ;  /* 0x000000040e005986 */ /* 0x0041e8000c101114 */
[----:B0-----:R-:W2:Y:S04]  /*26fcd0*/  LDL.LU.64 R14, [R1+0xb38] ;  /* 0x000b3800010e7983 */ /* 0x001ea80000300a00 */
[----:B------:R-:W2:Y:S04]  /*26fce0*/  LDL.LU.64 R26, [R1+0xb28] ;  /* 0x000b2800011a7983 */ /* 0x000ea80000300a00 */
[----:B------:R-:W2:Y:S04]  /*26fcf0*/  LDL.LU R11, [R1+0x4f8] ;  /* 0x0004f800010b7983 */ /* 0x000ea80000300800 */
[----:B---3--:R0:W-:Y:S04]  /*26fd00*/  @P4 STG.E.U8 desc[UR20][R12.64], R9 ;  /* 0x000000090c004986 */ /* 0x0081e8000c101114 */
[----:B0-----:R-:W3:Y:S01]  /*26fd10*/  LDL.LU.64 R12, [R1+0xb18] ;  /* 0x000b1800010c7983 */ /* 0x001ee20000300a00 */
[----:B------:R-:W-:-:S05]  /*26fd20*/  PRMT R9, R10, 0x7772, RZ ;  /* 0x000077720a097816 */ /* 0x000fca00000000ff */
[----:B------:R0:W-:Y:S04]  /*26fd30*/  @P3 STG.E.U8 desc[UR20][R20.64], R9 ;  /* 0x0000000914003986 */ /* 0x0001e8000c101114 */
[----:B0-----:R-:W3:Y:S01]  /*26fd40*/  LDL.LU.64 R20, [R1+0xb20] ;  /* 0x000b200001147983 */ /* 0x001ee20000300a00 */
[----:B------:R-:W-:-:S05]  /*26fd50*/  PRMT R9, R10, 0x7773, RZ ;  /* 0x000077730a097816 */ /* 0x000fca00000000ff */
[----:B----4-:R0:W-:Y:S04]  /*26fd60*/  @P2 STG.E.U8 desc[UR20][R18.64], R9 ;  /* 0x0000000912002986 */ /* 0x0101e8000c101114 */
[----:B0-----:R-:W4:Y:S01]  /*26fd70*/  LDL.LU.64 R18, [R1+0xb10] ;  /* 0x000b100001127983 */ /* 0x001f220000300a00 */
[----:B------:R-:W-:-:S03]  /*26fd80*/  PRMT R9, R29, 0x7770, RZ ;  /* 0x000077701d097816 */ /* 0x000fc600000000ff */
[----:B------:R-:W4:Y:S04]  /*26fd90*/  LDL.LU R10, [R1+0x51c] ;  /* 0x00051c00010a7983 */ /* 0x000f280000300800 */
[----:B------:R0:W-:Y:S04]  /*26fda0*/  @P6 STG.E.U8 desc[UR20][R22.64], R9 ;  /* 0x0000000916006986 */ /* 0x0001e8000c101114 */
[----:B0-----:R-:W4:Y:S01]  /*26fdb0*/  LDL.LU.64 R22, [R1+0xb08] ;  /* 0x000b080001167983 */ /* 0x001f220000300a00 */
[----:B------:R-:W-:-:S04]  /*26fdc0*/  LOP3.LUT P0, RZ, R0, 0x100000, RZ, 0xc0, !PT ;  /* 0x0010000000ff7812 */ /* 0x000fc8000780c0ff */
[----:B------:R-:W-:Y:S02]  /*26fdd0*/  P2R R2, PR, RZ, 0x1 ;  /* 0x00000001ff027803 */ /* 0x000fe40000000000 */
[----:B------:R-:W-:-:S04]  /*26fde0*/  LOP3.LUT P0, RZ, R0, 0x200000, RZ, 0xc0, !PT ;  /* 0x0020000000ff7812 */ /* 0x000fc8000780c0ff */
[----:B------:R-:W-:Y:S02]  /*26fdf0*/  P2R R3, PR, RZ, 0x1 ;  /* 0x00000001ff037803 */ /* 0x000fe40000000000 */
[C---:B------:R-:W-:Y:S02]  /*26fe00*/  LOP3.LUT P0, RZ, R0.reuse, 0x400000, RZ, 0xc0, !PT ;  /* 0x0040000000ff7812 */ /* 0x040fe4000780c0ff */
[----:B------:R-:W-:Y:S02]  /*26fe10*/  PRMT R9, R29, 0x7771, RZ ;  /* 0x000077711d097816 */ /* 0x000fe400000000ff */
[----:B------:R-:W-:-:S04]  /*26fe20*/  LOP3.LUT P5, RZ, R0, 0x200, RZ, 0xc0, !PT ;  /* 0x0000020000ff7812 */ /* 0x000fc800078ac0ff */
[----:B------:R-:W-:Y:S02]  /*26fe30*/  P2R R4, PR, RZ, 0x20 ;  /* 0x00000020ff047803 */ /* 0x000fe40000000000 */
[----:B------:R-:W-:-:S03]  /*26fe40*/  LOP3.LUT P5, RZ, R0, 0x800, RZ, 0xc0, !PT ;  /* 0x0000080000ff7812 */ /* 0x000fc600078ac0ff */
[----:B------:R0:W-:Y:S01]  /*26fe50*/  @P0 STG.E.U8 desc[UR20][R16.64], R9 ;  /* 0x0000000910000986 */ /* 0x0001e2000c101114 */
[----:B------:R-:W-:Y:S02]  /*26fe60*/  ISETP.NE.AND P0, PT, R3, RZ, PT ;  /* 0x000000ff0300720c */ /* 0x000fe40003f05270 */
[----:B------:R-:W-:Y:S02]  /*26fe70*/  P2R R5, PR, RZ, 0x20 ;  /* 0x00000020ff057803 */ /* 0x000fe40000000000 */
[C---:B------:R-:W-:Y:S02]  /*26fe80*/  LOP3.LUT P5, RZ, R0.reuse, 0x2000, RZ, 0xc0, !PT ;  /* 0x0000200000ff7812 */ /* 0x040fe400078ac0ff */
[----:B------:R-:W-:Y:S02]  /*26fe90*/  PRMT R3, R29, 0x7772, RZ ;  /* 0x000077721d037816 */ /* 0x000fe400000000ff */
[----:B------:R-:W-:Y:S02]  /*26fea0*/  P2R R6, PR, RZ, 0x20 ;  /* 0x00000020ff067803 */ /* 0x000fe40000000000 */
[----:B------:R-:W-:-:S04]  /*26feb0*/  LOP3.LUT P5, RZ, R0, 0x8000, RZ, 0xc0, !PT ;  /* 0x0000800000ff7812 */ /* 0x000fc800078ac0ff */
[----:B------:R-:W-:Y:S01]  /*26fec0*/  P2R R7, PR, RZ, 0x20 ;  /* 0x00000020ff077803 */ /* 0x000fe20000000000 */
[----:B0-----:R-:W4:Y:S04]  /*26fed0*/  LDL.LU R17, [R1+0x73e0] ;  /* 0x0073e00001117983 */ /* 0x001f280000300800 */
[----:B------:R-:W-:Y:S01]  /*26fee0*/  @P0 STG.E.U8 desc[UR20][R24.64], R3 ;  /* 0x0000000318000986 */ /* 0x000fe2000c101114 */
[----:B------:R-:W-:Y:S02]  /*26fef0*/  ISETP.NE.AND P0, PT, R2, RZ, PT ;  /* 0x000000ff0200720c */ /* 0x000fe40003f05270 */
[----:B------:R-:W-:Y:S02]  /*26ff00*/  LOP3.LUT P5, RZ, R0, 0x10000, RZ, 0xc0, !PT ;  /* 0x0001000000ff7812 */ /* 0x000fe400078ac0ff */
[----:B------:R-:W-:-:S02]  /*26ff10*/  PRMT R2, R29, 0x7773, RZ ;  /* 0x000077731d027816 */ /* 0x000fc400000000ff */
[----:B------:R-:W4:Y:S01]  /*26ff20*/  LDL.LU.64 R28, [R1+0xb00] ;  /* 0x000b0000011c7983 */ /* 0x000f220000300a00 */
[----:B------:R-:W-:Y:S02]  /*26ff30*/  P2R R8, PR, RZ, 0x20 ;  /* 0x00000020ff087803 */ /* 0x000fe40000000000 */
[----:B------:R-:W-:-:S04]  /*26ff40*/  LOP3.LUT P5, RZ, R0, 0x40000, RZ, 0xc0, !PT ;  /* 0x0004000000ff7812 */ /* 0x000fc800078ac0ff */
[----:B--2---:R0:W-:Y:S02]  /*26ff50*/  @P0 STG.E.U8 desc[UR20][R14.64], R2 ;  /* 0x000000020e000986 */ /* 0x0041e4000c101114 */
[----:B0-----:R-:W-:Y:S02]  /*26ff60*/  PRMT R2, R11, 0x7770, RZ ;  /* 0x000077700b027816 */ /* 0x001fe400000000ff */
[----:B------:R-:W2:Y:S04]  /*26ff70*/  LDL.LU.64 R14, [R1+0xaf8] ;  /* 0x000af800010e7983 */ /* 0x000ea80000300a00 */
[----:B------:R-:W2:Y:S04]  /*26ff80*/  LDL.LU R16, [R1+0x4fc] ;  /* 0x0004fc0001107983 */ /* 0x000ea80000300800 */
[----:B------:R-:W2:Y:S04]  /*26ff90*/  LDL.LU R24, [R1+0x378c] ;  /* 0x00378c0001187983 */ /* 0x000ea80000300800 */
[----:B------:R0:W-:Y:S01]  /*26ffa0*/  @P5 STG.E.U8 desc[UR20][R26.64], R2 ;  /* 0x000000021a005986 */ /* 0x0001e2000c101114 */
[----:B------:R-:W-:-:S02]  /*26ffb0*/  ISETP.NE.AND P5, PT, R8, RZ, PT ;  /* 0x000000ff0800720c */ /* 0x000fc40003fa5270 */
[----:B0-----:R-:W-:-:S11]  /*26ffc0*/  PRMT R2, R11, 0x7771, RZ ;  /* 0x000077710b027816 */ /* 0x001fd600000000ff */
[----:B---3--:R0:W-:Y:S01]  /*26ffd0*/  @P5 STG.E.U8 desc[UR20][R12.64], R2 ;  /* 0x000000020c005986 */ /* 0x0081e2000c101114 */
[----:B------:R-:W-:Y:S02]  /*26ffe0*/  ISETP.NE.AND P5, PT, R7, RZ, PT ;  /* 0x000000ff0700720c */ /* 0x000fe40003fa5270 */
[----:B0-----:R-:W-:Y:S01]  /*26fff0*/  PRMT R2, R11, 0x7772, RZ ;  /* 0x000077720b027816 */ /* 0x001fe200000000ff */
[----:B------:R-:W3:Y:S04]  /*270000*/  LDL.LU.64 R12, [R1+0xad8] ;  /* 0x000ad800010c7983 */ /* 0x000ee80000300a00 */
[----:B------:R-:W3:Y:S06]  /*270010*/  LDL R26, [R1+0x3788] ;  /* 0x00378800011a7983 */ /* 0x000eec0000100800 */
[----:B------:R0:W-:Y:S01]  /*270020*/  @P5 STG.E.U8 desc[UR20][R20.64], R2 ;  /* 0x0000000214005986 */ /* 0x0001e2000c101114 */
[----:B------:R-:W-:-:S03]  /*270030*/  ISETP.NE.AND P5, PT, R6, RZ, PT ;  /* 0x000000ff0600720c */ /* 0x000fc60003fa5270 */
[----:B------:R-:W3:Y:S04]  /*270040*/  LDL.LU.64 R6, [R1+0xaf0] ;  /* 0x000af00001067983 */ /* 0x000ee80000300a00 */
[----:B------:R-:W3:Y:S01]  /*270050*/  LDL.LU.64 R8, [R1+0xae0] ;  /* 0x000ae00001087983 */ /* 0x000ee20000300a00 */
[----:B0-----:R-:W-:-:S05]  /*270060*/  PRMT R2, R11, 0x7773, RZ ;  /* 0x000077730b027816 */ /* 0x001fca00000000ff */
[----:B----4-:R0:W-:Y:S01]  /*270070*/  @P5 STG.E.U8 desc[UR20][R18.64], R2 ;  /* 0x0000000212005986 */ /* 0x0101e2000c101114 */
[----:B------:R-:W-:Y:S02]  /*270080*/  ISETP.NE.AND P5, PT, R5, RZ, PT ;  /* 0x000000ff0500720c */ /* 0x000fe40003fa5270 */
[----:B0-----:R-:W-:Y:S01]  /*270090*/  PRMT R2, R10, 0x7770, RZ ;  /* 0x000077700a027816 */ /* 0x001fe200000000ff */
[----:B------:R-:W4:Y:S04]  /*2700a0*/  LDL.LU R19, [R1+0x3780] ;  /* 0x0037800001137983 */ /* 0x000f280000300800 */
[----:B------:R-:W4:Y:S04]  /*2700b0*/  LDL.LU.64 R20, [R1+0xad0] ;  /* 0x000ad00001147983 */ /* 0x000f280000300a00 */
[----:B------:R-:W4:Y:S04]  /*2700c0*/  LDL.LU R11, [R1+0x4e0] ;  /* 0x0004e000010b7983 */ /* 0x000f280000300800 */
[----:B------:R0:W-:Y:S01]  /*2700d0*/  @P5 STG.E.U8 desc[UR20][R22.64], R2 ;  /* 0x0000000216005986 */ /* 0x0001e2000c101114 */
[----:B------:R-:W-:-:S03]  /*2700e0*/  ISETP.NE.AND P5, PT, R4, RZ, PT ;  /* 0x000000ff0400720c */ /* 0x000fc60003fa5270 */
[----:B0-----:R-:W4:Y:S04]  /*2700f0*/  LDL.LU R22, [R1+0x3784] ;  /* 0x0037840001167983 */ /* 0x001f280000300800 */
[----:B------:R-:W4:Y:S01]  /*270100*/  LDL.LU.64 R4, [R1+0xae8] ;  /* 0x000ae80001047983 */ /* 0x000f220000300a00 */
[----:B------:R-:W-:Y:S02]  /*270110*/  PRMT R2, R10, 0x7771, RZ ;  /* 0x000077710a027816 */ /* 0x000fe400000000ff */
[C---:B------:R-:W-:Y:S02]  /*270120*/  LOP3.LUT P4, RZ, R0.reuse, 0x100, RZ, 0xc0, !PT ;  /* 0x0000010000ff7812 */ /* 0x040fe4000788c0ff */
[C---:B------:R-:W-:Y:S02]  /*270130*/  LOP3.LUT P1, RZ, R0.reuse, 0x80, RZ, 0xc0, !PT ;  /* 0x0000008000ff7812 */ /* 0x040fe4000782c0ff */
[----:B------:R-:W-:-:S02]  /*270140*/  LOP3.LUT P3, RZ, R0, 0x20, RZ, 0xc0, !PT ;  /* 0x0000002000ff7812 */ /* 0x000fc4000786c0ff */
[----:B------:R-:W-:Y:S01]  /*270150*/  LOP3.LUT P2, RZ, R0, 0x8, RZ, 0xc0, !PT ;  /* 0x0000000800ff7812 */ /* 0x000fe2000784c0ff */
[----:B------:R0:W-:Y:S04]  /*270160*/  @P5 STG.E.U8 desc[UR20][R28.64], R2 ;  /* 0x000000021c005986 */ /* 0x0001e8000c101114 */
[----:B0-----:R-:W4:Y:S01]  /*270170*/  LDL.LU.64 R28, [R1+0xac8] ;  /* 0x000ac800011c7983 */ /* 0x001f220000300a00 */
[----:B------:R-:W-:-:S05]  /*270180*/  PRMT R2, R10, 0x7772, RZ ;  /* 0x000077720a027816 */ /* 0x000fca00000000ff */
[----:B--2---:R0:W-:Y:S04]  /*270190*/  @P4 STG.E.U8 desc[UR20][R14.64], R2 ;  /* 0x000000020e004986 */ /* 0x0041e8000c101114 */
[----:B0-----:R-:W2:Y:S01]  /*2701a0*/  LDL.LU.64 R14, [R1+0xac0] ;  /* 0x000ac000010e7983 */ /* 0x001ea20000300a00 */
[----:B------:R-:W-:-:S05]  /*2701b0*/  PRMT R2, R10, 0x7773, RZ ;  /* 0x000077730a027816 */ /* 0x000fca00000000ff */
[----:B---3--:R0:W-:Y:S02]  /*2701c0*/  @P1 STG.E.U8 desc[UR20][R6.64], R2 ;  /* 0x0000000206001986 */ /* 0x0081e4000c101114 */
[C---:B0-----:R-:W-:Y:S02]  /*2701d0*/  PRMT R2, R16.reuse, 0x7770, RZ ;  /* 0x0000777010027816 */ /* 0x041fe400000000ff */
[----:B------:R-:W3:Y:S04]  /*2701e0*/  LDL.LU.64 R6, [R1+0xab8] ;  /* 0x000ab80001067983 */ /* 0x000ee80000300a00 */
[----:B------:R-:W3:Y:S04]  /*2701f0*/  LDL.LU R10, [R1+0x90] ;  /* 0x00009000010a7983 */ /* 0x000ee80000300800 */
[----:B----4-:R0:W-:Y:S02]  /*270200*/  @P3 STG.E.U8 desc[UR20][R4.64], R2 ;  /* 0x0000000204003986 */ /* 0x0101e4000c101114 */
[----:B0-----:R-:W-:-:S05]  /*270210*/  PRMT R2, R16, 0x7771, RZ ;  /* 0x0000777110027816 */ /* 0x001fca00000000ff */
[----:B------:R0:W-:Y:S04]  /*270220*/  @P2 STG.E.U8 desc[UR20][R12.64], R2 ;  /* 0x000000020c002986 */ /* 0x0001e8000c101114 */
[----:B0-----:R-:W4:Y:S01]  /*270230*/  LDL.LU.64 R12, [R1+0xab0] ;  /* 0x000ab000010c7983 */ /* 0x001f220000300a00 */
[----:B------:R-:W-:-:S04]  /*270240*/  LOP3.LUT P6, RZ, R0, 0x4, RZ, 0xc0, !PT ;  /* 0x0000000400ff7812 */ /* 0x000fc800078cc0ff */
[----:B------:R-:W-:Y:S01]  /*270250*/  ISETP.LT.AND P2, PT, R24, UR4, !P6 ;  /* 0x0000000418007c0c */ /* 0x000fe2000f741270 */
[----:B------:R-:W-:Y:S02]  /*270260*/  ULDC UR4, c[0x0][0x228] ;  /* 0x00008a0000047ab9 */ /* 0x000fe40000000800 */
[----:B------:R-:W-:Y:S02]  /*270270*/  ISETP.LT.AND P6, PT, R26, UR4, !P6 ;  /* 0x000000041a007c0c */ /* 0x000fe4000f7c1270 */
[----:B------:R-:W-:Y:S02]  /*270280*/  PRMT R2, R16, 0x7772, RZ ;  /* 0x0000777210027816 */ /* 0x000fe400000000ff */
[----:B------:R-:W-:Y:S01]  /*270290*/  LOP3.LUT P0, RZ, R0, 0x2, RZ, 0xc0, !PT ;  /* 0x0000000200ff7812 */ /* 0x000fe2000780c0ff */
[----:B------:R-:W-:-:S05]  /*2702a0*/  ULDC UR4, c[0x0][0x228] ;  /* 0x00008a0000047ab9 */ /* 0x000fca0000000800 */
[----:B------:R0:W-:Y:S02]  /*2702b0*/  @P2 STG.E.U8 desc[UR20][R8.64], R2 ;  /* 0x0000000208002986 */ /* 0x0001e4000c101114 */
[----:B0-----:R-:W-:-:S05]  /*2702c0*/  PRMT R2, R16, 0x7773, RZ ;  /* 0x0000777310027816 */ /* 0x001fca00000000ff */
[----:B------:R0:W-:Y:S01]  /*2702d0*/  @P6 STG.E.U8 desc[UR20][R20.64], R2 ;  /* 0x0000000214006986 */ /* 0x0001e2000c101114 */
[----:B------:R-:W-:Y:S01]  /*2702e0*/  ISETP.LT.AND P6, PT, R19, UR4, !P0 ;  /* 0x0000000413007c0c */ /* 0x000fe2000c7c1270 */
[----:B------:R-:W-:Y:S01]  /*2702f0*/  ULDC UR4, c[0x0][0x228] ;  /* 0x00008a0000047ab9 */ /* 0x000fe20000000800 */
[----:B0-----:R-:W-:-:S11]  /*270300*/  PRMT R2, R11, 0x7770, RZ ;  /* 0x000077700b027816 */ /* 0x001fd600000000ff */
[----:B------:R0:W-:Y:S01]  /*270310*/  @P6 STG.E.U8 desc[UR20][R28.64], R2 ;  /* 0x000000021c006986 */ /* 0x0001e2000c101114 */
[----:B------:R-:W-:Y:S01]  /*270320*/  ISETP.LT.AND P6, PT, R22, UR4, !P0 ;  /* 0x0000000416007c0c */ /* 0x000fe2000c7c1270 */
[----:B------:R-:W-:Y:S01]  /*270330*/  ULDC UR4, c[0x0][0x228] ;  /* 0x00008a0000047ab9 */ /* 0x000fe20000000800 */
[----:B0-----:R-:W-:Y:S01]  /*270340*/  PRMT R2, R11, 0x7771, RZ ;  /* 0x000077710b027816 */ /* 0x001fe200000000ff */
[----:B------:R-:W-:Y:S04]  /*270350*/  STL [R1+0x73d8], R17 ;  /* 0x0073d81101007387 */ /* 0x000fe80000100800 */
[----:B------:R-:W4:Y:S04]  /*270360*/  LDL.LU.64 R8, [R1+0xaa8] ;  /* 0x000aa80001087983 */ /* 0x000f280000300a00 */
[----:B------:R-:W4:Y:S04]  /*270370*/  LDL.LU.64 R20, [R1+0xa98] ;  /* 0x000a980001147983 */ /* 0x000f280000300a00 */
[----:B------:R-:W4:Y:S01]  /*270380*/  LDL.LU.64 R28, [R1+0xa90] ;  /* 0x000a9000011c7983 */ /* 0x000f220000300a00 */
[----:B------:R-:W-:-:S02]  /*270390*/  LOP3.LUT P5, RZ, R17, 0x4000, RZ, 0xc0, !PT ;  /* 0x0000400011ff7812 */ /* 0x000fc400078ac0ff */
[C---:B------:R-:W-:Y:S02]  /*2703a0*/  LOP3.LUT P4, RZ, R17.reuse, 0x2000, RZ, 0xc0, !PT ;  /* 0x0000200011ff7812 */ /* 0x040fe4000788c0ff */
[C---:B------:R-:W-:Y:S02]  /*2703b0*/  LOP3.LUT P3, RZ, R17.reuse, 0x1000, RZ, 0xc0, !PT ;  /* 0x0000100011ff7812 */ /* 0x040fe4000786c0ff */
[----:B------:R-:W-:Y:S01]  /*2703c0*/  LOP3.LUT P2, RZ, R17, 0x800, RZ, 0xc0, !PT ;  /* 0x0000080011ff7812 */ /* 0x000fe2000784c0ff */
[----:B--2---:R0:W-:Y:S01]  /*2703d0*/  @P6 STG.E.U8 desc[UR20][R14.64], R2 ;  /* 0x000000020e006986 */ /* 0x0041e2000c101114 */
[----:B------:R-:W-:Y:S01]  /*2703e0*/  ISETP.LT.AND P6, PT, R24, UR4, !P0 ;  /* 0x0000000418007c0c */ /* 0x000fe2000c7c1270 */
[----:B------:R-:W-:Y:S02]  /*2703f0*/  ULDC UR4, c[0x0][0x228] ;  /* 0x00008a0000047ab9 */ /* 0x000fe40000000800 */
[----:B------:R-:W-:Y:S02]  /*270400*/  ISETP.LT.AND P0, PT, R26, UR4, !P0 ;  /* 0x000000041a007c0c */ /* 0x000fe4000c701270 */
[----:B------:R-:W-:Y:S01]  /*270410*/  LOP3.LUT P1, RZ, R0, 0x1, RZ, 0xc0, !PT ;  /* 0x0000000100ff7812 */ /* 0x000fe2000782c0ff */
[----:B------:R-:W-:Y:S01]  /*270420*/  ULDC UR4, c[0x0][0x228] ;  /* 0x00008a0000047ab9 */ /* 0x000fe20000000800 */
[C---:B0-----:R-:W-:Y:S01]  /*270430*/  PRMT R2, R11.reuse, 0x7772, RZ ;  /* 0x000077720b027816 */ /* 0x041fe200000000ff */
[----:B------:R-:W2:Y:S04]  /*270440*/  LDL.LU R14, [R1+0x4e4] ;  /* 0x0004e400010e7983 */ /* 0x000ea80000300800 */
[----:B------:R-:W2:Y:S04]  /*270450*/  LDL.LU.64 R16, [R1+0xa78] ;  /* 0x000a780001107983 */ /* 0x000ea80000300a00 */
[----:B---3--:R0:W-:Y:S04]  /*270460*/  @P6 STG.E.U8 desc[UR20][R6.64], R2 ;  /* 0x0000000206006986 */ /* 0x0081e8000c101114 */
[----:B------:R-:W1:Y:S01]  /*270470*/  LDS.128 R4, [R10] ;  /* 0x000000000a047984 */ /* 0x000e620000000c00 */
[----:B0-----:R-:W-:-:S05]  /*270480*/  PRMT R2, R11, 0x7773, RZ ;  /* 0x000077730b027816 */ /* 0x001fca00000000ff */
[----:B----4-:R0:W-:Y:S04]  /*270490*/  @P0 STG.E.U8 desc[UR20][R12.64], R2 ;  /* 0x000000020c000986 */ /* 0x0101e8000c101114 */
[----:B0-----:R-:W3:Y:S04]  /*2704a0*/  LDL.LU.64 R12, [R1+0xa58] ;  /* 0x000a5800010c7983 */ /* 0x001ee80000300a00 */
[----:B------:R0:W-:Y:S04]  /*2704b0*/  STL [R1+0x73dc], R10 ;  /* 0x0073dc0a01007387 */ /* 0x0001e80000100800 */
[----:B0-----:R-:W4:Y:S01]  /*2704c0*/  LDL.LU.64 R10, [R1+0xaa0] ;  /* 0x000aa000010a7983 */ /* 0x001f220000300a00 */
[----:B------:R-:W-:-:S02]  /*2704d0*/  ISETP.LT.AND P0, PT, R19, UR4, !P1 ;  /* 0x0000000413007c0c */ /* 0x000fc4000cf01270 */
[----:B-1----:R-:W-:Y:S01]  /*2704e0*/  PRMT R2, R4, 0x7770, RZ ;  /* 0x0000777004027816 */ /* 0x002fe200000000ff */
[----:B------:R-:W-:-:S10]  /*2704f0*/  ULDC UR4, c[0x0][0x228] ;  /* 0x00008a0000047ab9 */ /* 0x000fd40000000800 */
[----:B----4-:R0:W-:Y:S01]  /*270500*/  @P0 STG.E.U8 desc[UR20][R10.64], R2 ;  /* 0x000000020a000986 */ /* 0x0101e2000c101114 */
[----:B------:R-:W-:Y:S01]  /*270510*/  ISETP.LT.AND P0, PT, R22, UR4, !P1 ;  /* 0x0000000416007c0c */ /* 0x000fe2000cf01270 */
[----:B------:R-:W-:Y:S02]  /*270520*/  ULDC UR4, c[0x0][0x228] ;  /* 0x00008a0000047ab9 */ /* 0x000fe40000000800 */
[----:B0-----:R-:W4:Y:S01]  /*270530*/  LDL.LU.64 R10, [R1+0xa40] ;  /* 0x000a4000010a7983 */ /* 0x001f220000300a00 */
[----:B------:R-:W-:-:S09]  /*270540*/  PRMT R2, R4, 0x7771, RZ ;  /* 0x0000777104027816 */ /* 0x000fd200000000ff */
[----:B------:R0:W-:Y:S01]  /*270550*/  @P0 STG.E.U8 desc[UR20][R8.64], R2 ;  /* 0x0000000208000986 */ /* 0x0001e2000c101114 */
[----:B------:R-:W-:Y:S01]  /*270560*/  ISETP.LT.AND P0, PT, R24, UR4, !P1 ;  /* 0x0000000418007c0c */ /* 0x000fe2000cf01270 */
[----:B------:R-:W-:Y:S02]  /*270570*/  ULDC UR4, c[0x0][0x228] ;  /* 0x00008a0000047ab9 */ /* 0x000fe40000000800 */
[----:B0-----:R-:W4:Y:S01]  /*270580*/  LDL.LU.64 R8, [R1+0xa38] ;  /* 0x000a380001087983 */ /* 0x001f220000300a00 */
[----:B------:R-:W-:-:S09]  /*270590*/  PRMT R2, R4, 0x7772, RZ ;  /* 0x0000777204027816 */ /* 0x000fd200000000ff */
[----:B------:R0:W-:Y:S01]  /*2705a0*/  @P0 STG.E.U8 desc[UR20][R20.64], R2 ;  /* 0x0000000214000986 */ /* 0x0001e2000c101114 */
[----:B------:R-:W-:Y:S02]  /*2705b0*/  ISETP.LT.AND P0, PT, R26, UR4, !P1 ;  /* 0x000000041a007c0c */ /* 0x000fe4000cf01270 */
[----:B------:R-:W-:Y:S01]  /*2705c0*/  PRMT R4, R4, 0x7773, RZ ;  /* 0x0000777304047816 */ /* 0x000fe200000000ff */
[----:B------:R-:W-:Y:S01]  /*2705d0*/  ULDC UR4, c[0x0][0x228] ;  /* 0x00008a0000047ab9 */ /* 0x000fe20000000800 */
[----:B0-----:R-:W4:Y:S09]  /*2705e0*/  LDL.LU.64 R20, [R1+0x9f0] ;  /* 0x0009f00001147983 */ /* 0x001f320000300a00 */
[----:B------:R0:W-:Y:S01]  /*2705f0*/  @P0 STG.E.U8 desc[UR20][R28.64], R4 ;  /* 0x000000041c000986 */ /* 0x0001e2000c101114 */
[----:B------:R-:W-:-:S02]  /*270600*/  ISETP.LT.AND P0, PT, R19, UR4, !P5 ;  /* 0x0000000413007c0c */ /* 0x000fc4000ef01270 */
[----:B--2---:R-:W-:Y:S01]  /*270610*/  PRMT R2, R14, 0x7770, RZ ;  /* 0x000077700e027816 */ /* 0x004fe200000000ff */
[----:B------:R-:W-:Y:S01]  /*270620*/  ULDC UR4, c[0x0][0x228] ;  /* 0x00008a0000047ab9 */ /* 0x000fe20000000800 */
[----:B0-----:R-:W2:Y:S09]  /*270630*/  LDL.LU.64 R28, [R1+0x9d8] ;  /* 0x0009d800011c7983 */ /* 0x001eb20000300a00 */
[----:B------:R0:W-:Y:S01]  /*270640*/  @P0 STG.E.U8 desc[UR20][R16.64], R2 ;  /* 0x0000000210000986 */ /* 0x0001e2000c101114 */
[----:B------:R-:W-:Y:S01]  /*270650*/  ISETP.LT.AND P0, PT, R22, UR4, !P5 ;  /* 0x0000000416007c0c */ /* 0x000fe2000ef01270 */
[----:B------:R-:W-:-:S02]  /*270660*/  ULDC UR4, c[0x0][0x228] ;  /* 0x00008a0000047ab9 */ /* 0x000fc40000000800 */
[----:B0-----:R-:W2:Y:S01]  /*270670*/  LDL.LU.64 R16, [R1+0x9d0] ;  /* 0x0009d00001107983 */ /* 0x001ea20000300a00 */
[----:B------:R-:W-:-:S09]  /*270680*/  PRMT R2, R14, 0x7771, RZ ;  /* 0x000077710e027816 */ /* 0x000fd200000000ff */
[----:B---3--:R0:W-:Y:S04]  /*270690*/  @P0 STG.E.U8 desc[UR20][R12.64], R2 ;  /* 0x000000020c000986 */ /* 0x0081e8000c101114 */
[----:B0-----:R-:W3:Y:S01]  /*2706a0*/  LDL.LU.64 R12, [R1+0x9c0] ;  /* 0x0009c000010c7983 */ /* 0x001ee20000300a00 */
[----:B------:R-:W-:Y:S01]  /*2706b0*/  ISETP.LT.AND P0, PT, R24, UR4, !P5 ;  /* 0x0000000418007c0c */ /* 0x000fe2000ef01270 */
[----:B------:R-:W-:Y:S01]  /*2706c0*/  ULDC UR4, c[0x0][0x228] ;  /* 0x00008a0000047ab9 */ /* 0x000fe20000000800 */
[----:B------:R-:W-:Y:S02]  /*2706d0*/  PRMT R2, R14, 0x7772, RZ ;  /* 0x000077720e027816 */ /* 0x000fe400000000ff */
[----:B------:R-:W-:Y:S02]  /*2706e0*/  ISETP.LT.AND P5, PT, R26, UR4, !P5 ;  /* 0x000000041a007c0c */ /* 0x000fe4000efa1270 */
[----:B------:R-:W-:Y:S01]  /*2706f0*/  LOP3.LUT P6, RZ, R0, 0x10, RZ, 0xc0, !PT ;  /* 0x0000001000ff7812 */ /* 0x000fe200078cc0ff */
[----:B------:R-:W-:Y:S01]  /*270700*/  ULDC UR4, c[0x0][0x228] ;  /* 0x00008a0000047ab9 */ /* 0x000fe20000000800 */
[----:B------:R-:W3:Y:S05]  /*270710*/  LDL.LU R15, [R1+0x4e8] ;  /* 0x0004e800010f7983 */ /* 0x000eea0000300800 */
[----:B----4-:R0:W-:Y:S02]  /*270720*/  @P0 STG.E.U8 desc[UR20][R10.64], R2 ;  /* 0x000000020a000986 */ /* 0x0101e4000c101114 */
[----:B0-----:R-:W-:-:S05]  /*270730*/  PRMT R2, R14, 0x7773, RZ ;  /* 0x000077730e027816 */ /* 0x001fca00000000ff */
[----:B------:R0:W-:Y:S01]  /*270740*/  @P5 STG.E.U8 desc[UR20][R8.64], R2 ;  /* 0x0000000208005986 */ /* 0x0001e2000c101114 */
[----:B------:R-:W-:Y:S01]  /*270750*/  ISETP.LT.AND P5, PT, R19, UR4, !P6 ;  /* 0x0000000413007c0c */ /* 0x000fe2000f7a1270 */
[----:B------:R-:W-:Y:S01]  /*270760*/  ULDC UR4, c[0x0][0x228] ;  /* 0x00008a0000047ab9 */ /* 0x000fe20000000800 */
[C---:B0-----:R-:W-:Y:S01]  /*270770*/  PRMT R2, R5.reuse, 0x7770, RZ ;  /* 0x0000777005027816 */ /* 0x041fe200000000ff */
[----:B------:R-:W4:Y:S10]  /*270780*/  LDL.LU.64 R8, [R1+0x978] ;  /* 0x0009780001087983 */ /* 0x000f340000300a00 */
[----:B------:R0:W-:Y:S01]  /*270790*/  @P5 STG.E.U8 desc[UR20][R20.64], R2 ;  /* 0x0000000214005986 */ /* 0x0001e2000c101114 */
[----:B------:R-:W-:Y:S01]  /*2707a0*/  ISETP.LT.AND P5, PT, R22, UR4, !P6 ;  /* 0x0000000416007c0c */ /* 0x000fe2000f7a1270 */
[----:B------:R-:W-:Y:S01]  /*2707b0*/  ULDC UR4, c[0x0][0x228] ;  /* 0x00008a0000047ab9 */ /* 0x000fe20000000800 */
[C---:B0-----:R-:W-:Y:S01]  /*2707c0*/  PRMT R2, R5.reuse, 0x7771, RZ ;  /* 0x0000777105027816 */ /* 0x041fe200000000ff */
[----:B------:R-:W4:Y:S10]  /*2707d0*/  LDL.LU.64 R20, [R1+0x958] ;  /* 0x0009580001147983 */ /* 0x000f340000300a00 */
[----:B--2---:R0:W-:Y:S01]  /*2707e0*/  @P5 STG.E.U8 desc[UR20][R28.64], R2 ;  /* 0x000000021c005986 */ /* 0x0041e2000c101114 */
[----:B------:R-:W-:Y:S01]  /*2707f0*/  ISETP.LT.AND P5, PT, R24, UR4, !P6 ;  /* 0x0000000418007c0c */ /* 0x000fe2000f7a1270 */
[----:B------:R-:W-:Y:S01]  /*270800*/  ULDC UR4, c[0x0][0x228] ;  /* 0x00008a0000047ab9 */ /* 0x000fe20000000800 */
[C---:B0-----:R-:W-:Y:S01]  /*270810*/  PRMT R2, R5.reuse, 0x7772, RZ ;  /* 0x0000777205027816 */ /* 0x041fe200000000ff */
[----:B------:R-:W2:Y:S01]  /*270820*/  LDL.LU.64 R28, [R1+0x970] ;  /* 0x00097000011c7983 */ /* 0x000ea20000300a00 */
[----:B------:R-:W-:-:S03]  /*270830*/  PRMT R5, R5, 0x7773, RZ ;  /* 0x0000777305057816 */ /* 0x000fc600000000ff */
[----:B------:R-:W2:Y:S06]  /*270840*/  LDL.LU.64 R10, [R1+0x918] ;  /* 0x00091800010a7983 */ /* 0x000eac0000300a00 */
[----:B------:R-:W-:Y:S01]  /*270850*/  @P5 STG.E.U8 desc[UR20][R16.64], R2 ;  /* 0x0000000210005986 */ /* 0x000fe2000c101114 */
[----:B------:R-:W-:Y:S02]  /*270860*/  ISETP.LT.AND P5, PT, R26, UR4, !P6 ;  /* 0x000000041a007c0c */ /* 0x000fe4000f7a1270 */
[----:B------:R-:W-:Y:S01]  /*270870*/  LOP3.LUT P1, RZ, R0, 0x40, RZ, 0xc0, !PT ;  /* 0x0000004000ff7812 */ /* 0x000fe2000782c0ff */
[----:B------:R-:W-:-:S10]  /*270880*/  ULDC UR4, c[0x0][0x228] ;  /* 0x00008a0000047ab9 */ /* 0x000fd40000000800 */
[----:B---3--:R0:W-:Y:S04]  /*270890*/  @P5 STG.E.U8 desc[UR20][R12.64], R5 ;  /* 0x000000050c005986 */ /* 0x0081e8000c101114 */
[----:B0-----:R-:W3:Y:S04]  /*2708a0*/  LDL.LU.64 R4, [R1+0x990] ;  /* 0x0009900001047983 */ /* 0x001ee80000300a00 */
[----:B------:R-:W2:Y:S04]  /*2708b0*/  LDL.LU.64 R16, [R1+0x920] ;  /* 0x0009200001107983 */ /* 0x000ea80000300a00 */
[----:B------:R-:W2:Y:S01]  /*2708c0*/  LDL.LU.64 R12, [R1+0x930] ;  /* 0x00093000010c7983 */ /* 0x000ea20000300a00 */
[----:B------:R-:W-:-:S02]  /*2708d0*/  ISETP.LT.AND P5, PT, R19, UR4, !P1 ;  /* 0x0000000413007c0c */ /* 0x000fc4000cfa1270 */
[----:B------:R-:W-:Y:S01]  /*2708e0*/  PRMT R2, R15, 0x7770, RZ ;  /* 0x000077700f027816 */ /* 0x000fe200000000ff */
[----:B------:R-:W-:Y:S01]  /*2708f0*/  ULDC UR4, c[0x0][0x228] ;  /* 0x00008a0000047ab9 */ /* 0x000fe20000000800 */
[----:B------:R-:W-:-:S09]  /*270900*/  LOP3.LUT P0, RZ, R0, 0x400, RZ, 0xc0, !PT ;  /* 0x0000040000ff7812 */ /* 0x000fd2000780c0ff */
[----:B---3--:R0:W-:Y:S01]  /*270910*/  @P5 STG.E.U8 desc[UR20][R4.64], R2 ;  /* 0x0000000204005986 */ /* 0x0081e2000c101114 */
[----:B------:R-:W-:Y:S01]  /*270920*/  ISETP.LT.AND P5, PT, R22, UR4, !P1 ;  /* 0x0000000416007c0c */ /* 0x000fe2000cfa1270 */
[----:B------:R-:W-:Y:S02]  /*270930*/  ULDC UR4, c[0x0][0x228] ;  /* 0x00008a0000047ab9 */ /* 0x000fe40000000800 */
[----:B0-----:R-:W3:Y:S01]  /*270940*/  LDL.LU.64 R4, [R1+0x940] ;  /* 0x0009400001047983 */ /* 0x001ee20000300a00 */
[----:B------:R-:W-:-:S03]  /*270950*/  PRMT R2, R15, 0x7771, RZ ;  /* 0x000077710f027816 */ /* 0x000fc600000000ff */
[----:B------:R-:W3:Y:S06]  /*270960*/  LDL.LU R14, [R1+0x4ec] ;  /* 0x0004ec00010e7983 */ /* 0x000eec0000300800 */
        /* <DEDUP_REMOVED lines=10> */
[----:B--2---:R0:W-:Y:S04]  /*270a10*/  @P5 STG.E.U8 desc[UR20][R28.64], R2 ;  /* 0x000000021c005986 */ /* 0x0041e8000c101114 */
[----:B0-----:R-:W2:Y:S01]  /*270a20*/  LDL.LU.64 R28, [R1+0x950] ;  /* 0x00095000011c7983 */ /* 0x001ea20000300a00 */
[----:B------:R-:W-:Y:S02]  /*270a30*/  ISETP.LT.AND P5, PT, R19, UR4, !P0 ;  /* 0x0000000413007c0c */ /* 0x000fe4000c7a1270 */
[----:B------:R-:W-:Y:S01]  /*270a40*/  PRMT R2, R6, 0x7770, RZ ;  /* 0x0000777006027816 */ /* 0x000fe200000000ff */
[----:B------:R-:W-:-:S10]  /*270a50*/  ULDC UR4, c[0x0][0x228] ;  /* 0x00008a0000047ab9 */ /* 0x000fd40000000800 */
[----:B------:R0:W-:Y:S01]  /*270a60*/  @P5 STG.E.U8 desc[UR20][R10.64], R2 ;  /* 0x000000020a005986 */ /* 0x0001e2000c101114 */
[----:B------:R-:W-:Y:S01]  /*270a70*/  ISETP.LT.AND P5, PT, R22, UR4, !P0 ;  /* 0x0000000416007c0c */ /* 0x000fe2000c7a1270 */
[----:B------:R-:W-:Y:S01]  /*270a80*/  ULDC UR4, c[0x0][0x228] ;  /* 0x00008a0000047ab9 */ /* 0x000fe20000000800 */
[----:B0-----:R-:W-:Y:S02]  /*270a90*/  PRMT R2, R6, 0x7771, RZ ;  /* 0x0000777106027816 */ /* 0x001fe400000000ff */
[----:B------:R-:W-:Y:S01]  /*270aa0*/  LOP3.LUT P6, RZ, R0, 0x1000, RZ, 0xc0, !PT ;  /* 0x0000100000ff7812 */ /* 0x000fe200078cc0ff */
[----:B------:R-:W2:Y:S08]  /*270ab0*/  LDL.LU R10, [R1+0x73dc] ;  /* 0x0073dc00010a7983 */ /* 0x000eb00000300800 */
[----:B------:R0:W-:Y:S01]  /*270ac0*/  @P5 STG.E.U8 desc[UR20][R16.64], R2 ;  /* 0x0000000210005986 */ /* 0x0001e2000c101114 */
[----:B------:R-:W-:Y:S01]  /*270ad0*/  ISETP.LT.AND P5, PT, R24, UR4, !P0 ;  /* 0x0000000418007c0c */ /* 0x000fe2000c7a1270 */
[----:B------:R-:W-:Y:S01]  /*270ae0*/  ULDC UR4, c[0x0][0x228] ;  /* 0x00008a0000047ab9 */ /* 0x000fe20000000800 */
[----:B0-----:R-:W-:Y:S01]  /*270af0*/  PRMT R2, R6, 0x7772, RZ ;  /* 0x0000777206027816 */ /* 0x001fe200000000ff */
[----:B------:R-:W2:Y:S10]  /*270b00*/  LDL.LU R17, [R1+0x73d8] ;  /* 0x0073d80001117983 */ /* 0x000eb40000300800 */
[----:B------:R0:W-:Y:S01]  /*270b10*/  @P5 STG.E.U8 desc[UR20][R12.64], R2 ;  /* 0x000000020c005986 */ /* 0x0001e2000c101114 */
[----:B------:R-:W-:-:S02]  /*270b20*/  ISETP.LT.AND P5, PT, R26, UR4, !P0 ;  /* 0x000000041a007c0c */ /* 0x000fc4000c7a1270 */
[----:B------:R-:W-:Y:S01]  /*270b30*/  PRMT R6, R6, 0x7773, RZ ;  /* 0x0000777306067816 */ /* 0x000fe200000000ff */
[----:B------:R-:W-:Y:S01]  /*270b40*/  ULDC UR4, c[0x0][0x228] ;  /* 0x00008a0000047ab9 */ /* 0x000fe20000000800 */
[----:B0-----:R-:W2:Y:S09]  /*270b50*/  LDL.LU.64 R12, [R1+0x948] ;  /* 0x00094800010c7983 */ /* 0x001eb20000300a00 */
[----:B---3--:R0:W-:Y:S01]  /*270b60*/  @P5 STG.E.U8 desc[UR20][R4.64], R6 ;  /* 0x0000000604005986 */ /* 0x0081e2000c101114 */
[----:B------:R-:W-:-:S02]  /*270b70*/  ISETP.LT.AND P5, PT, R19, UR4, !P6 ;  /* 0x0000000413007c0c */ /* 0x000fc4000f7a1270 */
[----:B------:R-:W-:Y:S01]  /*270b80*/  PRMT R2, R14, 0x7770, RZ ;  /* 0x000077700e027816 */ /* 0x000fe200000000ff */
[----:B------:R-:W-:Y:S01]  /*270b90*/  ULDC UR4, c[0x0][0x228] ;  /* 0x00008a0000047ab9 */ /* 0x000fe20000000800 */
[----:B0-----:R-:W3:Y:S09]  /*270ba0*/  LDL.LU.64 R4, [R1+0x960] ;  /* 0x0009600001047983 */ /* 0x001ef20000300a00 */
[----:B----4-:R0:W-:Y:S01]  /*270bb0*/  @P5 STG.E.U8 desc[UR20][R8.64], R2 ;  /* 0x0000000208005986 */ /* 0x0101e2000c101114 */
[----:B------:R-:W-:Y:S01]  /*270bc0*/  ISETP.LT.AND P5, PT, R22, UR4, !P6 ;  /* 0x0000000416007c0c */ /* 0x000fe2000f7a1270 */
[----:B------:R-:W-:Y:S01]  /*270bd0*/  ULDC UR4, c[0x0][0x228] ;  /* 0x00008a0000047ab9 */ /* 0x000fe20000000800 */
[----:B0-----:R-:W-:Y:S01]  /*270be0*/  PRMT R2, R14, 0x7771, RZ ;  /* 0x000077710e027816 */ /* 0x001fe200000000ff */
[----:B------:R-:W4:Y:S10]  /*270bf0*/  LDL.LU.64 R8, [R1+0x988] ;  /* 0x0009880001087983 */ /* 0x000f340000300a00 */
[----:B------:R0:W-:Y:S01]  /*270c00*/  @P5 STG.E.U8 desc[UR20][R20.64], R2 ;  /* 0x0000000214005986 */ /* 0x0001e2000c101114 */
[----:B------:R-:W-:Y:S01]  /*270c10*/  ISETP.LT.AND P5, PT, R24, UR4, !P6 ;  /* 0x0000000418007c0c */ /* 0x000fe2000f7a1270 */
[----:B------:R-:W-:Y:S01]  /*270c20*/  ULDC UR4, c[0x0][0x228] ;  /* 0x00008a0000047ab9 */ /* 0x000fe20000000800 */
[----:B0-----:R-:W-:Y:S01]  /*270c30*/  PRMT R2, R14, 0x7772, RZ ;  /* 0x000077720e027816 */ /* 0x001fe200000000ff */
[----:B------:R-:W4:Y:S04]  /*270c40*/  LDL.LU.64 R20, [R1+0x9a0] ;  /* 0x0009a00001147983 */ /* 0x000f280000300a00 */
[----:B------:R-:W4:Y:S06]  /*270c50*/  LDL.LU R16, [R1+0x870] ;  /* 0x0008700001107983 */ /* 0x000f2c0000300800 */
[----:B--2---:R0:W-:Y:S04]  /*270c60*/  @P5 STG.E.U8 desc[UR20][R28.64], R2 ;  /* 0x000000021c005986 */ /* 0x0041e8000c101114 */
[----:B0-----:R-:W2:Y:S04]  /*270c70*/  LDL.LU.64 R2, [R1+0x968] ;  /* 0x0009680001027983 */ /* 0x001ea80000300a00 */
[----:B------:R-:W4:Y:S01]  /*270c80*/  LDL.LU.64 R28, [R1+0x980] ;  /* 0x00098000011c7983 */ /* 0x000f220000300a00 */
[----:B------:R-:W-:-:S02]  /*270c90*/  ISETP.LT.AND P5, PT, R26, UR4, !P6 ;  /* 0x000000041a007c0c */ /* 0x000fc4000f7a1270 */
[C---:B------:R-:W-:Y:S02]  /*270ca0*/  LOP3.LUT P1, RZ, R0.reuse, 0x4000, RZ, 0xc0, !PT ;  /* 0x0000400000ff7812 */ /* 0x040fe4000782c0ff */
[C---:B------:R-:W-:Y:S02]  /*270cb0*/  LOP3.LUT P0, RZ, R0.reuse, 0x20000, RZ, 0xc0, !PT ;  /* 0x0002000000ff7812 */ /* 0x040fe4000780c0ff */
[----:B------:R-:W-:Y:S02]  /*270cc0*/  LOP3.LUT P6, RZ, R0, 0x80000, RZ, 0xc0, !PT ;  /* 0x0008000000ff7812 */ /* 0x000fe400078cc0ff */
[----:B------:R-:W-:Y:S01]  /*270cd0*/  PRMT R0, R14, 0x7773, RZ ;  /* 0x000077730e007816 */ /* 0x000fe200000000ff */
[----:B------:R-:W-:Y:S01]  /*270ce0*/  ULDC UR4, c[0x0][0x228] ;  /* 0x00008a0000047ab9 */ /* 0x000fe20000000800 */
[----:B------:R-:W4:Y:S04]  /*270cf0*/  LDL.LU.64 R14, [R1+0x998] ;  /* 0x00099800010e7983 */ /* 0x000f280000300a00 */
[----:B--2---:R0:W-:Y:S01]  /*270d00*/  @P5 STG.E.U8 desc[UR20][R2.64], R0 ;  /* 0x0000000002005986 */ /* 0x0041e2000c101114 */
[----:B------:R-:W-:Y:S01]  /*270d10*/  ISETP.LT.AND P5, PT, R19, UR4, !P1 ;  /* 0x0000000413007c0c */ /* 0x000fe2000cfa1270 */
[----:B------:R-:W-:Y:S01]  /*270d20*/  ULDC UR4, c[0x0][0x228] ;  /* 0x00008a0000047ab9 */ /* 0x000fe20000000800 */
[----:B0-----:R-:W-:-:S11]  /*270d30*/  PRMT R0, R7, 0x7770, RZ ;  /* 0x0000777007007816 */ /* 0x001fd600000000ff */
[----:B------:R0:W-:Y:S01]  /*270d40*/  @P5 STG.E.U8 desc[UR20][R12.64], R0 ;  /* 0x000000000c005986 */ /* 0x0001e2000c101114 */
[----:B------:R-:W-:Y:S01]  /*270d50*/  ISETP.LT.AND P5, PT, R22, UR4, !P1 ;  /* 0x0000000416007c0c */ /* 0x000fe2000cfa1270 */
[----:B------:R-:W-:Y:S02]  /*270d60*/  ULDC UR4, c[0x0][0x228] ;  /* 0x00008a0000047ab9 */ /* 0x000fe40000000800 */
[----:B0-----:R-:W2:Y:S01]  /*270d70*/  LDL.LU.64 R12, [R1+0x9a8] ;  /* 0x0009a800010c7983 */ /* 0x001ea20000300a00 */
[----:B------:R-:W-:-:S09]  /*270d80*/  PRMT R0, R7, 0x7771, RZ ;  /* 0x0000777107007816 */ /* 0x000fd200000000ff */
[----:B---3--:R0:W-:Y:S04]  /*270d90*/  @P5 STG.E.U8 desc[UR20][R4.64], R0 ;  /* 0x0000000004005986 */ /* 0x0081e8000c101114 */
[----:B0-----:R-:W3:Y:S01]  /*270da0*/  LDL.LU.64 R4, [R1+0x9b0] ;  /* 0x0009b00001047983 */ /* 0x001ee20000300a00 */
[----:B------:R-:W-:Y:S02]  /*270db0*/  ISETP.LT.AND P5, PT, R24, UR4, !P1 ;  /* 0x0000000418007c0c */ /* 0x000fe4000cfa1270 */
[----:B------:R-:W-:Y:S01]  /*270dc0*/  PRMT R0, R7, 0x7772, RZ ;  /* 0x0000777207007816 */ /* 0x000fe200000000ff */
[----:B------:R-:W-:-:S10]  /*270dd0*/  ULDC UR4, c[0x0][0x228] ;  /* 0x00008a0000047ab9 */ /* 0x000fd40000000800 */
[----:B----4-:R0:W-:Y:S04]  /*270de0*/  @P5 STG.E.U8 desc[UR20][R8.64], R0 ;  /* 0x0000000008005986 */ /* 0x0101e8000c101114 */
[----:B0-----:R-:W4:Y:S01]  /*270df0*/  LDL.LU.64 R8, [R1+0x9b8] ;  /* 0x0009b80001087983 */ /* 0x001f220000300a00 */
[----:B------:R-:W-:Y:S02]  /*270e00*/  ISETP.LT.AND P5, PT, R26, UR4, !P1 ;  /* 0x000000041a007c0c */ /* 0x000fe4000cfa1270 */
[----:B------:R-:W-:Y:S01]  /*270e10*/  PRMT R7, R7, 0x7773, RZ ;  /* 0x0000777307077816 */ /* 0x000fe200000000ff */
[----:B------:R-:W-:Y:S01]  /*270e20*/  ULDC UR4, c[0x0][0x228] ;  /* 0x00008a0000047ab9 */ /* 0x000fe20000000800 */
[----:B------:R-:W-:-:S09]  /*270e30*/  PRMT R0, R16, 0x7770, RZ ;  /* 0x0000777010007816 */ /* 0x000fd200000000ff */
[----:B------:R0:W-:Y:S01]  /*270e40*/  @P5 STG.E.U8 desc[UR20][R20.64], R7 ;  /* 0x0000000714005986 */ /* 0x0001e2000c101114 */
[C---:B------:R-:W-:Y:S01]  /*270e50*/  ISETP.LT.AND P5, PT, R19.reuse, UR4, !P0 ;  /* 0x0000000413007c0c */ /* 0x040fe2000c7a1270 */
[----:B------:R-:W-:Y:S02]  /*270e60*/  ULDC UR4, c[0x0][0x228] ;  /* 0x00008a0000047ab9 */ /* 0x000fe40000000800 */
[----:B0-----:R-:W4:Y:S10]  /*270e70*/  LDL.LU.64 R20, [R1+0x9c8] ;  /* 0x0009c80001147983 */ /* 0x001f340000300a00 */
[----:B------:R0:W-:Y:S01]  /*270e80*/  @P5 STG.E.U8 desc[UR20][R28.64], R0 ;  /* 0x000000001c005986 */ /* 0x0001e2000c101114 */
        /* <DEDUP_REMOVED lines=10> */
[----:B--2---:R0:W-:Y:S01]  /*270f30*/  @P5 STG.E.U8 desc[UR20][R12.64], R0 ;  /* 0x000000000c005986 */ /* 0x0041e2000c101114 */
[----:B------:R-:W-:Y:S01]  /*270f40*/  ISETP.LT.AND P5, PT, R26, UR4, !P0 ;  /* 0x000000041a007c0c */ /* 0x000fe2000c7a1270 */
[----:B------:R-:W-:Y:S01]  /*270f50*/  ULDC UR4, c[0x0][0x228] ;  /* 0x00008a0000047ab9 */ /* 0x000fe20000000800 */
[----:B0-----:R-:W-:Y:S01]  /*270f60*/  PRMT R0, R16, 0x7773, RZ ;  /* 0x0000777310007816 */ /* 0x001fe200000000ff */
[----:B------:R-:W2:Y:S04]  /*270f70*/  LDL.LU.64 R12, [R1+0x9e0] ;  /* 0x0009e000010c7983 */ /* 0x000ea80000300a00 */
[----:B------:R-:W2:Y:S06]  /*270f80*/  LDL.LU.64 R2, [R1+0x9f8] ;  /* 0x0009f80001027983 */ /* 0x000eac0000300a00 */
[----:B---3--:R-:W-:Y:S04]  /*270f90*/  @P5 STG.E.U8 desc[UR20][R4.64], R0 ;  /* 0x0000000004005986 */ /* 0x008fe8000c101114 */
[----:B------:R-:W0:Y:S01]  /*270fa0*/  LDS.128 R4, [R10+0x400] ;  /* 0x000400000a047984 */ /* 0x000e220000000c00 */
[----:B------:R-:W-:Y:S01]  /*270fb0*/  ISETP.LT.AND P5, PT, R19, UR4, !P6 ;  /* 0x0000000413007c0c */ /* 0x000fe2000f7a1270 */
[----:B------:R-:W-:Y:S01]  /*270fc0*/  ULDC UR4, c[0x0][0x228] ;  /* 0x00008a0000047ab9 */ /* 0x000fe20000000800 */
[----:B0-----:R-:W-:Y:S01]  /*270fd0*/  PRMT R0, R4, 0x7770, RZ ;  /* 0x0000777004007816 */ /* 0x001fe200000000ff */
[----:B------:R-:W-:Y:S10]  /*270fe0*/  STL.64 [R1+0x73d0], R6 ;  /* 0x0073d00601007387 */ /* 0x000ff40000100a00 */
[----:B----4-:R0:W-:Y:S04]  /*270ff0*/  @P5 STG.E.U8 desc[UR20][R8.64], R0 ;  /* 0x0000000008005986 */ /* 0x0101e8000c101114 */
[----:B0-----:R-:W3:Y:S01]  /*271000*/  LDL.LU.64 R8, [R1+0xa10] ;  /* 0x000a100001087983 */ /* 0x001ee20000300a00 */
[----:B------:R-:W-:-:S02]  /*271010*/  ISETP.LT.AND P5, PT, R22, UR4, !P6 ;  /* 0x0000000416007c0c */ /* 0x000fc4000f7a1270 */
[----:B------:R-:W-:Y:S01]  /*271020*/  PRMT R0, R4, 0x7771, RZ ;  /* 0x0000777104007816 */ /* 0x000fe200000000ff */
[----:B------:R-:W-:-:S10]  /*271030*/  ULDC UR4, c[0x0][0x228] ;  /* 0x00008a0000047ab9 */ /* 0x000fd40000000800 */
[----:B------:R0:W-:Y:S01]  /*271040*/  @P5 STG.E.U8 desc[UR20][R20.64], R0 ;  /* 0x0000000014005986 */ /* 0x0001e2000c101114 */
[----:B------:R-:W-:Y:S01]  /*271050*/  ISETP.LT.AND P5, PT, R24, UR4, !P6 ;  /* 0x0000000418007c0c */ /* 0x000fe2000f7a1270 */
[----:B------:R-:W-:Y:S01]  /*271060*/  ULDC UR4, c[0x0][0x228] ;  /* 0x00008a0000047ab9 */ /* 0x000fe20000000800 */
[----:B0-----:R-:W-:Y:S01]  /*271070*/  PRMT R0, R4, 0x7772, RZ ;  /* 0x0000777204007816 */ /* 0x001fe200000000ff */
[----:B------:R-:W4:Y:S10]  /*271080*/  LDL.LU.64 R20, [R1+0xa30] ;  /* 0x000a300001147983 */ /* 0x000f340000300a00 */
[----:B------:R0:W-:Y:S01]  /*271090*/  @P5 STG.E.U8 desc[UR20][R28.64], R0 ;  /* 0x000000001c005986 */ /* 0x0001e2000c101114 */
[----:B------:R-:W-:-:S02]  /*2710a0*/  ISETP.LT.AND P5, PT, R26, UR4, !P6 ;  /* 0x000000041a007c0c */ /* 0x000fc4000f7a1270 */
[----:B------:R-:W-:Y:S01]  /*2710b0*/  PRMT R4, R4, 0x7773, RZ ;  /* 0x0000777304047816 */ /* 0x000fe200000000ff */
[----:B------:R-:W-:Y:S01]  /*2710c0*/  ULDC UR4, c[0x0][0x228] ;  /* 0x00008a0000047ab9 */ /* 0x000fe20000000800 */
[----:B0-----:R-:W-:Y:S01]  /*2710d0*/  PRMT R0, R11, 0x7770, RZ ;  /* 0x000077700b007816 */ /* 0x001fe200000000ff */
[----:B------:R-:W4:Y:S08]  /*2710e0*/  LDL.LU.64 R28, [R1+0xa08] ;  /* 0x000a0800011c7983 */ /* 0x000f300000300a00 */
[----:B------:R0:W-:Y:S01]  /*2710f0*/  @P5 STG.E.U8 desc[UR20][R14.64], R4 ;  /* 0x000000040e005986 */ /* 0x0001e2000c101114 */
[----:B------:R-:W-:Y:S01]  /*271100*/  ISETP.LT.AND P5, PT, R19, UR4, !P4 ;  /* 0x0000000413007c0c */ /* 0x000fe2000e7a1270 */
[----:B------:R-:W-:Y:S01]  /*271110*/  ULDC UR4, c[0x0][0x228] ;  /* 0x00008a0000047ab9 */ /* 0x000fe20000000800 */
[----:B------:R-:W-:-:S02]  /*271120*/  LOP3.LUT P1, RZ, R17, 0x400, RZ, 0xc0, !PT ;  /* 0x0000040011ff7812 */ /* 0x000fc4000782c0ff */
[C---:B------:R-:W-:Y:S02]  /*271130*/  LOP3.LUT P0, RZ, R17.reuse, 0x200, RZ, 0xc0, !PT ;  /* 0x0000020011ff7812 */ /* 0x040fe4000780c0ff */
[----:B------:R-:W-:Y:S02]  /*271140*/  LOP3.LUT P6, RZ, R17, 0x100, RZ, 0xc0, !PT ;  /* 0x0000010011ff7812 */ /* 0x000fe400078cc0ff */
[----:B------:R-:W4:Y:S04]  /*271150*/  LDL.LU.64 R16, [R1+0xa20] ;  /* 0x000a200001107983 */ /* 0x000f280000300a00 */
[----:B0-----:R-:W4:Y:S04]  /*271160*/  LDL.LU.64 R14, [R1+0xa50] ;  /* 0x000a5000010e7983 */ /* 0x001f280000300a00 */
[----:B--2---:R0:W-:Y:S01]  /*271170*/  @P5 STG.E.U8 desc[UR20][R12.64], R0 ;  /* 0x000000000c005986 */ /* 0x0041e2000c101114 */
[----:B------:R-:W-:Y:S01]  /*271180*/  ISETP.LT.AND P5, PT, R22, UR4, !P4 ;  /* 0x0000000416007c0c */ /* 0x000fe2000e7a1270 */
[----:B------:R-:W-:Y:S01]  /*271190*/  ULDC UR4, c[0x0][0x228] ;  /* 0x00008a0000047ab9 */ /* 0x000fe20000000800 */
[C---:B0-----:R-:W-:Y:S01]  /*2711a0*/  PRMT R0, R11.reuse, 0x7771, RZ ;  /* 0x000077710b007816 */ /* 0x041fe200000000ff */
[----:B------:R-:W2:Y:S04]  /*2711b0*/  LDL.LU.64 R12, [R1+0xa48] ;  /* 0x000a4800010c7983 */ /* 0x000ea80000300a00 */
[----:B------:R-:W2:Y:S06]  /*2711c0*/  LDL.LU R18, [R1+0x878] ;  /* 0x0008780001127983 */ /* 0x000eac0000300800 */
[----:B------:R0:W-:Y:S01]  /*2711d0*/  @P5 STG.E.U8 desc[UR20][R2.64], R0 ;  /* 0x0000000002005986 */ /* 0x0001e2000c101114 */
[----:B------:R-:W-:Y:S01]  /*2711e0*/  ISETP.LT.AND P5, PT, R24, UR4, !P4 ;  /* 0x0000000418007c0c */ /* 0x000fe2000e7a1270 */
[----:B------:R-:W-:Y:S01]  /*2711f0*/  ULDC UR4, c[0x0][0x228] ;  /* 0x00008a0000047ab9 */ /* 0x000fe20000000800 */
[----:B0-----:R-:W-:-:S11]  /*271200*/  PRMT R0, R11, 0x7772, RZ ;  /* 0x000077720b007816 */ /* 0x001fd600000000ff */
[----:B---3--:R0:W-:Y:S02]  /*271210*/  @P5 STG.E.U8 desc[UR20][R8.64], R0 ;  /* 0x0000000008005986 */ /* 0x0081e4000c101114 */
[----:B0-----:R-:W-:Y:S02]  /*271220*/  PRMT R0, R11, 0x7773, RZ ;  /* 0x000077730b007816 */ /* 0x001fe400000000ff */
[----:B------:R-:W3:Y:S04]  /*271230*/  LDL.LU.64 R10, [R1+0xa28] ;  /* 0x000a2800010a7983 */ /* 0x000ee80000300a00 */
[----:B------:R-:W3:Y:S01]  /*271240*/  LDL.LU.64 R6, [R1+0xa70] ;  /* 0x000a700001067983 */ /* 0x000ee20000300a00 */
[----:B------:R-:W-:Y:S01]  /*271250*/  ISETP.LT.AND P4, PT, R26, UR4, !P4 ;  /* 0x000000041a007c0c */ /* 0x000fe2000e781270 */
[----:B------:R-:W-:Y:S01]  /*271260*/  ULDC UR4, c[0x0][0x228] ;  /* 0x00008a0000047ab9 */ /* 0x000fe20000000800 */
[----:B------:R-:W-:-:S02]  /*271270*/  PRMT R2, R5, 0x7770, RZ ;  /* 0x0000777005027816 */ /* 0x000fc400000000ff */
[----:B------:R-:W-:Y:S01]  /*271280*/  ISETP.LT.AND P5, PT, R19, UR4, !P3 ;  /* 0x0000000413007c0c */ /* 0x000fe2000dfa1270 */
[----:B------:R-:W-:Y:S01]  /*271290*/  ULDC UR4, c[0x0][0x228] ;  /* 0x00008a0000047ab9 */ /* 0x000fe20000000800 */
[----:B------:R-:W3:Y:S07]  /*2712a0*/  LDL.LU.64 R8, [R1+0xa88] ;  /* 0x000a880001087983 */ /* 0x000eee0000300a00 */
[----:B----4-:R0:W-:Y:S01]  /*2712b0*/  @P4 STG.E.U8 desc[UR20][R20.64], R0 ;  /* 0x0000000014004986 */ /* 0x0101e2000c101114 */
[----:B------:R-:W-:Y:S01]  /*2712c0*/  ISETP.LT.AND P4, PT, R22, UR4, !P3 ;  /* 0x0000000416007c0c */ /* 0x000fe2000df81270 */
[----:B------:R-:W-:Y:S01]  /*2712d0*/  ULDC UR4, c[0x0][0x228] ;  /* 0x00008a0000047ab9 */ /* 0x000fe20000000800 */
[----:B0-----:R-:W-:Y:S01]  /*2712e0*/  PRMT R0, R5, 0x7771, RZ ;  /* 0x0000777105007816 */ /* 0x001fe200000000ff */
[----:B------:R-:W4:Y:S04]  /*2712f0*/  LDL.LU.64 R20, [R1+0xa60] ;  /* 0x000a600001147983 */ /* 0x000f280000300a00 */
[----:B------:R-:W-:Y:S01]  /*271300*/  @P5 STG.E.U8 desc[UR20][R28.64], R2 ;  /* 0x000000021c005986 */ /* 0x000fe2000c101114 */
[----:B------:R-:W-:-:S02]  /*271310*/  ISETP.LT.AND P5, PT, R24, UR4, !P3 ;  /* 0x0000000418007c0c */ /* 0x000fc4000dfa1270 */
[----:B------:R-:W-:Y:S01]  /*271320*/  ISETP.LT.AND P3, PT, R26, UR5, !P3 ;  /* 0x000000051a007c0c */ /* 0x000fe2000df61270 */
[----:B------:R-:W-:Y:S01]  /*271330*/  ULDC UR4, c[0x0][0x228] ;  /* 0x00008a0000047ab9 */ /* 0x000fe20000000800 */
[----:B------:R-:W-:Y:S01]  /*271340*/  ULDC UR5, c[0x0][0x228] ;  /* 0x00008a0000057ab9 */ /* 0x000fe20000000800 */
[----:B------:R0:W-:Y:S01]  /*271350*/  @P4 STG.E.U8 desc[UR20][R16.64], R0 ;  /* 0x0000000010004986 */ /* 0x0001e2000c101114 */
[----:B------:R-:W-:Y:S01]  /*271360*/  ISETP.LT.AND P4, PT, R19, UR4, !P2 ;  /* 0x0000000413007c0c */ /* 0x000fe2000d781270 */
[----:B------:R-:W-:Y:S01]  /*271370*/  ULDC UR4, c[0x0][0x228] ;  /* 0x00008a0000047ab9 */ /* 0x000fe20000000800 */
[C---:B0-----:R-:W-:Y:S02]  /*271380*/  PRMT R0, R5.reuse, 0x7772, RZ ;  /* 0x0000777205007816 */ /* 0x041fe400000000ff */
[----:B------:R-:W-:-:S03]  /*271390*/  PRMT R5, R5, 0x7773, RZ ;  /* 0x0000777305057816 */ /* 0x000fc600000000ff */
[----:B------:R0:W-:Y:S04]  /*2713a0*/  @P5 STG.E.U8 desc[UR20][R14.64], R0 ;  /* 0x000000000e005986 */ /* 0x0001e8000c101114 */
[----:B--2---:R1:W-:Y:S01]  /*2713b0*/  @P3 STG.E.U8 desc[UR20][R12.64], R5 ;  /* 0x000000050c003986 */ /* 0x0043e2000c101114 */
[----:B------:R-:W-:Y:S02]  /*2713c0*/  ISETP.LT.AND P3, PT, R22, UR4, !P2 ;  /* 0x0000000416007c0c */ /* 0x000fe4000d761270 */
[C---:B0-----:R-:W-:Y:S01]  /*2713d0*/  PRMT R0, R18.reuse, 0x7770, RZ ;  /* 0x0000777012007816 */ /* 0x041fe200000000ff */
[----:B------:R-:W-:Y:S01]  /*2713e0*/  ULDC UR4, c[0x0][0x228] ;  /* 0x00008a0000047ab9 */ /* 0x000fe20000000800 */
[----:B-1----:R-:W2:Y:S04]  /*2713f0*/  LDL.LU.64 R4, [R1+0xa68] ;  /* 0x000a680001047983 */ /* 0x002ea80000300a00 */
[----:B------:R-:W4:Y:S04]  /*271400*/  LDL.LU.64 R16, [R1+0xa80] ;  /* 0x000a800001107983 */ /* 0x000f280000300a00 */
[----:B------:R-:W4:Y:S04]  /*271410*/  LDL.LU.64 R14, [R1+0xa18] ;  /* 0x000a1800010e7983 */ /* 0x000f280000300a00 */
[----:B------:R-:W4:Y:S04]  /*271420*/  LDL.LU R29, [R1+0x87c] ;  /* 0x00087c00011d7983 */ /* 0x000f280000300800 */
[----:B------:R-:W4:Y:S04]  /*271430*/  LDL.LU.64 R12, [R1+0x910] ;  /* 0x00091000010c7983 */ /* 0x000f280000300a00 */
[----:B---3--:R0:W-:Y:S02]  /*271440*/  @P4 STG.E.U8 desc[UR20][R10.64], R0 ;  /* 0x000000000a004986 */ /* 0x0081e4000c101114 */
[----:B0-----:R-:W-:-:S02]  /*271450*/  PRMT R0, R18, 0x7771, RZ ;  /* 0x0000777112007816 */ /* 0x001fc400000000ff */
[----:B------:R-:W3:Y:S04]  /*271460*/  LDL.LU.64 R10, [R1+0x908] ;  /* 0x00090800010a7983 */ /* 0x000ee80000300a00 */
[----:B------:R0:W-:Y:S04]  /*271470*/  @P3 STG.E.U8 desc[UR20][R6.64], R0 ;  /* 0x0000000006003986 */ /* 0x0001e8000c101114 */
[----:B0-----:R-:W3:Y:S01]  /*271480*/  LDL.LU.64 R6, [R1+0x73d0] ;  /* 0x0073d00001067983 */ /* 0x001ee20000300a00 */
[----:B------:R-:W-:Y:S02]  /*271490*/  ISETP.LT.AND P5, PT, R24, UR5, !P2 ;  /* 0x0000000518007c0c */ /* 0x000fe4000d7a1270 */
[----:B------:R-:W-:Y:S01]  /*2714a0*/  ISETP.LT.AND P2, PT, R26, UR4, !P2 ;  /* 0x000000041a007c0c */ /* 0x000fe2000d741270 */
[----:B------:R-:W-:Y:S01]  /*2714b0*/  ULDC UR4, c[0x0][0x228] ;  /* 0x00008a0000047ab9 */ /* 0x000fe20000000800 */
[----:B------:R-:W-:-:S02]  /*2714c0*/  PRMT R2, R18, 0x7772, RZ ;  /* 0x0000777212027816 */ /* 0x000fc400000000ff */
[----:B------:R-:W-:Y:S02]  /*2714d0*/  PRMT R0, R18, 0x7773, RZ ;  /* 0x0000777312007816 */ /* 0x000fe400000000ff */
[----:B------:R-:W-:Y:S01]  /*2714e0*/  ISETP.LT.AND P4, PT, R19, UR4, !P1 ;  /* 0x0000000413007c0c */ /* 0x000fe2000cf81270 */
[----:B------:R-:W-:Y:S01]  /*2714f0*/  ULDC UR4, c[0x0][0x228] ;  /* 0x00008a0000047ab9 */ /* 0x000fe20000000800 */
[----:B------:R-:W-:Y:S01]  /*271500*/  ULDC UR5, c[0x0][0x228] ;  /* 0x00008a0000057ab9 */ /* 0x000fe20000000800 */
[----:B------:R-:W-:Y:S01]  /*271510*/  ISETP.LT.AND P3, PT, R22, UR4, !P1 ;  /* 0x0000000416007c0c */ /* 0x000fe2000cf61270 */
[----:B------:R-:W-:Y:S01]  /*271520*/  ULDC UR4, c[0x0][0x228] ;  /* 0x00008a0000047ab9 */ /* 0x000fe20000000800 */
[----:B--2---:R0:W-:Y:S04]  /*271530*/  @P5 STG.E.U8 desc[UR20][R4.64], R2 ;  /* 0x0000000204005986 */ /* 0x0041e8000c101114 */
[----:B------:R1:W-:Y:S01]  /*271540*/  @P2 STG.E.U8 desc[UR20][R8.64], R0 ;  /* 0x0000000008002986 */ /* 0x0003e2000c101114 */
[----:B------:R-:W-:Y:S01]  /*271550*/  ISETP.LT.AND P2, PT, R24, UR5, !P1 ;  /* 0x0000000518007c0c */ /* 0x000fe2000cf41270 */
[----:B------:R-:W-:Y:S01]  /*271560*/  ULDC UR5, c[0x0][0x228] ;  /* 0x00008a0000057ab9 */ /* 0x000fe20000000800 */
[----:B------:R-:W-:-:S02]  /*271570*/  ISETP.LT.AND P1, PT, R26, UR4, !P1 ;  /* 0x000000041a007c0c */ /* 0x000fc4000cf21270 */
[----:B------:R-:W-:Y:S02]  /*271580*/  ISETP.LT.AND P5, PT, R19, UR5, !P0 ;  /* 0x0000000513007c0c */ /* 0x000fe4000c7a1270 */
[C---:B----4-:R-:W-:Y:S01]  /*271590*/  PRMT R3, R29.reuse, 0x7770, RZ ;  /* 0x000077701d037816 */ /* 0x050fe200000000ff */
[----:B------:R-:W-:Y:S01]  /*2715a0*/  ULDC UR4, c[0x0][0x228] ;  /* 0x00008a0000047ab9 */ /* 0x000fe20000000800 */
[----:B------:R-:W-:Y:S01]  /*2715b0*/  ULDC UR5, c[0x0][0x228] ;  /* 0x00008a0000057ab9 */ /* 0x000fe20000000800 */
[----:B0-----:R-:W-:Y:S02]  /*2715c0*/  PRMT R4, R29, 0x7773, RZ ;  /* 0x000077731d047816 */ /* 0x001fe400000000ff */
[C---:B---3--:R-:W-:Y:S02]  /*2715d0*/  PRMT R2, R6.reuse, 0x7770, RZ ;  /* 0x0000777006027816 */ /* 0x048fe400000000ff */
[----:B-1----:R-:W-:-:S03]  /*2715e0*/  PRMT R0, R6, 0x7771, RZ ;  /* 0x0000777106007816 */ /* 0x002fc600000000ff */
[----:B------:R0:W-:Y:S04]  /*2715f0*/  @P4 STG.E.U8 desc[UR20][R20.64], R2 ;  /* 0x0000000214004986 */ /* 0x0001e8000c101114 */
[----:B------:R1:W-:Y:S01]  /*271600*/  @P3 STG.E.U8 desc[UR20][R16.64], R0 ;  /* 0x0000000010003986 */ /* 0x0003e2000c101114 */
[----:B------:R-:W-:Y:S02]  /*271610*/  ISETP.LT.AND P3, PT, R22, UR4, !P0 ;  /* 0x0000000416007c0c */ /* 0x000fe4000c761270 */
[----:B------:R-:W-:Y:S01]  /*271620*/  ISETP.LT.AND P4, PT, R19, UR6, !P6 ;  /* 0x0000000613007c0c */ /* 0x000fe2000f781270 */
[----:B------:R-:W-:Y:S01]  /*271630*/  ULDC UR4, c[0x0][0x228] ;  /* 0x00008a0000047ab9 */ /* 0x000fe20000000800 */
[----:B------:R-:W-:Y:S01]  /*271640*/  ULDC UR6, c[0x0][0x228] ;  /* 0x00008a0000067ab9 */ /* 0x000fe20000000800 */
[----:B0-----:R-:W-:-:S02]  /*271650*/  PRMT R2, R6, 0x7772, RZ ;  /* 0x0000777206027816 */ /* 0x001fc400000000ff */
[----:B------:R-:W-:-:S03]  /*271660*/  PRMT R6, R6, 0x7773, RZ ;  /* 0x0000777306067816 */ /* 0x000fc600000000ff */
[----:B------:R0:W-:Y:S01]  /*271670*/  @P2 STG.E.U8 desc[UR20][R14.64], R2 ;  /* 0x000000020e002986 */ /* 0x0001e2000c101114 */
[----:B------:R-:W-:-:S03]  /*271680*/  ISETP.LT.AND P2, PT, R22, UR5, !P6 ;  /* 0x0000000516007c0c */ /* 0x000fc6000f741270 */
[----:B------:R2:W-:Y:S04]  /*271690*/  @P1 STG.E.U8 desc[UR20][R12.64], R6 ;  /* 0x000000060c001986 */ /* 0x0005e8000c101114 */
[----:B------:R3:W-:Y:S01]  /*2716a0*/  @P5 STG.E.U8 desc[UR20][R10.64], R3 ;  /* 0x000000030a005986 */ /* 0x0007e2000c101114 */
[----:B------:R-:W-:Y:S01]  /*2716b0*/  ULDC UR5, c[0x0][0x228] ;  /* 0x00008a0000057ab9 */ /* 0x000fe20000000800 */
[C---:B------:R-:W-:Y:S02]  /*2716c0*/  ISETP.LT.AND P5, PT, R24.reuse, UR4, !P0 ;  /* 0x0000000418007c0c */ /* 0x040fe4000c7a1270 */
[----:B------:R-:W-:Y:S02]  /*2716d0*/  ISETP.LT.AND P1, PT, R24, UR6, !P6 ;  /* 0x0000000618007c0c */ /* 0x000fe4000f721270 */
[----:B------:R-:W-:-:S02]  /*2716e0*/  ISETP.LT.AND P0, PT, R26, UR5, !P0 ;  /* 0x000000051a007c0c */ /* 0x000fc4000c701270 */
[C---:B-1----:R-:W-:Y:S02]  /*2716f0*/  PRMT R0, R29.reuse, 0x7771, RZ ;  /* 0x000077711d007816 */ /* 0x042fe400000000ff */
[----:B0-----:R-:W-:Y:S02]  /*271700*/  PRMT R2, R29, 0x7772, RZ ;  /* 0x000077721d027816 */ /* 0x001fe400000000ff */
[----:B------:R-:W4:Y:S04]  /*271710*/  LDL.LU.64 R28, [R1+0x8f8] ;  /* 0x0008f800011c7983 */ /* 0x000f280000300a00 */
[----:B------:R-:W4:Y:S04]  /*271720*/  LDL.LU.64 R18, [R1+0x8e8] ;  /* 0x0008e80001127983 */ /* 0x000f280000300a00 */
[----:B------:R-:W4:Y:S04]  /*271730*/  LDL.LU.64 R16, [R1+0x8d0] ;  /* 0x0008d00001107983 */ /* 0x000f280000300a00 */
[----:B------:R-:W4:Y:S04]  /*271740*/  LDL.LU.64 R14, [R1+0x900] ;  /* 0x00090000010e7983 */ /* 0x000f280000300a00 */
[----:B--2---:R-:W2:Y:S04]  /*271750*/  LDL.LU.64 R12, [R1+0x8f0] ;  /* 0x0008f000010c7983 */ /* 0x004ea80000300a00 */
[----:B---3--:R-:W3:Y:S01]  /*271760*/  LDL.LU.64 R10, [R1+0x8e0] ;  /* 0x0008e000010a7983 */ /* 0x008ee20000300a00 */
[----:B------:R-:W-:-:S02]  /*271770*/  ISETP.LT.AND P6, PT, R26, UR6, !P6 ;  /* 0x000000061a007c0c */ /* 0x000fc4000f7c1270 */
[C---:B------:R-:W-:Y:S02]  /*271780*/  PRMT R3, R7.reuse, 0x7770, RZ ;  /* 0x0000777007037816 */ /* 0x040fe400000000ff */
[C---:B------:R-:W-:Y:S02]  /*271790*/  PRMT R5, R7.reuse, 0x7771, RZ ;  /* 0x0000777107057816 */ /* 0x040fe400000000ff */
[C---:B------:R-:W-:Y:S02]  /*2717a0*/  PRMT R6, R7.reuse, 0x7772, RZ ;  /* 0x0000777207067816 */ /* 0x040fe400000000ff */
[----:B------:R-:W-:Y:S01]  /*2717b0*/  PRMT R7, R7, 0x7773, RZ ;  /* 0x0000777307077816 */ /* 0x000fe200000000ff */
[----:B----4-:R0:W-:Y:S04]  /*2717c0*/  @P3 STG.E.U8 desc[UR20][R28.64], R0 ;  /* 0x000000001c003986 */ /* 0x0101e8000c101114 */
[----:B------:R0:W-:Y:S04]  /*2717d0*/  @P5 STG.E.U8 desc[UR20][R18.64], R2 ;  /* 0x0000000212005986 */ /* 0x0001e8000c101114 */
[----:B------:R0:W-:Y:S04]  /*2717e0*/  @P0 STG.E.U8 desc[UR20][R16.64], R4 ;  /* 0x0000000410000986 */ /* 0x0001e8000c101114 */
[----:B------:R0:W-:Y:S04]  /*2717f0*/  @P4 STG.E.U8 desc[UR20][R14.64], R3 ;  /* 0x000000030e004986 */ /* 0x0001e8000c101114 */
[----:B--2---:R0:W-:Y:S04]  /*271800*/  @P2 STG.E.U8 desc[UR20][R12.64], R5 ;  /* 0x000000050c002986 */ /* 0x0041e8000c101114 */
[----:B---3--:R0:W-:Y:S01]  /*271810*/  @P1 STG.E.U8 desc[UR20][R10.64], R6 ;  /* 0x000000060a001986 */ /* 0x0081e2000c101114 */
[----:B------:R-:W-:Y:S05]  /*271820*/  @!P6 EXIT ;  /* 0x000000000000e94d */ /* 0x000fea0003800000 */
[----:B0-----:R-:W2:Y:S04]  /*271830*/  LDL.LU.64 R10, [R1+0x8d8] ;  /* 0x0008d800010a7983 */ /* 0x001ea80000300a00 */
[----:B--2---:R-:W-:Y:S01]  /*271840*/  STG.E.U8 desc[UR20][R10.64], R7 ;  /* 0x000000070a007986 */ /* 0x004fe2000c101114 */
[----:B------:R-:W-:Y:S05]  /*271850*/  EXIT ;  /* 0x000000000000794d */ /* 0x000fea0003800000 */
.L_x_3:
[----:B------:R-:W-:-:S00]  /*271860*/  BRA `(.L_x_3) ;  /* 0xfffffffc00fc7947 */ /* 0x000fc0000383ffff */
[----:B------:R-:W-:-:S00]  /*271870*/  NOP ;  /* 0x0000000000007918 */ /* 0x000fc00000000000 */
        /* <DEDUP_REMOVED lines=8> */
.L_x_4:


//--------------------- .nv.shared.matmul_kernel  --------------------------
	.section	.nv.shared.matmul_kernel,"aw",@nobits
	.sectionflags	@""
	.align	16
	.zero		1024


//--------------------- .nv.shared.reserved.0     --------------------------
	.section	.nv.shared.reserved.0,"aw",@nobits
	.weak		__nv_reservedSMEM_offset_0_alias
	.size		__nv_reservedSMEM_offset_0_alias, 0, 0
	.other		__nv_reservedSMEM_offset_0_alias,@"STO_CUDA_RESERVED_SHARED STV_DEFAULT"
__nv_reservedSMEM_offset_0_alias:
	.zero		0


//--------------------- .nv.constant0.matmul_kernel --------------------------
	.section	.nv.constant0.matmul_kernel,"a",@progbits
	.sectionflags	@""
	.align	4
.nv.constant0.matmul_kernel:
	.zero		608


//--------------------- SYMBOLS --------------------------

	.type		.nv.reservedSmem.offset0,@object
	.size		.nv.reservedSmem.offset0,0x4
